	.target	sm_80

	.elftype	@"ET_EXEC"


//--------------------- .note.nv.tkinfo           --------------------------
	.section	.note.nv.tkinfo,"",@"SHT_NOTE"
	.sectionflags	@"SHF_NOTE_NV_TKINFO"
	.tkinfo
        /*0018*/ 	.word	0x00000002
        /*0030*/ 	.string	""
        /*0030*/ 	.string	"ptxas"
        /*0030*/ 	.string	"Cuda compilation tools, release 13.0, V13.0.88"
        /*0030*/ 	.string	"Build cuda_13.0.r13.0/compiler.36424714_0"
        /*0030*/ 	.string	"-arch sm_80 -m 64 "



//--------------------- .note.nv.cuinfo           --------------------------
	.section	.note.nv.cuinfo,"",@"SHT_NOTE"
	.sectionflags	@"SHF_NOTE_NV_CUINFO"
        /*0018*/ 	.short	0x0002
        /*001a*/ 	.short	0x0050
        /*001c*/ 	.short	0x0082
	.zero		2


//--------------------- .nv.info                  --------------------------
	.section	.nv.info,"",@"SHT_CUDA_INFO"
	.align	4


	//----- nvinfo : EIATTR_REGCOUNT
	.align		4
        /*0000*/ 	.byte	0x04, 0x2f
        /*0002*/ 	.short	(.L_12 - .L_11)
	.align		4
.L_11:
        /*0004*/ 	.word	index@(_ZN7cutlass13device_kernelIN5flash19enable_sm80_to_sm89INS1_16FlashAttnFwdSm80INS1_25CollectiveMainloopFwdSm80ILi8ELi2ELb0EN4cute5tupleIJNS5_1CILi128EEENS7_ILi64EEENS7_ILi192EEEEEELi192ENS_6half_tEfNS_4arch4Sm80ELb1ELb0ELb0ELb1ELb1ELb1ELb1ELb1EEENS1_21CollectiveEpilogueFwdINS6_IJS8_SA_S9_EEENS6_IJNS7_ILi1EEESI_SI_EEESC_SE_Li256ELb1ELb1ELb1ELb0EEENS1_36VarlenDynamicPersistentTileSchedulerILi128ELi64ELi256ELi256ELb1ELb1ELb0ELb1ELb1ELb1EEEEEEEEEvNT_6ParamsE)
        /*0008*/ 	.word	0x000000ff


	//----- nvinfo : EIATTR_FRAME_SIZE
	.align		4
.L_12:
        /*000c*/ 	.byte	0x04, 0x11
        /*000e*/ 	.short	(.L_14 - .L_13)
	.align		4
.L_13:
        /*0010*/ 	.word	index@($__internal_51_$__cuda_sm70_votesync_ballot)
        /*0014*/ 	.word	0x00000000


	//----- nvinfo : EIATTR_FRAME_SIZE
	.align		4
.L_14:
        /*0018*/ 	.byte	0x04, 0x11
        /*001a*/ 	.short	(.L_16 - .L_15)
	.align		4
.L_15:
        /*001c*/ 	.word	index@($__internal_50_$__cuda_sm70_shflsync_up_p)
        /*0020*/ 	.word	0x00000000


	//----- nvinfo : EIATTR_FRAME_SIZE
	.align		4
.L_16:
        /*0024*/ 	.byte	0x04, 0x11
        /*0026*/ 	.short	(.L_18 - .L_17)
	.align		4
.L_17:
        /*0028*/ 	.word	index@($__internal_49_$__cuda_sm70_shflsync_idx_p)
        /*002c*/ 	.word	0x00000000


	//----- nvinfo : EIATTR_FRAME_SIZE
	.align		4
.L_18:
        /*0030*/ 	.byte	0x04, 0x11
        /*0032*/ 	.short	(.L_20 - .L_19)
	.align		4
.L_19:
        /*0034*/ 	.word	index@($__internal_48_$__cuda_sm70_shflsync_bfly_p)
        /*0038*/ 	.word	0x00000000


	//----- nvinfo : EIATTR_FRAME_SIZE
	.align		4
.L_20:
        /*003c*/ 	.byte	0x04, 0x11
        /*003e*/ 	.short	(.L_22 - .L_21)
	.align		4
.L_21:
        /*0040*/ 	.word	index@(_ZN7cutlass13device_kernelIN5flash19enable_sm80_to_sm89INS1_16FlashAttnFwdSm80INS1_25CollectiveMainloopFwdSm80ILi8ELi2ELb0EN4cute5tupleIJNS5_1CILi128EEENS7_ILi64EEENS7_ILi192EEEEEELi192ENS_6half_tEfNS_4arch4Sm80ELb1ELb0ELb0ELb1ELb1ELb1ELb1ELb1EEENS1_21CollectiveEpilogueFwdINS6_IJS8_SA_S9_EEENS6_IJNS7_ILi1EEESI_SI_EEESC_SE_Li256ELb1ELb1ELb1ELb0EEENS1_36VarlenDynamicPersistentTileSchedulerILi128ELi64ELi256ELi256ELb1ELb1ELb0ELb1ELb1ELb1EEEEEEEEEvNT_6ParamsE)
        /*0044*/ 	.word	0x00000070


	//----- nvinfo : EIATTR_REGCOUNT
	.align		4
.L_22:
        /*0048*/ 	.byte	0x04, 0x2f
        /*004a*/ 	.short	(.L_24 - .L_23)
	.align		4
.L_23:
        /*004c*/ 	.word	index@(_ZN7cutlass13device_kernelIN5flash19enable_sm80_to_sm89INS1_16FlashAttnFwdSm80INS1_25CollectiveMainloopFwdSm80ILi8ELi2ELb0EN4cute5tupleIJNS5_1CILi128EEENS7_ILi64EEENS7_ILi192EEEEEELi192ENS_6half_tEfNS_4arch4Sm80ELb1ELb0ELb0ELb1ELb1ELb0ELb1ELb1EEENS1_21CollectiveEpilogueFwdINS6_IJS8_SA_S9_EEENS6_IJNS7_ILi1EEESI_SI_EEESC_SE_Li256ELb1ELb1ELb1ELb0EEENS1_36VarlenDynamicPersistentTileSchedulerILi128ELi64ELi256ELi256ELb1ELb1ELb0ELb1ELb1ELb1EEEEEEEEEvNT_6ParamsE)
        /*0050*/ 	.word	0x000000ff


	//----- nvinfo : EIATTR_FRAME_SIZE
	.align		4
.L_24:
        /*0054*/ 	.byte	0x04, 0x11
        /*0056*/ 	.short	(.L_26 - .L_25)
	.align		4
.L_25:
        /*0058*/ 	.word	index@($__internal_47_$__cuda_sm70_votesync_ballot)
        /*005c*/ 	.word	0x00000000


	//----- nvinfo : EIATTR_FRAME_SIZE
	.align		4
.L_26:
        /*0060*/ 	.byte	0x04, 0x11
        /*0062*/ 	.short	(.L_28 - .L_27)
	.align		4
.L_27:
        /*0064*/ 	.word	index@($__internal_46_$__cuda_sm70_shflsync_up_p)
        /*0068*/ 	.word	0x00000000


	//----- nvinfo : EIATTR_FRAME_SIZE
	.align		4
.L_28:
        /*006c*/ 	.byte	0x04, 0x11
        /*006e*/ 	.short	(.L_30 - .L_29)
	.align		4
.L_29:
        /*0070*/ 	.word	index@($__internal_45_$__cuda_sm70_shflsync_idx_p)
        /*0074*/ 	.word	0x00000000


	//----- nvinfo : EIATTR_FRAME_SIZE
	.align		4
.L_30:
        /*0078*/ 	.byte	0x04, 0x11
        /*007a*/ 	.short	(.L_32 - .L_31)
	.align		4
.L_31:
        /*007c*/ 	.word	index@($__internal_44_$__cuda_sm70_shflsync_bfly_p)
        /*0080*/ 	.word	0x00000000


	//----- nvinfo : EIATTR_FRAME_SIZE
	.align		4
.L_32:
        /*0084*/ 	.byte	0x04, 0x11
        /*0086*/ 	.short	(.L_34 - .L_33)
	.align		4
.L_33:
        /*0088*/ 	.word	index@(_ZN7cutlass13device_kernelIN5flash19enable_sm80_to_sm89INS1_16FlashAttnFwdSm80INS1_25CollectiveMainloopFwdSm80ILi8ELi2ELb0EN4cute5tupleIJNS5_1CILi128EEENS7_ILi64EEENS7_ILi192EEEEEELi192ENS_6half_tEfNS_4arch4Sm80ELb1ELb0ELb0ELb1ELb1ELb0ELb1ELb1EEENS1_21CollectiveEpilogueFwdINS6_IJS8_SA_S9_EEENS6_IJNS7_ILi1EEESI_SI_EEESC_SE_Li256ELb1ELb1ELb1ELb0EEENS1_36VarlenDynamicPersistentTileSchedulerILi128ELi64ELi256ELi256ELb1ELb1ELb0ELb1ELb1ELb1EEEEEEEEEvNT_6ParamsE)
        /*008c*/ 	.word	0x00000020


	//----- nvinfo : EIATTR_REGCOUNT
	.align		4
.L_34:
        /*0090*/ 	.byte	0x04, 0x2f
        /*0092*/ 	.short	(.L_36 - .L_35)
	.align		4
.L_35:
        /*0094*/ 	.word	index@(_ZN7cutlass13device_kernelIN5flash19enable_sm80_to_sm89INS1_16FlashAttnFwdSm80INS1_25CollectiveMainloopFwdSm80ILi8ELi2ELb0EN4cute5tupleIJNS5_1CILi128EEENS7_ILi64EEENS7_ILi192EEEEEELi192ENS_6half_tEfNS_4arch4Sm80ELb1ELb0ELb0ELb0ELb1ELb0ELb1ELb1EEENS1_21CollectiveEpilogueFwdINS6_IJS8_SA_S9_EEENS6_IJNS7_ILi1EEESI_SI_EEESC_SE_Li256ELb0ELb1ELb1ELb0EEENS1_30DynamicPersistentTileSchedulerILi256ELi256ELb1ELb1ELb0EEEEEEEEEvNT_6ParamsE)
        /*0098*/ 	.word	0x000000ff


	//----- nvinfo : EIATTR_FRAME_SIZE
	.align		4
.L_36:
        /*009c*/ 	.byte	0x04, 0x11
        /*009e*/ 	.short	(.L_38 - .L_37)
	.align		4
.L_37:
        /*00a0*/ 	.word	index@($__internal_43_$__cuda_sm70_shflsync_idx_p)
        /*00a4*/ 	.word	0x00000000


	//----- nvinfo : EIATTR_FRAME_SIZE
	.align		4
.L_38:
        /*00a8*/ 	.byte	0x04, 0x11
        /*00aa*/ 	.short	(.L_40 - .L_39)
	.align		4
.L_39:
        /*00ac*/ 	.word	index@($__internal_42_$__cuda_sm70_shflsync_bfly_p)
        /*00b0*/ 	.word	0x00000000


	//----- nvinfo : EIATTR_FRAME_SIZE
	.align		4
.L_40:
        /*00b4*/ 	.byte	0x04, 0x11
        /*00b6*/ 	.short	(.L_42 - .L_41)
	.align		4
.L_41:
        /*00b8*/ 	.word	index@(_ZN7cutlass13device_kernelIN5flash19enable_sm80_to_sm89INS1_16FlashAttnFwdSm80INS1_25CollectiveMainloopFwdSm80ILi8ELi2ELb0EN4cute5tupleIJNS5_1CILi128EEENS7_ILi64EEENS7_ILi192EEEEEELi192ENS_6half_tEfNS_4arch4Sm80ELb1ELb0ELb0ELb0ELb1ELb0ELb1ELb1EEENS1_21CollectiveEpilogueFwdINS6_IJS8_SA_S9_EEENS6_IJNS7_ILi1EEESI_SI_EEESC_SE_Li256ELb0ELb1ELb1ELb0EEENS1_30DynamicPersistentTileSchedulerILi256ELi256ELb1ELb1ELb0EEEEEEEEEvNT_6ParamsE)
        /*00bc*/ 	.word	0x00000010


	//----- nvinfo : EIATTR_REGCOUNT
	.align		4
.L_42:
        /*00c0*/ 	.byte	0x04, 0x2f
        /*00c2*/ 	.short	(.L_44 - .L_43)
	.align		4
.L_43:
        /*00c4*/ 	.word	index@(_ZN7cutlass13device_kernelIN5flash19enable_sm80_to_sm89INS1_16FlashAttnFwdSm80INS1_25CollectiveMainloopFwdSm80ILi8ELi2ELb0EN4cute5tupleIJNS5_1CILi128EEENS7_ILi64EEENS7_ILi192EEEEEELi192ENS_6half_tEfNS_4arch4Sm80ELb0ELb1ELb0ELb1ELb1ELb1ELb1ELb1EEENS1_21CollectiveEpilogueFwdINS6_IJS8_SA_S9_EEENS6_IJNS7_ILi1EEESI_SI_EEESC_SE_Li256ELb1ELb1ELb1ELb0EEENS1_36VarlenDynamicPersistentTileSchedulerILi128ELi64ELi256ELi256ELb1ELb1ELb0ELb1ELb0ELb1EEEEEEEEEvNT_6ParamsE)
        /*00c8*/ 	.word	0x000000ff


	//----- nvinfo : EIATTR_FRAME_SIZE
	.align		4
.L_44:
        /*00cc*/ 	.byte	0x04, 0x11
        /*00ce*/ 	.short	(.L_46 - .L_45)
	.align		4
.L_45:
        /*00d0*/ 	.word	index@($__internal_41_$__cuda_sm70_votesync_ballot)
        /*00d4*/ 	.word	0x00000000


	//----- nvinfo : EIATTR_FRAME_SIZE
	.align		4
.L_46:
        /*00d8*/ 	.byte	0x04, 0x11
        /*00da*/ 	.short	(.L_48 - .L_47)
	.align		4
.L_47:
        /*00dc*/ 	.word	index@($__internal_40_$__cuda_sm70_shflsync_up_p)
        /*00e0*/ 	.word	0x00000000


	//----- nvinfo : EIATTR_FRAME_SIZE
	.align		4
.L_48:
        /*00e4*/ 	.byte	0x04, 0x11
        /*00e6*/ 	.short	(.L_50 - .L_49)
	.align		4
.L_49:
        /*00e8*/ 	.word	index@($__internal_39_$__cuda_sm70_shflsync_idx_p)
        /*00ec*/ 	.word	0x00000000


	//----- nvinfo : EIATTR_FRAME_SIZE
	.align		4
.L_50:
        /*00f0*/ 	.byte	0x04, 0x11
        /*00f2*/ 	.short	(.L_52 - .L_51)
	.align		4
.L_51:
        /*00f4*/ 	.word	index@($__internal_38_$__cuda_sm70_shflsync_bfly_p)
        /*00f8*/ 	.word	0x00000000


	//----- nvinfo : EIATTR_FRAME_SIZE
	.align		4
.L_52:
        /*00fc*/ 	.byte	0x04, 0x11
        /*00fe*/ 	.short	(.L_54 - .L_53)
	.align		4
.L_53:
        /*0100*/ 	.word	index@(_ZN7cutlass13device_kernelIN5flash19enable_sm80_to_sm89INS1_16FlashAttnFwdSm80INS1_25CollectiveMainloopFwdSm80ILi8ELi2ELb0EN4cute5tupleIJNS5_1CILi128EEENS7_ILi64EEENS7_ILi192EEEEEELi192ENS_6half_tEfNS_4arch4Sm80ELb0ELb1ELb0ELb1ELb1ELb1ELb1ELb1EEENS1_21CollectiveEpilogueFwdINS6_IJS8_SA_S9_EEENS6_IJNS7_ILi1EEESI_SI_EEESC_SE_Li256ELb1ELb1ELb1ELb0EEENS1_36VarlenDynamicPersistentTileSchedulerILi128ELi64ELi256ELi256ELb1ELb1ELb0ELb1ELb0ELb1EEEEEEEEEvNT_6ParamsE)
        /*0104*/ 	.word	0x00000038


	//----- nvinfo : EIATTR_REGCOUNT
	.align		4
.L_54:
        /*0108*/ 	.byte	0x04, 0x2f
        /*010a*/ 	.short	(.L_56 - .L_55)
	.align		4
.L_55:
        /*010c*/ 	.word	index@(_ZN7cutlass13device_kernelIN5flash19enable_sm80_to_sm89INS1_16FlashAttnFwdSm80INS1_25CollectiveMainloopFwdSm80ILi8ELi2ELb0EN4cute5tupleIJNS5_1CILi128EEENS7_ILi64EEENS7_ILi192EEEEEELi192ENS_6half_tEfNS_4arch4Sm80ELb0ELb1ELb0ELb1ELb1ELb0ELb1ELb1EEENS1_21CollectiveEpilogueFwdINS6_IJS8_SA_S9_EEENS6_IJNS7_ILi1EEESI_SI_EEESC_SE_Li256ELb1ELb1ELb1ELb0EEENS1_36VarlenDynamicPersistentTileSchedulerILi128ELi64ELi256ELi256ELb1ELb1ELb0ELb1ELb0ELb1EEEEEEEEEvNT_6ParamsE)
        /*0110*/ 	.word	0x000000ff


	//----- nvinfo : EIATTR_FRAME_SIZE
	.align		4
.L_56:
        /*0114*/ 	.byte	0x04, 0x11
        /*0116*/ 	.short	(.L_58 - .L_57)
	.align		4
.L_57:
        /*0118*/ 	.word	index@($__internal_37_$__cuda_sm70_votesync_ballot)
        /*011c*/ 	.word	0x00000000


	//----- nvinfo : EIATTR_FRAME_SIZE
	.align		4
.L_58:
        /*0120*/ 	.byte	0x04, 0x11
        /*0122*/ 	.short	(.L_60 - .L_59)
	.align		4
.L_59:
        /*0124*/ 	.word	index@($__internal_36_$__cuda_sm70_shflsync_up_p)
        /*0128*/ 	.word	0x00000000


	//----- nvinfo : EIATTR_FRAME_SIZE
	.align		4
.L_60:
        /*012c*/ 	.byte	0x04, 0x11
        /*012e*/ 	.short	(.L_62 - .L_61)
	.align		4
.L_61:
        /*0130*/ 	.word	index@($__internal_35_$__cuda_sm70_shflsync_idx_p)
        /*0134*/ 	.word	0x00000000


	//----- nvinfo : EIATTR_FRAME_SIZE
	.align		4
.L_62:
        /*0138*/ 	.byte	0x04, 0x11
        /*013a*/ 	.short	(.L_64 - .L_63)
	.align		4
.L_63:
        /*013c*/ 	.word	index@($__internal_34_$__cuda_sm70_shflsync_bfly_p)
        /*0140*/ 	.word	0x00000000


	//----- nvinfo : EIATTR_FRAME_SIZE
	.align		4
.L_64:
        /*0144*/ 	.byte	0x04, 0x11
        /*0146*/ 	.short	(.L_66 - .L_65)
	.align		4
.L_65:
        /*0148*/ 	.word	index@(_ZN7cutlass13device_kernelIN5flash19enable_sm80_to_sm89INS1_16FlashAttnFwdSm80INS1_25CollectiveMainloopFwdSm80ILi8ELi2ELb0EN4cute5tupleIJNS5_1CILi128EEENS7_ILi64EEENS7_ILi192EEEEEELi192ENS_6half_tEfNS_4arch4Sm80ELb0ELb1ELb0ELb1ELb1ELb0ELb1ELb1EEENS1_21CollectiveEpilogueFwdINS6_IJS8_SA_S9_EEENS6_IJNS7_ILi1EEESI_SI_EEESC_SE_Li256ELb1ELb1ELb1ELb0EEENS1_36VarlenDynamicPersistentTileSchedulerILi128ELi64ELi256ELi256ELb1ELb1ELb0ELb1ELb0ELb1EEEEEEEEEvNT_6ParamsE)
        /*014c*/ 	.word	0x00000010


	//----- nvinfo : EIATTR_REGCOUNT
	.align		4
.L_66:
        /*0150*/ 	.byte	0x04, 0x2f
        /*0152*/ 	.short	(.L_68 - .L_67)
	.align		4
.L_67:
        /*0154*/ 	.word	index@(_ZN7cutlass13device_kernelIN5flash19enable_sm80_to_sm89INS1_16FlashAttnFwdSm80INS1_25CollectiveMainloopFwdSm80ILi8ELi2ELb0EN4cute5tupleIJNS5_1CILi128EEENS7_ILi64EEENS7_ILi192EEEEEELi192ENS_6half_tEfNS_4arch4Sm80ELb0ELb1ELb0ELb0ELb1ELb0ELb1ELb1EEENS1_21CollectiveEpilogueFwdINS6_IJS8_SA_S9_EEENS6_IJNS7_ILi1EEESI_SI_EEESC_SE_Li256ELb0ELb1ELb1ELb0EEENS1_19SingleTileSchedulerILb0ELb1ELb1ELi128EEEEEEEEEvNT_6ParamsE)
        /*0158*/ 	.word	0x000000e4


	//----- nvinfo : EIATTR_FRAME_SIZE
	.align		4
.L_68:
        /*015c*/ 	.byte	0x04, 0x11
        /*015e*/ 	.short	(.L_70 - .L_69)
	.align		4
.L_69:
        /*0160*/ 	.word	index@(_ZN7cutlass13device_kernelIN5flash19enable_sm80_to_sm89INS1_16FlashAttnFwdSm80INS1_25CollectiveMainloopFwdSm80ILi8ELi2ELb0EN4cute5tupleIJNS5_1CILi128EEENS7_ILi64EEENS7_ILi192EEEEEELi192ENS_6half_tEfNS_4arch4Sm80ELb0ELb1ELb0ELb0ELb1ELb0ELb1ELb1EEENS1_21CollectiveEpilogueFwdINS6_IJS8_SA_S9_EEENS6_IJNS7_ILi1EEESI_SI_EEESC_SE_Li256ELb0ELb1ELb1ELb0EEENS1_19SingleTileSchedulerILb0ELb1ELb1ELi128EEEEEEEEEvNT_6ParamsE)
        /*0164*/ 	.word	0x00000000


	//----- nvinfo : EIATTR_REGCOUNT
	.align		4
.L_70:
        /*0168*/ 	.byte	0x04, 0x2f
        /*016a*/ 	.short	(.L_72 - .L_71)
	.align		4
.L_71:
        /*016c*/ 	.word	index@(_ZN7cutlass13device_kernelIN5flash19enable_sm80_to_sm89INS1_16FlashAttnFwdSm80INS1_25CollectiveMainloopFwdSm80ILi8ELi2ELb0EN4cute5tupleIJNS5_1CILi128EEENS7_ILi64EEENS7_ILi192EEEEEELi192ENS_6half_tEfNS_4arch4Sm80ELb0ELb0ELb0ELb1ELb1ELb1ELb1ELb1EEENS1_21CollectiveEpilogueFwdINS6_IJS8_SA_S9_EEENS6_IJNS7_ILi1EEESI_SI_EEESC_SE_Li256ELb1ELb1ELb1ELb0EEENS1_36VarlenDynamicPersistentTileSchedulerILi128ELi64ELi256ELi256ELb1ELb1ELb0ELb0ELb1ELb1EEEEEEEEEvNT_6ParamsE)
        /*0170*/ 	.word	0x000000ff


	//----- nvinfo : EIATTR_FRAME_SIZE
	.align		4
.L_72:
        /*0174*/ 	.byte	0x04, 0x11
        /*0176*/ 	.short	(.L_74 - .L_73)
	.align		4
.L_73:
        /*0178*/ 	.word	index@($__internal_33_$__cuda_sm70_votesync_ballot)
        /*017c*/ 	.word	0x00000000


	//----- nvinfo : EIATTR_FRAME_SIZE
	.align		4
.L_74:
        /*0180*/ 	.byte	0x04, 0x11
        /*0182*/ 	.short	(.L_76 - .L_75)
	.align		4
.L_75:
        /*0184*/ 	.word	index@($__internal_32_$__cuda_sm70_shflsync_up_p)
        /*0188*/ 	.word	0x00000000


	//----- nvinfo : EIATTR_FRAME_SIZE
	.align		4
.L_76:
        /*018c*/ 	.byte	0x04, 0x11
        /*018e*/ 	.short	(.L_78 - .L_77)
	.align		4
.L_77:
        /*0190*/ 	.word	index@($__internal_31_$__cuda_sm70_shflsync_idx_p)
        /*0194*/ 	.word	0x00000000


	//----- nvinfo : EIATTR_FRAME_SIZE
	.align		4
.L_78:
        /*0198*/ 	.byte	0x04, 0x11
        /*019a*/ 	.short	(.L_80 - .L_79)
	.align		4
.L_79:
        /*019c*/ 	.word	index@($__internal_30_$__cuda_sm70_shflsync_bfly_p)
        /*01a0*/ 	.word	0x00000000


	//----- nvinfo : EIATTR_FRAME_SIZE
	.align		4
.L_80:
        /*01a4*/ 	.byte	0x04, 0x11
        /*01a6*/ 	.short	(.L_82 - .L_81)
	.align		4
.L_81:
        /*01a8*/ 	.word	index@(_ZN7cutlass13device_kernelIN5flash19enable_sm80_to_sm89INS1_16FlashAttnFwdSm80INS1_25CollectiveMainloopFwdSm80ILi8ELi2ELb0EN4cute5tupleIJNS5_1CILi128EEENS7_ILi64EEENS7_ILi192EEEEEELi192ENS_6half_tEfNS_4arch4Sm80ELb0ELb0ELb0ELb1ELb1ELb1ELb1ELb1EEENS1_21CollectiveEpilogueFwdINS6_IJS8_SA_S9_EEENS6_IJNS7_ILi1EEESI_SI_EEESC_SE_Li256ELb1ELb1ELb1ELb0EEENS1_36VarlenDynamicPersistentTileSchedulerILi128ELi64ELi256ELi256ELb1ELb1ELb0ELb0ELb1ELb1EEEEEEEEEvNT_6ParamsE)
        /*01ac*/ 	.word	0x00000050


	//----- nvinfo : EIATTR_REGCOUNT
	.align		4
.L_82:
        /*01b0*/ 	.byte	0x04, 0x2f
        /*01b2*/ 	.short	(.L_84 - .L_83)
	.align		4
.L_83:
        /*01b4*/ 	.word	index@(_ZN7cutlass13device_kernelIN5flash19enable_sm80_to_sm89INS1_16FlashAttnFwdSm80INS1_25CollectiveMainloopFwdSm80ILi8ELi2ELb0EN4cute5tupleIJNS5_1CILi128EEENS7_ILi64EEENS7_ILi192EEEEEELi192ENS_6half_tEfNS_4arch4Sm80ELb0ELb0ELb0ELb1ELb1ELb0ELb1ELb1EEENS1_21CollectiveEpilogueFwdINS6_IJS8_SA_S9_EEENS6_IJNS7_ILi1EEESI_SI_EEESC_SE_Li256ELb1ELb1ELb1ELb0EEENS1_36VarlenDynamicPersistentTileSchedulerILi128ELi64ELi256ELi256ELb1ELb1ELb0ELb0ELb1ELb1EEEEEEEEEvNT_6ParamsE)
        /*01b8*/ 	.word	0x000000ff


	//----- nvinfo : EIATTR_FRAME_SIZE
	.align		4
.L_84:
        /*01bc*/ 	.byte	0x04, 0x11
        /*01be*/ 	.short	(.L_86 - .L_85)
	.align		4
.L_85:
        /*01c0*/ 	.word	index@($__internal_29_$__cuda_sm70_votesync_ballot)
        /*01c4*/ 	.word	0x00000000


	//----- nvinfo : EIATTR_FRAME_SIZE
	.align		4
.L_86:
        /*01c8*/ 	.byte	0x04, 0x11
        /*01ca*/ 	.short	(.L_88 - .L_87)
	.align		4
.L_87:
        /*01cc*/ 	.word	index@($__internal_28_$__cuda_sm70_shflsync_up_p)
        /*01d0*/ 	.word	0x00000000


	//----- nvinfo : EIATTR_FRAME_SIZE
	.align		4
.L_88:
        /*01d4*/ 	.byte	0x04, 0x11
        /*01d6*/ 	.short	(.L_90 - .L_89)
	.align		4
.L_89:
        /*01d8*/ 	.word	index@($__internal_27_$__cuda_sm70_shflsync_idx_p)
        /*01dc*/ 	.word	0x00000000


	//----- nvinfo : EIATTR_FRAME_SIZE
	.align		4
.L_90:
        /*01e0*/ 	.byte	0x04, 0x11
        /*01e2*/ 	.short	(.L_92 - .L_91)
	.align		4
.L_91:
        /*01e4*/ 	.word	index@($__internal_26_$__cuda_sm70_shflsync_bfly_p)
        /*01e8*/ 	.word	0x00000000


	//----- nvinfo : EIATTR_FRAME_SIZE
	.align		4
.L_92:
        /*01ec*/ 	.byte	0x04, 0x11
        /*01ee*/ 	.short	(.L_94 - .L_93)
	.align		4
.L_93:
        /*01f0*/ 	.word	index@(_ZN7cutlass13device_kernelIN5flash19enable_sm80_to_sm89INS1_16FlashAttnFwdSm80INS1_25CollectiveMainloopFwdSm80ILi8ELi2ELb0EN4cute5tupleIJNS5_1CILi128EEENS7_ILi64EEENS7_ILi192EEEEEELi192ENS_6half_tEfNS_4arch4Sm80ELb0ELb0ELb0ELb1ELb1ELb0ELb1ELb1EEENS1_21CollectiveEpilogueFwdINS6_IJS8_SA_S9_EEENS6_IJNS7_ILi1EEESI_SI_EEESC_SE_Li256ELb1ELb1ELb1ELb0EEENS1_36VarlenDynamicPersistentTileSchedulerILi128ELi64ELi256ELi256ELb1ELb1ELb0ELb0ELb1ELb1EEEEEEEEEvNT_6ParamsE)
        /*01f4*/ 	.word	0x00000010


	//----- nvinfo : EIATTR_REGCOUNT
	.align		4
.L_94:
        /*01f8*/ 	.byte	0x04, 0x2f
        /*01fa*/ 	.short	(.L_96 - .L_95)
	.align		4
.L_95:
        /*01fc*/ 	.word	index@(_ZN7cutlass13device_kernelIN5flash19enable_sm80_to_sm89INS1_16FlashAttnFwdSm80INS1_25CollectiveMainloopFwdSm80ILi8ELi2ELb0EN4cute5tupleIJNS5_1CILi128EEENS7_ILi64EEENS7_ILi192EEEEEELi192ENS_6half_tEfNS_4arch4Sm80ELb0ELb0ELb0ELb0ELb1ELb0ELb1ELb1EEENS1_21CollectiveEpilogueFwdINS6_IJS8_SA_S9_EEENS6_IJNS7_ILi1EEESI_SI_EEESC_SE_Li256ELb0ELb1ELb1ELb0EEENS1_19SingleTileSchedulerILb0ELb1ELb1ELi128EEEEEEEEEvNT_6ParamsE)
        /*0200*/ 	.word	0x000000f5


	//----- nvinfo : EIATTR_FRAME_SIZE
	.align		4
.L_96:
        /*0204*/ 	.byte	0x04, 0x11
        /*0206*/ 	.short	(.L_98 - .L_97)
	.align		4
.L_97:
        /*0208*/ 	.word	index@(_ZN7cutlass13device_kernelIN5flash19enable_sm80_to_sm89INS1_16FlashAttnFwdSm80INS1_25CollectiveMainloopFwdSm80ILi8ELi2ELb0EN4cute5tupleIJNS5_1CILi128EEENS7_ILi64EEENS7_ILi192EEEEEELi192ENS_6half_tEfNS_4arch4Sm80ELb0ELb0ELb0ELb0ELb1ELb0ELb1ELb1EEENS1_21CollectiveEpilogueFwdINS6_IJS8_SA_S9_EEENS6_IJNS7_ILi1EEESI_SI_EEESC_SE_Li256ELb0ELb1ELb1ELb0EEENS1_19SingleTileSchedulerILb0ELb1ELb1ELi128EEEEEEEEEvNT_6ParamsE)
        /*020c*/ 	.word	0x00000000


	//----- nvinfo : EIATTR_REGCOUNT
	.align		4
.L_98:
        /*0210*/ 	.byte	0x04, 0x2f
        /*0212*/ 	.short	(.L_100 - .L_99)
	.align		4
.L_99:
        /*0214*/ 	.word	index@(_ZN7cutlass13device_kernelIN5flash19enable_sm80_to_sm89INS1_16FlashAttnFwdSm80INS1_25CollectiveMainloopFwdSm80ILi8ELi1ELb0EN4cute5tupleIJNS5_1CILi128EEENS7_ILi64EEENS7_ILi192EEEEEELi192ENS_6half_tEfNS_4arch4Sm80ELb1ELb0ELb0ELb1ELb1ELb1ELb1ELb1EEENS1_21CollectiveEpilogueFwdINS6_IJS8_SA_S9_EEENS6_IJNS7_ILi1EEESI_SI_EEESC_SE_Li256ELb1ELb1ELb1ELb0EEENS1_36VarlenDynamicPersistentTileSchedulerILi128ELi64ELi256ELi256ELb1ELb1ELb0ELb1ELb1ELb1EEEEEEEEEvNT_6ParamsE)
        /*0218*/ 	.word	0x000000ff


	//----- nvinfo : EIATTR_FRAME_SIZE
	.align		4
.L_100:
        /*021c*/ 	.byte	0x04, 0x11
        /*021e*/ 	.short	(.L_102 - .L_101)
	.align		4
.L_101:
        /*0220*/ 	.word	index@($__internal_25_$__cuda_sm70_votesync_ballot)
        /*0224*/ 	.word	0x00000000


	//----- nvinfo : EIATTR_FRAME_SIZE
	.align		4
.L_102:
        /*0228*/ 	.byte	0x04, 0x11
        /*022a*/ 	.short	(.L_104 - .L_103)
	.align		4
.L_103:
        /*022c*/ 	.word	index@($__internal_24_$__cuda_sm70_shflsync_up_p)
        /*0230*/ 	.word	0x00000000


	//----- nvinfo : EIATTR_FRAME_SIZE
	.align		4
.L_104:
        /*0234*/ 	.byte	0x04, 0x11
        /*0236*/ 	.short	(.L_106 - .L_105)
	.align		4
.L_105:
        /*0238*/ 	.word	index@($__internal_23_$__cuda_sm70_shflsync_idx_p)
        /*023c*/ 	.word	0x00000000


	//----- nvinfo : EIATTR_FRAME_SIZE
	.align		4
.L_106:
        /*0240*/ 	.byte	0x04, 0x11
        /*0242*/ 	.short	(.L_108 - .L_107)
	.align		4
.L_107:
        /*0244*/ 	.word	index@($__internal_22_$__cuda_sm70_shflsync_bfly_p)
        /*0248*/ 	.word	0x00000000


	//----- nvinfo : EIATTR_FRAME_SIZE
	.align		4
.L_108:
        /*024c*/ 	.byte	0x04, 0x11
        /*024e*/ 	.short	(.L_110 - .L_109)
	.align		4
.L_109:
        /*0250*/ 	.word	index@(_ZN7cutlass13device_kernelIN5flash19enable_sm80_to_sm89INS1_16FlashAttnFwdSm80INS1_25CollectiveMainloopFwdSm80ILi8ELi1ELb0EN4cute5tupleIJNS5_1CILi128EEENS7_ILi64EEENS7_ILi192EEEEEELi192ENS_6half_tEfNS_4arch4Sm80ELb1ELb0ELb0ELb1ELb1ELb1ELb1ELb1EEENS1_21CollectiveEpilogueFwdINS6_IJS8_SA_S9_EEENS6_IJNS7_ILi1EEESI_SI_EEESC_SE_Li256ELb1ELb1ELb1ELb0EEENS1_36VarlenDynamicPersistentTileSchedulerILi128ELi64ELi256ELi256ELb1ELb1ELb0ELb1ELb1ELb1EEEEEEEEEvNT_6ParamsE)
        /*0254*/ 	.word	0x00000060


	//----- nvinfo : EIATTR_REGCOUNT
	.align		4
.L_110:
        /*0258*/ 	.byte	0x04, 0x2f
        /*025a*/ 	.short	(.L_112 - .L_111)
	.align		4
.L_111:
        /*025c*/ 	.word	index@(_ZN7cutlass13device_kernelIN5flash19enable_sm80_to_sm89INS1_16FlashAttnFwdSm80INS1_25CollectiveMainloopFwdSm80ILi8ELi1ELb0EN4cute5tupleIJNS5_1CILi128EEENS7_ILi64EEENS7_ILi192EEEEEELi192ENS_6half_tEfNS_4arch4Sm80ELb1ELb0ELb0ELb1ELb1ELb0ELb1ELb1EEENS1_21CollectiveEpilogueFwdINS6_IJS8_SA_S9_EEENS6_IJNS7_ILi1EEESI_SI_EEESC_SE_Li256ELb1ELb1ELb1ELb0EEENS1_36VarlenDynamicPersistentTileSchedulerILi128ELi64ELi256ELi256ELb1ELb1ELb0ELb1ELb1ELb1EEEEEEEEEvNT_6ParamsE)
        /*0260*/ 	.word	0x000000ff


	//----- nvinfo : EIATTR_FRAME_SIZE
	.align		4
.L_112:
        /*0264*/ 	.byte	0x04, 0x11
        /*0266*/ 	.short	(.L_114 - .L_113)
	.align		4
.L_113:
        /*0268*/ 	.word	index@($__internal_21_$__cuda_sm70_votesync_ballot)
        /*026c*/ 	.word	0x00000000


	//----- nvinfo : EIATTR_FRAME_SIZE
	.align		4
.L_114:
        /*0270*/ 	.byte	0x04, 0x11
        /*0272*/ 	.short	(.L_116 - .L_115)
	.align		4
.L_115:
        /*0274*/ 	.word	index@($__internal_20_$__cuda_sm70_shflsync_up_p)
        /*0278*/ 	.word	0x00000000


	//----- nvinfo : EIATTR_FRAME_SIZE
	.align		4
.L_116:
        /*027c*/ 	.byte	0x04, 0x11
        /*027e*/ 	.short	(.L_118 - .L_117)
	.align		4
.L_117:
        /*0280*/ 	.word	index@($__internal_19_$__cuda_sm70_shflsync_idx_p)
        /*0284*/ 	.word	0x00000000


	//----- nvinfo : EIATTR_FRAME_SIZE
	.align		4
.L_118:
        /*0288*/ 	.byte	0x04, 0x11
        /*028a*/ 	.short	(.L_120 - .L_119)
	.align		4
.L_119:
        /*028c*/ 	.word	index@($__internal_18_$__cuda_sm70_shflsync_bfly_p)
        /*0290*/ 	.word	0x00000000


	//----- nvinfo : EIATTR_FRAME_SIZE
	.align		4
.L_120:
        /*0294*/ 	.byte	0x04, 0x11
        /*0296*/ 	.short	(.L_122 - .L_121)
	.align		4
.L_121:
        /*0298*/ 	.word	index@(_ZN7cutlass13device_kernelIN5flash19enable_sm80_to_sm89INS1_16FlashAttnFwdSm80INS1_25CollectiveMainloopFwdSm80ILi8ELi1ELb0EN4cute5tupleIJNS5_1CILi128EEENS7_ILi64EEENS7_ILi192EEEEEELi192ENS_6half_tEfNS_4arch4Sm80ELb1ELb0ELb0ELb1ELb1ELb0ELb1ELb1EEENS1_21CollectiveEpilogueFwdINS6_IJS8_SA_S9_EEENS6_IJNS7_ILi1EEESI_SI_EEESC_SE_Li256ELb1ELb1ELb1ELb0EEENS1_36VarlenDynamicPersistentTileSchedulerILi128ELi64ELi256ELi256ELb1ELb1ELb0ELb1ELb1ELb1EEEEEEEEEvNT_6ParamsE)
        /*029c*/ 	.word	0x00000018


	//----- nvinfo : EIATTR_REGCOUNT
	.align		4
.L_122:
        /*02a0*/ 	.byte	0x04, 0x2f
        /*02a2*/ 	.short	(.L_124 - .L_123)
	.align		4
.L_123:
        /*02a4*/ 	.word	index@(_ZN7cutlass13device_kernelIN5flash19enable_sm80_to_sm89INS1_16FlashAttnFwdSm80INS1_25CollectiveMainloopFwdSm80ILi8ELi1ELb0EN4cute5tupleIJNS5_1CILi128EEENS7_ILi64EEENS7_ILi192EEEEEELi192ENS_6half_tEfNS_4arch4Sm80ELb1ELb0ELb0ELb0ELb1ELb0ELb1ELb1EEENS1_21CollectiveEpilogueFwdINS6_IJS8_SA_S9_EEENS6_IJNS7_ILi1EEESI_SI_EEESC_SE_Li256ELb0ELb1ELb1ELb0EEENS1_30DynamicPersistentTileSchedulerILi256ELi256ELb1ELb1ELb0EEEEEEEEEvNT_6ParamsE)
        /*02a8*/ 	.word	0x000000ff


	//----- nvinfo : EIATTR_FRAME_SIZE
	.align		4
.L_124:
        /*02ac*/ 	.byte	0x04, 0x11
        /*02ae*/ 	.short	(.L_126 - .L_125)
	.align		4
.L_125:
        /*02b0*/ 	.word	index@($__internal_17_$__cuda_sm70_shflsync_idx_p)
        /*02b4*/ 	.word	0x00000000


	//----- nvinfo : EIATTR_FRAME_SIZE
	.align		4
.L_126:
        /*02b8*/ 	.byte	0x04, 0x11
        /*02ba*/ 	.short	(.L_128 - .L_127)
	.align		4
.L_127:
        /*02bc*/ 	.word	index@($__internal_16_$__cuda_sm70_shflsync_bfly_p)
        /*02c0*/ 	.word	0x00000000


	//----- nvinfo : EIATTR_FRAME_SIZE
	.align		4
.L_128:
        /*02c4*/ 	.byte	0x04, 0x11
        /*02c6*/ 	.short	(.L_130 - .L_129)
	.align		4
.L_129:
        /*02c8*/ 	.word	index@(_ZN7cutlass13device_kernelIN5flash19enable_sm80_to_sm89INS1_16FlashAttnFwdSm80INS1_25CollectiveMainloopFwdSm80ILi8ELi1ELb0EN4cute5tupleIJNS5_1CILi128EEENS7_ILi64EEENS7_ILi192EEEEEELi192ENS_6half_tEfNS_4arch4Sm80ELb1ELb0ELb0ELb0ELb1ELb0ELb1ELb1EEENS1_21CollectiveEpilogueFwdINS6_IJS8_SA_S9_EEENS6_IJNS7_ILi1EEESI_SI_EEESC_SE_Li256ELb0ELb1ELb1ELb0EEENS1_30DynamicPersistentTileSchedulerILi256ELi256ELb1ELb1ELb0EEEEEEEEEvNT_6ParamsE)
        /*02cc*/ 	.word	0x00000010


	//----- nvinfo : EIATTR_REGCOUNT
	.align		4
.L_130:
        /*02d0*/ 	.byte	0x04, 0x2f
        /*02d2*/ 	.short	(.L_132 - .L_131)
	.align		4
.L_131:
        /*02d4*/ 	.word	index@(_ZN7cutlass13device_kernelIN5flash19enable_sm80_to_sm89INS1_16FlashAttnFwdSm80INS1_25CollectiveMainloopFwdSm80ILi8ELi1ELb0EN4cute5tupleIJNS5_1CILi128EEENS7_ILi64EEENS7_ILi192EEEEEELi192ENS_6half_tEfNS_4arch4Sm80ELb0ELb1ELb0ELb1ELb1ELb1ELb1ELb1EEENS1_21CollectiveEpilogueFwdINS6_IJS8_SA_S9_EEENS6_IJNS7_ILi1EEESI_SI_EEESC_SE_Li256ELb1ELb1ELb1ELb0EEENS1_36VarlenDynamicPersistentTileSchedulerILi128ELi64ELi256ELi256ELb1ELb1ELb0ELb1ELb0ELb1EEEEEEEEEvNT_6ParamsE)
        /*02d8*/ 	.word	0x000000ff


	//----- nvinfo : EIATTR_FRAME_SIZE
	.align		4
.L_132:
        /*02dc*/ 	.byte	0x04, 0x11
        /*02de*/ 	.short	(.L_134 - .L_133)
	.align		4
.L_133:
        /*02e0*/ 	.word	index@($__internal_15_$__cuda_sm70_votesync_ballot)
        /*02e4*/ 	.word	0x00000000


	//----- nvinfo : EIATTR_FRAME_SIZE
	.align		4
.L_134:
        /*02e8*/ 	.byte	0x04, 0x11
        /*02ea*/ 	.short	(.L_136 - .L_135)
	.align		4
.L_135:
        /*02ec*/ 	.word	index@($__internal_14_$__cuda_sm70_shflsync_up_p)
        /*02f0*/ 	.word	0x00000000


	//----- nvinfo : EIATTR_FRAME_SIZE
	.align		4
.L_136:
        /*02f4*/ 	.byte	0x04, 0x11
        /*02f6*/ 	.short	(.L_138 - .L_137)
	.align		4
.L_137:
        /*02f8*/ 	.word	index@($__internal_13_$__cuda_sm70_shflsync_idx_p)
        /*02fc*/ 	.word	0x00000000


	//----- nvinfo : EIATTR_FRAME_SIZE
	.align		4
.L_138:
        /*0300*/ 	.byte	0x04, 0x11
        /*0302*/ 	.short	(.L_140 - .L_139)
	.align		4
.L_139:
        /*0304*/ 	.word	index@($__internal_12_$__cuda_sm70_shflsync_bfly_p)
        /*0308*/ 	.word	0x00000000


	//----- nvinfo : EIATTR_FRAME_SIZE
	.align		4
.L_140:
        /*030c*/ 	.byte	0x04, 0x11
        /*030e*/ 	.short	(.L_142 - .L_141)
	.align		4
.L_141:
        /*0310*/ 	.word	index@(_ZN7cutlass13device_kernelIN5flash19enable_sm80_to_sm89INS1_16FlashAttnFwdSm80INS1_25CollectiveMainloopFwdSm80ILi8ELi1ELb0EN4cute5tupleIJNS5_1CILi128EEENS7_ILi64EEENS7_ILi192EEEEEELi192ENS_6half_tEfNS_4arch4Sm80ELb0ELb1ELb0ELb1ELb1ELb1ELb1ELb1EEENS1_21CollectiveEpilogueFwdINS6_IJS8_SA_S9_EEENS6_IJNS7_ILi1EEESI_SI_EEESC_SE_Li256ELb1ELb1ELb1ELb0EEENS1_36VarlenDynamicPersistentTileSchedulerILi128ELi64ELi256ELi256ELb1ELb1ELb0ELb1ELb0ELb1EEEEEEEEEvNT_6ParamsE)
        /*0314*/ 	.word	0x00000058


	//----- nvinfo : EIATTR_REGCOUNT
	.align		4
.L_142:
        /*0318*/ 	.byte	0x04, 0x2f
        /*031a*/ 	.short	(.L_144 - .L_143)
	.align		4
.L_143:
        /*031c*/ 	.word	index@(_ZN7cutlass13device_kernelIN5flash19enable_sm80_to_sm89INS1_16FlashAttnFwdSm80INS1_25CollectiveMainloopFwdSm80ILi8ELi1ELb0EN4cute5tupleIJNS5_1CILi128EEENS7_ILi64EEENS7_ILi192EEEEEELi192ENS_6half_tEfNS_4arch4Sm80ELb0ELb1ELb0ELb1ELb1ELb0ELb1ELb1EEENS1_21CollectiveEpilogueFwdINS6_IJS8_SA_S9_EEENS6_IJNS7_ILi1EEESI_SI_EEESC_SE_Li256ELb1ELb1ELb1ELb0EEENS1_36VarlenDynamicPersistentTileSchedulerILi128ELi64ELi256ELi256ELb1ELb1ELb0ELb1ELb0ELb1EEEEEEEEEvNT_6ParamsE)
        /*0320*/ 	.word	0x000000ff


	//----- nvinfo : EIATTR_FRAME_SIZE
	.align		4
.L_144:
        /*0324*/ 	.byte	0x04, 0x11
        /*0326*/ 	.short	(.L_146 - .L_145)
	.align		4
.L_145:
        /*0328*/ 	.word	index@($__internal_11_$__cuda_sm70_votesync_ballot)
        /*032c*/ 	.word	0x00000000


	//----- nvinfo : EIATTR_FRAME_SIZE
	.align		4
.L_146:
        /*0330*/ 	.byte	0x04, 0x11
        /*0332*/ 	.short	(.L_148 - .L_147)
	.align		4
.L_147:
        /*0334*/ 	.word	index@($__internal_10_$__cuda_sm70_shflsync_up_p)
        /*0338*/ 	.word	0x00000000


	//----- nvinfo : EIATTR_FRAME_SIZE
	.align		4
.L_148:
        /*033c*/ 	.byte	0x04, 0x11
        /*033e*/ 	.short	(.L_150 - .L_149)
	.align		4
.L_149:
        /*0340*/ 	.word	index@($__internal_9_$__cuda_sm70_shflsync_idx_p)
        /*0344*/ 	.word	0x00000000


	//----- nvinfo : EIATTR_FRAME_SIZE
	.align		4
.L_150:
        /*0348*/ 	.byte	0x04, 0x11
        /*034a*/ 	.short	(.L_152 - .L_151)
	.align		4
.L_151:
        /*034c*/ 	.word	index@($__internal_8_$__cuda_sm70_shflsync_bfly_p)
        /*0350*/ 	.word	0x00000000


	//----- nvinfo : EIATTR_FRAME_SIZE
	.align		4
.L_152:
        /*0354*/ 	.byte	0x04, 0x11
        /*0356*/ 	.short	(.L_154 - .L_153)
	.align		4
.L_153:
        /*0358*/ 	.word	index@(_ZN7cutlass13device_kernelIN5flash19enable_sm80_to_sm89INS1_16FlashAttnFwdSm80INS1_25CollectiveMainloopFwdSm80ILi8ELi1ELb0EN4cute5tupleIJNS5_1CILi128EEENS7_ILi64EEENS7_ILi192EEEEEELi192ENS_6half_tEfNS_4arch4Sm80ELb0ELb1ELb0ELb1ELb1ELb0ELb1ELb1EEENS1_21CollectiveEpilogueFwdINS6_IJS8_SA_S9_EEENS6_IJNS7_ILi1EEESI_SI_EEESC_SE_Li256ELb1ELb1ELb1ELb0EEENS1_36VarlenDynamicPersistentTileSchedulerILi128ELi64ELi256ELi256ELb1ELb1ELb0ELb1ELb0ELb1EEEEEEEEEvNT_6ParamsE)
        /*035c*/ 	.word	0x00000018


	//----- nvinfo : EIATTR_REGCOUNT
	.align		4
.L_154:
        /*0360*/ 	.byte	0x04, 0x2f
        /*0362*/ 	.short	(.L_156 - .L_155)
	.align		4
.L_155:
        /*0364*/ 	.word	index@(_ZN7cutlass13device_kernelIN5flash19enable_sm80_to_sm89INS1_16FlashAttnFwdSm80INS1_25CollectiveMainloopFwdSm80ILi8ELi1ELb0EN4cute5tupleIJNS5_1CILi128EEENS7_ILi64EEENS7_ILi192EEEEEELi192ENS_6half_tEfNS_4arch4Sm80ELb0ELb1ELb0ELb0ELb1ELb0ELb1ELb1EEENS1_21CollectiveEpilogueFwdINS6_IJS8_SA_S9_EEENS6_IJNS7_ILi1EEESI_SI_EEESC_SE_Li256ELb0ELb1ELb1ELb0EEENS1_19SingleTileSchedulerILb0ELb1ELb1ELi128EEEEEEEEEvNT_6ParamsE)
        /*0368*/ 	.word	0x000000eb


	//----- nvinfo : EIATTR_FRAME_SIZE
	.align		4
.L_156:
        /*036c*/ 	.byte	0x04, 0x11
        /*036e*/ 	.short	(.L_158 - .L_157)
	.align		4
.L_157:
        /*0370*/ 	.word	index@(_ZN7cutlass13device_kernelIN5flash19enable_sm80_to_sm89INS1_16FlashAttnFwdSm80INS1_25CollectiveMainloopFwdSm80ILi8ELi1ELb0EN4cute5tupleIJNS5_1CILi128EEENS7_ILi64EEENS7_ILi192EEEEEELi192ENS_6half_tEfNS_4arch4Sm80ELb0ELb1ELb0ELb0ELb1ELb0ELb1ELb1EEENS1_21CollectiveEpilogueFwdINS6_IJS8_SA_S9_EEENS6_IJNS7_ILi1EEESI_SI_EEESC_SE_Li256ELb0ELb1ELb1ELb0EEENS1_19SingleTileSchedulerILb0ELb1ELb1ELi128EEEEEEEEEvNT_6ParamsE)
        /*0374*/ 	.word	0x00000000


	//----- nvinfo : EIATTR_REGCOUNT
	.align		4
.L_158:
        /*0378*/ 	.byte	0x04, 0x2f
        /*037a*/ 	.short	(.L_160 - .L_159)
	.align		4
.L_159:
        /*037c*/ 	.word	index@(_ZN7cutlass13device_kernelIN5flash19enable_sm80_to_sm89INS1_16FlashAttnFwdSm80INS1_25CollectiveMainloopFwdSm80ILi8ELi1ELb0EN4cute5tupleIJNS5_1CILi128EEENS7_ILi64EEENS7_ILi192EEEEEELi192ENS_6half_tEfNS_4arch4Sm80ELb0ELb0ELb0ELb1ELb1ELb1ELb1ELb1EEENS1_21CollectiveEpilogueFwdINS6_IJS8_SA_S9_EEENS6_IJNS7_ILi1EEESI_SI_EEESC_SE_Li256ELb1ELb1ELb1ELb0EEENS1_36VarlenDynamicPersistentTileSchedulerILi128ELi64ELi256ELi256ELb1ELb1ELb0ELb0ELb1ELb1EEEEEEEEEvNT_6ParamsE)
        /*0380*/ 	.word	0x000000ff


	//----- nvinfo : EIATTR_FRAME_SIZE
	.align		4
.L_160:
        /*0384*/ 	.byte	0x04, 0x11
        /*0386*/ 	.short	(.L_162 - .L_161)
	.align		4
.L_161:
        /*0388*/ 	.word	index@($__internal_7_$__cuda_sm70_votesync_ballot)
        /*038c*/ 	.word	0x00000000


	//----- nvinfo : EIATTR_FRAME_SIZE
	.align		4
.L_162:
        /*0390*/ 	.byte	0x04, 0x11
        /*0392*/ 	.short	(.L_164 - .L_163)
	.align		4
.L_163:
        /*0394*/ 	.word	index@($__internal_6_$__cuda_sm70_shflsync_up_p)
        /*0398*/ 	.word	0x00000000


	//----- nvinfo : EIATTR_FRAME_SIZE
	.align		4
.L_164:
        /*039c*/ 	.byte	0x04, 0x11
        /*039e*/ 	.short	(.L_166 - .L_165)
	.align		4
.L_165:
        /*03a0*/ 	.word	index@($__internal_5_$__cuda_sm70_shflsync_idx_p)
        /*03a4*/ 	.word	0x00000000


	//----- nvinfo : EIATTR_FRAME_SIZE
	.align		4
.L_166:
        /*03a8*/ 	.byte	0x04, 0x11
        /*03aa*/ 	.short	(.L_168 - .L_167)
	.align		4
.L_167:
        /*03ac*/ 	.word	index@($__internal_4_$__cuda_sm70_shflsync_bfly_p)
        /*03b0*/ 	.word	0x00000000


	//----- nvinfo : EIATTR_FRAME_SIZE
	.align		4
.L_168:
        /*03b4*/ 	.byte	0x04, 0x11
        /*03b6*/ 	.short	(.L_170 - .L_169)
	.align		4
.L_169:
        /*03b8*/ 	.word	index@(_ZN7cutlass13device_kernelIN5flash19enable_sm80_to_sm89INS1_16FlashAttnFwdSm80INS1_25CollectiveMainloopFwdSm80ILi8ELi1ELb0EN4cute5tupleIJNS5_1CILi128EEENS7_ILi64EEENS7_ILi192EEEEEELi192ENS_6half_tEfNS_4arch4Sm80ELb0ELb0ELb0ELb1ELb1ELb1ELb1ELb1EEENS1_21CollectiveEpilogueFwdINS6_IJS8_SA_S9_EEENS6_IJNS7_ILi1EEESI_SI_EEESC_SE_Li256ELb1ELb1ELb1ELb0EEENS1_36VarlenDynamicPersistentTileSchedulerILi128ELi64ELi256ELi256ELb1ELb1ELb0ELb0ELb1ELb1EEEEEEEEEvNT_6ParamsE)
        /*03bc*/ 	.word	0x00000060


	//----- nvinfo : EIATTR_REGCOUNT
	.align		4
.L_170:
        /*03c0*/ 	.byte	0x04, 0x2f
        /*03c2*/ 	.short	(.L_172 - .L_171)
	.align		4
.L_171:
        /*03c4*/ 	.word	index@(_ZN7cutlass13device_kernelIN5flash19enable_sm80_to_sm89INS1_16FlashAttnFwdSm80INS1_25CollectiveMainloopFwdSm80ILi8ELi1ELb0EN4cute5tupleIJNS5_1CILi128EEENS7_ILi64EEENS7_ILi192EEEEEELi192ENS_6half_tEfNS_4arch4Sm80ELb0ELb0ELb0ELb1ELb1ELb0ELb1ELb1EEENS1_21CollectiveEpilogueFwdINS6_IJS8_SA_S9_EEENS6_IJNS7_ILi1EEESI_SI_EEESC_SE_Li256ELb1ELb1ELb1ELb0EEENS1_36VarlenDynamicPersistentTileSchedulerILi128ELi64ELi256ELi256ELb1ELb1ELb0ELb0ELb1ELb1EEEEEEEEEvNT_6ParamsE)
        /*03c8*/ 	.word	0x000000ff


	//----- nvinfo : EIATTR_FRAME_SIZE
	.align		4
.L_172:
        /*03cc*/ 	.byte	0x04, 0x11
        /*03ce*/ 	.short	(.L_174 - .L_173)
	.align		4
.L_173:
        /*03d0*/ 	.word	index@($__internal_3_$__cuda_sm70_votesync_ballot)
        /*03d4*/ 	.word	0x00000000


	//----- nvinfo : EIATTR_FRAME_SIZE
	.align		4
.L_174:
        /*03d8*/ 	.byte	0x04, 0x11
        /*03da*/ 	.short	(.L_176 - .L_175)
	.align		4
.L_175:
        /*03dc*/ 	.word	index@($__internal_2_$__cuda_sm70_shflsync_up_p)
        /*03e0*/ 	.word	0x00000000


	//----- nvinfo : EIATTR_FRAME_SIZE
	.align		4
.L_176:
        /*03e4*/ 	.byte	0x04, 0x11
        /*03e6*/ 	.short	(.L_178 - .L_177)
	.align		4
.L_177:
        /*03e8*/ 	.word	index@($__internal_1_$__cuda_sm70_shflsync_idx_p)
        /*03ec*/ 	.word	0x00000000


	//----- nvinfo : EIATTR_FRAME_SIZE
	.align		4
.L_178:
        /*03f0*/ 	.byte	0x04, 0x11
        /*03f2*/ 	.short	(.L_180 - .L_179)
	.align		4
.L_179:
        /*03f4*/ 	.word	index@($__internal_0_$__cuda_sm70_shflsync_bfly_p)
        /*03f8*/ 	.word	0x00000000


	//----- nvinfo : EIATTR_FRAME_SIZE
	.align		4
.L_180:
        /*03fc*/ 	.byte	0x04, 0x11
        /*03fe*/ 	.short	(.L_182 - .L_181)
	.align		4
.L_181:
        /*0400*/ 	.word	index@(_ZN7cutlass13device_kernelIN5flash19enable_sm80_to_sm89INS1_16FlashAttnFwdSm80INS1_25CollectiveMainloopFwdSm80ILi8ELi1ELb0EN4cute5tupleIJNS5_1CILi128EEENS7_ILi64EEENS7_ILi192EEEEEELi192ENS_6half_tEfNS_4arch4Sm80ELb0ELb0ELb0ELb1ELb1ELb0ELb1ELb1EEENS1_21CollectiveEpilogueFwdINS6_IJS8_SA_S9_EEENS6_IJNS7_ILi1EEESI_SI_EEESC_SE_Li256ELb1ELb1ELb1ELb0EEENS1_36VarlenDynamicPersistentTileSchedulerILi128ELi64ELi256ELi256ELb1ELb1ELb0ELb0ELb1ELb1EEEEEEEEEvNT_6ParamsE)
        /*0404*/ 	.word	0x00000018


	//----- nvinfo : EIATTR_REGCOUNT
	.align		4
.L_182:
        /*0408*/ 	.byte	0x04, 0x2f
        /*040a*/ 	.short	(.L_184 - .L_183)
	.align		4
.L_183:
        /*040c*/ 	.word	index@(_ZN7cutlass13device_kernelIN5flash19enable_sm80_to_sm89INS1_16FlashAttnFwdSm80INS1_25CollectiveMainloopFwdSm80ILi8ELi1ELb0EN4cute5tupleIJNS5_1CILi128EEENS7_ILi64EEENS7_ILi192EEEEEELi192ENS_6half_tEfNS_4arch4Sm80ELb0ELb0ELb0ELb0ELb1ELb0ELb1ELb1EEENS1_21CollectiveEpilogueFwdINS6_IJS8_SA_S9_EEENS6_IJNS7_ILi1EEESI_SI_EEESC_SE_Li256ELb0ELb1ELb1ELb0EEENS1_19SingleTileSchedulerILb0ELb1ELb1ELi128EEEEEEEEEvNT_6ParamsE)
        /*0410*/ 	.word	0x000000e2


	//----- nvinfo : EIATTR_FRAME_SIZE
	.align		4
.L_184:
        /*0414*/ 	.byte	0x04, 0x11
        /*0416*/ 	.short	(.L_186 - .L_185)
	.align		4
.L_185:
        /*0418*/ 	.word	index@(_ZN7cutlass13device_kernelIN5flash19enable_sm80_to_sm89INS1_16FlashAttnFwdSm80INS1_25CollectiveMainloopFwdSm80ILi8ELi1ELb0EN4cute5tupleIJNS5_1CILi128EEENS7_ILi64EEENS7_ILi192EEEEEELi192ENS_6half_tEfNS_4arch4Sm80ELb0ELb0ELb0ELb0ELb1ELb0ELb1ELb1EEENS1_21CollectiveEpilogueFwdINS6_IJS8_SA_S9_EEENS6_IJNS7_ILi1EEESI_SI_EEESC_SE_Li256ELb0ELb1ELb1ELb0EEENS1_19SingleTileSchedulerILb0ELb1ELb1ELi128EEEEEEEEEvNT_6ParamsE)
        /*041c*/ 	.word	0x00000000


	//----- nvinfo : EIATTR_MIN_STACK_SIZE
	.align		4
.L_186:
        /*0420*/ 	.byte	0x04, 0x12
        /*0422*/ 	.short	(.L_188 - .L_187)
	.align		4
.L_187:
        /*0424*/ 	.word	index@(_ZN7cutlass13device_kernelIN5flash19enable_sm80_to_sm89INS1_16FlashAttnFwdSm80INS1_25CollectiveMainloopFwdSm80ILi8ELi1ELb0EN4cute5tupleIJNS5_1CILi128EEENS7_ILi64EEENS7_ILi192EEEEEELi192ENS_6half_tEfNS_4arch4Sm80ELb0ELb0ELb0ELb0ELb1ELb0ELb1ELb1EEENS1_21CollectiveEpilogueFwdINS6_IJS8_SA_S9_EEENS6_IJNS7_ILi1EEESI_SI_EEESC_SE_Li256ELb0ELb1ELb1ELb0EEENS1_19SingleTileSchedulerILb0ELb1ELb1ELi128EEEEEEEEEvNT_6ParamsE)
        /*0428*/ 	.word	0x00000000


	//----- nvinfo : EIATTR_MIN_STACK_SIZE
	.align		4
.L_188:
        /*042c*/ 	.byte	0x04, 0x12
        /*042e*/ 	.short	(.L_190 - .L_189)
	.align		4
.L_189:
        /*0430*/ 	.word	index@(_ZN7cutlass13device_kernelIN5flash19enable_sm80_to_sm89INS1_16FlashAttnFwdSm80INS1_25CollectiveMainloopFwdSm80ILi8ELi1ELb0EN4cute5tupleIJNS5_1CILi128EEENS7_ILi64EEENS7_ILi192EEEEEELi192ENS_6half_tEfNS_4arch4Sm80ELb0ELb0ELb0ELb1ELb1ELb0ELb1ELb1EEENS1_21CollectiveEpilogueFwdINS6_IJS8_SA_S9_EEENS6_IJNS7_ILi1EEESI_SI_EEESC_SE_Li256ELb1ELb1ELb1ELb0EEENS1_36VarlenDynamicPersistentTileSchedulerILi128ELi64ELi256ELi256ELb1ELb1ELb0ELb0ELb1ELb1EEEEEEEEEvNT_6ParamsE)
        /*0434*/ 	.word	0x00000018


	//----- nvinfo : EIATTR_MIN_STACK_SIZE
	.align		4
.L_190:
        /*0438*/ 	.byte	0x04, 0x12
        /*043a*/ 	.short	(.L_192 - .L_191)
	.align		4
.L_191:
        /*043c*/ 	.word	index@(_ZN7cutlass13device_kernelIN5flash19enable_sm80_to_sm89INS1_16FlashAttnFwdSm80INS1_25CollectiveMainloopFwdSm80ILi8ELi1ELb0EN4cute5tupleIJNS5_1CILi128EEENS7_ILi64EEENS7_ILi192EEEEEELi192ENS_6half_tEfNS_4arch4Sm80ELb0ELb0ELb0ELb1ELb1ELb1ELb1ELb1EEENS1_21CollectiveEpilogueFwdINS6_IJS8_SA_S9_EEENS6_IJNS7_ILi1EEESI_SI_EEESC_SE_Li256ELb1ELb1ELb1ELb0EEENS1_36VarlenDynamicPersistentTileSchedulerILi128ELi64ELi256ELi256ELb1ELb1ELb0ELb0ELb1ELb1EEEEEEEEEvNT_6ParamsE)
        /*0440*/ 	.word	0x00000060


	//----- nvinfo : EIATTR_MIN_STACK_SIZE
	.align		4
.L_192:
        /*0444*/ 	.byte	0x04, 0x12
        /*0446*/ 	.short	(.L_194 - .L_193)
	.align		4
.L_193:
        /*0448*/ 	.word	index@(_ZN7cutlass13device_kernelIN5flash19enable_sm80_to_sm89INS1_16FlashAttnFwdSm80INS1_25CollectiveMainloopFwdSm80ILi8ELi1ELb0EN4cute5tupleIJNS5_1CILi128EEENS7_ILi64EEENS7_ILi192EEEEEELi192ENS_6half_tEfNS_4arch4Sm80ELb0ELb1ELb0ELb0ELb1ELb0ELb1ELb1EEENS1_21CollectiveEpilogueFwdINS6_IJS8_SA_S9_EEENS6_IJNS7_ILi1EEESI_SI_EEESC_SE_Li256ELb0ELb1ELb1ELb0EEENS1_19SingleTileSchedulerILb0ELb1ELb1ELi128EEEEEEEEEvNT_6ParamsE)
        /*044c*/ 	.word	0x00000000


	//----- nvinfo : EIATTR_MIN_STACK_SIZE
	.align		4
.L_194:
        /*0450*/ 	.byte	0x04, 0x12
        /*0452*/ 	.short	(.L_196 - .L_195)
	.align		4
.L_195:
        /*0454*/ 	.word	index@(_ZN7cutlass13device_kernelIN5flash19enable_sm80_to_sm89INS1_16FlashAttnFwdSm80INS1_25CollectiveMainloopFwdSm80ILi8ELi1ELb0EN4cute5tupleIJNS5_1CILi128EEENS7_ILi64EEENS7_ILi192EEEEEELi192ENS_6half_tEfNS_4arch4Sm80ELb0ELb1ELb0ELb1ELb1ELb0ELb1ELb1EEENS1_21CollectiveEpilogueFwdINS6_IJS8_SA_S9_EEENS6_IJNS7_ILi1EEESI_SI_EEESC_SE_Li256ELb1ELb1ELb1ELb0EEENS1_36VarlenDynamicPersistentTileSchedulerILi128ELi64ELi256ELi256ELb1ELb1ELb0ELb1ELb0ELb1EEEEEEEEEvNT_6ParamsE)
        /*0458*/ 	.word	0x00000018


	//----- nvinfo : EIATTR_MIN_STACK_SIZE
	.align		4
.L_196:
        /*045c*/ 	.byte	0x04, 0x12
        /*045e*/ 	.short	(.L_198 - .L_197)
	.align		4
.L_197:
        /*0460*/ 	.word	index@(_ZN7cutlass13device_kernelIN5flash19enable_sm80_to_sm89INS1_16FlashAttnFwdSm80INS1_25CollectiveMainloopFwdSm80ILi8ELi1ELb0EN4cute5tupleIJNS5_1CILi128EEENS7_ILi64EEENS7_ILi192EEEEEELi192ENS_6half_tEfNS_4arch4Sm80ELb0ELb1ELb0ELb1ELb1ELb1ELb1ELb1EEENS1_21CollectiveEpilogueFwdINS6_IJS8_SA_S9_EEENS6_IJNS7_ILi1EEESI_SI_EEESC_SE_Li256ELb1ELb1ELb1ELb0EEENS1_36VarlenDynamicPersistentTileSchedulerILi128ELi64ELi256ELi256ELb1ELb1ELb0ELb1ELb0ELb1EEEEEEEEEvNT_6ParamsE)
        /*0464*/ 	.word	0x00000058


	//----- nvinfo : EIATTR_MIN_STACK_SIZE
	.align		4
.L_198:
        /*0468*/ 	.byte	0x04, 0x12
        /*046a*/ 	.short	(.L_200 - .L_199)
	.align		4
.L_199:
        /*046c*/ 	.word	index@(_ZN7cutlass13device_kernelIN5flash19enable_sm80_to_sm89INS1_16FlashAttnFwdSm80INS1_25CollectiveMainloopFwdSm80ILi8ELi1ELb0EN4cute5tupleIJNS5_1CILi128EEENS7_ILi64EEENS7_ILi192EEEEEELi192ENS_6half_tEfNS_4arch4Sm80ELb1ELb0ELb0ELb0ELb1ELb0ELb1ELb1EEENS1_21CollectiveEpilogueFwdINS6_IJS8_SA_S9_EEENS6_IJNS7_ILi1EEESI_SI_EEESC_SE_Li256ELb0ELb1ELb1ELb0EEENS1_30DynamicPersistentTileSchedulerILi256ELi256ELb1ELb1ELb0EEEEEEEEEvNT_6ParamsE)
        /*0470*/ 	.word	0x00000010


	//----- nvinfo : EIATTR_MIN_STACK_SIZE
	.align		4
.L_200:
        /*0474*/ 	.byte	0x04, 0x12
        /*0476*/ 	.short	(.L_202 - .L_201)
	.align		4
.L_201:
        /*0478*/ 	.word	index@(_ZN7cutlass13device_kernelIN5flash19enable_sm80_to_sm89INS1_16FlashAttnFwdSm80INS1_25CollectiveMainloopFwdSm80ILi8ELi1ELb0EN4cute5tupleIJNS5_1CILi128EEENS7_ILi64EEENS7_ILi192EEEEEELi192ENS_6half_tEfNS_4arch4Sm80ELb1ELb0ELb0ELb1ELb1ELb0ELb1ELb1EEENS1_21CollectiveEpilogueFwdINS6_IJS8_SA_S9_EEENS6_IJNS7_ILi1EEESI_SI_EEESC_SE_Li256ELb1ELb1ELb1ELb0EEENS1_36VarlenDynamicPersistentTileSchedulerILi128ELi64ELi256ELi256ELb1ELb1ELb0ELb1ELb1ELb1EEEEEEEEEvNT_6ParamsE)
        /*047c*/ 	.word	0x00000018


	//----- nvinfo : EIATTR_MIN_STACK_SIZE
	.align		4
.L_202:
        /*0480*/ 	.byte	0x04, 0x12
        /*0482*/ 	.short	(.L_204 - .L_203)
	.align		4
.L_203:
        /*0484*/ 	.word	index@(_ZN7cutlass13device_kernelIN5flash19enable_sm80_to_sm89INS1_16FlashAttnFwdSm80INS1_25CollectiveMainloopFwdSm80ILi8ELi1ELb0EN4cute5tupleIJNS5_1CILi128EEENS7_ILi64EEENS7_ILi192EEEEEELi192ENS_6half_tEfNS_4arch4Sm80ELb1ELb0ELb0ELb1ELb1ELb1ELb1ELb1EEENS1_21CollectiveEpilogueFwdINS6_IJS8_SA_S9_EEENS6_IJNS7_ILi1EEESI_SI_EEESC_SE_Li256ELb1ELb1ELb1ELb0EEENS1_36VarlenDynamicPersistentTileSchedulerILi128ELi64ELi256ELi256ELb1ELb1ELb0ELb1ELb1ELb1EEEEEEEEEvNT_6ParamsE)
        /*0488*/ 	.word	0x00000060


	//----- nvinfo : EIATTR_MIN_STACK_SIZE
	.align		4
.L_204:
        /*048c*/ 	.byte	0x04, 0x12
        /*048e*/ 	.short	(.L_206 - .L_205)
	.align		4
.L_205:
        /*0490*/ 	.word	index@(_ZN7cutlass13device_kernelIN5flash19enable_sm80_to_sm89INS1_16FlashAttnFwdSm80INS1_25CollectiveMainloopFwdSm80ILi8ELi2ELb0EN4cute5tupleIJNS5_1CILi128EEENS7_ILi64EEENS7_ILi192EEEEEELi192ENS_6half_tEfNS_4arch4Sm80ELb0ELb0ELb0ELb0ELb1ELb0ELb1ELb1EEENS1_21CollectiveEpilogueFwdINS6_IJS8_SA_S9_EEENS6_IJNS7_ILi1EEESI_SI_EEESC_SE_Li256ELb0ELb1ELb1ELb0EEENS1_19SingleTileSchedulerILb0ELb1ELb1ELi128EEEEEEEEEvNT_6ParamsE)
        /*0494*/ 	.word	0x00000000


	//----- nvinfo : EIATTR_MIN_STACK_SIZE
	.align		4
.L_206:
        /*0498*/ 	.byte	0x04, 0x12
        /*049a*/ 	.short	(.L_208 - .L_207)
	.align		4
.L_207:
        /*049c*/ 	.word	index@(_ZN7cutlass13device_kernelIN5flash19enable_sm80_to_sm89INS1_16FlashAttnFwdSm80INS1_25CollectiveMainloopFwdSm80ILi8ELi2ELb0EN4cute5tupleIJNS5_1CILi128EEENS7_ILi64EEENS7_ILi192EEEEEELi192ENS_6half_tEfNS_4arch4Sm80ELb0ELb0ELb0ELb1ELb1ELb0ELb1ELb1EEENS1_21CollectiveEpilogueFwdINS6_IJS8_SA_S9_EEENS6_IJNS7_ILi1EEESI_SI_EEESC_SE_Li256ELb1ELb1ELb1ELb0EEENS1_36VarlenDynamicPersistentTileSchedulerILi128ELi64ELi256ELi256ELb1ELb1ELb0ELb0ELb1ELb1EEEEEEEEEvNT_6ParamsE)
        /*04a0*/ 	.word	0x00000010


	//----- nvinfo : EIATTR_MIN_STACK_SIZE
	.align		4
.L_208:
        /*04a4*/ 	.byte	0x04, 0x12
        /*04a6*/ 	.short	(.L_210 - .L_209)
	.align		4
.L_209:
        /*04a8*/ 	.word	index@(_ZN7cutlass13device_kernelIN5flash19enable_sm80_to_sm89INS1_16FlashAttnFwdSm80INS1_25CollectiveMainloopFwdSm80ILi8ELi2ELb0EN4cute5tupleIJNS5_1CILi128EEENS7_ILi64EEENS7_ILi192EEEEEELi192ENS_6half_tEfNS_4arch4Sm80ELb0ELb0ELb0ELb1ELb1ELb1ELb1ELb1EEENS1_21CollectiveEpilogueFwdINS6_IJS8_SA_S9_EEENS6_IJNS7_ILi1EEESI_SI_EEESC_SE_Li256ELb1ELb1ELb1ELb0EEENS1_36VarlenDynamicPersistentTileSchedulerILi128ELi64ELi256ELi256ELb1ELb1ELb0ELb0ELb1ELb1EEEEEEEEEvNT_6ParamsE)
        /*04ac*/ 	.word	0x00000050


	//----- nvinfo : EIATTR_MIN_STACK_SIZE
	.align		4
.L_210:
        /*04b0*/ 	.byte	0x04, 0x12
        /*04b2*/ 	.short	(.L_212 - .L_211)
	.align		4
.L_211:
        /*04b4*/ 	.word	index@(_ZN7cutlass13device_kernelIN5flash19enable_sm80_to_sm89INS1_16FlashAttnFwdSm80INS1_25CollectiveMainloopFwdSm80ILi8ELi2ELb0EN4cute5tupleIJNS5_1CILi128EEENS7_ILi64EEENS7_ILi192EEEEEELi192ENS_6half_tEfNS_4arch4Sm80ELb0ELb1ELb0ELb0ELb1ELb0ELb1ELb1EEENS1_21CollectiveEpilogueFwdINS6_IJS8_SA_S9_EEENS6_IJNS7_ILi1EEESI_SI_EEESC_SE_Li256ELb0ELb1ELb1ELb0EEENS1_19SingleTileSchedulerILb0ELb1ELb1ELi128EEEEEEEEEvNT_6ParamsE)
        /*04b8*/ 	.word	0x00000000


	//----- nvinfo : EIATTR_MIN_STACK_SIZE
	.align		4
.L_212:
        /*04bc*/ 	.byte	0x04, 0x12
        /*04be*/ 	.short	(.L_214 - .L_213)
	.align		4
.L_213:
        /*04c0*/ 	.word	index@(_ZN7cutlass13device_kernelIN5flash19enable_sm80_to_sm89INS1_16FlashAttnFwdSm80INS1_25CollectiveMainloopFwdSm80ILi8ELi2ELb0EN4cute5tupleIJNS5_1CILi128EEENS7_ILi64EEENS7_ILi192EEEEEELi192ENS_6half_tEfNS_4arch4Sm80ELb0ELb1ELb0ELb1ELb1ELb0ELb1ELb1EEENS1_21CollectiveEpilogueFwdINS6_IJS8_SA_S9_EEENS6_IJNS7_ILi1EEESI_SI_EEESC_SE_Li256ELb1ELb1ELb1ELb0EEENS1_36VarlenDynamicPersistentTileSchedulerILi128ELi64ELi256ELi256ELb1ELb1ELb0ELb1ELb0ELb1EEEEEEEEEvNT_6ParamsE)
        /*04c4*/ 	.word	0x00000010


	//----- nvinfo : EIATTR_MIN_STACK_SIZE
	.align		4
.L_214:
        /*04c8*/ 	.byte	0x04, 0x12
        /*04ca*/ 	.short	(.L_216 - .L_215)
	.align		4
.L_215:
        /*04cc*/ 	.word	index@(_ZN7cutlass13device_kernelIN5flash19enable_sm80_to_sm89INS1_16FlashAttnFwdSm80INS1_25CollectiveMainloopFwdSm80ILi8ELi2ELb0EN4cute5tupleIJNS5_1CILi128EEENS7_ILi64EEENS7_ILi192EEEEEELi192ENS_6half_tEfNS_4arch4Sm80ELb0ELb1ELb0ELb1ELb1ELb1ELb1ELb1EEENS1_21CollectiveEpilogueFwdINS6_IJS8_SA_S9_EEENS6_IJNS7_ILi1EEESI_SI_EEESC_SE_Li256ELb1ELb1ELb1ELb0EEENS1_36VarlenDynamicPersistentTileSchedulerILi128ELi64ELi256ELi256ELb1ELb1ELb0ELb1ELb0ELb1EEEEEEEEEvNT_6ParamsE)
        /*04d0*/ 	.word	0x00000038


	//----- nvinfo : EIATTR_MIN_STACK_SIZE
	.align		4
.L_216:
        /*04d4*/ 	.byte	0x04, 0x12
        /*04d6*/ 	.short	(.L_218 - .L_217)
	.align		4
.L_217:
        /*04d8*/ 	.word	index@(_ZN7cutlass13device_kernelIN5flash19enable_sm80_to_sm89INS1_16FlashAttnFwdSm80INS1_25CollectiveMainloopFwdSm80ILi8ELi2ELb0EN4cute5tupleIJNS5_1CILi128EEENS7_ILi64EEENS7_ILi192EEEEEELi192ENS_6half_tEfNS_4arch4Sm80ELb1ELb0ELb0ELb0ELb1ELb0ELb1ELb1EEENS1_21CollectiveEpilogueFwdINS6_IJS8_SA_S9_EEENS6_IJNS7_ILi1EEESI_SI_EEESC_SE_Li256ELb0ELb1ELb1ELb0EEENS1_30DynamicPersistentTileSchedulerILi256ELi256ELb1ELb1ELb0EEEEEEEEEvNT_6ParamsE)
        /*04dc*/ 	.word	0x00000010


	//----- nvinfo : EIATTR_MIN_STACK_SIZE
	.align		4
.L_218:
        /*04e0*/ 	.byte	0x04, 0x12
        /*04e2*/ 	.short	(.L_220 - .L_219)
	.align		4
.L_219:
        /*04e4*/ 	.word	index@(_ZN7cutlass13device_kernelIN5flash19enable_sm80_to_sm89INS1_16FlashAttnFwdSm80INS1_25CollectiveMainloopFwdSm80ILi8ELi2ELb0EN4cute5tupleIJNS5_1CILi128EEENS7_ILi64EEENS7_ILi192EEEEEELi192ENS_6half_tEfNS_4arch4Sm80ELb1ELb0ELb0ELb1ELb1ELb0ELb1ELb1EEENS1_21CollectiveEpilogueFwdINS6_IJS8_SA_S9_EEENS6_IJNS7_ILi1EEESI_SI_EEESC_SE_Li256ELb1ELb1ELb1ELb0EEENS1_36VarlenDynamicPersistentTileSchedulerILi128ELi64ELi256ELi256ELb1ELb1ELb0ELb1ELb1ELb1EEEEEEEEEvNT_6ParamsE)
        /*04e8*/ 	.word	0x00000020


	//----- nvinfo : EIATTR_MIN_STACK_SIZE
	.align		4
.L_220:
        /*04ec*/ 	.byte	0x04, 0x12
        /*04ee*/ 	.short	(.L_222 - .L_221)
	.align		4
.L_221:
        /*04f0*/ 	.word	index@(_ZN7cutlass13device_kernelIN5flash19enable_sm80_to_sm89INS1_16FlashAttnFwdSm80INS1_25CollectiveMainloopFwdSm80ILi8ELi2ELb0EN4cute5tupleIJNS5_1CILi128EEENS7_ILi64EEENS7_ILi192EEEEEELi192ENS_6half_tEfNS_4arch4Sm80ELb1ELb0ELb0ELb1ELb1ELb1ELb1ELb1EEENS1_21CollectiveEpilogueFwdINS6_IJS8_SA_S9_EEENS6_IJNS7_ILi1EEESI_SI_EEESC_SE_Li256ELb1ELb1ELb1ELb0EEENS1_36VarlenDynamicPersistentTileSchedulerILi128ELi64ELi256ELi256ELb1ELb1ELb0ELb1ELb1ELb1EEEEEEEEEvNT_6ParamsE)
        /*04f4*/ 	.word	0x00000070
.L_222:


//--------------------- .nv.info._ZN7cutlass13device_kernelIN5flash19enable_sm80_to_sm89INS1_16FlashAttnFwdSm80INS1_25CollectiveMainloopFwdSm80ILi8ELi1ELb0EN4cute5tupleIJNS5_1CILi128EEENS7_ILi64EEENS7_ILi192EEEEEELi192ENS_6half_tEfNS_4arch4Sm80ELb0ELb0ELb0ELb0ELb1ELb0ELb1ELb1EEENS1_21CollectiveEpilogueFwdINS6_IJS8_SA_S9_EEENS6_IJNS7_ILi1EEESI_SI_EEESC_SE_Li256ELb0ELb1ELb1ELb0EEENS1_19SingleTileSchedulerILb0ELb1ELb1ELi128EEEEEEEEEvNT_6ParamsE --------------------------
	.section	.nv.info._ZN7cutlass13device_kernelIN5flash19enable_sm80_to_sm89INS1_16FlashAttnFwdSm80INS1_25CollectiveMainloopFwdSm80ILi8ELi1ELb0EN4cute5tupleIJNS5_1CILi128EEENS7_ILi64EEENS7_ILi192EEEEEELi192ENS_6half_tEfNS_4arch4Sm80ELb0ELb0ELb0ELb0ELb1ELb0ELb1ELb1EEENS1_21CollectiveEpilogueFwdINS6_IJS8_SA_S9_EEENS6_IJNS7_ILi1EEESI_SI_EEESC_SE_Li256ELb0ELb1ELb1ELb0EEENS1_19SingleTileSchedulerILb0ELb1ELb1ELi128EEEEEEEEEvNT_6ParamsE,"",@"SHT_CUDA_INFO"
	.sectionflags	@""
	.align	4


	//----- nvinfo : EIATTR_CUDA_API_VERSION
	.align		4
        /*0000*/ 	.byte	0x04, 0x37
        /*0002*/ 	.short	(.L_224 - .L_223)
.L_223:
        /*0004*/ 	.word	0x00000082


	//----- nvinfo : EIATTR_SW2861232_WAR
	.align		4
.L_224:
        /*0008*/ 	.byte	0x01, 0x35
	.zero		2


	//----- nvinfo : EIATTR_PARAM_CBANK
	.align		4
        /*000c*/ 	.byte	0x04, 0x0a
        /*000e*/ 	.short	(.L_226 - .L_225)
	.align		4
.L_225:
        /*0010*/ 	.word	index@(.nv.constant0._ZN7cutlass13device_kernelIN5flash19enable_sm80_to_sm89INS1_16FlashAttnFwdSm80INS1_25CollectiveMainloopFwdSm80ILi8ELi1ELb0EN4cute5tupleIJNS5_1CILi128EEENS7_ILi64EEENS7_ILi192EEEEEELi192ENS_6half_tEfNS_4arch4Sm80ELb0ELb0ELb0ELb0ELb1ELb0ELb1ELb1EEENS1_21CollectiveEpilogueFwdINS6_IJS8_SA_S9_EEENS6_IJNS7_ILi1EEESI_SI_EEESC_SE_Li256ELb0ELb1ELb1ELb0EEENS1_19SingleTileSchedulerILb0ELb1ELb1ELi128EEEEEEEEEvNT_6ParamsE)
        /*0014*/ 	.short	0x0160
        /*0016*/ 	.short	0x0418


	//----- nvinfo : EIATTR_CBANK_PARAM_SIZE
	.align		4
.L_226:
        /*0018*/ 	.byte	0x03, 0x19
        /*001a*/ 	.short	0x0418


	//----- nvinfo : EIATTR_KPARAM_INFO
	.align		4
        /*001c*/ 	.byte	0x04, 0x17
        /*001e*/ 	.short	(.L_228 - .L_227)
.L_227:
        /*0020*/ 	.word	0x00000000
        /*0024*/ 	.short	0x0000
        /*0026*/ 	.short	0x0000
        /*0028*/ 	.byte	0x00, 0xf0, 0x61, 0x10


	//----- nvinfo : EIATTR_MAXREG_COUNT
	.align		4
.L_228:
        /*002c*/ 	.byte	0x03, 0x1b
        /*002e*/ 	.short	0x00ff


	//----- nvinfo : EIATTR_NUM_BARRIERS
	.align		4
        /*0030*/ 	.byte	0x02, 0x4c
        /*0032*/ 	.byte	0x02
	.zero		1


	//----- nvinfo : EIATTR_MERCURY_ISA_VERSION
	.align		4
        /*0034*/ 	.byte	0x03, 0x5f
        /*0036*/ 	.short	0x0000


	//----- nvinfo : EIATTR_COOP_GROUP_MASK_REGIDS
	.align		4
        /*0038*/ 	.byte	0x04, 0x29
        /*003a*/ 	.short	(.L_230 - .L_229)


	//   ....[0]....
.L_229:
        /*003c*/ 	.word	0xffffffff


	//   ....[1]....
        /*0040*/ 	.word	0xffffffff


	//   ....[2]....
        /*0044*/ 	.word	0xffffffff


	//   ....[3]....
        /*0048*/ 	.word	0xffffffff


	//   ....[4]....
        /*004c*/ 	.word	0xffffffff


	//   ....[5]....
        /*0050*/ 	.word	0xffffffff


	//   ....[6]....
        /*0054*/ 	.word	0xffffffff


	//   ....[7]....
        /*0058*/ 	.word	0xffffffff


	//   ....[8]....
        /*005c*/ 	.word	0xffffffff


	//   ....[9]....
        /*0060*/ 	.word	0xffffffff


	//   ....[10]....
        /*0064*/ 	.word	0xffffffff


	//   ....[11]....
        /*0068*/ 	.word	0xffffffff


	//   ....[12]....
        /*006c*/ 	.word	0xffffffff


	//   ....[13]....
        /*0070*/ 	.word	0xffffffff


	//   ....[14]....
        /*0074*/ 	.word	0xffffffff


	//   ....[15]....
        /*0078*/ 	.word	0xffffffff


	//   ....[16]....
        /*007c*/ 	.word	0xffffffff


	//   ....[17]....
        /*0080*/ 	.word	0xffffffff


	//   ....[18]....
        /*0084*/ 	.word	0xffffffff


	//   ....[19]....
        /*0088*/ 	.word	0xffffffff


	//   ....[20]....
        /*008c*/ 	.word	0xffffffff


	//   ....[21]....
        /*0090*/ 	.word	0xffffffff


	//   ....[22]....
        /*0094*/ 	.word	0xffffffff


	//   ....[23]....
        /*0098*/ 	.word	0xffffffff


	//   ....[24]....
        /*009c*/ 	.word	0xffffffff


	//   ....[25]....
        /*00a0*/ 	.word	0xffffffff


	//   ....[26]....
        /*00a4*/ 	.word	0xffffffff


	//   ....[27]....
        /*00a8*/ 	.word	0xffffffff


	//   ....[28]....
        /*00ac*/ 	.word	0xffffffff


	//   ....[29]....
        /*00b0*/ 	.word	0xffffffff


	//   ....[30]....
        /*00b4*/ 	.word	0xffffffff


	//   ....[31]....
        /*00b8*/ 	.word	0xffffffff


	//   ....[32]....
        /*00bc*/ 	.word	0xffffffff


	//   ....[33]....
        /*00c0*/ 	.word	0xffffffff


	//   ....[34]....
        /*00c4*/ 	.word	0xffffffff


	//   ....[35]....
        /*00c8*/ 	.word	0xffffffff


	//   ....[36]....
        /*00cc*/ 	.word	0xffffffff


	//   ....[37]....
        /*00d0*/ 	.word	0xffffffff


	//   ....[38]....
        /*00d4*/ 	.word	0xffffffff


	//   ....[39]....
        /*00d8*/ 	.word	0xffffffff


	//   ....[40]....
        /*00dc*/ 	.word	0xffffffff


	//   ....[41]....
        /*00e0*/ 	.word	0xffffffff


	//   ....[42]....
        /*00e4*/ 	.word	0xffffffff


	//   ....[43]....
        /*00e8*/ 	.word	0xffffffff


	//   ....[44]....
        /*00ec*/ 	.word	0xffffffff


	//   ....[45]....
        /*00f0*/ 	.word	0xffffffff


	//   ....[46]....
        /*00f4*/ 	.word	0xffffffff


	//   ....[47]....
        /*00f8*/ 	.word	0xffffffff


	//   ....[48]....
        /*00fc*/ 	.word	0xffffffff


	//----- nvinfo : EIATTR_COOP_GROUP_INSTR_OFFSETS
	.align		4
.L_230:
        /*0100*/ 	.byte	0x04, 0x28
        /*0102*/ 	.short	(.L_232 - .L_231)


	//   ....[0]....
.L_231:
        /*0104*/ 	.word	0x00000050


	//   ....[1]....
        /*0108*/ 	.word	0x00000d70


	//   ....[2]....
        /*010c*/ 	.word	0x00000db0


	//   ....[3]....
        /*0110*/ 	.word	0x00000fc0


	//   ....[4]....
        /*0114*/ 	.word	0x00000ff0


	//   ....[5]....
        /*0118*/ 	.word	0x00001110


	//   ....[6]....
        /*011c*/ 	.word	0x00001140


	//   ....[7]....
        /*0120*/ 	.word	0x00001260


	//   ....[8]....
        /*0124*/ 	.word	0x000012a0


	//   ....[9]....
        /*0128*/ 	.word	0x000018b0


	//   ....[10]....
        /*012c*/ 	.word	0x000018d0


	//   ....[11]....
        /*0130*/ 	.word	0x00001900


	//   ....[12]....
        /*0134*/ 	.word	0x00001930


	//   ....[13]....
        /*0138*/ 	.word	0x00001980


	//   ....[14]....
        /*013c*/ 	.word	0x000019b0


	//   ....[15]....
        /*0140*/ 	.word	0x000019f0


	//   ....[16]....
        /*0144*/ 	.word	0x00001b90


	//   ....[17]....
        /*0148*/ 	.word	0x00002b50


	//   ....[18]....
        /*014c*/ 	.word	0x00002b80


	//   ....[19]....
        /*0150*/ 	.word	0x00002ba0


	//   ....[20]....
        /*0154*/ 	.word	0x00002bb0


	//   ....[21]....
        /*0158*/ 	.word	0x00003380


	//   ....[22]....
        /*015c*/ 	.word	0x000033f0


	//   ....[23]....
        /*0160*/ 	.word	0x00003410


	//   ....[24]....
        /*0164*/ 	.word	0x00003430


	//   ....[25]....
        /*0168*/ 	.word	0x00004620


	//   ....[26]....
        /*016c*/ 	.word	0x00004630


	//   ....[27]....
        /*0170*/ 	.word	0x00004640


	//   ....[28]....
        /*0174*/ 	.word	0x00004650


	//   ....[29]....
        /*0178*/ 	.word	0x00004910


	//   ....[30]....
        /*017c*/ 	.word	0x00004920


	//   ....[31]....
        /*0180*/ 	.word	0x00004930


	//   ....[32]....
        /*0184*/ 	.word	0x00004950


	//   ....[33]....
        /*0188*/ 	.word	0x000056c0


	//   ....[34]....
        /*018c*/ 	.word	0x000056e0


	//   ....[35]....
        /*0190*/ 	.word	0x00005710


	//   ....[36]....
        /*0194*/ 	.word	0x00005720


	//   ....[37]....
        /*0198*/ 	.word	0x00006da0


	//   ....[38]....
        /*019c*/ 	.word	0x00006dc0


	//   ....[39]....
        /*01a0*/ 	.word	0x00006df0


	//   ....[40]....
        /*01a4*/ 	.word	0x00006e10


	//   ....[41]....
        /*01a8*/ 	.word	0x00007b40


	//   ....[42]....
        /*01ac*/ 	.word	0x00007b70


	//   ....[43]....
        /*01b0*/ 	.word	0x00007ba0


	//   ....[44]....
        /*01b4*/ 	.word	0x00007bd0


	//   ....[45]....
        /*01b8*/ 	.word	0x00007c40


	//   ....[46]....
        /*01bc*/ 	.word	0x00007ca0


	//   ....[47]....
        /*01c0*/ 	.word	0x000085a0


	//   ....[48]....
        /*01c4*/ 	.word	0x000085b0


	//----- nvinfo : EIATTR_EXIT_INSTR_OFFSETS
	.align		4
.L_232:
        /*01c8*/ 	.byte	0x04, 0x1c
        /*01ca*/ 	.short	(.L_234 - .L_233)


	//   ....[0]....
.L_233:
        /*01cc*/ 	.word	0x000001b0


	//   ....[1]....
        /*01d0*/ 	.word	0x000085c0


	//   ....[2]....
        /*01d4*/ 	.word	0x00008e60


	//   ....[3]....
        /*01d8*/ 	.word	0x00008eb0


	//   ....[4]....
        /*01dc*/ 	.word	0x00008ee0


	//   ....[5]....
        /*01e0*/ 	.word	0x00008f40


	//   ....[6]....
        /*01e4*/ 	.word	0x000091d0


	//----- nvinfo : EIATTR_CTAIDZ_USED
	.align		4
.L_234:
        /*01e8*/ 	.byte	0x01, 0x04
	.zero		2


	//----- nvinfo : EIATTR_MAX_THREADS
	.align		4
        /*01ec*/ 	.byte	0x04, 0x05
        /*01ee*/ 	.short	(.L_236 - .L_235)
.L_235:
        /*01f0*/ 	.word	0x00000100
        /*01f4*/ 	.word	0x00000001
        /*01f8*/ 	.word	0x00000001


	//----- nvinfo : EIATTR_CRS_STACK_SIZE
	.align		4
.L_236:
        /*01fc*/ 	.byte	0x04, 0x1e
        /*01fe*/ 	.short	(.L_238 - .L_237)
.L_237:
        /*0200*/ 	.word	0x00000000
.L_238:


//--------------------- .nv.info._ZN7cutlass13device_kernelIN5flash19enable_sm80_to_sm89INS1_16FlashAttnFwdSm80INS1_25CollectiveMainloopFwdSm80ILi8ELi1ELb0EN4cute5tupleIJNS5_1CILi128EEENS7_ILi64EEENS7_ILi192EEEEEELi192ENS_6half_tEfNS_4arch4Sm80ELb0ELb0ELb0ELb1ELb1ELb0ELb1ELb1EEENS1_21CollectiveEpilogueFwdINS6_IJS8_SA_S9_EEENS6_IJNS7_ILi1EEESI_SI_EEESC_SE_Li256ELb1ELb1ELb1ELb0EEENS1_36VarlenDynamicPersistentTileSchedulerILi128ELi64ELi256ELi256ELb1ELb1ELb0ELb0ELb1ELb1EEEEEEEEEvNT_6ParamsE --------------------------
	.section	.nv.info._ZN7cutlass13device_kernelIN5flash19enable_sm80_to_sm89INS1_16FlashAttnFwdSm80INS1_25CollectiveMainloopFwdSm80ILi8ELi1ELb0EN4cute5tupleIJNS5_1CILi128EEENS7_ILi64EEENS7_ILi192EEEEEELi192ENS_6half_tEfNS_4arch4Sm80ELb0ELb0ELb0ELb1ELb1ELb0ELb1ELb1EEENS1_21CollectiveEpilogueFwdINS6_IJS8_SA_S9_EEENS6_IJNS7_ILi1EEESI_SI_EEESC_SE_Li256ELb1ELb1ELb1ELb0EEENS1_36VarlenDynamicPersistentTileSchedulerILi128ELi64ELi256ELi256ELb1ELb1ELb0ELb0ELb1ELb1EEEEEEEEEvNT_6ParamsE,"",@"SHT_CUDA_INFO"
	.sectionflags	@""
	.align	4


	//----- nvinfo : EIATTR_CUDA_API_VERSION
	.align		4
        /*0000*/ 	.byte	0x04, 0x37
        /*0002*/ 	.short	(.L_240 - .L_239)
.L_239:
        /*0004*/ 	.word	0x00000082


	//----- nvinfo : EIATTR_SW2861232_WAR
	.align		4
.L_240:
        /*0008*/ 	.byte	0x01, 0x35
	.zero		2


	//----- nvinfo : EIATTR_PARAM_CBANK
	.align		4
        /*000c*/ 	.byte	0x04, 0x0a
        /*000e*/ 	.short	(.L_242 - .L_241)
	.align		4
.L_241:
        /*0010*/ 	.word	index@(.nv.constant0._ZN7cutlass13device_kernelIN5flash19enable_sm80_to_sm89INS1_16FlashAttnFwdSm80INS1_25CollectiveMainloopFwdSm80ILi8ELi1ELb0EN4cute5tupleIJNS5_1CILi128EEENS7_ILi64EEENS7_ILi192EEEEEELi192ENS_6half_tEfNS_4arch4Sm80ELb0ELb0ELb0ELb1ELb1ELb0ELb1ELb1EEENS1_21CollectiveEpilogueFwdINS6_IJS8_SA_S9_EEENS6_IJNS7_ILi1EEESI_SI_EEESC_SE_Li256ELb1ELb1ELb1ELb0EEENS1_36VarlenDynamicPersistentTileSchedulerILi128ELi64ELi256ELi256ELb1ELb1ELb0ELb0ELb1ELb1EEEEEEEEEvNT_6ParamsE)
        /*0014*/ 	.short	0x0160
        /*0016*/ 	.short	0x0438


	//----- nvinfo : EIATTR_CBANK_PARAM_SIZE
	.align		4
.L_242:
        /*0018*/ 	.byte	0x03, 0x19
        /*001a*/ 	.short	0x0438


	//----- nvinfo : EIATTR_KPARAM_INFO
	.align		4
        /*001c*/ 	.byte	0x04, 0x17
        /*001e*/ 	.short	(.L_244 - .L_243)
.L_243:
        /*0020*/ 	.word	0x00000000
        /*0024*/ 	.short	0x0000
        /*0026*/ 	.short	0x0000
        /*0028*/ 	.byte	0x00, 0xf0, 0xe1, 0x10


	//----- nvinfo : EIATTR_MAXREG_COUNT
	.align		4
.L_244:
        /*002c*/ 	.byte	0x03, 0x1b
        /*002e*/ 	.short	0x00ff


	//----- nvinfo : EIATTR_NUM_BARRIERS
	.align		4
        /*0030*/ 	.byte	0x02, 0x4c
        /*0032*/ 	.byte	0x06
	.zero		1


	//----- nvinfo : EIATTR_ANNOTATIONS
	.align		4
        /*0034*/ 	.byte	0x04, 0x55
        /*0036*/ 	.short	(.L_246 - .L_245)


	//   ....[0]....
.L_245:
        /*0038*/ 	.word	0x00000001
        /*003c*/ 	.byte	0x70, 0x00, 0x00, 0x00, 0x01, 0x00, 0x00, 0x00, 0xe0, 0x0f, 0x00, 0x00, 0x01, 0x00, 0x00, 0x00
        /*004c*/ 	.byte	0x60, 0x10, 0x00, 0x00, 0x01, 0x00, 0x00, 0x00, 0xa0, 0x12, 0x00, 0x00, 0x01, 0x00, 0x00, 0x00
        /*005c*/ 	.byte	0xd0, 0x8b, 0x00, 0x00, 0x01, 0x00, 0x00, 0x00, 0x40, 0x93, 0x00, 0x00, 0x01, 0x00, 0x00, 0x00
        /*006c*/ 	.byte	0x80, 0x93, 0x00, 0x00, 0x01, 0x00, 0x00, 0x00, 0x70, 0xbe, 0x00, 0x00, 0x01, 0x00, 0x00, 0x00
        /*007c*/ 	.byte	0x30, 0xe9, 0x00, 0x00, 0x01, 0x00, 0x00, 0x00, 0x70, 0xe9, 0x00, 0x00


	//----- nvinfo : EIATTR_MERCURY_ISA_VERSION
	.align		4
.L_246:
        /*0088*/ 	.byte	0x03, 0x5f
        /*008a*/ 	.short	0x0000


	//----- nvinfo : EIATTR_INT_WARP_WIDE_INSTR_OFFSETS
	.align		4
        /*008c*/ 	.byte	0x04, 0x31
        /*008e*/ 	.short	(.L_248 - .L_247)


	//   ....[0]....
.L_247:
        /*0090*/ 	.word	0x00008ab0


	//   ....[1]....
        /*0094*/ 	.word	0x00008b30


	//----- nvinfo : EIATTR_COOP_GROUP_MASK_REGIDS
	.align		4
.L_248:
        /*0098*/ 	.byte	0x04, 0x29
        /*009a*/ 	.short	(.L_250 - .L_249)


	//   ....[0]....
.L_249:
        /*009c*/ 	.word	0xffffffff


	//   ....[1]....
        /*00a0*/ 	.word	0xffffffff


	//   ....[2]....
        /*00a4*/ 	.word	0xffffffff


	//   ....[3]....
        /*00a8*/ 	.word	0xffffffff


	//   ....[4]....
        /*00ac*/ 	.word	0xffffffff


	//   ....[5]....
        /*00b0*/ 	.word	0xffffffff


	//   ....[6]....
        /*00b4*/ 	.word	0xffffffff


	//   ....[7]....
        /*00b8*/ 	.word	0xffffffff


	//   ....[8]....
        /*00bc*/ 	.word	0xffffffff


	//   ....[9]....
        /*00c0*/ 	.word	0xffffffff


	//   ....[10]....
        /*00c4*/ 	.word	0xffffffff


	//   ....[11]....
        /*00c8*/ 	.word	0xffffffff


	//   ....[12]....
        /*00cc*/ 	.word	0xffffffff


	//   ....[13]....
        /*00d0*/ 	.word	0xffffffff


	//   ....[14]....
        /*00d4*/ 	.word	0xffffffff


	//   ....[15]....
        /*00d8*/ 	.word	0xffffffff


	//   ....[16]....
        /*00dc*/ 	.word	0xffffffff


	//   ....[17]....
        /*00e0*/ 	.word	0xffffffff


	//   ....[18]....
        /*00e4*/ 	.word	0xffffffff


	//   ....[19]....
        /*00e8*/ 	.word	0xffffffff


	//   ....[20]....
        /*00ec*/ 	.word	0xffffffff


	//   ....[21]....
        /*00f0*/ 	.word	0xffffffff


	//   ....[22]....
        /*00f4*/ 	.word	0xffffffff


	//   ....[23]....
        /*00f8*/ 	.word	0xffffffff


	//   ....[24]....
        /*00fc*/ 	.word	0xffffffff


	//   ....[25]....
        /*0100*/ 	.word	0xffffffff


	//   ....[26]....
        /*0104*/ 	.word	0xffffffff


	//   ....[27]....
        /*0108*/ 	.word	0xffffffff


	//   ....[28]....
        /*010c*/ 	.word	0xffffffff


	//   ....[29]....
        /*0110*/ 	.word	0xffffffff


	//   ....[30]....
        /*0114*/ 	.word	0xffffffff


	//   ....[31]....
        /*0118*/ 	.word	0xffffffff


	//   ....[32]....
        /*011c*/ 	.word	0xffffffff


	//   ....[33]....
        /*0120*/ 	.word	0xffffffff


	//   ....[34]....
        /*0124*/ 	.word	0xffffffff


	//   ....[35]....
        /*0128*/ 	.word	0xffffffff


	//   ....[36]....
        /*012c*/ 	.word	0xffffffff


	//   ....[37]....
        /*0130*/ 	.word	0xffffffff


	//   ....[38]....
        /*0134*/ 	.word	0xffffffff


	//   ....[39]....
        /*0138*/ 	.word	0xffffffff


	//   ....[40]....
        /*013c*/ 	.word	0xffffffff


	//   ....[41]....
        /*0140*/ 	.word	0xffffffff


	//   ....[42]....
        /*0144*/ 	.word	0xffffffff


	//   ....[43]....
        /*0148*/ 	.word	0xffffffff


	//   ....[44]....
        /*014c*/ 	.word	0xffffffff


	//   ....[45]....
        /*0150*/ 	.word	0xffffffff


	//   ....[46]....
        /*0154*/ 	.word	0xffffffff


	//   ....[47]....
        /*0158*/ 	.word	0xffffffff


	//   ....[48]....
        /*015c*/ 	.word	0xffffffff


	//   ....[49]....
        /*0160*/ 	.word	0xffffffff


	//   ....[50]....
        /*0164*/ 	.word	0xffffffff


	//   ....[51]....
        /*0168*/ 	.word	0xffffffff


	//   ....[52]....
        /*016c*/ 	.word	0xffffffff


	//   ....[53]....
        /*0170*/ 	.word	0xffffffff


	//   ....[54]....
        /*0174*/ 	.word	0xffffffff


	//   ....[55]....
        /*0178*/ 	.word	0xffffffff


	//   ....[56]....
        /*017c*/ 	.word	0xffffffff


	//   ....[57]....
        /*0180*/ 	.word	0xffffffff


	//   ....[58]....
        /*0184*/ 	.word	0xffffffff


	//   ....[59]....
        /*0188*/ 	.word	0xffffffff


	//   ....[60]....
        /*018c*/ 	.word	0xffffffff


	//   ....[61]....
        /*0190*/ 	.word	0xffffffff


	//   ....[62]....
        /*0194*/ 	.word	0xffffffff


	//   ....[63]....
        /*0198*/ 	.word	0xffffffff


	//   ....[64]....
        /*019c*/ 	.word	0xffffffff


	//   ....[65]....
        /*01a0*/ 	.word	0xffffffff


	//   ....[66]....
        /*01a4*/ 	.word	0xffffffff


	//   ....[67]....
        /*01a8*/ 	.word	0xffffffff


	//   ....[68]....
        /*01ac*/ 	.word	0xffffffff


	//   ....[69]....
        /*01b0*/ 	.word	0xffffffff


	//   ....[70]....
        /*01b4*/ 	.word	0xffffffff


	//   ....[71]....
        /*01b8*/ 	.word	0xffffffff


	//   ....[72]....
        /*01bc*/ 	.word	0xffffffff


	//   ....[73]....
        /*01c0*/ 	.word	0xffffffff


	//   ....[74]....
        /*01c4*/ 	.word	0xffffffff


	//   ....[75]....
        /*01c8*/ 	.word	0xffffffff


	//   ....[76]....
        /*01cc*/ 	.word	0xffffffff


	//   ....[77]....
        /*01d0*/ 	.word	0xffffffff


	//   ....[78]....
        /*01d4*/ 	.word	0xffffffff


	//   ....[79]....
        /*01d8*/ 	.word	0xffffffff


	//   ....[80]....
        /*01dc*/ 	.word	0xffffffff


	//   ....[81]....
        /*01e0*/ 	.word	0xffffffff


	//   ....[82]....
        /*01e4*/ 	.word	0xffffffff


	//   ....[83]....
        /*01e8*/ 	.word	0xffffffff


	//   ....[84]....
        /*01ec*/ 	.word	0xffffffff


	//   ....[85]....
        /*01f0*/ 	.word	0xffffffff


	//   ....[86]....
        /*01f4*/ 	.word	0xffffffff


	//   ....[87]....
        /*01f8*/ 	.word	0xffffffff


	//   ....[88]....
        /*01fc*/ 	.word	0xffffffff


	//   ....[89]....
        /*0200*/ 	.word	0xffffffff


	//   ....[90]....
        /*0204*/ 	.word	0xffffffff


	//   ....[91]....
        /*0208*/ 	.word	0xffffffff


	//   ....[92]....
        /*020c*/ 	.word	0xffffffff


	//   ....[93]....
        /*0210*/ 	.word	0xffffffff


	//   ....[94]....
        /*0214*/ 	.word	0xffffffff


	//   ....[95]....
        /*0218*/ 	.word	0xffffffff


	//   ....[96]....
        /*021c*/ 	.word	0xffffffff


	//   ....[97]....
        /*0220*/ 	.word	0xffffffff


	//   ....[98]....
        /*0224*/ 	.word	0xffffffff


	//   ....[99]....
        /*0228*/ 	.word	0xffffffff


	//   ....[100]....
        /*022c*/ 	.word	0xffffffff


	//   ....[101]....
        /*0230*/ 	.word	0xffffffff


	//   ....[102]....
        /*0234*/ 	.word	0xffffffff


	//   ....[103]....
        /*0238*/ 	.word	0xffffffff


	//   ....[104]....
        /*023c*/ 	.word	0xffffffff


	//   ....[105]....
        /*0240*/ 	.word	0xffffffff


	//   ....[106]....
        /*0244*/ 	.word	0xffffffff


	//   ....[107]....
        /*0248*/ 	.word	0xffffffff


	//   ....[108]....
        /*024c*/ 	.word	0xffffffff


	//   ....[109]....
        /*0250*/ 	.word	0xffffffff


	//   ....[110]....
        /*0254*/ 	.word	0xffffffff


	//   ....[111]....
        /*0258*/ 	.word	0xffffffff


	//   ....[112]....
        /*025c*/ 	.word	0xffffffff


	//   ....[113]....
        /*0260*/ 	.word	0xffffffff


	//   ....[114]....
        /*0264*/ 	.word	0xffffffff


	//   ....[115]....
        /*0268*/ 	.word	0xffffffff


	//   ....[116]....
        /*026c*/ 	.word	0xffffffff


	//   ....[117]....
        /*0270*/ 	.word	0xffffffff


	//   ....[118]....
        /*0274*/ 	.word	0xffffffff


	//   ....[119]....
        /*0278*/ 	.word	0xffffffff


	//   ....[120]....
        /*027c*/ 	.word	0xffffffff


	//   ....[121]....
        /*0280*/ 	.word	0xffffffff


	//   ....[122]....
        /*0284*/ 	.word	0xffffffff


	//   ....[123]....
        /*0288*/ 	.word	0xffffffff


	//   ....[124]....
        /*028c*/ 	.word	0xffffffff


	//   ....[125]....
        /*0290*/ 	.word	0xffffffff


	//   ....[126]....
        /*0294*/ 	.word	0xffffffff


	//   ....[127]....
        /*0298*/ 	.word	0xffffffff


	//   ....[128]....
        /*029c*/ 	.word	0xffffffff


	//   ....[129]....
        /*02a0*/ 	.word	0xffffffff


	//   ....[130]....
        /*02a4*/ 	.word	0xffffffff


	//   ....[131]....
        /*02a8*/ 	.word	0xffffffff


	//   ....[132]....
        /*02ac*/ 	.word	0xffffffff


	//   ....[133]....
        /*02b0*/ 	.word	0xffffffff


	//   ....[134]....
        /*02b4*/ 	.word	0xffffffff


	//   ....[135]....
        /*02b8*/ 	.word	0xffffffff


	//   ....[136]....
        /*02bc*/ 	.word	0xffffffff


	//   ....[137]....
        /*02c0*/ 	.word	0xffffffff


	//   ....[138]....
        /*02c4*/ 	.word	0xffffffff


	//   ....[139]....
        /*02c8*/ 	.word	0xffffffff


	//   ....[140]....
        /*02cc*/ 	.word	0xffffffff


	//   ....[141]....
        /*02d0*/ 	.word	0xffffffff


	//   ....[142]....
        /*02d4*/ 	.word	0xffffffff


	//   ....[143]....
        /*02d8*/ 	.word	0xffffffff


	//   ....[144]....
        /*02dc*/ 	.word	0xffffffff


	//   ....[145]....
        /*02e0*/ 	.word	0xffffffff


	//   ....[146]....
        /*02e4*/ 	.word	0xffffffff


	//   ....[147]....
        /*02e8*/ 	.word	0xffffffff


	//   ....[148]....
        /*02ec*/ 	.word	0xffffffff


	//   ....[149]....
        /*02f0*/ 	.word	0xffffffff


	//   ....[150]....
        /*02f4*/ 	.word	0xffffffff


	//   ....[151]....
        /*02f8*/ 	.word	0xffffffff


	//   ....[152]....
        /*02fc*/ 	.word	0xffffffff


	//   ....[153]....
        /*0300*/ 	.word	0xffffffff


	//   ....[154]....
        /*0304*/ 	.word	0xffffffff


	//   ....[155]....
        /*0308*/ 	.word	0xffffffff


	//   ....[156]....
        /*030c*/ 	.word	0xffffffff


	//   ....[157]....
        /*0310*/ 	.word	0xffffffff


	//   ....[158]....
        /*0314*/ 	.word	0xffffffff


	//   ....[159]....
        /*0318*/ 	.word	0xffffffff


	//   ....[160]....
        /*031c*/ 	.word	0xffffffff


	//   ....[161]....
        /*0320*/ 	.word	0xffffffff


	//   ....[162]....
        /*0324*/ 	.word	0xffffffff


	//   ....[163]....
        /*0328*/ 	.word	0xffffffff


	//   ....[164]....
        /*032c*/ 	.word	0xffffffff


	//   ....[165]....
        /*0330*/ 	.word	0xffffffff


	//   ....[166]....
        /*0334*/ 	.word	0xffffffff


	//   ....[167]....
        /*0338*/ 	.word	0xffffffff


	//   ....[168]....
        /*033c*/ 	.word	0xffffffff


	//   ....[169]....
        /*0340*/ 	.word	0xffffffff


	//   ....[170]....
        /*0344*/ 	.word	0xffffffff


	//   ....[171]....
        /*0348*/ 	.word	0xffffffff


	//   ....[172]....
        /*034c*/ 	.word	0xffffffff


	//   ....[173]....
        /*0350*/ 	.word	0xffffffff


	//   ....[174]....
        /*0354*/ 	.word	0xffffffff


	//   ....[175]....
        /*0358*/ 	.word	0xffffffff


	//----- nvinfo : EIATTR_COOP_GROUP_INSTR_OFFSETS
	.align		4
.L_250:
        /*035c*/ 	.byte	0x04, 0x28
        /*035e*/ 	.short	(.L_252 - .L_251)


	//   ....[0]....
.L_251:
        /*0360*/ 	.word	0x00000050


	//   ....[1]....
        /*0364*/ 	.word	0x000001e0


	//   ....[2]....
        /*0368*/ 	.word	0x00000210


	//   ....[3]....
        /*036c*/ 	.word	0x00000240


	//   ....[4]....
        /*0370*/ 	.word	0x00000270


	//   ....[5]....
        /*0374*/ 	.word	0x000002a0


	//   ....[6]....
        /*0378*/ 	.word	0x000002d0


	//   ....[7]....
        /*037c*/ 	.word	0x00000440


	//   ....[8]....
        /*0380*/ 	.word	0x00000480


	//   ....[9]....
        /*0384*/ 	.word	0x000004b0


	//   ....[10]....
        /*0388*/ 	.word	0x000004e0


	//   ....[11]....
        /*038c*/ 	.word	0x00000510


	//   ....[12]....
        /*0390*/ 	.word	0x00000540


	//   ....[13]....
        /*0394*/ 	.word	0x000005d0


	//   ....[14]....
        /*0398*/ 	.word	0x00000600


	//   ....[15]....
        /*039c*/ 	.word	0x00000620


	//   ....[16]....
        /*03a0*/ 	.word	0x00000680


	//   ....[17]....
        /*03a4*/ 	.word	0x00002170


	//   ....[18]....
        /*03a8*/ 	.word	0x00002190


	//   ....[19]....
        /*03ac*/ 	.word	0x00002300


	//   ....[20]....
        /*03b0*/ 	.word	0x00002310


	//   ....[21]....
        /*03b4*/ 	.word	0x00002470


	//   ....[22]....
        /*03b8*/ 	.word	0x00002490


	//   ....[23]....
        /*03bc*/ 	.word	0x000025f0


	//   ....[24]....
        /*03c0*/ 	.word	0x00002600


	//   ....[25]....
        /*03c4*/ 	.word	0x00002af0


	//   ....[26]....
        /*03c8*/ 	.word	0x00002b10


	//   ....[27]....
        /*03cc*/ 	.word	0x00002b30


	//   ....[28]....
        /*03d0*/ 	.word	0x00002b40


	//   ....[29]....
        /*03d4*/ 	.word	0x00002c30


	//   ....[30]....
        /*03d8*/ 	.word	0x00002c40


	//   ....[31]....
        /*03dc*/ 	.word	0x00002c50


	//   ....[32]....
        /*03e0*/ 	.word	0x00002c60


	//   ....[33]....
        /*03e4*/ 	.word	0x00003bd0


	//   ....[34]....
        /*03e8*/ 	.word	0x00003bf0


	//   ....[35]....
        /*03ec*/ 	.word	0x00003c40


	//   ....[36]....
        /*03f0*/ 	.word	0x00003cc0


	//   ....[37]....
        /*03f4*/ 	.word	0x00004360


	//   ....[38]....
        /*03f8*/ 	.word	0x00004370


	//   ....[39]....
        /*03fc*/ 	.word	0x000043a0


	//   ....[40]....
        /*0400*/ 	.word	0x000043b0


	//   ....[41]....
        /*0404*/ 	.word	0x00005880


	//   ....[42]....
        /*0408*/ 	.word	0x00005890


	//   ....[43]....
        /*040c*/ 	.word	0x000058c0


	//   ....[44]....
        /*0410*/ 	.word	0x000058d0


	//   ....[45]....
        /*0414*/ 	.word	0x000066a0


	//   ....[46]....
        /*0418*/ 	.word	0x000066c0


	//   ....[47]....
        /*041c*/ 	.word	0x00006790


	//   ....[48]....
        /*0420*/ 	.word	0x000067b0


	//   ....[49]....
        /*0424*/ 	.word	0x00006b00


	//   ....[50]....
        /*0428*/ 	.word	0x00006b10


	//   ....[51]....
        /*042c*/ 	.word	0x00006b40


	//   ....[52]....
        /*0430*/ 	.word	0x00006b50


	//   ....[53]....
        /*0434*/ 	.word	0x00008290


	//   ....[54]....
        /*0438*/ 	.word	0x000082c0


	//   ....[55]....
        /*043c*/ 	.word	0x000082d0


	//   ....[56]....
        /*0440*/ 	.word	0x00008300


	//   ....[57]....
        /*0444*/ 	.word	0x000096b0


	//   ....[58]....
        /*0448*/ 	.word	0x000096c0


	//   ....[59]....
        /*044c*/ 	.word	0x000096d0


	//   ....[60]....
        /*0450*/ 	.word	0x000096e0


	//   ....[61]....
        /*0454*/ 	.word	0x00009a50


	//   ....[62]....
        /*0458*/ 	.word	0x00009a70


	//   ....[63]....
        /*045c*/ 	.word	0x00009bd0


	//   ....[64]....
        /*0460*/ 	.word	0x00009be0


	//   ....[65]....
        /*0464*/ 	.word	0x00009d40


	//   ....[66]....
        /*0468*/ 	.word	0x00009d60


	//   ....[67]....
        /*046c*/ 	.word	0x00009ec0


	//   ....[68]....
        /*0470*/ 	.word	0x00009ed0


	//   ....[69]....
        /*0474*/ 	.word	0x0000a210


	//   ....[70]....
        /*0478*/ 	.word	0x0000a230


	//   ....[71]....
        /*047c*/ 	.word	0x0000aa00


	//   ....[72]....
        /*0480*/ 	.word	0x0000aa10


	//   ....[73]....
        /*0484*/ 	.word	0x0000b8a0


	//   ....[74]....
        /*0488*/ 	.word	0x0000b8c0


	//   ....[75]....
        /*048c*/ 	.word	0x0000ba30


	//   ....[76]....
        /*0490*/ 	.word	0x0000ba40


	//   ....[77]....
        /*0494*/ 	.word	0x0000bba0


	//   ....[78]....
        /*0498*/ 	.word	0x0000bbc0


	//   ....[79]....
        /*049c*/ 	.word	0x0000bd20


	//   ....[80]....
        /*04a0*/ 	.word	0x0000bd30


	//   ....[81]....
        /*04a4*/ 	.word	0x0000bf30


	//   ....[82]....
        /*04a8*/ 	.word	0x0000bf50


	//   ....[83]....
        /*04ac*/ 	.word	0x0000c070


	//   ....[84]....
        /*04b0*/ 	.word	0x0000c0b0


	//   ....[85]....
        /*04b4*/ 	.word	0x0000c0e0


	//   ....[86]....
        /*04b8*/ 	.word	0x0000c110


	//   ....[87]....
        /*04bc*/ 	.word	0x0000c140


	//   ....[88]....
        /*04c0*/ 	.word	0x0000c170


	//   ....[89]....
        /*04c4*/ 	.word	0x0000c2c0


	//   ....[90]....
        /*04c8*/ 	.word	0x0000c300


	//   ....[91]....
        /*04cc*/ 	.word	0x0000c330


	//   ....[92]....
        /*04d0*/ 	.word	0x0000c360


	//   ....[93]....
        /*04d4*/ 	.word	0x0000c390


	//   ....[94]....
        /*04d8*/ 	.word	0x0000c3c0


	//   ....[95]....
        /*04dc*/ 	.word	0x0000c450


	//   ....[96]....
        /*04e0*/ 	.word	0x0000c480


	//   ....[97]....
        /*04e4*/ 	.word	0x0000c490


	//   ....[98]....
        /*04e8*/ 	.word	0x0000c4f0


	//   ....[99]....
        /*04ec*/ 	.word	0x0000ca20


	//   ....[100]....
        /*04f0*/ 	.word	0x0000ca80


	//   ....[101]....
        /*04f4*/ 	.word	0x0000cad0


	//   ....[102]....
        /*04f8*/ 	.word	0x0000cb20


	//   ....[103]....
        /*04fc*/ 	.word	0x0000cb70


	//   ....[104]....
        /*0500*/ 	.word	0x0000cbe0


	//   ....[105]....
        /*0504*/ 	.word	0x0000cc30


	//   ....[106]....
        /*0508*/ 	.word	0x0000cc90


	//   ....[107]....
        /*050c*/ 	.word	0x0000cd00


	//   ....[108]....
        /*0510*/ 	.word	0x0000cd60


	//   ....[109]....
        /*0514*/ 	.word	0x0000cdd0


	//   ....[110]....
        /*0518*/ 	.word	0x0000ce40


	//   ....[111]....
        /*051c*/ 	.word	0x0000ceb0


	//   ....[112]....
        /*0520*/ 	.word	0x0000cf10


	//   ....[113]....
        /*0524*/ 	.word	0x0000cf80


	//   ....[114]....
        /*0528*/ 	.word	0x0000cff0


	//   ....[115]....
        /*052c*/ 	.word	0x0000d060


	//   ....[116]....
        /*0530*/ 	.word	0x0000d0c0


	//   ....[117]....
        /*0534*/ 	.word	0x0000d130


	//   ....[118]....
        /*0538*/ 	.word	0x0000d1a0


	//   ....[119]....
        /*053c*/ 	.word	0x0000d2e0


	//   ....[120]....
        /*0540*/ 	.word	0x0000d340


	//   ....[121]....
        /*0544*/ 	.word	0x0000d3a0


	//   ....[122]....
        /*0548*/ 	.word	0x0000d3f0


	//   ....[123]....
        /*054c*/ 	.word	0x0000d440


	//   ....[124]....
        /*0550*/ 	.word	0x0000d490


	//   ....[125]....
        /*0554*/ 	.word	0x0000d500


	//   ....[126]....
        /*0558*/ 	.word	0x0000d570


	//   ....[127]....
        /*055c*/ 	.word	0x0000d5e0


	//   ....[128]....
        /*0560*/ 	.word	0x0000d720


	//   ....[129]....
        /*0564*/ 	.word	0x0000d780


	//   ....[130]....
        /*0568*/ 	.word	0x0000d7d0


	//   ....[131]....
        /*056c*/ 	.word	0x0000d810


	//   ....[132]....
        /*0570*/ 	.word	0x0000d860


	//   ....[133]....
        /*0574*/ 	.word	0x0000d8a0


	//   ....[134]....
        /*0578*/ 	.word	0x0000d8f0


	//   ....[135]....
        /*057c*/ 	.word	0x0000d940


	//   ....[136]....
        /*0580*/ 	.word	0x0000d990


	//   ....[137]....
        /*0584*/ 	.word	0x0000d9e0


	//   ....[138]....
        /*0588*/ 	.word	0x0000da50


	//   ....[139]....
        /*058c*/ 	.word	0x0000dac0


	//   ....[140]....
        /*0590*/ 	.word	0x0000db30


	//   ....[141]....
        /*0594*/ 	.word	0x0000db90


	//   ....[142]....
        /*0598*/ 	.word	0x0000dc00


	//   ....[143]....
        /*059c*/ 	.word	0x0000dc70


	//   ....[144]....
        /*05a0*/ 	.word	0x0000dce0


	//   ....[145]....
        /*05a4*/ 	.word	0x0000dd40


	//   ....[146]....
        /*05a8*/ 	.word	0x0000ddb0


	//   ....[147]....
        /*05ac*/ 	.word	0x0000de20


	//   ....[148]....
        /*05b0*/ 	.word	0x0000de90


	//   ....[149]....
        /*05b4*/ 	.word	0x0000def0


	//   ....[150]....
        /*05b8*/ 	.word	0x0000df60


	//   ....[151]....
        /*05bc*/ 	.word	0x0000dfd0


	//   ....[152]....
        /*05c0*/ 	.word	0x0000e040


	//   ....[153]....
        /*05c4*/ 	.word	0x0000e0a0


	//   ....[154]....
        /*05c8*/ 	.word	0x0000e110


	//   ....[155]....
        /*05cc*/ 	.word	0x0000e180


	//   ....[156]....
        /*05d0*/ 	.word	0x0000e1f0


	//   ....[157]....
        /*05d4*/ 	.word	0x0000e250


	//   ....[158]....
        /*05d8*/ 	.word	0x0000e2c0


	//   ....[159]....
        /*05dc*/ 	.word	0x0000e330


	//   ....[160]....
        /*05e0*/ 	.word	0x0000e380


	//   ....[161]....
        /*05e4*/ 	.word	0x0000e3c0


	//   ....[162]....
        /*05e8*/ 	.word	0x0000e410


	//   ....[163]....
        /*05ec*/ 	.word	0x0000e460


	//   ....[164]....
        /*05f0*/ 	.word	0x0000e4b0


	//   ....[165]....
        /*05f4*/ 	.word	0x0000e520


	//   ....[166]....
        /*05f8*/ 	.word	0x0000e570


	//   ....[167]....
        /*05fc*/ 	.word	0x0000e5c0


	//   ....[168]....
        /*0600*/ 	.word	0x0000e610


	//   ....[169]....
        /*0604*/ 	.word	0x0000e660


	//   ....[170]....
        /*0608*/ 	.word	0x0000e6b0


	//   ....[171]....
        /*060c*/ 	.word	0x0000e720


	//   ....[172]....
        /*0610*/ 	.word	0x0000e770


	//   ....[173]....
        /*0614*/ 	.word	0x0000e7d0


	//   ....[174]....
        /*0618*/ 	.word	0x0000e830


	//   ....[175]....
        /*061c*/ 	.word	0x0000e8a0


	//----- nvinfo : EIATTR_EXIT_INSTR_OFFSETS
	.align		4
.L_252:
        /*0620*/ 	.byte	0x04, 0x1c
        /*0622*/ 	.short	(.L_254 - .L_253)


	//   ....[0]....
.L_253:
        /*0624*/ 	.word	0x00000b40


	//   ....[1]....
        /*0628*/ 	.word	0x0000c9e0


	//----- nvinfo : EIATTR_MAX_THREADS
	.align		4
.L_254:
        /*062c*/ 	.byte	0x04, 0x05
        /*062e*/ 	.short	(.L_256 - .L_255)
.L_255:
        /*0630*/ 	.word	0x00000100
        /*0634*/ 	.word	0x00000001
        /*0638*/ 	.word	0x00000001


	//----- nvinfo : EIATTR_CRS_STACK_SIZE
	.align		4
.L_256:
        /*063c*/ 	.byte	0x04, 0x1e
        /*063e*/ 	.short	(.L_258 - .L_257)
.L_257:
        /*0640*/ 	.word	0x00000000
.L_258:


//--------------------- .nv.info._ZN7cutlass13device_kernelIN5flash19enable_sm80_to_sm89INS1_16FlashAttnFwdSm80INS1_25CollectiveMainloopFwdSm80ILi8ELi1ELb0EN4cute5tupleIJNS5_1CILi128EEENS7_ILi64EEENS7_ILi192EEEEEELi192ENS_6half_tEfNS_4arch4Sm80ELb0ELb0ELb0ELb1ELb1ELb1ELb1ELb1EEENS1_21CollectiveEpilogueFwdINS6_IJS8_SA_S9_EEENS6_IJNS7_ILi1EEESI_SI_EEESC_SE_Li256ELb1ELb1ELb1ELb0EEENS1_36VarlenDynamicPersistentTileSchedulerILi128ELi64ELi256ELi256ELb1ELb1ELb0ELb0ELb1ELb1EEEEEEEEEvNT_6ParamsE --------------------------
	.section	.nv.info._ZN7cutlass13device_kernelIN5flash19enable_sm80_to_sm89INS1_16FlashAttnFwdSm80INS1_25CollectiveMainloopFwdSm80ILi8ELi1ELb0EN4cute5tupleIJNS5_1CILi128EEENS7_ILi64EEENS7_ILi192EEEEEELi192ENS_6half_tEfNS_4arch4Sm80ELb0ELb0ELb0ELb1ELb1ELb1ELb1ELb1EEENS1_21CollectiveEpilogueFwdINS6_IJS8_SA_S9_EEENS6_IJNS7_ILi1EEESI_SI_EEESC_SE_Li256ELb1ELb1ELb1ELb0EEENS1_36VarlenDynamicPersistentTileSchedulerILi128ELi64ELi256ELi256ELb1ELb1ELb0ELb0ELb1ELb1EEEEEEEEEvNT_6ParamsE,"",@"SHT_CUDA_INFO"
	.sectionflags	@""
	.align	4


	//----- nvinfo : EIATTR_CUDA_API_VERSION
	.align		4
        /*0000*/ 	.byte	0x04, 0x37
        /*0002*/ 	.short	(.L_260 - .L_259)
.L_259:
        /*0004*/ 	.word	0x00000082


	//----- nvinfo : EIATTR_SW2861232_WAR
	.align		4
.L_260:
        /*0008*/ 	.byte	0x01, 0x35
	.zero		2


	//----- nvinfo : EIATTR_PARAM_CBANK
	.align		4
        /*000c*/ 	.byte	0x04, 0x0a
        /*000e*/ 	.short	(.L_262 - .L_261)
	.align		4
.L_261:
        /*0010*/ 	.word	index@(.nv.constant0._ZN7cutlass13device_kernelIN5flash19enable_sm80_to_sm89INS1_16FlashAttnFwdSm80INS1_25CollectiveMainloopFwdSm80ILi8ELi1ELb0EN4cute5tupleIJNS5_1CILi128EEENS7_ILi64EEENS7_ILi192EEEEEELi192ENS_6half_tEfNS_4arch4Sm80ELb0ELb0ELb0ELb1ELb1ELb1ELb1ELb1EEENS1_21CollectiveEpilogueFwdINS6_IJS8_SA_S9_EEENS6_IJNS7_ILi1EEESI_SI_EEESC_SE_Li256ELb1ELb1ELb1ELb0EEENS1_36VarlenDynamicPersistentTileSchedulerILi128ELi64ELi256ELi256ELb1ELb1ELb0ELb0ELb1ELb1EEEEEEEEEvNT_6ParamsE)
        /*0014*/ 	.short	0x0160
        /*0016*/ 	.short	0x0438


	//----- nvinfo : EIATTR_CBANK_PARAM_SIZE
	.align		4
.L_262:
        /*0018*/ 	.byte	0x03, 0x19
        /*001a*/ 	.short	0x0438


	//----- nvinfo : EIATTR_KPARAM_INFO
	.align		4
        /*001c*/ 	.byte	0x04, 0x17
        /*001e*/ 	.short	(.L_264 - .L_263)
.L_263:
        /*0020*/ 	.word	0x00000000
        /*0024*/ 	.short	0x0000
        /*0026*/ 	.short	0x0000
        /*0028*/ 	.byte	0x00, 0xf0, 0xe1, 0x10


	//----- nvinfo : EIATTR_MAXREG_COUNT
	.align		4
.L_264:
        /*002c*/ 	.byte	0x03, 0x1b
        /*002e*/ 	.short	0x00ff


	//----- nvinfo : EIATTR_NUM_BARRIERS
	.align		4
        /*0030*/ 	.byte	0x02, 0x4c
        /*0032*/ 	.byte	0x06
	.zero		1


	//----- nvinfo : EIATTR_ANNOTATIONS
	.align		4
        /*0034*/ 	.byte	0x04, 0x55
        /*0036*/ 	.short	(.L_266 - .L_265)


	//   ....[0]....
.L_265:
        /*0038*/ 	.word	0x00000001
        /*003c*/ 	.byte	0x40, 0x10, 0x00, 0x00, 0x01, 0x00, 0x00, 0x00, 0x00, 0x12, 0x00, 0x00, 0x01, 0x00, 0x00, 0x00
        /* <DEDUP_REMOVED lines=21> */
        /*019c*/ 	.byte	0xe0, 0x44, 0x01, 0x00, 0x01, 0x00, 0x00, 0x00, 0x70, 0x46, 0x01, 0x00


	//----- nvinfo : EIATTR_MERCURY_ISA_VERSION
	.align		4
.L_266:
        /*01a8*/ 	.byte	0x03, 0x5f
        /*01aa*/ 	.short	0x0000


	//----- nvinfo : EIATTR_INT_WARP_WIDE_INSTR_OFFSETS
	.align		4
        /*01ac*/ 	.byte	0x04, 0x31
        /*01ae*/ 	.short	(.L_268 - .L_267)


	//   ....[0]....
.L_267:
        /*01b0*/ 	.word	0x00013c20


	//   ....[1]....
        /*01b4*/ 	.word	0x00013ca0


	//----- nvinfo : EIATTR_COOP_GROUP_MASK_REGIDS
	.align		4
.L_268:
        /*01b8*/ 	.byte	0x04, 0x29
        /*01ba*/ 	.short	(.L_270 - .L_269)


	//   ....[0]....
.L_269:
        /*01bc*/ 	.word	0xffffffff


	//   ....[1]....
        /*01c0*/ 	.word	0xffffffff


	//   ....[2]....
        /*01c4*/ 	.word	0xffffffff


	//   ....[3]....
        /*01c8*/ 	.word	0xffffffff


	//   ....[4]....
        /*01cc*/ 	.word	0xffffffff


	//   ....[5]....
        /*01d0*/ 	.word	0xffffffff


	//   ....[6]....
        /*01d4*/ 	.word	0xffffffff


	//   ....[7]....
        /*01d8*/ 	.word	0xffffffff


	//   ....[8]....
        /*01dc*/ 	.word	0xffffffff


	//   ....[9]....
        /*01e0*/ 	.word	0xffffffff


	//   ....[10]....
        /*01e4*/ 	.word	0xffffffff


	//   ....[11]....
        /*01e8*/ 	.word	0xffffffff


	//   ....[12]....
        /*01ec*/ 	.word	0xffffffff


	//   ....[13]....
        /*01f0*/ 	.word	0xffffffff


	//   ....[14]....
        /*01f4*/ 	.word	0xffffffff


	//   ....[15]....
        /*01f8*/ 	.word	0xffffffff


	//   ....[16]....
        /*01fc*/ 	.word	0xffffffff


	//   ....[17]....
        /*0200*/ 	.word	0xffffffff


	//   ....[18]....
        /*0204*/ 	.word	0xffffffff


	//   ....[19]....
        /*0208*/ 	.word	0xffffffff


	//   ....[20]....
        /*020c*/ 	.word	0xffffffff


	//   ....[21]....
        /*0210*/ 	.word	0xffffffff


	//   ....[22]....
        /*0214*/ 	.word	0xffffffff


	//   ....[23]....
        /*0218*/ 	.word	0xffffffff


	//   ....[24]....
        /*021c*/ 	.word	0xffffffff


	//   ....[25]....
        /*0220*/ 	.word	0xffffffff


	//   ....[26]....
        /*0224*/ 	.word	0xffffffff


	//   ....[27]....
        /*0228*/ 	.word	0xffffffff


	//   ....[28]....
        /*022c*/ 	.word	0xffffffff


	//   ....[29]....
        /*0230*/ 	.word	0xffffffff


	//   ....[30]....
        /*0234*/ 	.word	0xffffffff


	//   ....[31]....
        /*0238*/ 	.word	0xffffffff


	//   ....[32]....
        /*023c*/ 	.word	0xffffffff


	//   ....[33]....
        /*0240*/ 	.word	0xffffffff


	//   ....[34]....
        /*0244*/ 	.word	0xffffffff


	//   ....[35]....
        /*0248*/ 	.word	0xffffffff


	//   ....[36]....
        /*024c*/ 	.word	0xffffffff


	//   ....[37]....
        /*0250*/ 	.word	0xffffffff


	//   ....[38]....
        /*0254*/ 	.word	0xffffffff


	//   ....[39]....
        /*0258*/ 	.word	0xffffffff


	//   ....[40]....
        /*025c*/ 	.word	0xffffffff


	//   ....[41]....
        /*0260*/ 	.word	0xffffffff


	//   ....[42]....
        /*0264*/ 	.word	0xffffffff


	//   ....[43]....
        /*0268*/ 	.word	0xffffffff


	//   ....[44]....
        /*026c*/ 	.word	0xffffffff


	//   ....[45]....
        /*0270*/ 	.word	0xffffffff


	//   ....[46]....
        /*0274*/ 	.word	0xffffffff


	//   ....[47]....
        /*0278*/ 	.word	0xffffffff


	//   ....[48]....
        /*027c*/ 	.word	0xffffffff


	//   ....[49]....
        /*0280*/ 	.word	0xffffffff


	//   ....[50]....
        /*0284*/ 	.word	0xffffffff


	//   ....[51]....
        /*0288*/ 	.word	0xffffffff


	//   ....[52]....
        /*028c*/ 	.word	0xffffffff


	//   ....[53]....
        /*0290*/ 	.word	0xffffffff


	//   ....[54]....
        /*0294*/ 	.word	0xffffffff


	//   ....[55]....
        /*0298*/ 	.word	0xffffffff


	//   ....[56]....
        /*029c*/ 	.word	0xffffffff


	//   ....[57]....
        /*02a0*/ 	.word	0xffffffff


	//   ....[58]....
        /*02a4*/ 	.word	0xffffffff


	//   ....[59]....
        /*02a8*/ 	.word	0xffffffff


	//   ....[60]....
        /*02ac*/ 	.word	0xffffffff


	//   ....[61]....
        /*02b0*/ 	.word	0xffffffff


	//   ....[62]....
        /*02b4*/ 	.word	0xffffffff


	//   ....[63]....
        /*02b8*/ 	.word	0xffffffff


	//   ....[64]....
        /*02bc*/ 	.word	0xffffffff


	//   ....[65]....
        /*02c0*/ 	.word	0xffffffff


	//   ....[66]....
        /*02c4*/ 	.word	0xffffffff


	//   ....[67]....
        /*02c8*/ 	.word	0xffffffff


	//   ....[68]....
        /*02cc*/ 	.word	0xffffffff


	//   ....[69]....
        /*02d0*/ 	.word	0xffffffff


	//   ....[70]....
        /*02d4*/ 	.word	0xffffffff


	//   ....[71]....
        /*02d8*/ 	.word	0xffffffff


	//   ....[72]....
        /*02dc*/ 	.word	0xffffffff


	//   ....[73]....
        /*02e0*/ 	.word	0xffffffff


	//   ....[74]....
        /*02e4*/ 	.word	0xffffffff


	//   ....[75]....
        /*02e8*/ 	.word	0xffffffff


	//   ....[76]....
        /*02ec*/ 	.word	0xffffffff


	//   ....[77]....
        /*02f0*/ 	.word	0xffffffff


	//   ....[78]....
        /*02f4*/ 	.word	0xffffffff


	//   ....[79]....
        /*02f8*/ 	.word	0xffffffff


	//   ....[80]....
        /*02fc*/ 	.word	0xffffffff


	//   ....[81]....
        /*0300*/ 	.word	0xffffffff


	//   ....[82]....
        /*0304*/ 	.word	0xffffffff


	//   ....[83]....
        /*0308*/ 	.word	0xffffffff


	//   ....[84]....
        /*030c*/ 	.word	0xffffffff


	//   ....[85]....
        /*0310*/ 	.word	0xffffffff


	//   ....[86]....
        /*0314*/ 	.word	0xffffffff


	//   ....[87]....
        /*0318*/ 	.word	0xffffffff


	//   ....[88]....
        /*031c*/ 	.word	0xffffffff


	//   ....[89]....
        /*0320*/ 	.word	0xffffffff


	//   ....[90]....
        /*0324*/ 	.word	0xffffffff


	//   ....[91]....
        /*0328*/ 	.word	0xffffffff


	//   ....[92]....
        /*032c*/ 	.word	0xffffffff


	//   ....[93]....
        /*0330*/ 	.word	0xffffffff


	//   ....[94]....
        /*0334*/ 	.word	0xffffffff


	//   ....[95]....
        /*0338*/ 	.word	0xffffffff


	//   ....[96]....
        /*033c*/ 	.word	0xffffffff


	//   ....[97]....
        /*0340*/ 	.word	0xffffffff


	//   ....[98]....
        /*0344*/ 	.word	0xffffffff


	//   ....[99]....
        /*0348*/ 	.word	0xffffffff


	//   ....[100]....
        /*034c*/ 	.word	0xffffffff


	//   ....[101]....
        /*0350*/ 	.word	0xffffffff


	//   ....[102]....
        /*0354*/ 	.word	0xffffffff


	//   ....[103]....
        /*0358*/ 	.word	0xffffffff


	//   ....[104]....
        /*035c*/ 	.word	0xffffffff


	//   ....[105]....
        /*0360*/ 	.word	0xffffffff


	//   ....[106]....
        /*0364*/ 	.word	0xffffffff


	//   ....[107]....
        /*0368*/ 	.word	0xffffffff


	//   ....[108]....
        /*036c*/ 	.word	0xffffffff


	//   ....[109]....
        /*0370*/ 	.word	0xffffffff


	//   ....[110]....
        /*0374*/ 	.word	0xffffffff


	//   ....[111]....
        /*0378*/ 	.word	0xffffffff


	//   ....[112]....
        /*037c*/ 	.word	0xffffffff


	//   ....[113]....
        /*0380*/ 	.word	0xffffffff


	//   ....[114]....
        /*0384*/ 	.word	0xffffffff


	//   ....[115]....
        /*0388*/ 	.word	0xffffffff


	//   ....[116]....
        /*038c*/ 	.word	0xffffffff


	//   ....[117]....
        /*0390*/ 	.word	0xffffffff


	//   ....[118]....
        /*0394*/ 	.word	0xffffffff


	//   ....[119]....
        /*0398*/ 	.word	0xffffffff


	//   ....[120]....
        /*039c*/ 	.word	0xffffffff


	//   ....[121]....
        /*03a0*/ 	.word	0xffffffff


	//   ....[122]....
        /*03a4*/ 	.word	0xffffffff


	//   ....[123]....
        /*03a8*/ 	.word	0xffffffff


	//   ....[124]....
        /*03ac*/ 	.word	0xffffffff


	//   ....[125]....
        /*03b0*/ 	.word	0xffffffff


	//   ....[126]....
        /*03b4*/ 	.word	0xffffffff


	//   ....[127]....
        /*03b8*/ 	.word	0xffffffff


	//   ....[128]....
        /*03bc*/ 	.word	0xffffffff


	//   ....[129]....
        /*03c0*/ 	.word	0xffffffff


	//   ....[130]....
        /*03c4*/ 	.word	0xffffffff


	//   ....[131]....
        /*03c8*/ 	.word	0xffffffff


	//   ....[132]....
        /*03cc*/ 	.word	0xffffffff


	//   ....[133]....
        /*03d0*/ 	.word	0xffffffff


	//   ....[134]....
        /*03d4*/ 	.word	0xffffffff


	//   ....[135]....
        /*03d8*/ 	.word	0xffffffff


	//   ....[136]....
        /*03dc*/ 	.word	0xffffffff


	//   ....[137]....
        /*03e0*/ 	.word	0xffffffff


	//   ....[138]....
        /*03e4*/ 	.word	0xffffffff


	//   ....[139]....
        /*03e8*/ 	.word	0xffffffff


	//   ....[140]....
        /*03ec*/ 	.word	0xffffffff


	//   ....[141]....
        /*03f0*/ 	.word	0xffffffff


	//   ....[142]....
        /*03f4*/ 	.word	0xffffffff


	//   ....[143]....
        /*03f8*/ 	.word	0xffffffff


	//   ....[144]....
        /*03fc*/ 	.word	0xffffffff


	//   ....[145]....
        /*0400*/ 	.word	0xffffffff


	//   ....[146]....
        /*0404*/ 	.word	0xffffffff


	//   ....[147]....
        /*0408*/ 	.word	0xffffffff


	//   ....[148]....
        /*040c*/ 	.word	0xffffffff


	//   ....[149]....
        /*0410*/ 	.word	0xffffffff


	//   ....[150]....
        /*0414*/ 	.word	0xffffffff


	//   ....[151]....
        /*0418*/ 	.word	0xffffffff


	//   ....[152]....
        /*041c*/ 	.word	0xffffffff


	//   ....[153]....
        /*0420*/ 	.word	0xffffffff


	//   ....[154]....
        /*0424*/ 	.word	0xffffffff


	//   ....[155]....
        /*0428*/ 	.word	0xffffffff


	//   ....[156]....
        /*042c*/ 	.word	0xffffffff


	//   ....[157]....
        /*0430*/ 	.word	0xffffffff


	//   ....[158]....
        /*0434*/ 	.word	0xffffffff


	//   ....[159]....
        /*0438*/ 	.word	0xffffffff


	//   ....[160]....
        /*043c*/ 	.word	0xffffffff


	//   ....[161]....
        /*0440*/ 	.word	0xffffffff


	//   ....[162]....
        /*0444*/ 	.word	0xffffffff


	//   ....[163]....
        /*0448*/ 	.word	0xffffffff


	//   ....[164]....
        /*044c*/ 	.word	0xffffffff


	//   ....[165]....
        /*0450*/ 	.word	0xffffffff


	//   ....[166]....
        /*0454*/ 	.word	0xffffffff


	//   ....[167]....
        /*0458*/ 	.word	0xffffffff


	//   ....[168]....
        /*045c*/ 	.word	0xffffffff


	//   ....[169]....
        /*0460*/ 	.word	0xffffffff


	//   ....[170]....
        /*0464*/ 	.word	0xffffffff


	//   ....[171]....
        /*0468*/ 	.word	0xffffffff


	//   ....[172]....
        /*046c*/ 	.word	0xffffffff


	//   ....[173]....
        /*0470*/ 	.word	0xffffffff


	//   ....[174]....
        /*0474*/ 	.word	0xffffffff


	//   ....[175]....
        /*0478*/ 	.word	0xffffffff


	//   ....[176]....
        /*047c*/ 	.word	0xffffffff


	//   ....[177]....
        /*0480*/ 	.word	0xffffffff


	//   ....[178]....
        /*0484*/ 	.word	0xffffffff


	//   ....[179]....
        /*0488*/ 	.word	0xffffffff


	//   ....[180]....
        /*048c*/ 	.word	0xffffffff


	//   ....[181]....
        /*0490*/ 	.word	0xffffffff


	//   ....[182]....
        /*0494*/ 	.word	0xffffffff


	//   ....[183]....
        /*0498*/ 	.word	0xffffffff


	//   ....[184]....
        /*049c*/ 	.word	0xffffffff


	//   ....[185]....
        /*04a0*/ 	.word	0xffffffff


	//   ....[186]....
        /*04a4*/ 	.word	0xffffffff


	//   ....[187]....
        /*04a8*/ 	.word	0xffffffff


	//   ....[188]....
        /*04ac*/ 	.word	0xffffffff


	//   ....[189]....
        /*04b0*/ 	.word	0xffffffff


	//   ....[190]....
        /*04b4*/ 	.word	0xffffffff


	//   ....[191]....
        /*04b8*/ 	.word	0xffffffff


	//----- nvinfo : EIATTR_COOP_GROUP_INSTR_OFFSETS
	.align		4
.L_270:
        /*04bc*/ 	.byte	0x04, 0x28
        /*04be*/ 	.short	(.L_272 - .L_271)


	//   ....[0]....
.L_271:
        /*04c0*/ 	.word	0x00000050


	//   ....[1]....
        /*04c4*/ 	.word	0x000001e0


	//   ....[2]....
        /*04c8*/ 	.word	0x00000210


	//   ....[3]....
        /*04cc*/ 	.word	0x00000240


	//   ....[4]....
        /*04d0*/ 	.word	0x00000270


	//   ....[5]....
        /*04d4*/ 	.word	0x000002a0


	//   ....[6]....
        /*04d8*/ 	.word	0x000002d0


	//   ....[7]....
        /*04dc*/ 	.word	0x00000440


	//   ....[8]....
        /*04e0*/ 	.word	0x00000480


	//   ....[9]....
        /*04e4*/ 	.word	0x000004b0


	//   ....[10]....
        /*04e8*/ 	.word	0x000004e0


	//   ....[11]....
        /*04ec*/ 	.word	0x00000510


	//   ....[12]....
        /*04f0*/ 	.word	0x00000540


	//   ....[13]....
        /*04f4*/ 	.word	0x000005d0


	//   ....[14]....
        /*04f8*/ 	.word	0x00000600


	//   ....[15]....
        /*04fc*/ 	.word	0x00000620


	//   ....[16]....
        /*0500*/ 	.word	0x00000680


	//   ....[17]....
        /*0504*/ 	.word	0x00003710


	//   ....[18]....
        /*0508*/ 	.word	0x00003720


	//   ....[19]....
        /*050c*/ 	.word	0x000052c0


	//   ....[20]....
        /*0510*/ 	.word	0x000052d0


	//   ....[21]....
        /*0514*/ 	.word	0x00006c60


	//   ....[22]....
        /*0518*/ 	.word	0x00006c80


	//   ....[23]....
        /*051c*/ 	.word	0x00007180


	//   ....[24]....
        /*0520*/ 	.word	0x000071e0


	//   ....[25]....
        /*0524*/ 	.word	0x00007e60


	//   ....[26]....
        /*0528*/ 	.word	0x00007e80


	//   ....[27]....
        /*052c*/ 	.word	0x00007fb0


	//   ....[28]....
        /*0530*/ 	.word	0x00007fc0


	//   ....[29]....
        /*0534*/ 	.word	0x000080f0


	//   ....[30]....
        /*0538*/ 	.word	0x00008110


	//   ....[31]....
        /*053c*/ 	.word	0x00008240


	//   ....[32]....
        /*0540*/ 	.word	0x00008250


	//   ....[33]....
        /*0544*/ 	.word	0x00008640


	//   ....[34]....
        /*0548*/ 	.word	0x00008650


	//   ....[35]....
        /*054c*/ 	.word	0x00008660


	//   ....[36]....
        /*0550*/ 	.word	0x00008670


	//   ....[37]....
        /*0554*/ 	.word	0x00008920


	//   ....[38]....
        /*0558*/ 	.word	0x00008960


	//   ....[39]....
        /*055c*/ 	.word	0x000089a0


	//   ....[40]....
        /*0560*/ 	.word	0x000089e0


	//   ....[41]....
        /*0564*/ 	.word	0x0000b380


	//   ....[42]....
        /*0568*/ 	.word	0x0000b3c0


	//   ....[43]....
        /*056c*/ 	.word	0x0000b400


	//   ....[44]....
        /*0570*/ 	.word	0x0000b440


	//   ....[45]....
        /*0574*/ 	.word	0x0000e0f0


	//   ....[46]....
        /*0578*/ 	.word	0x0000e100


	//   ....[47]....
        /*057c*/ 	.word	0x0000e110


	//   ....[48]....
        /*0580*/ 	.word	0x0000e120


	//   ....[49]....
        /*0584*/ 	.word	0x0000eed0


	//   ....[50]....
        /*0588*/ 	.word	0x0000eef0


	//   ....[51]....
        /*058c*/ 	.word	0x0000ef40


	//   ....[52]....
        /*0590*/ 	.word	0x0000efa0


	//   ....[53]....
        /*0594*/ 	.word	0x0000f660


	//   ....[54]....
        /*0598*/ 	.word	0x0000f670


	//   ....[55]....
        /*059c*/ 	.word	0x0000f6a0


	//   ....[56]....
        /*05a0*/ 	.word	0x0000f6b0


	//   ....[57]....
        /*05a4*/ 	.word	0x00010a30


	//   ....[58]....
        /*05a8*/ 	.word	0x00010a40


	//   ....[59]....
        /*05ac*/ 	.word	0x00010a70


	//   ....[60]....
        /*05b0*/ 	.word	0x00010a80


	//   ....[61]....
        /*05b4*/ 	.word	0x00011820


	//   ....[62]....
        /*05b8*/ 	.word	0x00011840


	//   ....[63]....
        /*05bc*/ 	.word	0x00011910


	//   ....[64]....
        /*05c0*/ 	.word	0x00011930


	//   ....[65]....
        /*05c4*/ 	.word	0x00011c70


	//   ....[66]....
        /*05c8*/ 	.word	0x00011c90


	//   ....[67]....
        /*05cc*/ 	.word	0x00011cb0


	//   ....[68]....
        /*05d0*/ 	.word	0x00011cd0


	//   ....[69]....
        /*05d4*/ 	.word	0x00013410


	//   ....[70]....
        /*05d8*/ 	.word	0x00013440


	//   ....[71]....
        /*05dc*/ 	.word	0x00013460


	//   ....[72]....
        /*05e0*/ 	.word	0x00013480


	//   ....[73]....
        /*05e4*/ 	.word	0x00014840


	//   ....[74]....
        /*05e8*/ 	.word	0x00014860


	//   ....[75]....
        /*05ec*/ 	.word	0x00014880


	//   ....[76]....
        /*05f0*/ 	.word	0x000148a0


	//   ....[77]....
        /*05f4*/ 	.word	0x00014c10


	//   ....[78]....
        /*05f8*/ 	.word	0x00014c30


	//   ....[79]....
        /*05fc*/ 	.word	0x00014d50


	//   ....[80]....
        /*0600*/ 	.word	0x00014d60


	//   ....[81]....
        /*0604*/ 	.word	0x00014e90


	//   ....[82]....
        /*0608*/ 	.word	0x00014eb0


	//   ....[83]....
        /*060c*/ 	.word	0x00014fe0


	//   ....[84]....
        /*0610*/ 	.word	0x00014ff0


	//   ....[85]....
        /*0614*/ 	.word	0x00015320


	//   ....[86]....
        /*0618*/ 	.word	0x00015340


	//   ....[87]....
        /*061c*/ 	.word	0x00015df0


	//   ....[88]....
        /*0620*/ 	.word	0x00015e00


	//   ....[89]....
        /*0624*/ 	.word	0x00017060


	//   ....[90]....
        /*0628*/ 	.word	0x00017080


	//   ....[91]....
        /*062c*/ 	.word	0x000171b0


	//   ....[92]....
        /*0630*/ 	.word	0x000171c0


	//   ....[93]....
        /*0634*/ 	.word	0x000172f0


	//   ....[94]....
        /*0638*/ 	.word	0x00017310


	//   ....[95]....
        /*063c*/ 	.word	0x00017440


	//   ....[96]....
        /*0640*/ 	.word	0x00017450


	//   ....[97]....
        /*0644*/ 	.word	0x00017610


	//   ....[98]....
        /*0648*/ 	.word	0x00017630


	//   ....[99]....
        /*064c*/ 	.word	0x00017750


	//   ....[100]....
        /*0650*/ 	.word	0x00017790


	//   ....[101]....
        /*0654*/ 	.word	0x000177c0


	//   ....[102]....
        /*0658*/ 	.word	0x000177f0


	//   ....[103]....
        /*065c*/ 	.word	0x00017820


	//   ....[104]....
        /*0660*/ 	.word	0x00017850


	//   ....[105]....
        /*0664*/ 	.word	0x000179b0


	//   ....[106]....
        /*0668*/ 	.word	0x000179f0


	//   ....[107]....
        /*066c*/ 	.word	0x00017a20


	//   ....[108]....
        /*0670*/ 	.word	0x00017a50


	//   ....[109]....
        /*0674*/ 	.word	0x00017a80


	//   ....[110]....
        /*0678*/ 	.word	0x00017ab0


	//   ....[111]....
        /*067c*/ 	.word	0x00017b40


	//   ....[112]....
        /*0680*/ 	.word	0x00017b70


	//   ....[113]....
        /*0684*/ 	.word	0x00017b80


	//   ....[114]....
        /*0688*/ 	.word	0x00017be0


	//   ....[115]....
        /*068c*/ 	.word	0x00018110


	//   ....[116]....
        /*0690*/ 	.word	0x00018170


	//   ....[117]....
        /*0694*/ 	.word	0x000181c0


	//   ....[118]....
        /*0698*/ 	.word	0x00018210


	//   ....[119]....
        /*069c*/ 	.word	0x00018260


	//   ....[120]....
        /*06a0*/ 	.word	0x000182d0


	//   ....[121]....
        /*06a4*/ 	.word	0x00018310


	//   ....[122]....
        /*06a8*/ 	.word	0x00018380


	//   ....[123]....
        /*06ac*/ 	.word	0x000183f0


	//   ....[124]....
        /*06b0*/ 	.word	0x00018450


	//   ....[125]....
        /*06b4*/ 	.word	0x000184c0


	//   ....[126]....
        /*06b8*/ 	.word	0x00018530


	//   ....[127]....
        /*06bc*/ 	.word	0x00018590


	//   ....[128]....
        /*06c0*/ 	.word	0x000185f0


	//   ....[129]....
        /*06c4*/ 	.word	0x00018650


	//   ....[130]....
        /*06c8*/ 	.word	0x000186c0


	//   ....[131]....
        /*06cc*/ 	.word	0x00018720


	//   ....[132]....
        /*06d0*/ 	.word	0x00018780


	//   ....[133]....
        /*06d4*/ 	.word	0x000187e0


	//   ....[134]....
        /*06d8*/ 	.word	0x00018850


	//   ....[135]....
        /*06dc*/ 	.word	0x00018990


	//   ....[136]....
        /*06e0*/ 	.word	0x000189f0


	//   ....[137]....
        /*06e4*/ 	.word	0x00018a40


	//   ....[138]....
        /*06e8*/ 	.word	0x00018a90


	//   ....[139]....
        /*06ec*/ 	.word	0x00018ae0


	//   ....[140]....
        /*06f0*/ 	.word	0x00018b30


	//   ....[141]....
        /*06f4*/ 	.word	0x00018ba0


	//   ....[142]....
        /*06f8*/ 	.word	0x00018c00


	//   ....[143]....
        /*06fc*/ 	.word	0x00018c70


	//   ....[144]....
        /*0700*/ 	.word	0x00018db0


	//   ....[145]....
        /*0704*/ 	.word	0x00018e10


	//   ....[146]....
        /*0708*/ 	.word	0x00018e50


	//   ....[147]....
        /*070c*/ 	.word	0x00018e90


	//   ....[148]....
        /*0710*/ 	.word	0x00018ee0


	//   ....[149]....
        /*0714*/ 	.word	0x00018f20


	//   ....[150]....
        /*0718*/ 	.word	0x00018f70


	//   ....[151]....
        /*071c*/ 	.word	0x00018fc0


	//   ....[152]....
        /*0720*/ 	.word	0x00019010


	//   ....[153]....
        /*0724*/ 	.word	0x00019060


	//   ....[154]....
        /*0728*/ 	.word	0x000190d0


	//   ....[155]....
        /*072c*/ 	.word	0x00019140


	//   ....[156]....
        /*0730*/ 	.word	0x000191a0


	//   ....[157]....
        /*0734*/ 	.word	0x00019200


	//   ....[158]....
        /*0738*/ 	.word	0x00019260


	//   ....[159]....
        /*073c*/ 	.word	0x000192d0


	//   ....[160]....
        /*0740*/ 	.word	0x00019330


	//   ....[161]....
        /*0744*/ 	.word	0x00019390


	//   ....[162]....
        /*0748*/ 	.word	0x000193f0


	//   ....[163]....
        /*074c*/ 	.word	0x00019460


	//   ....[164]....
        /*0750*/ 	.word	0x000194c0


	//   ....[165]....
        /*0754*/ 	.word	0x00019520


	//   ....[166]....
        /*0758*/ 	.word	0x00019580


	//   ....[167]....
        /*075c*/ 	.word	0x000195f0


	//   ....[168]....
        /*0760*/ 	.word	0x00019650


	//   ....[169]....
        /*0764*/ 	.word	0x000196b0


	//   ....[170]....
        /*0768*/ 	.word	0x00019710


	//   ....[171]....
        /*076c*/ 	.word	0x00019780


	//   ....[172]....
        /*0770*/ 	.word	0x000197e0


	//   ....[173]....
        /*0774*/ 	.word	0x00019840


	//   ....[174]....
        /*0778*/ 	.word	0x000198a0


	//   ....[175]....
        /*077c*/ 	.word	0x00019910


	//   ....[176]....
        /*0780*/ 	.word	0x00019960


	//   ....[177]....
        /*0784*/ 	.word	0x000199a0


	//   ....[178]....
        /*0788*/ 	.word	0x000199f0


	//   ....[179]....
        /*078c*/ 	.word	0x00019a40


	//   ....[180]....
        /*0790*/ 	.word	0x00019a90


	//   ....[181]....
        /*0794*/ 	.word	0x00019b00


	//   ....[182]....
        /*0798*/ 	.word	0x00019b40


	//   ....[183]....
        /*079c*/ 	.word	0x00019b90


	//   ....[184]....
        /*07a0*/ 	.word	0x00019be0


	//   ....[185]....
        /*07a4*/ 	.word	0x00019c30


	//   ....[186]....
        /*07a8*/ 	.word	0x00019c80


	//   ....[187]....
        /*07ac*/ 	.word	0x00019cf0


	//   ....[188]....
        /*07b0*/ 	.word	0x00019d30


	//   ....[189]....
        /*07b4*/ 	.word	0x00019da0


	//   ....[190]....
        /*07b8*/ 	.word	0x00019e00


	//   ....[191]....
        /*07bc*/ 	.word	0x00019e60


	//----- nvinfo : EIATTR_EXIT_INSTR_OFFSETS
	.align		4
.L_272:
        /*07c0*/ 	.byte	0x04, 0x1c
        /*07c2*/ 	.short	(.L_274 - .L_273)


	//   ....[0]....
.L_273:
        /*07c4*/ 	.word	0x00000b40


	//   ....[1]....
        /*07c8*/ 	.word	0x000180d0


	//----- nvinfo : EIATTR_MAX_THREADS
	.align		4
.L_274:
        /*07cc*/ 	.byte	0x04, 0x05
        /*07ce*/ 	.short	(.L_276 - .L_275)
.L_275:
        /*07d0*/ 	.word	0x00000100
        /*07d4*/ 	.word	0x00000001
        /*07d8*/ 	.word	0x00000001


	//----- nvinfo : EIATTR_CRS_STACK_SIZE
	.align		4
.L_276:
        /*07dc*/ 	.byte	0x04, 0x1e
        /*07de*/ 	.short	(.L_278 - .L_277)
.L_277:
        /*07e0*/ 	.word	0x00000000
.L_278:


//--------------------- .nv.info._ZN7cutlass13device_kernelIN5flash19enable_sm80_to_sm89INS1_16FlashAttnFwdSm80INS1_25CollectiveMainloopFwdSm80ILi8ELi1ELb0EN4cute5tupleIJNS5_1CILi128EEENS7_ILi64EEENS7_ILi192EEEEEELi192ENS_6half_tEfNS_4arch4Sm80ELb0ELb1ELb0ELb0ELb1ELb0ELb1ELb1EEENS1_21CollectiveEpilogueFwdINS6_IJS8_SA_S9_EEENS6_IJNS7_ILi1EEESI_SI_EEESC_SE_Li256ELb0ELb1ELb1ELb0EEENS1_19SingleTileSchedulerILb0ELb1ELb1ELi128EEEEEEEEEvNT_6ParamsE --------------------------
	.section	.nv.info._ZN7cutlass13device_kernelIN5flash19enable_sm80_to_sm89INS1_16FlashAttnFwdSm80INS1_25CollectiveMainloopFwdSm80ILi8ELi1ELb0EN4cute5tupleIJNS5_1CILi128EEENS7_ILi64EEENS7_ILi192EEEEEELi192ENS_6half_tEfNS_4arch4Sm80ELb0ELb1ELb0ELb0ELb1ELb0ELb1ELb1EEENS1_21CollectiveEpilogueFwdINS6_IJS8_SA_S9_EEENS6_IJNS7_ILi1EEESI_SI_EEESC_SE_Li256ELb0ELb1ELb1ELb0EEENS1_19SingleTileSchedulerILb0ELb1ELb1ELi128EEEEEEEEEvNT_6ParamsE,"",@"SHT_CUDA_INFO"
	.sectionflags	@""
	.align	4


	//----- nvinfo : EIATTR_CUDA_API_VERSION
	.align		4
        /*0000*/ 	.byte	0x04, 0x37
        /*0002*/ 	.short	(.L_280 - .L_279)
.L_279:
        /*0004*/ 	.word	0x00000082


	//----- nvinfo : EIATTR_SW2861232_WAR
	.align		4
.L_280:
        /*0008*/ 	.byte	0x01, 0x35
	.zero		2


	//----- nvinfo : EIATTR_PARAM_CBANK
	.align		4
        /*000c*/ 	.byte	0x04, 0x0a
        /*000e*/ 	.short	(.L_282 - .L_281)
	.align		4
.L_281:
        /*0010*/ 	.word	index@(.nv.constant0._ZN7cutlass13device_kernelIN5flash19enable_sm80_to_sm89INS1_16FlashAttnFwdSm80INS1_25CollectiveMainloopFwdSm80ILi8ELi1ELb0EN4cute5tupleIJNS5_1CILi128EEENS7_ILi64EEENS7_ILi192EEEEEELi192ENS_6half_tEfNS_4arch4Sm80ELb0ELb1ELb0ELb0ELb1ELb0ELb1ELb1EEENS1_21CollectiveEpilogueFwdINS6_IJS8_SA_S9_EEENS6_IJNS7_ILi1EEESI_SI_EEESC_SE_Li256ELb0ELb1ELb1ELb0EEENS1_19SingleTileSchedulerILb0ELb1ELb1ELi128EEEEEEEEEvNT_6ParamsE)
        /*0014*/ 	.short	0x0160
        /*0016*/ 	.short	0x0418


	//----- nvinfo : EIATTR_CBANK_PARAM_SIZE
	.align		4
.L_282:
        /*0018*/ 	.byte	0x03, 0x19
        /*001a*/ 	.short	0x0418


	//----- nvinfo : EIATTR_KPARAM_INFO
	.align		4
        /*001c*/ 	.byte	0x04, 0x17
        /*001e*/ 	.short	(.L_284 - .L_283)
.L_283:
        /*0020*/ 	.word	0x00000000
        /*0024*/ 	.short	0x0000
        /*0026*/ 	.short	0x0000
        /*0028*/ 	.byte	0x00, 0xf0, 0x61, 0x10


	//----- nvinfo : EIATTR_MAXREG_COUNT
	.align		4
.L_284:
        /*002c*/ 	.byte	0x03, 0x1b
        /*002e*/ 	.short	0x00ff


	//----- nvinfo : EIATTR_NUM_BARRIERS
	.align		4
        /*0030*/ 	.byte	0x02, 0x4c
        /*0032*/ 	.byte	0x02
	.zero		1


	//----- nvinfo : EIATTR_MERCURY_ISA_VERSION
	.align		4
        /*0034*/ 	.byte	0x03, 0x5f
        /*0036*/ 	.short	0x0000


	//----- nvinfo : EIATTR_COOP_GROUP_MASK_REGIDS
	.align		4
        /*0038*/ 	.byte	0x04, 0x29
        /*003a*/ 	.short	(.L_286 - .L_285)


	//   ....[0]....
.L_285:
        /*003c*/ 	.word	0xffffffff


	//   ....[1]....
        /*0040*/ 	.word	0xffffffff


	//   ....[2]....
        /*0044*/ 	.word	0xffffffff


	//   ....[3]....
        /*0048*/ 	.word	0xffffffff


	//   ....[4]....
        /*004c*/ 	.word	0xffffffff


	//   ....[5]....
        /*0050*/ 	.word	0xffffffff


	//   ....[6]....
        /*0054*/ 	.word	0xffffffff


	//   ....[7]....
        /*0058*/ 	.word	0xffffffff


	//   ....[8]....
        /*005c*/ 	.word	0xffffffff


	//   ....[9]....
        /*0060*/ 	.word	0xffffffff


	//   ....[10]....
        /*0064*/ 	.word	0xffffffff


	//   ....[11]....
        /*0068*/ 	.word	0xffffffff


	//   ....[12]....
        /*006c*/ 	.word	0xffffffff


	//   ....[13]....
        /*0070*/ 	.word	0xffffffff


	//   ....[14]....
        /*0074*/ 	.word	0xffffffff


	//   ....[15]....
        /*0078*/ 	.word	0xffffffff


	//   ....[16]....
        /*007c*/ 	.word	0xffffffff


	//   ....[17]....
        /*0080*/ 	.word	0xffffffff


	//   ....[18]....
        /*0084*/ 	.word	0xffffffff


	//   ....[19]....
        /*0088*/ 	.word	0xffffffff


	//   ....[20]....
        /*008c*/ 	.word	0xffffffff


	//   ....[21]....
        /*0090*/ 	.word	0xffffffff


	//   ....[22]....
        /*0094*/ 	.word	0xffffffff


	//   ....[23]....
        /*0098*/ 	.word	0xffffffff


	//   ....[24]....
        /*009c*/ 	.word	0xffffffff


	//   ....[25]....
        /*00a0*/ 	.word	0xffffffff


	//   ....[26]....
        /*00a4*/ 	.word	0xffffffff


	//   ....[27]....
        /*00a8*/ 	.word	0xffffffff


	//   ....[28]....
        /*00ac*/ 	.word	0xffffffff


	//   ....[29]....
        /*00b0*/ 	.word	0xffffffff


	//   ....[30]....
        /*00b4*/ 	.word	0xffffffff


	//   ....[31]....
        /*00b8*/ 	.word	0xffffffff


	//   ....[32]....
        /*00bc*/ 	.word	0xffffffff


	//   ....[33]....
        /*00c0*/ 	.word	0xffffffff


	//   ....[34]....
        /*00c4*/ 	.word	0xffffffff


	//   ....[35]....
        /*00c8*/ 	.word	0xffffffff


	//   ....[36]....
        /*00cc*/ 	.word	0xffffffff


	//   ....[37]....
        /*00d0*/ 	.word	0xffffffff


	//   ....[38]....
        /*00d4*/ 	.word	0xffffffff


	//   ....[39]....
        /*00d8*/ 	.word	0xffffffff


	//   ....[40]....
        /*00dc*/ 	.word	0xffffffff


	//   ....[41]....
        /*00e0*/ 	.word	0xffffffff


	//   ....[42]....
        /*00e4*/ 	.word	0xffffffff


	//   ....[43]....
        /*00e8*/ 	.word	0xffffffff


	//   ....[44]....
        /*00ec*/ 	.word	0xffffffff


	//   ....[45]....
        /*00f0*/ 	.word	0xffffffff


	//   ....[46]....
        /*00f4*/ 	.word	0xffffffff


	//   ....[47]....
        /*00f8*/ 	.word	0xffffffff


	//   ....[48]....
        /*00fc*/ 	.word	0xffffffff


	//   ....[49]....
        /*0100*/ 	.word	0xffffffff


	//   ....[50]....
        /*0104*/ 	.word	0xffffffff


	//   ....[51]....
        /*0108*/ 	.word	0xffffffff


	//   ....[52]....
        /*010c*/ 	.word	0xffffffff


	//   ....[53]....
        /*0110*/ 	.word	0xffffffff


	//   ....[54]....
        /*0114*/ 	.word	0xffffffff


	//   ....[55]....
        /*0118*/ 	.word	0xffffffff


	//   ....[56]....
        /*011c*/ 	.word	0xffffffff


	//   ....[57]....
        /*0120*/ 	.word	0xffffffff


	//   ....[58]....
        /*0124*/ 	.word	0xffffffff


	//   ....[59]....
        /*0128*/ 	.word	0xffffffff


	//   ....[60]....
        /*012c*/ 	.word	0xffffffff


	//   ....[61]....
        /*0130*/ 	.word	0xffffffff


	//   ....[62]....
        /*0134*/ 	.word	0xffffffff


	//   ....[63]....
        /*0138*/ 	.word	0xffffffff


	//   ....[64]....
        /*013c*/ 	.word	0xffffffff


	//   ....[65]....
        /*0140*/ 	.word	0xffffffff


	//   ....[66]....
        /*0144*/ 	.word	0xffffffff


	//   ....[67]....
        /*0148*/ 	.word	0xffffffff


	//   ....[68]....
        /*014c*/ 	.word	0xffffffff


	//   ....[69]....
        /*0150*/ 	.word	0xffffffff


	//   ....[70]....
        /*0154*/ 	.word	0xffffffff


	//   ....[71]....
        /*0158*/ 	.word	0xffffffff


	//   ....[72]....
        /*015c*/ 	.word	0xffffffff


	//   ....[73]....
        /*0160*/ 	.word	0xffffffff


	//   ....[74]....
        /*0164*/ 	.word	0xffffffff


	//   ....[75]....
        /*0168*/ 	.word	0xffffffff


	//   ....[76]....
        /*016c*/ 	.word	0xffffffff


	//   ....[77]....
        /*0170*/ 	.word	0xffffffff


	//   ....[78]....
        /*0174*/ 	.word	0xffffffff


	//----- nvinfo : EIATTR_COOP_GROUP_INSTR_OFFSETS
	.align		4
.L_286:
        /*0178*/ 	.byte	0x04, 0x28
        /*017a*/ 	.short	(.L_288 - .L_287)


	//   ....[0]....
.L_287:
        /*017c*/ 	.word	0x00000050


	//   ....[1]....
        /*0180*/ 	.word	0x000012e0


	//   ....[2]....
        /*0184*/ 	.word	0x00001320


	//   ....[3]....
        /*0188*/ 	.word	0x00001520


	//   ....[4]....
        /*018c*/ 	.word	0x00001550


	//   ....[5]....
        /*0190*/ 	.word	0x00001670


	//   ....[6]....
        /*0194*/ 	.word	0x000016a0


	//   ....[7]....
        /*0198*/ 	.word	0x000017d0


	//   ....[8]....
        /*019c*/ 	.word	0x00001820


	//   ....[9]....
        /*01a0*/ 	.word	0x00001e80


	//   ....[10]....
        /*01a4*/ 	.word	0x00001ea0


	//   ....[11]....
        /*01a8*/ 	.word	0x00001ed0


	//   ....[12]....
        /*01ac*/ 	.word	0x00001ef0


	//   ....[13]....
        /*01b0*/ 	.word	0x00001f30


	//   ....[14]....
        /*01b4*/ 	.word	0x00001f60


	//   ....[15]....
        /*01b8*/ 	.word	0x00001f90


	//   ....[16]....
        /*01bc*/ 	.word	0x00001fc0


	//   ....[17]....
        /*01c0*/ 	.word	0x00003080


	//   ....[18]....
        /*01c4*/ 	.word	0x000030c0


	//   ....[19]....
        /*01c8*/ 	.word	0x000030e0


	//   ....[20]....
        /*01cc*/ 	.word	0x000030f0


	//   ....[21]....
        /*01d0*/ 	.word	0x00003480


	//   ....[22]....
        /*01d4*/ 	.word	0x00003890


	//   ....[23]....
        /*01d8*/ 	.word	0x000041c0


	//   ....[24]....
        /*01dc*/ 	.word	0x000041f0


	//   ....[25]....
        /*01e0*/ 	.word	0x00004210


	//   ....[26]....
        /*01e4*/ 	.word	0x00004230


	//   ....[27]....
        /*01e8*/ 	.word	0x00005660


	//   ....[28]....
        /*01ec*/ 	.word	0x00005680


	//   ....[29]....
        /*01f0*/ 	.word	0x00005690


	//   ....[30]....
        /*01f4*/ 	.word	0x000056a0


	//   ....[31]....
        /*01f8*/ 	.word	0x00006370


	//   ....[32]....
        /*01fc*/ 	.word	0x00006390


	//   ....[33]....
        /*0200*/ 	.word	0x000063a0


	//   ....[34]....
        /*0204*/ 	.word	0x000063b0


	//   ....[35]....
        /*0208*/ 	.word	0x000065b0


	//   ....[36]....
        /*020c*/ 	.word	0x00006890


	//   ....[37]....
        /*0210*/ 	.word	0x000072a0


	//   ....[38]....
        /*0214*/ 	.word	0x00007450


	//   ....[39]....
        /*0218*/ 	.word	0x00007460


	//   ....[40]....
        /*021c*/ 	.word	0x000074d0


	//   ....[41]....
        /*0220*/ 	.word	0x00009140


	//   ....[42]....
        /*0224*/ 	.word	0x00009160


	//   ....[43]....
        /*0228*/ 	.word	0x00009170


	//   ....[44]....
        /*022c*/ 	.word	0x00009180


	//   ....[45]....
        /*0230*/ 	.word	0x00009e40


	//   ....[46]....
        /*0234*/ 	.word	0x00009e70


	//   ....[47]....
        /*0238*/ 	.word	0x00009e80


	//   ....[48]....
        /*023c*/ 	.word	0x00009e90


	//   ....[49]....
        /*0240*/ 	.word	0x0000a260


	//   ....[50]....
        /*0244*/ 	.word	0x0000a280


	//   ....[51]....
        /*0248*/ 	.word	0x0000a2b0


	//   ....[52]....
        /*024c*/ 	.word	0x0000a2c0


	//   ....[53]....
        /*0250*/ 	.word	0x0000bbc0


	//   ....[54]....
        /*0254*/ 	.word	0x0000bbe0


	//   ....[55]....
        /*0258*/ 	.word	0x0000bbf0


	//   ....[56]....
        /*025c*/ 	.word	0x0000bc10


	//   ....[57]....
        /*0260*/ 	.word	0x0000c840


	//   ....[58]....
        /*0264*/ 	.word	0x0000c850


	//   ....[59]....
        /*0268*/ 	.word	0x0000c860


	//   ....[60]....
        /*026c*/ 	.word	0x0000c870


	//   ....[61]....
        /*0270*/ 	.word	0x0000ca50


	//   ....[62]....
        /*0274*/ 	.word	0x0000cd20


	//   ....[63]....
        /*0278*/ 	.word	0x0000d860


	//   ....[64]....
        /*027c*/ 	.word	0x0000d8b0


	//   ....[65]....
        /*0280*/ 	.word	0x0000d8d0


	//   ....[66]....
        /*0284*/ 	.word	0x0000d8f0


	//   ....[67]....
        /*0288*/ 	.word	0x0000f040


	//   ....[68]....
        /*028c*/ 	.word	0x0000f070


	//   ....[69]....
        /*0290*/ 	.word	0x0000f0c0


	//   ....[70]....
        /*0294*/ 	.word	0x0000f0d0


	//   ....[71]....
        /*0298*/ 	.word	0x0000fdd0


	//   ....[72]....
        /*029c*/ 	.word	0x0000fe10


	//   ....[73]....
        /*02a0*/ 	.word	0x0000fe30


	//   ....[74]....
        /*02a4*/ 	.word	0x0000fe60


	//   ....[75]....
        /*02a8*/ 	.word	0x0000fed0


	//   ....[76]....
        /*02ac*/ 	.word	0x0000ff40


	//   ....[77]....
        /*02b0*/ 	.word	0x00010850


	//   ....[78]....
        /*02b4*/ 	.word	0x00010860


	//----- nvinfo : EIATTR_EXIT_INSTR_OFFSETS
	.align		4
.L_288:
        /*02b8*/ 	.byte	0x04, 0x1c
        /*02ba*/ 	.short	(.L_290 - .L_289)


	//   ....[0]....
.L_289:
        /*02bc*/ 	.word	0x000001b0


	//   ....[1]....
        /*02c0*/ 	.word	0x00010870


	//   ....[2]....
        /*02c4*/ 	.word	0x00011110


	//   ....[3]....
        /*02c8*/ 	.word	0x00011160


	//   ....[4]....
        /*02cc*/ 	.word	0x00011190


	//   ....[5]....
        /*02d0*/ 	.word	0x000111f0


	//   ....[6]....
        /*02d4*/ 	.word	0x00011480


	//----- nvinfo : EIATTR_CTAIDZ_USED
	.align		4
.L_290:
        /*02d8*/ 	.byte	0x01, 0x04
	.zero		2


	//----- nvinfo : EIATTR_MAX_THREADS
	.align		4
        /*02dc*/ 	.byte	0x04, 0x05
        /*02de*/ 	.short	(.L_292 - .L_291)
.L_291:
        /*02e0*/ 	.word	0x00000100
        /*02e4*/ 	.word	0x00000001
        /*02e8*/ 	.word	0x00000001


	//----- nvinfo : EIATTR_CRS_STACK_SIZE
	.align		4
.L_292:
        /*02ec*/ 	.byte	0x04, 0x1e
        /*02ee*/ 	.short	(.L_294 - .L_293)
.L_293:
        /*02f0*/ 	.word	0x00000000
.L_294:


//--------------------- .nv.info._ZN7cutlass13device_kernelIN5flash19enable_sm80_to_sm89INS1_16FlashAttnFwdSm80INS1_25CollectiveMainloopFwdSm80ILi8ELi1ELb0EN4cute5tupleIJNS5_1CILi128EEENS7_ILi64EEENS7_ILi192EEEEEELi192ENS_6half_tEfNS_4arch4Sm80ELb0ELb1ELb0ELb1ELb1ELb0ELb1ELb1EEENS1_21CollectiveEpilogueFwdINS6_IJS8_SA_S9_EEENS6_IJNS7_ILi1EEESI_SI_EEESC_SE_Li256ELb1ELb1ELb1ELb0EEENS1_36VarlenDynamicPersistentTileSchedulerILi128ELi64ELi256ELi256ELb1ELb1ELb0ELb1ELb0ELb1EEEEEEEEEvNT_6ParamsE --------------------------
	.section	.nv.info._ZN7cutlass13device_kernelIN5flash19enable_sm80_to_sm89INS1_16FlashAttnFwdSm80INS1_25CollectiveMainloopFwdSm80ILi8ELi1ELb0EN4cute5tupleIJNS5_1CILi128EEENS7_ILi64EEENS7_ILi192EEEEEELi192ENS_6half_tEfNS_4arch4Sm80ELb0ELb1ELb0ELb1ELb1ELb0ELb1ELb1EEENS1_21CollectiveEpilogueFwdINS6_IJS8_SA_S9_EEENS6_IJNS7_ILi1EEESI_SI_EEESC_SE_Li256ELb1ELb1ELb1ELb0EEENS1_36VarlenDynamicPersistentTileSchedulerILi128ELi64ELi256ELi256ELb1ELb1ELb0ELb1ELb0ELb1EEEEEEEEEvNT_6ParamsE,"",@"SHT_CUDA_INFO"
	.sectionflags	@""
	.align	4


	//----- nvinfo : EIATTR_CUDA_API_VERSION
	.align		4
        /*0000*/ 	.byte	0x04, 0x37
        /*0002*/ 	.short	(.L_296 - .L_295)
.L_295:
        /*0004*/ 	.word	0x00000082


	//----- nvinfo : EIATTR_SW2861232_WAR
	.align		4
.L_296:
        /*0008*/ 	.byte	0x01, 0x35
	.zero		2


	//----- nvinfo : EIATTR_PARAM_CBANK
	.align		4
        /*000c*/ 	.byte	0x04, 0x0a
        /*000e*/ 	.short	(.L_298 - .L_297)
	.align		4
.L_297:
        /*0010*/ 	.word	index@(.nv.constant0._ZN7cutlass13device_kernelIN5flash19enable_sm80_to_sm89INS1_16FlashAttnFwdSm80INS1_25CollectiveMainloopFwdSm80ILi8ELi1ELb0EN4cute5tupleIJNS5_1CILi128EEENS7_ILi64EEENS7_ILi192EEEEEELi192ENS_6half_tEfNS_4arch4Sm80ELb0ELb1ELb0ELb1ELb1ELb0ELb1ELb1EEENS1_21CollectiveEpilogueFwdINS6_IJS8_SA_S9_EEENS6_IJNS7_ILi1EEESI_SI_EEESC_SE_Li256ELb1ELb1ELb1ELb0EEENS1_36VarlenDynamicPersistentTileSchedulerILi128ELi64ELi256ELi256ELb1ELb1ELb0ELb1ELb0ELb1EEEEEEEEEvNT_6ParamsE)
        /*0014*/ 	.short	0x0160
        /*0016*/ 	.short	0x0438


	//----- nvinfo : EIATTR_CBANK_PARAM_SIZE
	.align		4
.L_298:
        /*0018*/ 	.byte	0x03, 0x19
        /*001a*/ 	.short	0x0438


	//----- nvinfo : EIATTR_KPARAM_INFO
	.align		4
        /*001c*/ 	.byte	0x04, 0x17
        /*001e*/ 	.short	(.L_300 - .L_299)
.L_299:
        /*0020*/ 	.word	0x00000000
        /*0024*/ 	.short	0x0000
        /*0026*/ 	.short	0x0000
        /*0028*/ 	.byte	0x00, 0xf0, 0xe1, 0x10


	//----- nvinfo : EIATTR_MAXREG_COUNT
	.align		4
.L_300:
        /*002c*/ 	.byte	0x03, 0x1b
        /*002e*/ 	.short	0x00ff


	//----- nvinfo : EIATTR_NUM_BARRIERS
	.align		4
        /*0030*/ 	.byte	0x02, 0x4c
        /*0032*/ 	.byte	0x06
	.zero		1


	//----- nvinfo : EIATTR_ANNOTATIONS
	.align		4
        /*0034*/ 	.byte	0x04, 0x55
        /*0036*/ 	.short	(.L_302 - .L_301)


	//   ....[0]....
.L_301:
        /*0038*/ 	.word	0x00000001
        /*003c*/ 	.byte	0x90, 0x14, 0x00, 0x00, 0x01, 0x00, 0x00, 0x00, 0x90, 0x18, 0x00, 0x00, 0x01, 0x00, 0x00, 0x00
        /*004c*/ 	.byte	0xc0, 0x18, 0x00, 0x00, 0x01, 0x00, 0x00, 0x00, 0x00, 0x19, 0x00, 0x00, 0x01, 0x00, 0x00, 0x00
        /*005c*/ 	.byte	0x30, 0x19, 0x00, 0x00, 0x01, 0x00, 0x00, 0x00, 0xa0, 0x10, 0x01, 0x00, 0x01, 0x00, 0x00, 0x00
        /*006c*/ 	.byte	0xb0, 0x10, 0x01, 0x00, 0x01, 0x00, 0x00, 0x00, 0xc0, 0x10, 0x01, 0x00, 0x01, 0x00, 0x00, 0x00
        /*007c*/ 	.byte	0xd0, 0x10, 0x01, 0x00, 0x01, 0x00, 0x00, 0x00, 0x30, 0x18, 0x01, 0x00


	//----- nvinfo : EIATTR_MERCURY_ISA_VERSION
	.align		4
.L_302:
        /*0088*/ 	.byte	0x03, 0x5f
        /*008a*/ 	.short	0x0000


	//----- nvinfo : EIATTR_INT_WARP_WIDE_INSTR_OFFSETS
	.align		4
        /*008c*/ 	.byte	0x04, 0x31
        /*008e*/ 	.short	(.L_304 - .L_303)


	//   ....[0]....
.L_303:
        /*0090*/ 	.word	0x00010f80


	//   ....[1]....
        /*0094*/ 	.word	0x00011000


	//----- nvinfo : EIATTR_COOP_GROUP_MASK_REGIDS
	.align		4
.L_304:
        /*0098*/ 	.byte	0x04, 0x29
        /*009a*/ 	.short	(.L_306 - .L_305)


	//   ....[0]....
.L_305:
        /*009c*/ 	.word	0xffffffff


	//   ....[1]....
        /*00a0*/ 	.word	0xffffffff


	//   ....[2]....
        /*00a4*/ 	.word	0xffffffff


	//   ....[3]....
        /*00a8*/ 	.word	0xffffffff


	//   ....[4]....
        /*00ac*/ 	.word	0xffffffff


	//   ....[5]....
        /*00b0*/ 	.word	0xffffffff


	//   ....[6]....
        /*00b4*/ 	.word	0xffffffff


	//   ....[7]....
        /*00b8*/ 	.word	0xffffffff


	//   ....[8]....
        /*00bc*/ 	.word	0xffffffff


	//   ....[9]....
        /*00c0*/ 	.word	0xffffffff


	//   ....[10]....
        /*00c4*/ 	.word	0xffffffff


	//   ....[11]....
        /*00c8*/ 	.word	0xffffffff


	//   ....[12]....
        /*00cc*/ 	.word	0xffffffff


	//   ....[13]....
        /*00d0*/ 	.word	0xffffffff


	//   ....[14]....
        /*00d4*/ 	.word	0xffffffff


	//   ....[15]....
        /*00d8*/ 	.word	0xffffffff


	//   ....[16]....
        /*00dc*/ 	.word	0xffffffff


	//   ....[17]....
        /*00e0*/ 	.word	0xffffffff


	//   ....[18]....
        /*00e4*/ 	.word	0xffffffff


	//   ....[19]....
        /*00e8*/ 	.word	0xffffffff


	//   ....[20]....
        /*00ec*/ 	.word	0xffffffff


	//   ....[21]....
        /*00f0*/ 	.word	0xffffffff


	//   ....[22]....
        /*00f4*/ 	.word	0xffffffff


	//   ....[23]....
        /*00f8*/ 	.word	0xffffffff


	//   ....[24]....
        /*00fc*/ 	.word	0xffffffff


	//   ....[25]....
        /*0100*/ 	.word	0xffffffff


	//   ....[26]....
        /*0104*/ 	.word	0xffffffff


	//   ....[27]....
        /*0108*/ 	.word	0xffffffff


	//   ....[28]....
        /*010c*/ 	.word	0xffffffff


	//   ....[29]....
        /*0110*/ 	.word	0xffffffff


	//   ....[30]....
        /*0114*/ 	.word	0xffffffff


	//   ....[31]....
        /*0118*/ 	.word	0xffffffff


	//   ....[32]....
        /*011c*/ 	.word	0xffffffff


	//   ....[33]....
        /*0120*/ 	.word	0xffffffff


	//   ....[34]....
        /*0124*/ 	.word	0xffffffff


	//   ....[35]....
        /*0128*/ 	.word	0xffffffff


	//   ....[36]....
        /*012c*/ 	.word	0xffffffff


	//   ....[37]....
        /*0130*/ 	.word	0xffffffff


	//   ....[38]....
        /*0134*/ 	.word	0xffffffff


	//   ....[39]....
        /*0138*/ 	.word	0xffffffff


	//   ....[40]....
        /*013c*/ 	.word	0xffffffff


	//   ....[41]....
        /*0140*/ 	.word	0xffffffff


	//   ....[42]....
        /*0144*/ 	.word	0xffffffff


	//   ....[43]....
        /*0148*/ 	.word	0xffffffff


	//   ....[44]....
        /*014c*/ 	.word	0xffffffff


	//   ....[45]....
        /*0150*/ 	.word	0xffffffff


	//   ....[46]....
        /*0154*/ 	.word	0xffffffff


	//   ....[47]....
        /*0158*/ 	.word	0xffffffff


	//   ....[48]....
        /*015c*/ 	.word	0xffffffff


	//   ....[49]....
        /*0160*/ 	.word	0xffffffff


	//   ....[50]....
        /*0164*/ 	.word	0xffffffff


	//   ....[51]....
        /*0168*/ 	.word	0xffffffff


	//   ....[52]....
        /*016c*/ 	.word	0xffffffff


	//   ....[53]....
        /*0170*/ 	.word	0xffffffff


	//   ....[54]....
        /*0174*/ 	.word	0xffffffff


	//   ....[55]....
        /*0178*/ 	.word	0xffffffff


	//   ....[56]....
        /*017c*/ 	.word	0xffffffff


	//   ....[57]....
        /*0180*/ 	.word	0xffffffff


	//   ....[58]....
        /*0184*/ 	.word	0xffffffff


	//   ....[59]....
        /*0188*/ 	.word	0xffffffff


	//   ....[60]....
        /*018c*/ 	.word	0xffffffff


	//   ....[61]....
        /*0190*/ 	.word	0xffffffff


	//   ....[62]....
        /*0194*/ 	.word	0xffffffff


	//   ....[63]....
        /*0198*/ 	.word	0xffffffff


	//   ....[64]....
        /*019c*/ 	.word	0xffffffff


	//   ....[65]....
        /*01a0*/ 	.word	0xffffffff


	//   ....[66]....
        /*01a4*/ 	.word	0xffffffff


	//   ....[67]....
        /*01a8*/ 	.word	0xffffffff


	//   ....[68]....
        /*01ac*/ 	.word	0xffffffff


	//   ....[69]....
        /*01b0*/ 	.word	0xffffffff


	//   ....[70]....
        /*01b4*/ 	.word	0xffffffff


	//   ....[71]....
        /*01b8*/ 	.word	0xffffffff


	//   ....[72]....
        /*01bc*/ 	.word	0xffffffff


	//   ....[73]....
        /*01c0*/ 	.word	0xffffffff


	//   ....[74]....
        /*01c4*/ 	.word	0xffffffff


	//   ....[75]....
        /*01c8*/ 	.word	0xffffffff


	//   ....[76]....
        /*01cc*/ 	.word	0xffffffff


	//   ....[77]....
        /*01d0*/ 	.word	0xffffffff


	//   ....[78]....
        /*01d4*/ 	.word	0xffffffff


	//   ....[79]....
        /*01d8*/ 	.word	0xffffffff


	//   ....[80]....
        /*01dc*/ 	.word	0xffffffff


	//   ....[81]....
        /*01e0*/ 	.word	0xffffffff


	//   ....[82]....
        /*01e4*/ 	.word	0xffffffff


	//   ....[83]....
        /*01e8*/ 	.word	0xffffffff


	//   ....[84]....
        /*01ec*/ 	.word	0xffffffff


	//   ....[85]....
        /*01f0*/ 	.word	0xffffffff


	//   ....[86]....
        /*01f4*/ 	.word	0xffffffff


	//   ....[87]....
        /*01f8*/ 	.word	0xffffffff


	//   ....[88]....
        /*01fc*/ 	.word	0xffffffff


	//   ....[89]....
        /*0200*/ 	.word	0xffffffff


	//   ....[90]....
        /*0204*/ 	.word	0xffffffff


	//   ....[91]....
        /*0208*/ 	.word	0xffffffff


	//   ....[92]....
        /*020c*/ 	.word	0xffffffff


	//   ....[93]....
        /*0210*/ 	.word	0xffffffff


	//   ....[94]....
        /*0214*/ 	.word	0xffffffff


	//   ....[95]....
        /*0218*/ 	.word	0xffffffff


	//   ....[96]....
        /*021c*/ 	.word	0xffffffff


	//   ....[97]....
        /*0220*/ 	.word	0xffffffff


	//   ....[98]....
        /*0224*/ 	.word	0xffffffff


	//   ....[99]....
        /*0228*/ 	.word	0xffffffff


	//   ....[100]....
        /*022c*/ 	.word	0xffffffff


	//   ....[101]....
        /*0230*/ 	.word	0xffffffff


	//   ....[102]....
        /*0234*/ 	.word	0xffffffff


	//   ....[103]....
        /*0238*/ 	.word	0xffffffff


	//   ....[104]....
        /*023c*/ 	.word	0xffffffff


	//   ....[105]....
        /*0240*/ 	.word	0xffffffff


	//   ....[106]....
        /*0244*/ 	.word	0xffffffff


	//   ....[107]....
        /*0248*/ 	.word	0xffffffff


	//   ....[108]....
        /*024c*/ 	.word	0xffffffff


	//   ....[109]....
        /*0250*/ 	.word	0xffffffff


	//   ....[110]....
        /*0254*/ 	.word	0xffffffff


	//   ....[111]....
        /*0258*/ 	.word	0xffffffff


	//   ....[112]....
        /*025c*/ 	.word	0xffffffff


	//   ....[113]....
        /*0260*/ 	.word	0xffffffff


	//   ....[114]....
        /*0264*/ 	.word	0xffffffff


	//   ....[115]....
        /*0268*/ 	.word	0xffffffff


	//   ....[116]....
        /*026c*/ 	.word	0xffffffff


	//   ....[117]....
        /*0270*/ 	.word	0xffffffff


	//   ....[118]....
        /*0274*/ 	.word	0xffffffff


	//   ....[119]....
        /*0278*/ 	.word	0xffffffff


	//   ....[120]....
        /*027c*/ 	.word	0xffffffff


	//   ....[121]....
        /*0280*/ 	.word	0xffffffff


	//   ....[122]....
        /*0284*/ 	.word	0xffffffff


	//   ....[123]....
        /*0288*/ 	.word	0xffffffff


	//   ....[124]....
        /*028c*/ 	.word	0xffffffff


	//   ....[125]....
        /*0290*/ 	.word	0xffffffff


	//   ....[126]....
        /*0294*/ 	.word	0xffffffff


	//   ....[127]....
        /*0298*/ 	.word	0xffffffff


	//   ....[128]....
        /*029c*/ 	.word	0xffffffff


	//   ....[129]....
        /*02a0*/ 	.word	0xffffffff


	//   ....[130]....
        /*02a4*/ 	.word	0xffffffff


	//   ....[131]....
        /*02a8*/ 	.word	0xffffffff


	//   ....[132]....
        /*02ac*/ 	.word	0xffffffff


	//   ....[133]....
        /*02b0*/ 	.word	0xffffffff


	//   ....[134]....
        /*02b4*/ 	.word	0xffffffff


	//   ....[135]....
        /*02b8*/ 	.word	0xffffffff


	//   ....[136]....
        /*02bc*/ 	.word	0xffffffff


	//   ....[137]....
        /*02c0*/ 	.word	0xffffffff


	//   ....[138]....
        /*02c4*/ 	.word	0xffffffff


	//   ....[139]....
        /*02c8*/ 	.word	0xffffffff


	//   ....[140]....
        /*02cc*/ 	.word	0xffffffff


	//   ....[141]....
        /*02d0*/ 	.word	0xffffffff


	//   ....[142]....
        /*02d4*/ 	.word	0xffffffff


	//   ....[143]....
        /*02d8*/ 	.word	0xffffffff


	//   ....[144]....
        /*02dc*/ 	.word	0xffffffff


	//   ....[145]....
        /*02e0*/ 	.word	0xffffffff


	//   ....[146]....
        /*02e4*/ 	.word	0xffffffff


	//   ....[147]....
        /*02e8*/ 	.word	0xffffffff


	//   ....[148]....
        /*02ec*/ 	.word	0xffffffff


	//   ....[149]....
        /*02f0*/ 	.word	0xffffffff


	//   ....[150]....
        /*02f4*/ 	.word	0xffffffff


	//   ....[151]....
        /*02f8*/ 	.word	0xffffffff


	//   ....[152]....
        /*02fc*/ 	.word	0xffffffff


	//   ....[153]....
        /*0300*/ 	.word	0xffffffff


	//   ....[154]....
        /*0304*/ 	.word	0xffffffff


	//   ....[155]....
        /*0308*/ 	.word	0xffffffff


	//   ....[156]....
        /*030c*/ 	.word	0xffffffff


	//   ....[157]....
        /*0310*/ 	.word	0xffffffff


	//   ....[158]....
        /*0314*/ 	.word	0xffffffff


	//   ....[159]....
        /*0318*/ 	.word	0xffffffff


	//   ....[160]....
        /*031c*/ 	.word	0xffffffff


	//   ....[161]....
        /*0320*/ 	.word	0xffffffff


	//   ....[162]....
        /*0324*/ 	.word	0xffffffff


	//   ....[163]....
        /*0328*/ 	.word	0xffffffff


	//   ....[164]....
        /*032c*/ 	.word	0xffffffff


	//   ....[165]....
        /*0330*/ 	.word	0xffffffff


	//   ....[166]....
        /*0334*/ 	.word	0xffffffff


	//   ....[167]....
        /*0338*/ 	.word	0xffffffff


	//   ....[168]....
        /*033c*/ 	.word	0xffffffff


	//   ....[169]....
        /*0340*/ 	.word	0xffffffff


	//   ....[170]....
        /*0344*/ 	.word	0xffffffff


	//   ....[171]....
        /*0348*/ 	.word	0xffffffff


	//   ....[172]....
        /*034c*/ 	.word	0xffffffff


	//   ....[173]....
        /*0350*/ 	.word	0xffffffff


	//   ....[174]....
        /*0354*/ 	.word	0xffffffff


	//   ....[175]....
        /*0358*/ 	.word	0xffffffff


	//   ....[176]....
        /*035c*/ 	.word	0xffffffff


	//   ....[177]....
        /*0360*/ 	.word	0xffffffff


	//   ....[178]....
        /*0364*/ 	.word	0xffffffff


	//   ....[179]....
        /*0368*/ 	.word	0xffffffff


	//   ....[180]....
        /*036c*/ 	.word	0xffffffff


	//   ....[181]....
        /*0370*/ 	.word	0xffffffff


	//   ....[182]....
        /*0374*/ 	.word	0xffffffff


	//   ....[183]....
        /*0378*/ 	.word	0xffffffff


	//   ....[184]....
        /*037c*/ 	.word	0xffffffff


	//   ....[185]....
        /*0380*/ 	.word	0xffffffff


	//   ....[186]....
        /*0384*/ 	.word	0xffffffff


	//   ....[187]....
        /*0388*/ 	.word	0xffffffff


	//   ....[188]....
        /*038c*/ 	.word	0xffffffff


	//   ....[189]....
        /*0390*/ 	.word	0xffffffff


	//   ....[190]....
        /*0394*/ 	.word	0xffffffff


	//   ....[191]....
        /*0398*/ 	.word	0xffffffff


	//   ....[192]....
        /*039c*/ 	.word	0xffffffff


	//   ....[193]....
        /*03a0*/ 	.word	0xffffffff


	//   ....[194]....
        /*03a4*/ 	.word	0xffffffff


	//   ....[195]....
        /*03a8*/ 	.word	0xffffffff


	//   ....[196]....
        /*03ac*/ 	.word	0xffffffff


	//   ....[197]....
        /*03b0*/ 	.word	0xffffffff


	//   ....[198]....
        /*03b4*/ 	.word	0xffffffff


	//   ....[199]....
        /*03b8*/ 	.word	0xffffffff


	//   ....[200]....
        /*03bc*/ 	.word	0xffffffff


	//   ....[201]....
        /*03c0*/ 	.word	0xffffffff


	//   ....[202]....
        /*03c4*/ 	.word	0xffffffff


	//   ....[203]....
        /*03c8*/ 	.word	0xffffffff


	//   ....[204]....
        /*03cc*/ 	.word	0xffffffff


	//   ....[205]....
        /*03d0*/ 	.word	0xffffffff


	//   ....[206]....
        /*03d4*/ 	.word	0xffffffff


	//   ....[207]....
        /*03d8*/ 	.word	0xffffffff


	//   ....[208]....
        /*03dc*/ 	.word	0xffffffff


	//   ....[209]....
        /*03e0*/ 	.word	0xffffffff


	//   ....[210]....
        /*03e4*/ 	.word	0xffffffff


	//   ....[211]....
        /*03e8*/ 	.word	0xffffffff


	//   ....[212]....
        /*03ec*/ 	.word	0xffffffff


	//   ....[213]....
        /*03f0*/ 	.word	0xffffffff


	//   ....[214]....
        /*03f4*/ 	.word	0xffffffff


	//   ....[215]....
        /*03f8*/ 	.word	0xffffffff


	//   ....[216]....
        /*03fc*/ 	.word	0xffffffff


	//   ....[217]....
        /*0400*/ 	.word	0xffffffff


	//   ....[218]....
        /*0404*/ 	.word	0xffffffff


	//   ....[219]....
        /*0408*/ 	.word	0xffffffff


	//   ....[220]....
        /*040c*/ 	.word	0xffffffff


	//   ....[221]....
        /*0410*/ 	.word	0xffffffff


	//   ....[222]....
        /*0414*/ 	.word	0xffffffff


	//   ....[223]....
        /*0418*/ 	.word	0xffffffff


	//   ....[224]....
        /*041c*/ 	.word	0xffffffff


	//   ....[225]....
        /*0420*/ 	.word	0xffffffff


	//   ....[226]....
        /*0424*/ 	.word	0xffffffff


	//   ....[227]....
        /*0428*/ 	.word	0xffffffff


	//   ....[228]....
        /*042c*/ 	.word	0xffffffff


	//   ....[229]....
        /*0430*/ 	.word	0xffffffff


	//   ....[230]....
        /*0434*/ 	.word	0xffffffff


	//   ....[231]....
        /*0438*/ 	.word	0xffffffff


	//   ....[232]....
        /*043c*/ 	.word	0xffffffff


	//   ....[233]....
        /*0440*/ 	.word	0xffffffff


	//   ....[234]....
        /*0444*/ 	.word	0xffffffff


	//   ....[235]....
        /*0448*/ 	.word	0xffffffff


	//----- nvinfo : EIATTR_COOP_GROUP_INSTR_OFFSETS
	.align		4
.L_306:
        /*044c*/ 	.byte	0x04, 0x28
        /*044e*/ 	.short	(.L_308 - .L_307)


	//   ....[0]....
.L_307:
        /*0450*/ 	.word	0x00000050


	//   ....[1]....
        /*0454*/ 	.word	0x000001e0


	//   ....[2]....
        /*0458*/ 	.word	0x00000210


	//   ....[3]....
        /*045c*/ 	.word	0x00000240


	//   ....[4]....
        /*0460*/ 	.word	0x00000270


	//   ....[5]....
        /*0464*/ 	.word	0x000002a0


	//   ....[6]....
        /*0468*/ 	.word	0x000002d0


	//   ....[7]....
        /*046c*/ 	.word	0x00000430


	//   ....[8]....
        /*0470*/ 	.word	0x00000470


	//   ....[9]....
        /*0474*/ 	.word	0x000004a0


	//   ....[10]....
        /*0478*/ 	.word	0x000004d0


	//   ....[11]....
        /*047c*/ 	.word	0x00000500


	//   ....[12]....
        /*0480*/ 	.word	0x00000530


	//   ....[13]....
        /*0484*/ 	.word	0x000005c0


	//   ....[14]....
        /*0488*/ 	.word	0x00000600


	//   ....[15]....
        /*048c*/ 	.word	0x00000620


	//   ....[16]....
        /*0490*/ 	.word	0x00000680


	//   ....[17]....
        /*0494*/ 	.word	0x000029a0


	//   ....[18]....
        /*0498*/ 	.word	0x000029c0


	//   ....[19]....
        /*049c*/ 	.word	0x00002b30


	//   ....[20]....
        /*04a0*/ 	.word	0x00002b40


	//   ....[21]....
        /*04a4*/ 	.word	0x00002ca0


	//   ....[22]....
        /*04a8*/ 	.word	0x00002cc0


	//   ....[23]....
        /*04ac*/ 	.word	0x00002e20


	//   ....[24]....
        /*04b0*/ 	.word	0x00002e30


	//   ....[25]....
        /*04b4*/ 	.word	0x000032b0


	//   ....[26]....
        /*04b8*/ 	.word	0x000032e0


	//   ....[27]....
        /*04bc*/ 	.word	0x000032f0


	//   ....[28]....
        /*04c0*/ 	.word	0x00003300


	//   ....[29]....
        /*04c4*/ 	.word	0x000034a0


	//   ....[30]....
        /*04c8*/ 	.word	0x000034b0


	//   ....[31]....
        /*04cc*/ 	.word	0x00003500


	//   ....[32]....
        /*04d0*/ 	.word	0x00003510


	//   ....[33]....
        /*04d4*/ 	.word	0x000043e0


	//   ....[34]....
        /*04d8*/ 	.word	0x00004400


	//   ....[35]....
        /*04dc*/ 	.word	0x00004490


	//   ....[36]....
        /*04e0*/ 	.word	0x000044f0


	//   ....[37]....
        /*04e4*/ 	.word	0x00004780


	//   ....[38]....
        /*04e8*/ 	.word	0x00004c60


	//   ....[39]....
        /*04ec*/ 	.word	0x00005310


	//   ....[40]....
        /*04f0*/ 	.word	0x00005340


	//   ....[41]....
        /*04f4*/ 	.word	0x00005350


	//   ....[42]....
        /*04f8*/ 	.word	0x00005380


	//   ....[43]....
        /*04fc*/ 	.word	0x000068d0


	//   ....[44]....
        /*0500*/ 	.word	0x000068f0


	//   ....[45]....
        /*0504*/ 	.word	0x000069b0


	//   ....[46]....
        /*0508*/ 	.word	0x000069e0


	//   ....[47]....
        /*050c*/ 	.word	0x00007780


	//   ....[48]....
        /*0510*/ 	.word	0x000077a0


	//   ....[49]....
        /*0514*/ 	.word	0x00007860


	//   ....[50]....
        /*0518*/ 	.word	0x00007890


	//   ....[51]....
        /*051c*/ 	.word	0x00007b30


	//   ....[52]....
        /*0520*/ 	.word	0x00008040


	//   ....[53]....
        /*0524*/ 	.word	0x00008740


	//   ....[54]....
        /*0528*/ 	.word	0x00008770


	//   ....[55]....
        /*052c*/ 	.word	0x00008780


	//   ....[56]....
        /*0530*/ 	.word	0x000087b0


	//   ....[57]....
        /*0534*/ 	.word	0x0000a3e0


	//   ....[58]....
        /*0538*/ 	.word	0x0000a400


	//   ....[59]....
        /*053c*/ 	.word	0x0000a4c0


	//   ....[60]....
        /*0540*/ 	.word	0x0000a4f0


	//   ....[61]....
        /*0544*/ 	.word	0x0000b290


	//   ....[62]....
        /*0548*/ 	.word	0x0000b2b0


	//   ....[63]....
        /*054c*/ 	.word	0x0000b370


	//   ....[64]....
        /*0550*/ 	.word	0x0000b3a0


	//   ....[65]....
        /*0554*/ 	.word	0x0000b780


	//   ....[66]....
        /*0558*/ 	.word	0x0000b7b0


	//   ....[67]....
        /*055c*/ 	.word	0x0000b7c0


	//   ....[68]....
        /*0560*/ 	.word	0x0000b7f0


	//   ....[69]....
        /*0564*/ 	.word	0x0000d200


	//   ....[70]....
        /*0568*/ 	.word	0x0000d210


	//   ....[71]....
        /*056c*/ 	.word	0x0000d250


	//   ....[72]....
        /*0570*/ 	.word	0x0000d280


	//   ....[73]....
        /*0574*/ 	.word	0x0000e040


	//   ....[74]....
        /*0578*/ 	.word	0x0000e060


	//   ....[75]....
        /*057c*/ 	.word	0x0000e140


	//   ....[76]....
        /*0580*/ 	.word	0x0000e160


	//   ....[77]....
        /*0584*/ 	.word	0x0000e340


	//   ....[78]....
        /*0588*/ 	.word	0x0000e850


	//   ....[79]....
        /*058c*/ 	.word	0x0000ef50


	//   ....[80]....
        /*0590*/ 	.word	0x0000ef80


	//   ....[81]....
        /*0594*/ 	.word	0x0000ef90


	//   ....[82]....
        /*0598*/ 	.word	0x0000efc0


	//   ....[83]....
        /*059c*/ 	.word	0x00010760


	//   ....[84]....
        /*05a0*/ 	.word	0x00010790


	//   ....[85]....
        /*05a4*/ 	.word	0x000107a0


	//   ....[86]....
        /*05a8*/ 	.word	0x000107d0


	//   ....[87]....
        /*05ac*/ 	.word	0x00011ba0


	//   ....[88]....
        /*05b0*/ 	.word	0x00011bc0


	//   ....[89]....
        /*05b4*/ 	.word	0x00011be0


	//   ....[90]....
        /*05b8*/ 	.word	0x00011bf0


	//   ....[91]....
        /*05bc*/ 	.word	0x00011f40


	//   ....[92]....
        /*05c0*/ 	.word	0x00011f60


	//   ....[93]....
        /*05c4*/ 	.word	0x000120c0


	//   ....[94]....
        /*05c8*/ 	.word	0x000120d0


	//   ....[95]....
        /*05cc*/ 	.word	0x00012230


	//   ....[96]....
        /*05d0*/ 	.word	0x00012250


	//   ....[97]....
        /*05d4*/ 	.word	0x000123b0


	//   ....[98]....
        /*05d8*/ 	.word	0x000123c0


	//   ....[99]....
        /*05dc*/ 	.word	0x00012700


	//   ....[100]....
        /*05e0*/ 	.word	0x00012720


	//   ....[101]....
        /*05e4*/ 	.word	0x00012f10


	//   ....[102]....
        /*05e8*/ 	.word	0x00012f20


	//   ....[103]....
        /*05ec*/ 	.word	0x00013e90


	//   ....[104]....
        /*05f0*/ 	.word	0x00013eb0


	//   ....[105]....
        /*05f4*/ 	.word	0x00014020


	//   ....[106]....
        /*05f8*/ 	.word	0x00014030


	//   ....[107]....
        /*05fc*/ 	.word	0x00014190


	//   ....[108]....
        /*0600*/ 	.word	0x000141b0


	//   ....[109]....
        /*0604*/ 	.word	0x00014310


	//   ....[110]....
        /*0608*/ 	.word	0x00014320


	//   ....[111]....
        /*060c*/ 	.word	0x00014510


	//   ....[112]....
        /*0610*/ 	.word	0x00014530


	//   ....[113]....
        /*0614*/ 	.word	0x00014650


	//   ....[114]....
        /*0618*/ 	.word	0x00014690


	//   ....[115]....
        /*061c*/ 	.word	0x000146c0


	//   ....[116]....
        /*0620*/ 	.word	0x000146f0


	//   ....[117]....
        /*0624*/ 	.word	0x00014720


	//   ....[118]....
        /*0628*/ 	.word	0x00014750


	//   ....[119]....
        /*062c*/ 	.word	0x000148a0


	//   ....[120]....
        /*0630*/ 	.word	0x000148e0


	//   ....[121]....
        /*0634*/ 	.word	0x00014910


	//   ....[122]....
        /*0638*/ 	.word	0x00014940


	//   ....[123]....
        /*063c*/ 	.word	0x00014970


	//   ....[124]....
        /*0640*/ 	.word	0x000149a0


	//   ....[125]....
        /*0644*/ 	.word	0x00014a30


	//   ....[126]....
        /*0648*/ 	.word	0x00014a70


	//   ....[127]....
        /*064c*/ 	.word	0x00014a80


	//   ....[128]....
        /*0650*/ 	.word	0x00014ae0


	//   ....[129]....
        /*0654*/ 	.word	0x00015490


	//   ....[130]....
        /*0658*/ 	.word	0x000154f0


	//   ....[131]....
        /*065c*/ 	.word	0x00015540


	//   ....[132]....
        /*0660*/ 	.word	0x00015590


	//   ....[133]....
        /*0664*/ 	.word	0x000155e0


	//   ....[134]....
        /*0668*/ 	.word	0x00015650


	//   ....[135]....
        /*066c*/ 	.word	0x000156a0


	//   ....[136]....
        /*0670*/ 	.word	0x00015710


	//   ....[137]....
        /*0674*/ 	.word	0x00015780


	//   ....[138]....
        /*0678*/ 	.word	0x000157f0


	//   ....[139]....
        /*067c*/ 	.word	0x00015860


	//   ....[140]....
        /*0680*/ 	.word	0x000158d0


	//   ....[141]....
        /*0684*/ 	.word	0x00015940


	//   ....[142]....
        /*0688*/ 	.word	0x000159a0


	//   ....[143]....
        /*068c*/ 	.word	0x00015a10


	//   ....[144]....
        /*0690*/ 	.word	0x00015a80


	//   ....[145]....
        /*0694*/ 	.word	0x00015af0


	//   ....[146]....
        /*0698*/ 	.word	0x00015b50


	//   ....[147]....
        /*069c*/ 	.word	0x00015bc0


	//   ....[148]....
        /*06a0*/ 	.word	0x00015c30


	//   ....[149]....
        /*06a4*/ 	.word	0x00015da0


	//   ....[150]....
        /*06a8*/ 	.word	0x00015e00


	//   ....[151]....
        /*06ac*/ 	.word	0x00015e70


	//   ....[152]....
        /*06b0*/ 	.word	0x00015ee0


	//   ....[153]....
        /*06b4*/ 	.word	0x00015f40


	//   ....[154]....
        /*06b8*/ 	.word	0x00015f90


	//   ....[155]....
        /*06bc*/ 	.word	0x00015fe0


	//   ....[156]....
        /*06c0*/ 	.word	0x00016030


	//   ....[157]....
        /*06c4*/ 	.word	0x000160a0


	//   ....[158]....
        /*06c8*/ 	.word	0x00016110


	//   ....[159]....
        /*06cc*/ 	.word	0x00016280


	//   ....[160]....
        /*06d0*/ 	.word	0x000162e0


	//   ....[161]....
        /*06d4*/ 	.word	0x00016350


	//   ....[162]....
        /*06d8*/ 	.word	0x000163c0


	//   ....[163]....
        /*06dc*/ 	.word	0x00016530


	//   ....[164]....
        /*06e0*/ 	.word	0x00016590


	//   ....[165]....
        /*06e4*/ 	.word	0x00016600


	//   ....[166]....
        /*06e8*/ 	.word	0x00016670


	//   ....[167]....
        /*06ec*/ 	.word	0x000166c0


	//   ....[168]....
        /*06f0*/ 	.word	0x00016710


	//   ....[169]....
        /*06f4*/ 	.word	0x00016760


	//   ....[170]....
        /*06f8*/ 	.word	0x000167a0


	//   ....[171]....
        /*06fc*/ 	.word	0x00016800


	//   ....[172]....
        /*0700*/ 	.word	0x00016870


	//   ....[173]....
        /*0704*/ 	.word	0x000169e0


	//   ....[174]....
        /*0708*/ 	.word	0x00016a40


	//   ....[175]....
        /*070c*/ 	.word	0x00016ab0


	//   ....[176]....
        /*0710*/ 	.word	0x00016b20


	//   ....[177]....
        /*0714*/ 	.word	0x00016c90


	//   ....[178]....
        /*0718*/ 	.word	0x00016cf0


	//   ....[179]....
        /*071c*/ 	.word	0x00016d40


	//   ....[180]....
        /*0720*/ 	.word	0x00016d90


	//   ....[181]....
        /*0724*/ 	.word	0x00016de0


	//   ....[182]....
        /*0728*/ 	.word	0x00016e20


	//   ....[183]....
        /*072c*/ 	.word	0x00016e80


	//   ....[184]....
        /*0730*/ 	.word	0x00016ef0


	//   ....[185]....
        /*0734*/ 	.word	0x00016f60


	//   ....[186]....
        /*0738*/ 	.word	0x000170b0


	//   ....[187]....
        /*073c*/ 	.word	0x00017110


	//   ....[188]....
        /*0740*/ 	.word	0x00017180


	//   ....[189]....
        /*0744*/ 	.word	0x000171f0


	//   ....[190]....
        /*0748*/ 	.word	0x00017240


	//   ....[191]....
        /*074c*/ 	.word	0x00017280


	//   ....[192]....
        /*0750*/ 	.word	0x000172d0


	//   ....[193]....
        /*0754*/ 	.word	0x00017320


	//   ....[194]....
        /*0758*/ 	.word	0x00017370


	//   ....[195]....
        /*075c*/ 	.word	0x000173c0


	//   ....[196]....
        /*0760*/ 	.word	0x00017410


	//   ....[197]....
        /*0764*/ 	.word	0x00017460


	//   ....[198]....
        /*0768*/ 	.word	0x000174d0


	//   ....[199]....
        /*076c*/ 	.word	0x00017540


	//   ....[200]....
        /*0770*/ 	.word	0x000175b0


	//   ....[201]....
        /*0774*/ 	.word	0x00017610


	//   ....[202]....
        /*0778*/ 	.word	0x00017680


	//   ....[203]....
        /*077c*/ 	.word	0x000176f0


	//   ....[204]....
        /*0780*/ 	.word	0x00017760


	//   ....[205]....
        /*0784*/ 	.word	0x000177c0


	//   ....[206]....
        /*0788*/ 	.word	0x00017830


	//   ....[207]....
        /*078c*/ 	.word	0x000178a0


	//   ....[208]....
        /*0790*/ 	.word	0x00017910


	//   ....[209]....
        /*0794*/ 	.word	0x00017970


	//   ....[210]....
        /*0798*/ 	.word	0x000179e0


	//   ....[211]....
        /*079c*/ 	.word	0x00017a50


	//   ....[212]....
        /*07a0*/ 	.word	0x00017ac0


	//   ....[213]....
        /*07a4*/ 	.word	0x00017b20


	//   ....[214]....
        /*07a8*/ 	.word	0x00017b90


	//   ....[215]....
        /*07ac*/ 	.word	0x00017c00


	//   ....[216]....
        /*07b0*/ 	.word	0x00017c70


	//   ....[217]....
        /*07b4*/ 	.word	0x00017cd0


	//   ....[218]....
        /*07b8*/ 	.word	0x00017d40


	//   ....[219]....
        /*07bc*/ 	.word	0x00017db0


	//   ....[220]....
        /*07c0*/ 	.word	0x00017e00


	//   ....[221]....
        /*07c4*/ 	.word	0x00017e40


	//   ....[222]....
        /*07c8*/ 	.word	0x00017e90


	//   ....[223]....
        /*07cc*/ 	.word	0x00017ee0


	//   ....[224]....
        /*07d0*/ 	.word	0x00017f30


	//   ....[225]....
        /*07d4*/ 	.word	0x00017fa0


	//   ....[226]....
        /*07d8*/ 	.word	0x00017ff0


	//   ....[227]....
        /*07dc*/ 	.word	0x00018040


	//   ....[228]....
        /*07e0*/ 	.word	0x00018090


	//   ....[229]....
        /*07e4*/ 	.word	0x000180e0


	//   ....[230]....
        /*07e8*/ 	.word	0x00018130


	//   ....[231]....
        /*07ec*/ 	.word	0x000181a0


	//   ....[232]....
        /*07f0*/ 	.word	0x000181f0


	//   ....[233]....
        /*07f4*/ 	.word	0x00018260


	//   ....[234]....
        /*07f8*/ 	.word	0x000182c0


	//   ....[235]....
        /*07fc*/ 	.word	0x00018330


	//----- nvinfo : EIATTR_EXIT_INSTR_OFFSETS
	.align		4
.L_308:
        /*0800*/ 	.byte	0x04, 0x1c
        /*0802*/ 	.short	(.L_310 - .L_309)


	//   ....[0]....
.L_309:
        /*0804*/ 	.word	0x00000fe0


	//   ....[1]....
        /*0808*/ 	.word	0x00015450


	//----- nvinfo : EIATTR_MAX_THREADS
	.align		4
.L_310:
        /*080c*/ 	.byte	0x04, 0x05
        /*080e*/ 	.short	(.L_312 - .L_311)
.L_311:
        /*0810*/ 	.word	0x00000100
        /*0814*/ 	.word	0x00000001
        /*0818*/ 	.word	0x00000001


	//----- nvinfo : EIATTR_CRS_STACK_SIZE
	.align		4
.L_312:
        /*081c*/ 	.byte	0x04, 0x1e
        /*081e*/ 	.short	(.L_314 - .L_313)
.L_313:
        /*0820*/ 	.word	0x00000000
.L_314:


//--------------------- .nv.info._ZN7cutlass13device_kernelIN5flash19enable_sm80_to_sm89INS1_16FlashAttnFwdSm80INS1_25CollectiveMainloopFwdSm80ILi8ELi1ELb0EN4cute5tupleIJNS5_1CILi128EEENS7_ILi64EEENS7_ILi192EEEEEELi192ENS_6half_tEfNS_4arch4Sm80ELb0ELb1ELb0ELb1ELb1ELb1ELb1ELb1EEENS1_21CollectiveEpilogueFwdINS6_IJS8_SA_S9_EEENS6_IJNS7_ILi1EEESI_SI_EEESC_SE_Li256ELb1ELb1ELb1ELb0EEENS1_36VarlenDynamicPersistentTileSchedulerILi128ELi64ELi256ELi256ELb1ELb1ELb0ELb1ELb0ELb1EEEEEEEEEvNT_6ParamsE --------------------------
	.section	.nv.info._ZN7cutlass13device_kernelIN5flash19enable_sm80_to_sm89INS1_16FlashAttnFwdSm80INS1_25CollectiveMainloopFwdSm80ILi8ELi1ELb0EN4cute5tupleIJNS5_1CILi128EEENS7_ILi64EEENS7_ILi192EEEEEELi192ENS_6half_tEfNS_4arch4Sm80ELb0ELb1ELb0ELb1ELb1ELb1ELb1ELb1EEENS1_21CollectiveEpilogueFwdINS6_IJS8_SA_S9_EEENS6_IJNS7_ILi1EEESI_SI_EEESC_SE_Li256ELb1ELb1ELb1ELb0EEENS1_36VarlenDynamicPersistentTileSchedulerILi128ELi64ELi256ELi256ELb1ELb1ELb0ELb1ELb0ELb1EEEEEEEEEvNT_6ParamsE,"",@"SHT_CUDA_INFO"
	.sectionflags	@""
	.align	4


	//----- nvinfo : EIATTR_CUDA_API_VERSION
	.align		4
        /*0000*/ 	.byte	0x04, 0x37
        /*0002*/ 	.short	(.L_316 - .L_315)
.L_315:
        /*0004*/ 	.word	0x00000082


	//----- nvinfo : EIATTR_SW2861232_WAR
	.align		4
.L_316:
        /*0008*/ 	.byte	0x01, 0x35
	.zero		2


	//----- nvinfo : EIATTR_PARAM_CBANK
	.align		4
        /*000c*/ 	.byte	0x04, 0x0a
        /*000e*/ 	.short	(.L_318 - .L_317)
	.align		4
.L_317:
        /*0010*/ 	.word	index@(.nv.constant0._ZN7cutlass13device_kernelIN5flash19enable_sm80_to_sm89INS1_16FlashAttnFwdSm80INS1_25CollectiveMainloopFwdSm80ILi8ELi1ELb0EN4cute5tupleIJNS5_1CILi128EEENS7_ILi64EEENS7_ILi192EEEEEELi192ENS_6half_tEfNS_4arch4Sm80ELb0ELb1ELb0ELb1ELb1ELb1ELb1ELb1EEENS1_21CollectiveEpilogueFwdINS6_IJS8_SA_S9_EEENS6_IJNS7_ILi1EEESI_SI_EEESC_SE_Li256ELb1ELb1ELb1ELb0EEENS1_36VarlenDynamicPersistentTileSchedulerILi128ELi64ELi256ELi256ELb1ELb1ELb0ELb1ELb0ELb1EEEEEEEEEvNT_6ParamsE)
        /*0014*/ 	.short	0x0160
        /*0016*/ 	.short	0x0438


	//----- nvinfo : EIATTR_CBANK_PARAM_SIZE
	.align		4
.L_318:
        /*0018*/ 	.byte	0x03, 0x19
        /*001a*/ 	.short	0x0438


	//----- nvinfo : EIATTR_KPARAM_INFO
	.align		4
        /*001c*/ 	.byte	0x04, 0x17
        /*001e*/ 	.short	(.L_320 - .L_319)
.L_319:
        /*0020*/ 	.word	0x00000000
        /*0024*/ 	.short	0x0000
        /*0026*/ 	.short	0x0000
        /*0028*/ 	.byte	0x00, 0xf0, 0xe1, 0x10


	//----- nvinfo : EIATTR_MAXREG_COUNT
	.align		4
.L_320:
        /*002c*/ 	.byte	0x03, 0x1b
        /*002e*/ 	.short	0x00ff


	//----- nvinfo : EIATTR_NUM_BARRIERS
	.align		4
        /*0030*/ 	.byte	0x02, 0x4c
        /*0032*/ 	.byte	0x06
	.zero		1


	//----- nvinfo : EIATTR_ANNOTATIONS
	.align		4
        /*0034*/ 	.byte	0x04, 0x55
        /*0036*/ 	.short	(.L_322 - .L_321)


	//   ....[0]....
.L_321:
        /* <DEDUP_REMOVED lines=22> */


	//----- nvinfo : EIATTR_MERCURY_ISA_VERSION
	.align		4
.L_322:
        /*0188*/ 	.byte	0x03, 0x5f
        /*018a*/ 	.short	0x0000


	//----- nvinfo : EIATTR_INT_WARP_WIDE_INSTR_OFFSETS
	.align		4
        /*018c*/ 	.byte	0x04, 0x31
        /*018e*/ 	.short	(.L_324 - .L_323)


	//   ....[0]....
.L_323:
        /*0190*/ 	.word	0x0001d470


	//   ....[1]....
        /*0194*/ 	.word	0x0001d4f0


	//----- nvinfo : EIATTR_COOP_GROUP_MASK_REGIDS
	.align		4
.L_324:
        /*0198*/ 	.byte	0x04, 0x29
        /*019a*/ 	.short	(.L_326 - .L_325)


	//   ....[0]....
.L_325:
        /*019c*/ 	.word	0xffffffff


	//   ....[1]....
        /*01a0*/ 	.word	0xffffffff


	//   ....[2]....
        /*01a4*/ 	.word	0xffffffff


	//   ....[3]....
        /*01a8*/ 	.word	0xffffffff


	//   ....[4]....
        /*01ac*/ 	.word	0xffffffff


	//   ....[5]....
        /*01b0*/ 	.word	0xffffffff


	//   ....[6]....
        /*01b4*/ 	.word	0xffffffff


	//   ....[7]....
        /*01b8*/ 	.word	0xffffffff


	//   ....[8]....
        /*01bc*/ 	.word	0xffffffff


	//   ....[9]....
        /*01c0*/ 	.word	0xffffffff


	//   ....[10]....
        /*01c4*/ 	.word	0xffffffff


	//   ....[11]....
        /*01c8*/ 	.word	0xffffffff


	//   ....[12]....
        /*01cc*/ 	.word	0xffffffff


	//   ....[13]....
        /*01d0*/ 	.word	0xffffffff


	//   ....[14]....
        /*01d4*/ 	.word	0xffffffff


	//   ....[15]....
        /*01d8*/ 	.word	0xffffffff


	//   ....[16]....
        /*01dc*/ 	.word	0xffffffff


	//   ....[17]....
        /*01e0*/ 	.word	0xffffffff


	//   ....[18]....
        /*01e4*/ 	.word	0xffffffff


	//   ....[19]....
        /*01e8*/ 	.word	0xffffffff


	//   ....[20]....
        /*01ec*/ 	.word	0xffffffff


	//   ....[21]....
        /*01f0*/ 	.word	0xffffffff


	//   ....[22]....
        /*01f4*/ 	.word	0xffffffff


	//   ....[23]....
        /*01f8*/ 	.word	0xffffffff


	//   ....[24]....
        /*01fc*/ 	.word	0xffffffff


	//   ....[25]....
        /*0200*/ 	.word	0xffffffff


	//   ....[26]....
        /*0204*/ 	.word	0xffffffff


	//   ....[27]....
        /*0208*/ 	.word	0xffffffff


	//   ....[28]....
        /*020c*/ 	.word	0xffffffff


	//   ....[29]....
        /*0210*/ 	.word	0xffffffff


	//   ....[30]....
        /*0214*/ 	.word	0xffffffff


	//   ....[31]....
        /*0218*/ 	.word	0xffffffff


	//   ....[32]....
        /*021c*/ 	.word	0xffffffff


	//   ....[33]....
        /*0220*/ 	.word	0xffffffff


	//   ....[34]....
        /*0224*/ 	.word	0xffffffff


	//   ....[35]....
        /*0228*/ 	.word	0xffffffff


	//   ....[36]....
        /*022c*/ 	.word	0xffffffff


	//   ....[37]....
        /*0230*/ 	.word	0xffffffff


	//   ....[38]....
        /*0234*/ 	.word	0xffffffff


	//   ....[39]....
        /*0238*/ 	.word	0xffffffff


	//   ....[40]....
        /*023c*/ 	.word	0xffffffff


	//   ....[41]....
        /*0240*/ 	.word	0xffffffff


	//   ....[42]....
        /*0244*/ 	.word	0xffffffff


	//   ....[43]....
        /*0248*/ 	.word	0xffffffff


	//   ....[44]....
        /*024c*/ 	.word	0xffffffff


	//   ....[45]....
        /*0250*/ 	.word	0xffffffff


	//   ....[46]....
        /*0254*/ 	.word	0xffffffff


	//   ....[47]....
        /*0258*/ 	.word	0xffffffff


	//   ....[48]....
        /*025c*/ 	.word	0xffffffff


	//   ....[49]....
        /*0260*/ 	.word	0xffffffff


	//   ....[50]....
        /*0264*/ 	.word	0xffffffff


	//   ....[51]....
        /*0268*/ 	.word	0xffffffff


	//   ....[52]....
        /*026c*/ 	.word	0xffffffff


	//   ....[53]....
        /*0270*/ 	.word	0xffffffff


	//   ....[54]....
        /*0274*/ 	.word	0xffffffff


	//   ....[55]....
        /*0278*/ 	.word	0xffffffff


	//   ....[56]....
        /*027c*/ 	.word	0xffffffff


	//   ....[57]....
        /*0280*/ 	.word	0xffffffff


	//   ....[58]....
        /*0284*/ 	.word	0xffffffff


	//   ....[59]....
        /*0288*/ 	.word	0xffffffff


	//   ....[60]....
        /*028c*/ 	.word	0xffffffff


	//   ....[61]....
        /*0290*/ 	.word	0xffffffff


	//   ....[62]....
        /*0294*/ 	.word	0xffffffff


	//   ....[63]....
        /*0298*/ 	.word	0xffffffff


	//   ....[64]....
        /*029c*/ 	.word	0xffffffff


	//   ....[65]....
        /*02a0*/ 	.word	0xffffffff


	//   ....[66]....
        /*02a4*/ 	.word	0xffffffff


	//   ....[67]....
        /*02a8*/ 	.word	0xffffffff


	//   ....[68]....
        /*02ac*/ 	.word	0xffffffff


	//   ....[69]....
        /*02b0*/ 	.word	0xffffffff


	//   ....[70]....
        /*02b4*/ 	.word	0xffffffff


	//   ....[71]....
        /*02b8*/ 	.word	0xffffffff


	//   ....[72]....
        /*02bc*/ 	.word	0xffffffff


	//   ....[73]....
        /*02c0*/ 	.word	0xffffffff


	//   ....[74]....
        /*02c4*/ 	.word	0xffffffff


	//   ....[75]....
        /*02c8*/ 	.word	0xffffffff


	//   ....[76]....
        /*02cc*/ 	.word	0xffffffff


	//   ....[77]....
        /*02d0*/ 	.word	0xffffffff


	//   ....[78]....
        /*02d4*/ 	.word	0xffffffff


	//   ....[79]....
        /*02d8*/ 	.word	0xffffffff


	//   ....[80]....
        /*02dc*/ 	.word	0xffffffff


	//   ....[81]....
        /*02e0*/ 	.word	0xffffffff


	//   ....[82]....
        /*02e4*/ 	.word	0xffffffff


	//   ....[83]....
        /*02e8*/ 	.word	0xffffffff


	//   ....[84]....
        /*02ec*/ 	.word	0xffffffff


	//   ....[85]....
        /*02f0*/ 	.word	0xffffffff


	//   ....[86]....
        /*02f4*/ 	.word	0xffffffff


	//   ....[87]....
        /*02f8*/ 	.word	0xffffffff


	//   ....[88]....
        /*02fc*/ 	.word	0xffffffff


	//   ....[89]....
        /*0300*/ 	.word	0xffffffff


	//   ....[90]....
        /*0304*/ 	.word	0xffffffff


	//   ....[91]....
        /*0308*/ 	.word	0xffffffff


	//   ....[92]....
        /*030c*/ 	.word	0xffffffff


	//   ....[93]....
        /*0310*/ 	.word	0xffffffff


	//   ....[94]....
        /*0314*/ 	.word	0xffffffff


	//   ....[95]....
        /*0318*/ 	.word	0xffffffff


	//   ....[96]....
        /*031c*/ 	.word	0xffffffff


	//   ....[97]....
        /*0320*/ 	.word	0xffffffff


	//   ....[98]....
        /*0324*/ 	.word	0xffffffff


	//   ....[99]....
        /*0328*/ 	.word	0xffffffff


	//   ....[100]....
        /*032c*/ 	.word	0xffffffff


	//   ....[101]....
        /*0330*/ 	.word	0xffffffff


	//   ....[102]....
        /*0334*/ 	.word	0xffffffff


	//   ....[103]....
        /*0338*/ 	.word	0xffffffff


	//   ....[104]....
        /*033c*/ 	.word	0xffffffff


	//   ....[105]....
        /*0340*/ 	.word	0xffffffff


	//   ....[106]....
        /*0344*/ 	.word	0xffffffff


	//   ....[107]....
        /*0348*/ 	.word	0xffffffff


	//   ....[108]....
        /*034c*/ 	.word	0xffffffff


	//   ....[109]....
        /*0350*/ 	.word	0xffffffff


	//   ....[110]....
        /*0354*/ 	.word	0xffffffff


	//   ....[111]....
        /*0358*/ 	.word	0xffffffff


	//   ....[112]....
        /*035c*/ 	.word	0xffffffff


	//   ....[113]....
        /*0360*/ 	.word	0xffffffff


	//   ....[114]....
        /*0364*/ 	.word	0xffffffff


	//   ....[115]....
        /*0368*/ 	.word	0xffffffff


	//   ....[116]....
        /*036c*/ 	.word	0xffffffff


	//   ....[117]....
        /*0370*/ 	.word	0xffffffff


	//   ....[118]....
        /*0374*/ 	.word	0xffffffff


	//   ....[119]....
        /*0378*/ 	.word	0xffffffff


	//   ....[120]....
        /*037c*/ 	.word	0xffffffff


	//   ....[121]....
        /*0380*/ 	.word	0xffffffff


	//   ....[122]....
        /*0384*/ 	.word	0xffffffff


	//   ....[123]....
        /*0388*/ 	.word	0xffffffff


	//   ....[124]....
        /*038c*/ 	.word	0xffffffff


	//   ....[125]....
        /*0390*/ 	.word	0xffffffff


	//   ....[126]....
        /*0394*/ 	.word	0xffffffff


	//   ....[127]....
        /*0398*/ 	.word	0xffffffff


	//   ....[128]....
        /*039c*/ 	.word	0xffffffff


	//   ....[129]....
        /*03a0*/ 	.word	0xffffffff


	//   ....[130]....
        /*03a4*/ 	.word	0xffffffff


	//   ....[131]....
        /*03a8*/ 	.word	0xffffffff


	//   ....[132]....
        /*03ac*/ 	.word	0xffffffff


	//   ....[133]....
        /*03b0*/ 	.word	0xffffffff


	//   ....[134]....
        /*03b4*/ 	.word	0xffffffff


	//   ....[135]....
        /*03b8*/ 	.word	0xffffffff


	//   ....[136]....
        /*03bc*/ 	.word	0xffffffff


	//   ....[137]....
        /*03c0*/ 	.word	0xffffffff


	//   ....[138]....
        /*03c4*/ 	.word	0xffffffff


	//   ....[139]....
        /*03c8*/ 	.word	0xffffffff


	//   ....[140]....
        /*03cc*/ 	.word	0xffffffff


	//   ....[141]....
        /*03d0*/ 	.word	0xffffffff


	//   ....[142]....
        /*03d4*/ 	.word	0xffffffff


	//   ....[143]....
        /*03d8*/ 	.word	0xffffffff


	//   ....[144]....
        /*03dc*/ 	.word	0xffffffff


	//   ....[145]....
        /*03e0*/ 	.word	0xffffffff


	//   ....[146]....
        /*03e4*/ 	.word	0xffffffff


	//   ....[147]....
        /*03e8*/ 	.word	0xffffffff


	//   ....[148]....
        /*03ec*/ 	.word	0xffffffff


	//   ....[149]....
        /*03f0*/ 	.word	0xffffffff


	//   ....[150]....
        /*03f4*/ 	.word	0xffffffff


	//   ....[151]....
        /*03f8*/ 	.word	0xffffffff


	//   ....[152]....
        /*03fc*/ 	.word	0xffffffff


	//   ....[153]....
        /*0400*/ 	.word	0xffffffff


	//   ....[154]....
        /*0404*/ 	.word	0xffffffff


	//   ....[155]....
        /*0408*/ 	.word	0xffffffff


	//   ....[156]....
        /*040c*/ 	.word	0xffffffff


	//   ....[157]....
        /*0410*/ 	.word	0xffffffff


	//   ....[158]....
        /*0414*/ 	.word	0xffffffff


	//   ....[159]....
        /*0418*/ 	.word	0xffffffff


	//   ....[160]....
        /*041c*/ 	.word	0xffffffff


	//   ....[161]....
        /*0420*/ 	.word	0xffffffff


	//   ....[162]....
        /*0424*/ 	.word	0xffffffff


	//   ....[163]....
        /*0428*/ 	.word	0xffffffff


	//   ....[164]....
        /*042c*/ 	.word	0xffffffff


	//   ....[165]....
        /*0430*/ 	.word	0xffffffff


	//   ....[166]....
        /*0434*/ 	.word	0xffffffff


	//   ....[167]....
        /*0438*/ 	.word	0xffffffff


	//   ....[168]....
        /*043c*/ 	.word	0xffffffff


	//   ....[169]....
        /*0440*/ 	.word	0xffffffff


	//   ....[170]....
        /*0444*/ 	.word	0xffffffff


	//   ....[171]....
        /*0448*/ 	.word	0xffffffff


	//   ....[172]....
        /*044c*/ 	.word	0xffffffff


	//   ....[173]....
        /*0450*/ 	.word	0xffffffff


	//   ....[174]....
        /*0454*/ 	.word	0xffffffff


	//   ....[175]....
        /*0458*/ 	.word	0xffffffff


	//   ....[176]....
        /*045c*/ 	.word	0xffffffff


	//   ....[177]....
        /*0460*/ 	.word	0xffffffff


	//   ....[178]....
        /*0464*/ 	.word	0xffffffff


	//   ....[179]....
        /*0468*/ 	.word	0xffffffff


	//   ....[180]....
        /*046c*/ 	.word	0xffffffff


	//   ....[181]....
        /*0470*/ 	.word	0xffffffff


	//   ....[182]....
        /*0474*/ 	.word	0xffffffff


	//   ....[183]....
        /*0478*/ 	.word	0xffffffff


	//   ....[184]....
        /*047c*/ 	.word	0xffffffff


	//   ....[185]....
        /*0480*/ 	.word	0xffffffff


	//   ....[186]....
        /*0484*/ 	.word	0xffffffff


	//   ....[187]....
        /*0488*/ 	.word	0xffffffff


	//   ....[188]....
        /*048c*/ 	.word	0xffffffff


	//   ....[189]....
        /*0490*/ 	.word	0xffffffff


	//   ....[190]....
        /*0494*/ 	.word	0xffffffff


	//   ....[191]....
        /*0498*/ 	.word	0xffffffff


	//   ....[192]....
        /*049c*/ 	.word	0xffffffff


	//   ....[193]....
        /*04a0*/ 	.word	0xffffffff


	//   ....[194]....
        /*04a4*/ 	.word	0xffffffff


	//   ....[195]....
        /*04a8*/ 	.word	0xffffffff


	//   ....[196]....
        /*04ac*/ 	.word	0xffffffff


	//   ....[197]....
        /*04b0*/ 	.word	0xffffffff


	//   ....[198]....
        /*04b4*/ 	.word	0xffffffff


	//   ....[199]....
        /*04b8*/ 	.word	0xffffffff


	//   ....[200]....
        /*04bc*/ 	.word	0xffffffff


	//   ....[201]....
        /*04c0*/ 	.word	0xffffffff


	//   ....[202]....
        /*04c4*/ 	.word	0xffffffff


	//   ....[203]....
        /*04c8*/ 	.word	0xffffffff


	//   ....[204]....
        /*04cc*/ 	.word	0xffffffff


	//   ....[205]....
        /*04d0*/ 	.word	0xffffffff


	//   ....[206]....
        /*04d4*/ 	.word	0xffffffff


	//   ....[207]....
        /*04d8*/ 	.word	0xffffffff


	//   ....[208]....
        /*04dc*/ 	.word	0xffffffff


	//   ....[209]....
        /*04e0*/ 	.word	0xffffffff


	//   ....[210]....
        /*04e4*/ 	.word	0xffffffff


	//   ....[211]....
        /*04e8*/ 	.word	0xffffffff


	//   ....[212]....
        /*04ec*/ 	.word	0xffffffff


	//   ....[213]....
        /*04f0*/ 	.word	0xffffffff


	//   ....[214]....
        /*04f4*/ 	.word	0xffffffff


	//   ....[215]....
        /*04f8*/ 	.word	0xffffffff


	//   ....[216]....
        /*04fc*/ 	.word	0xffffffff


	//   ....[217]....
        /*0500*/ 	.word	0xffffffff


	//   ....[218]....
        /*0504*/ 	.word	0xffffffff


	//   ....[219]....
        /*0508*/ 	.word	0xffffffff


	//   ....[220]....
        /*050c*/ 	.word	0xffffffff


	//   ....[221]....
        /*0510*/ 	.word	0xffffffff


	//   ....[222]....
        /*0514*/ 	.word	0xffffffff


	//   ....[223]....
        /*0518*/ 	.word	0xffffffff


	//   ....[224]....
        /*051c*/ 	.word	0xffffffff


	//   ....[225]....
        /*0520*/ 	.word	0xffffffff


	//   ....[226]....
        /*0524*/ 	.word	0xffffffff


	//   ....[227]....
        /*0528*/ 	.word	0xffffffff


	//   ....[228]....
        /*052c*/ 	.word	0xffffffff


	//   ....[229]....
        /*0530*/ 	.word	0xffffffff


	//   ....[230]....
        /*0534*/ 	.word	0xffffffff


	//   ....[231]....
        /*0538*/ 	.word	0xffffffff


	//   ....[232]....
        /*053c*/ 	.word	0xffffffff


	//   ....[233]....
        /*0540*/ 	.word	0xffffffff


	//   ....[234]....
        /*0544*/ 	.word	0xffffffff


	//   ....[235]....
        /*0548*/ 	.word	0xffffffff


	//   ....[236]....
        /*054c*/ 	.word	0xffffffff


	//   ....[237]....
        /*0550*/ 	.word	0xffffffff


	//   ....[238]....
        /*0554*/ 	.word	0xffffffff


	//   ....[239]....
        /*0558*/ 	.word	0xffffffff


	//   ....[240]....
        /*055c*/ 	.word	0xffffffff


	//   ....[241]....
        /*0560*/ 	.word	0xffffffff


	//   ....[242]....
        /*0564*/ 	.word	0xffffffff


	//   ....[243]....
        /*0568*/ 	.word	0xffffffff


	//   ....[244]....
        /*056c*/ 	.word	0xffffffff


	//   ....[245]....
        /*0570*/ 	.word	0xffffffff


	//   ....[246]....
        /*0574*/ 	.word	0xffffffff


	//   ....[247]....
        /*0578*/ 	.word	0xffffffff


	//   ....[248]....
        /*057c*/ 	.word	0xffffffff


	//   ....[249]....
        /*0580*/ 	.word	0xffffffff


	//   ....[250]....
        /*0584*/ 	.word	0xffffffff


	//   ....[251]....
        /*0588*/ 	.word	0xffffffff


	//   ....[252]....
        /*058c*/ 	.word	0xffffffff


	//   ....[253]....
        /*0590*/ 	.word	0xffffffff


	//   ....[254]....
        /*0594*/ 	.word	0xffffffff


	//   ....[255]....
        /*0598*/ 	.word	0xffffffff


	//   ....[0]....
        /*059c*/ 	.word	0xffffffff


	//   ....[1]....
        /*05a0*/ 	.word	0xffffffff


	//   ....[2]....
        /*05a4*/ 	.word	0xffffffff


	//   ....[3]....
        /*05a8*/ 	.word	0xffffffff


	//----- nvinfo : EIATTR_COOP_GROUP_INSTR_OFFSETS
	.align		4
.L_326:
        /*05ac*/ 	.byte	0x04, 0x28
        /*05ae*/ 	.short	(.L_328 - .L_327)


	//   ....[0]....
.L_327:
        /*05b0*/ 	.word	0x00000050


	//   ....[1]....
        /*05b4*/ 	.word	0x000001e0


	//   ....[2]....
        /*05b8*/ 	.word	0x00000210


	//   ....[3]....
        /*05bc*/ 	.word	0x00000240


	//   ....[4]....
        /*05c0*/ 	.word	0x00000270


	//   ....[5]....
        /*05c4*/ 	.word	0x000002a0


	//   ....[6]....
        /*05c8*/ 	.word	0x000002d0


	//   ....[7]....
        /*05cc*/ 	.word	0x00000430


	//   ....[8]....
        /*05d0*/ 	.word	0x00000470


	//   ....[9]....
        /*05d4*/ 	.word	0x000004a0


	//   ....[10]....
        /*05d8*/ 	.word	0x000004d0


	//   ....[11]....
        /*05dc*/ 	.word	0x00000500


	//   ....[12]....
        /*05e0*/ 	.word	0x00000530


	//   ....[13]....
        /*05e4*/ 	.word	0x000005c0


	//   ....[14]....
        /*05e8*/ 	.word	0x00000600


	//   ....[15]....
        /*05ec*/ 	.word	0x00000620


	//   ....[16]....
        /*05f0*/ 	.word	0x00000680


	//   ....[17]....
        /*05f4*/ 	.word	0x00003dc0


	//   ....[18]....
        /*05f8*/ 	.word	0x00003dd0


	//   ....[19]....
        /*05fc*/ 	.word	0x00005960


	//   ....[20]....
        /*0600*/ 	.word	0x00005970


	//   ....[21]....
        /*0604*/ 	.word	0x000072f0


	//   ....[22]....
        /*0608*/ 	.word	0x00007310


	//   ....[23]....
        /*060c*/ 	.word	0x00007860


	//   ....[24]....
        /*0610*/ 	.word	0x00007880


	//   ....[25]....
        /*0614*/ 	.word	0x000088a0


	//   ....[26]....
        /*0618*/ 	.word	0x000088c0


	//   ....[27]....
        /*061c*/ 	.word	0x000089f0


	//   ....[28]....
        /*0620*/ 	.word	0x00008a00


	//   ....[29]....
        /*0624*/ 	.word	0x00008b30


	//   ....[30]....
        /*0628*/ 	.word	0x00008b50


	//   ....[31]....
        /*062c*/ 	.word	0x00008c80


	//   ....[32]....
        /*0630*/ 	.word	0x00008c90


	//   ....[33]....
        /*0634*/ 	.word	0x00009070


	//   ....[34]....
        /*0638*/ 	.word	0x00009080


	//   ....[35]....
        /*063c*/ 	.word	0x00009090


	//   ....[36]....
        /*0640*/ 	.word	0x000090a0


	//   ....[37]....
        /*0644*/ 	.word	0x00009500


	//   ....[38]....
        /*0648*/ 	.word	0x00009520


	//   ....[39]....
        /*064c*/ 	.word	0x00009540


	//   ....[40]....
        /*0650*/ 	.word	0x00009560


	//   ....[41]....
        /*0654*/ 	.word	0x00009a80


	//   ....[42]....
        /*0658*/ 	.word	0x00009cf0


	//   ....[43]....
        /*065c*/ 	.word	0x00009d30


	//   ....[44]....
        /*0660*/ 	.word	0x00009d50


	//   ....[45]....
        /*0664*/ 	.word	0x0000c860


	//   ....[46]....
        /*0668*/ 	.word	0x0000c910


	//   ....[47]....
        /*066c*/ 	.word	0x0000c930


	//   ....[48]....
        /*0670*/ 	.word	0x0000c940


	//   ....[49]....
        /*0674*/ 	.word	0x0000cca0


	//   ....[50]....
        /*0678*/ 	.word	0x0000ce80


	//   ....[51]....
        /*067c*/ 	.word	0x0000cec0


	//   ....[52]....
        /*0680*/ 	.word	0x0000cf00


	//   ....[53]....
        /*0684*/ 	.word	0x0000fc30


	//   ....[54]....
        /*0688*/ 	.word	0x0000fc40


	//   ....[55]....
        /*068c*/ 	.word	0x0000fc50


	//   ....[56]....
        /*0690*/ 	.word	0x0000fc60


	//   ....[57]....
        /*0694*/ 	.word	0x00010a00


	//   ....[58]....
        /*0698*/ 	.word	0x00010a20


	//   ....[59]....
        /*069c*/ 	.word	0x00010ab0


	//   ....[60]....
        /*06a0*/ 	.word	0x00010b10


	//   ....[61]....
        /*06a4*/ 	.word	0x00010da0


	//   ....[62]....
        /*06a8*/ 	.word	0x00011280


	//   ....[63]....
        /*06ac*/ 	.word	0x00011930


	//   ....[64]....
        /*06b0*/ 	.word	0x00011960


	//   ....[65]....
        /*06b4*/ 	.word	0x00011970


	//   ....[66]....
        /*06b8*/ 	.word	0x000119a0


	//   ....[67]....
        /*06bc*/ 	.word	0x00012f10


	//   ....[68]....
        /*06c0*/ 	.word	0x00012f30


	//   ....[69]....
        /*06c4*/ 	.word	0x00012ff0


	//   ....[70]....
        /*06c8*/ 	.word	0x00013020


	//   ....[71]....
        /*06cc*/ 	.word	0x00013d90


	//   ....[72]....
        /*06d0*/ 	.word	0x00013db0


	//   ....[73]....
        /*06d4*/ 	.word	0x00013e70


	//   ....[74]....
        /*06d8*/ 	.word	0x00013ea0


	//   ....[75]....
        /*06dc*/ 	.word	0x00014150


	//   ....[76]....
        /*06e0*/ 	.word	0x00014660


	//   ....[77]....
        /*06e4*/ 	.word	0x00014d60


	//   ....[78]....
        /*06e8*/ 	.word	0x00014d90


	//   ....[79]....
        /*06ec*/ 	.word	0x00014db0


	//   ....[80]....
        /*06f0*/ 	.word	0x00014dd0


	//   ....[81]....
        /*06f4*/ 	.word	0x000169d0


	//   ....[82]....
        /*06f8*/ 	.word	0x000169f0


	//   ....[83]....
        /*06fc*/ 	.word	0x00016ab0


	//   ....[84]....
        /*0700*/ 	.word	0x00016ae0


	//   ....[85]....
        /*0704*/ 	.word	0x00017850


	//   ....[86]....
        /*0708*/ 	.word	0x00017870


	//   ....[87]....
        /*070c*/ 	.word	0x00017930


	//   ....[88]....
        /*0710*/ 	.word	0x00017960


	//   ....[89]....
        /*0714*/ 	.word	0x00017d40


	//   ....[90]....
        /*0718*/ 	.word	0x00017d70


	//   ....[91]....
        /*071c*/ 	.word	0x00017d90


	//   ....[92]....
        /*0720*/ 	.word	0x00017db0


	//   ....[93]....
        /*0724*/ 	.word	0x00019710


	//   ....[94]....
        /*0728*/ 	.word	0x00019720


	//   ....[95]....
        /*072c*/ 	.word	0x00019760


	//   ....[96]....
        /*0730*/ 	.word	0x00019790


	//   ....[97]....
        /*0734*/ 	.word	0x0001a530


	//   ....[98]....
        /*0738*/ 	.word	0x0001a550


	//   ....[99]....
        /*073c*/ 	.word	0x0001a630


	//   ....[100]....
        /*0740*/ 	.word	0x0001a650


	//   ....[101]....
        /*0744*/ 	.word	0x0001a840


	//   ....[102]....
        /*0748*/ 	.word	0x0001ad50


	//   ....[103]....
        /*074c*/ 	.word	0x0001b450


	//   ....[104]....
        /*0750*/ 	.word	0x0001b480


	//   ....[105]....
        /*0754*/ 	.word	0x0001b4a0


	//   ....[106]....
        /*0758*/ 	.word	0x0001b4c0


	//   ....[107]....
        /*075c*/ 	.word	0x0001cc60


	//   ....[108]....
        /*0760*/ 	.word	0x0001cc90


	//   ....[109]....
        /*0764*/ 	.word	0x0001ccb0


	//   ....[110]....
        /*0768*/ 	.word	0x0001ccc0


	//   ....[111]....
        /*076c*/ 	.word	0x0001e0c0


	//   ....[112]....
        /*0770*/ 	.word	0x0001e0f0


	//   ....[113]....
        /*0774*/ 	.word	0x0001e100


	//   ....[114]....
        /*0778*/ 	.word	0x0001e110


	//   ....[115]....
        /*077c*/ 	.word	0x0001e480


	//   ....[116]....
        /*0780*/ 	.word	0x0001e4a0


	//   ....[117]....
        /*0784*/ 	.word	0x0001e5c0


	//   ....[118]....
        /*0788*/ 	.word	0x0001e5d0


	//   ....[119]....
        /*078c*/ 	.word	0x0001e700


	//   ....[120]....
        /*0790*/ 	.word	0x0001e720


	//   ....[121]....
        /*0794*/ 	.word	0x0001e850


	//   ....[122]....
        /*0798*/ 	.word	0x0001e860


	//   ....[123]....
        /*079c*/ 	.word	0x0001eb90


	//   ....[124]....
        /*07a0*/ 	.word	0x0001ebb0


	//   ....[125]....
        /*07a4*/ 	.word	0x0001f660


	//   ....[126]....
        /*07a8*/ 	.word	0x0001f670


	//   ....[127]....
        /*07ac*/ 	.word	0x000208d0


	//   ....[128]....
        /*07b0*/ 	.word	0x000208f0


	//   ....[129]....
        /*07b4*/ 	.word	0x00020a20


	//   ....[130]....
        /*07b8*/ 	.word	0x00020a30


	//   ....[131]....
        /*07bc*/ 	.word	0x00020b60


	//   ....[132]....
        /*07c0*/ 	.word	0x00020b80


	//   ....[133]....
        /*07c4*/ 	.word	0x00020cb0


	//   ....[134]....
        /*07c8*/ 	.word	0x00020cc0


	//   ....[135]....
        /*07cc*/ 	.word	0x00020e90


	//   ....[136]....
        /*07d0*/ 	.word	0x00020eb0


	//   ....[137]....
        /*07d4*/ 	.word	0x00020fd0


	//   ....[138]....
        /*07d8*/ 	.word	0x00021010


	//   ....[139]....
        /*07dc*/ 	.word	0x00021040


	//   ....[140]....
        /*07e0*/ 	.word	0x00021070


	//   ....[141]....
        /*07e4*/ 	.word	0x000210a0


	//   ....[142]....
        /*07e8*/ 	.word	0x000210d0


	//   ....[143]....
        /*07ec*/ 	.word	0x00021230


	//   ....[144]....
        /*07f0*/ 	.word	0x00021270


	//   ....[145]....
        /*07f4*/ 	.word	0x000212a0


	//   ....[146]....
        /*07f8*/ 	.word	0x000212d0


	//   ....[147]....
        /*07fc*/ 	.word	0x00021300


	//   ....[148]....
        /*0800*/ 	.word	0x00021330


	//   ....[149]....
        /*0804*/ 	.word	0x000213c0


	//   ....[150]....
        /*0808*/ 	.word	0x00021400


	//   ....[151]....
        /*080c*/ 	.word	0x00021410


	//   ....[152]....
        /*0810*/ 	.word	0x00021470


	//   ....[153]....
        /*0814*/ 	.word	0x00021e10


	//   ....[154]....
        /*0818*/ 	.word	0x00021e70


	//   ....[155]....
        /*081c*/ 	.word	0x00021ec0


	//   ....[156]....
        /*0820*/ 	.word	0x00021f10


	//   ....[157]....
        /*0824*/ 	.word	0x00021f60


	//   ....[158]....
        /*0828*/ 	.word	0x00021fd0


	//   ....[159]....
        /*082c*/ 	.word	0x00022010


	//   ....[160]....
        /*0830*/ 	.word	0x00022080


	//   ....[161]....
        /*0834*/ 	.word	0x000220f0


	//   ....[162]....
        /*0838*/ 	.word	0x00022150


	//   ....[163]....
        /*083c*/ 	.word	0x000221c0


	//   ....[164]....
        /*0840*/ 	.word	0x00022230


	//   ....[165]....
        /*0844*/ 	.word	0x00022290


	//   ....[166]....
        /*0848*/ 	.word	0x000222f0


	//   ....[167]....
        /*084c*/ 	.word	0x00022350


	//   ....[168]....
        /*0850*/ 	.word	0x000223c0


	//   ....[169]....
        /*0854*/ 	.word	0x00022420


	//   ....[170]....
        /*0858*/ 	.word	0x00022480


	//   ....[171]....
        /*085c*/ 	.word	0x000224e0


	//   ....[172]....
        /*0860*/ 	.word	0x00022550


	//   ....[173]....
        /*0864*/ 	.word	0x000226c0


	//   ....[174]....
        /*0868*/ 	.word	0x00022720


	//   ....[175]....
        /*086c*/ 	.word	0x00022780


	//   ....[176]....
        /*0870*/ 	.word	0x000227f0


	//   ....[177]....
        /*0874*/ 	.word	0x00022850


	//   ....[178]....
        /*0878*/ 	.word	0x000228a0


	//   ....[179]....
        /*087c*/ 	.word	0x000228f0


	//   ....[180]....
        /*0880*/ 	.word	0x00022940


	//   ....[181]....
        /*0884*/ 	.word	0x000229b0


	//   ....[182]....
        /*0888*/ 	.word	0x00022a20


	//   ....[183]....
        /*088c*/ 	.word	0x00022b90


	//   ....[184]....
        /*0890*/ 	.word	0x00022bf0


	//   ....[185]....
        /*0894*/ 	.word	0x00022c50


	//   ....[186]....
        /*0898*/ 	.word	0x00022cc0


	//   ....[187]....
        /*089c*/ 	.word	0x00022e30


	//   ....[188]....
        /*08a0*/ 	.word	0x00022e90


	//   ....[189]....
        /*08a4*/ 	.word	0x00022ef0


	//   ....[190]....
        /*08a8*/ 	.word	0x00022f60


	//   ....[191]....
        /*08ac*/ 	.word	0x00022fb0


	//   ....[192]....
        /*08b0*/ 	.word	0x00022ff0


	//   ....[193]....
        /*08b4*/ 	.word	0x00023040


	//   ....[194]....
        /*08b8*/ 	.word	0x00023080


	//   ....[195]....
        /*08bc*/ 	.word	0x000230e0


	//   ....[196]....
        /*08c0*/ 	.word	0x00023150


	//   ....[197]....
        /*08c4*/ 	.word	0x000232c0


	//   ....[198]....
        /*08c8*/ 	.word	0x00023320


	//   ....[199]....
        /*08cc*/ 	.word	0x00023380


	//   ....[200]....
        /*08d0*/ 	.word	0x000233f0


	//   ....[201]....
        /*08d4*/ 	.word	0x00023560


	//   ....[202]....
        /*08d8*/ 	.word	0x000235c0


	//   ....[203]....
        /*08dc*/ 	.word	0x00023600


	//   ....[204]....
        /*08e0*/ 	.word	0x00023640


	//   ....[205]....
        /*08e4*/ 	.word	0x00023690


	//   ....[206]....
        /*08e8*/ 	.word	0x000236d0


	//   ....[207]....
        /*08ec*/ 	.word	0x00023730


	//   ....[208]....
        /*08f0*/ 	.word	0x00023790


	//   ....[209]....
        /*08f4*/ 	.word	0x00023800


	//   ....[210]....
        /*08f8*/ 	.word	0x00023950


	//   ....[211]....
        /*08fc*/ 	.word	0x000239b0


	//   ....[212]....
        /*0900*/ 	.word	0x00023a10


	//   ....[213]....
        /*0904*/ 	.word	0x00023a80


	//   ....[214]....
        /*0908*/ 	.word	0x00023ad0


	//   ....[215]....
        /*090c*/ 	.word	0x00023b10


	//   ....[216]....
        /*0910*/ 	.word	0x00023b60


	//   ....[217]....
        /*0914*/ 	.word	0x00023bb0


	//   ....[218]....
        /*0918*/ 	.word	0x00023c00


	//   ....[219]....
        /*091c*/ 	.word	0x00023c50


	//   ....[220]....
        /*0920*/ 	.word	0x00023ca0


	//   ....[221]....
        /*0924*/ 	.word	0x00023cf0


	//   ....[222]....
        /*0928*/ 	.word	0x00023d60


	//   ....[223]....
        /*092c*/ 	.word	0x00023dd0


	//   ....[224]....
        /*0930*/ 	.word	0x00023e30


	//   ....[225]....
        /*0934*/ 	.word	0x00023e90


	//   ....[226]....
        /*0938*/ 	.word	0x00023ef0


	//   ....[227]....
        /*093c*/ 	.word	0x00023f60


	//   ....[228]....
        /*0940*/ 	.word	0x00023fc0


	//   ....[229]....
        /*0944*/ 	.word	0x00024020


	//   ....[230]....
        /*0948*/ 	.word	0x00024080


	//   ....[231]....
        /*094c*/ 	.word	0x000240f0


	//   ....[232]....
        /*0950*/ 	.word	0x00024150


	//   ....[233]....
        /*0954*/ 	.word	0x000241b0


	//   ....[234]....
        /*0958*/ 	.word	0x00024210


	//   ....[235]....
        /*095c*/ 	.word	0x00024280


	//   ....[236]....
        /*0960*/ 	.word	0x000242e0


	//   ....[237]....
        /*0964*/ 	.word	0x00024340


	//   ....[238]....
        /*0968*/ 	.word	0x000243a0


	//   ....[239]....
        /*096c*/ 	.word	0x00024410


	//   ....[240]....
        /*0970*/ 	.word	0x00024470


	//   ....[241]....
        /*0974*/ 	.word	0x000244d0


	//   ....[242]....
        /*0978*/ 	.word	0x00024540


	//   ....[243]....
        /*097c*/ 	.word	0x000245b0


	//   ....[244]....
        /*0980*/ 	.word	0x00024600


	//   ....[245]....
        /*0984*/ 	.word	0x00024640


	//   ....[246]....
        /*0988*/ 	.word	0x00024690


	//   ....[247]....
        /*098c*/ 	.word	0x000246e0


	//   ....[248]....
        /*0990*/ 	.word	0x00024730


	//   ....[249]....
        /*0994*/ 	.word	0x000247a0


	//   ....[250]....
        /*0998*/ 	.word	0x000247e0


	//   ....[251]....
        /*099c*/ 	.word	0x00024830


	//   ....[252]....
        /*09a0*/ 	.word	0x00024880


	//   ....[253]....
        /*09a4*/ 	.word	0x000248d0


	//   ....[254]....
        /*09a8*/ 	.word	0x00024920


	//   ....[255]....
        /*09ac*/ 	.word	0x00024990


	//   ....[0]....
        /*09b0*/ 	.word	0x000249d0


	//   ....[1]....
        /*09b4*/ 	.word	0x00024a40


	//   ....[2]....
        /*09b8*/ 	.word	0x00024aa0


	//   ....[3]....
        /*09bc*/ 	.word	0x00024b10


	//----- nvinfo : EIATTR_EXIT_INSTR_OFFSETS
	.align		4
.L_328:
        /*09c0*/ 	.byte	0x04, 0x1c
        /*09c2*/ 	.short	(.L_330 - .L_329)


	//   ....[0]....
.L_329:
        /*09c4*/ 	.word	0x00000fe0


	//   ....[1]....
        /*09c8*/ 	.word	0x00021dd0


	//----- nvinfo : EIATTR_MAX_THREADS
	.align		4
.L_330:
        /*09cc*/ 	.byte	0x04, 0x05
        /*09ce*/ 	.short	(.L_332 - .L_331)
.L_331:
        /*09d0*/ 	.word	0x00000100
        /*09d4*/ 	.word	0x00000001
        /*09d8*/ 	.word	0x00000001


	//----- nvinfo : EIATTR_CRS_STACK_SIZE
	.align		4
.L_332:
        /*09dc*/ 	.byte	0x04, 0x1e
        /*09de*/ 	.short	(.L_334 - .L_333)
.L_333:
        /*09e0*/ 	.word	0x00000000
.L_334:


//--------------------- .nv.info._ZN7cutlass13device_kernelIN5flash19enable_sm80_to_sm89INS1_16FlashAttnFwdSm80INS1_25CollectiveMainloopFwdSm80ILi8ELi1ELb0EN4cute5tupleIJNS5_1CILi128EEENS7_ILi64EEENS7_ILi192EEEEEELi192ENS_6half_tEfNS_4arch4Sm80ELb1ELb0ELb0ELb0ELb1ELb0ELb1ELb1EEENS1_21CollectiveEpilogueFwdINS6_IJS8_SA_S9_EEENS6_IJNS7_ILi1EEESI_SI_EEESC_SE_Li256ELb0ELb1ELb1ELb0EEENS1_30DynamicPersistentTileSchedulerILi256ELi256ELb1ELb1ELb0EEEEEEEEEvNT_6ParamsE --------------------------
	.section	.nv.info._ZN7cutlass13device_kernelIN5flash19enable_sm80_to_sm89INS1_16FlashAttnFwdSm80INS1_25CollectiveMainloopFwdSm80ILi8ELi1ELb0EN4cute5tupleIJNS5_1CILi128EEENS7_ILi64EEENS7_ILi192EEEEEELi192ENS_6half_tEfNS_4arch4Sm80ELb1ELb0ELb0ELb0ELb1ELb0ELb1ELb1EEENS1_21CollectiveEpilogueFwdINS6_IJS8_SA_S9_EEENS6_IJNS7_ILi1EEESI_SI_EEESC_SE_Li256ELb0ELb1ELb1ELb0EEENS1_30DynamicPersistentTileSchedulerILi256ELi256ELb1ELb1ELb0EEEEEEEEEvNT_6ParamsE,"",@"SHT_CUDA_INFO"
	.sectionflags	@""
	.align	4


	//----- nvinfo : EIATTR_CUDA_API_VERSION
	.align		4
        /*0000*/ 	.byte	0x04, 0x37
        /*0002*/ 	.short	(.L_336 - .L_335)
.L_335:
        /*0004*/ 	.word	0x00000082


	//----- nvinfo : EIATTR_SW2861232_WAR
	.align		4
.L_336:
        /*0008*/ 	.byte	0x01, 0x35
	.zero		2


	//----- nvinfo : EIATTR_PARAM_CBANK
	.align		4
        /*000c*/ 	.byte	0x04, 0x0a
        /*000e*/ 	.short	(.L_338 - .L_337)
	.align		4
.L_337:
        /*0010*/ 	.word	index@(.nv.constant0._ZN7cutlass13device_kernelIN5flash19enable_sm80_to_sm89INS1_16FlashAttnFwdSm80INS1_25CollectiveMainloopFwdSm80ILi8ELi1ELb0EN4cute5tupleIJNS5_1CILi128EEENS7_ILi64EEENS7_ILi192EEEEEELi192ENS_6half_tEfNS_4arch4Sm80ELb1ELb0ELb0ELb0ELb1ELb0ELb1ELb1EEENS1_21CollectiveEpilogueFwdINS6_IJS8_SA_S9_EEENS6_IJNS7_ILi1EEESI_SI_EEESC_SE_Li256ELb0ELb1ELb1ELb0EEENS1_30DynamicPersistentTileSchedulerILi256ELi256ELb1ELb1ELb0EEEEEEEEEvNT_6ParamsE)
        /*0014*/ 	.short	0x0160
        /*0016*/ 	.short	0x0428


	//----- nvinfo : EIATTR_CBANK_PARAM_SIZE
	.align		4
.L_338:
        /*0018*/ 	.byte	0x03, 0x19
        /*001a*/ 	.short	0x0428


	//----- nvinfo : EIATTR_KPARAM_INFO
	.align		4
        /*001c*/ 	.byte	0x04, 0x17
        /*001e*/ 	.short	(.L_340 - .L_339)
.L_339:
        /*0020*/ 	.word	0x00000000
        /*0024*/ 	.short	0x0000
        /*0026*/ 	.short	0x0000
        /*0028*/ 	.byte	0x00, 0xf0, 0xa1, 0x10


	//----- nvinfo : EIATTR_MAXREG_COUNT
	.align		4
.L_340:
        /*002c*/ 	.byte	0x03, 0x1b
        /*002e*/ 	.short	0x00ff


	//----- nvinfo : EIATTR_NUM_BARRIERS
	.align		4
        /*0030*/ 	.byte	0x02, 0x4c
        /*0032*/ 	.byte	0x06
	.zero		1


	//----- nvinfo : EIATTR_ANNOTATIONS
	.align		4
        /*0034*/ 	.byte	0x04, 0x55
        /*0036*/ 	.short	(.L_342 - .L_341)


	//   ....[0]....
.L_341:
        /*0038*/ 	.word	0x00000001
        /*003c*/ 	.byte	0x70, 0x00, 0x00, 0x00, 0x01, 0x00, 0x00, 0x00, 0xd0, 0x04, 0x00, 0x00, 0x01, 0x00, 0x00, 0x00
        /*004c*/ 	.byte	0xa0, 0x05, 0x00, 0x00, 0x01, 0x00, 0x00, 0x00, 0xc0, 0x33, 0x00, 0x00, 0x01, 0x00, 0x00, 0x00
        /*005c*/ 	.byte	0xe0, 0xb5, 0x00, 0x00, 0x01, 0x00, 0x00, 0x00, 0x20, 0xb6, 0x00, 0x00, 0x01, 0x00, 0x00, 0x00
        /*006c*/ 	.byte	0x80, 0xcc, 0x00, 0x00


	//----- nvinfo : EIATTR_MERCURY_ISA_VERSION
	.align		4
.L_342:
        /*0070*/ 	.byte	0x03, 0x5f
        /*0072*/ 	.short	0x0000


	//----- nvinfo : EIATTR_INT_WARP_WIDE_INSTR_OFFSETS
	.align		4
        /*0074*/ 	.byte	0x04, 0x31
        /*0076*/ 	.short	(.L_344 - .L_343)


	//   ....[0]....
.L_343:
        /*0078*/ 	.word	0x0000b410


	//   ....[1]....
        /*007c*/ 	.word	0x0000b490


	//----- nvinfo : EIATTR_COOP_GROUP_MASK_REGIDS
	.align		4
.L_344:
        /*0080*/ 	.byte	0x04, 0x29
        /*0082*/ 	.short	(.L_346 - .L_345)


	//   ....[0]....
.L_345:
        /*0084*/ 	.word	0xffffffff


	//   ....[1]....
        /*0088*/ 	.word	0xffffffff


	//   ....[2]....
        /*008c*/ 	.word	0xffffffff


	//   ....[3]....
        /*0090*/ 	.word	0xffffffff


	//   ....[4]....
        /*0094*/ 	.word	0xffffffff


	//   ....[5]....
        /*0098*/ 	.word	0xffffffff


	//   ....[6]....
        /*009c*/ 	.word	0xffffffff


	//   ....[7]....
        /*00a0*/ 	.word	0xffffffff


	//   ....[8]....
        /*00a4*/ 	.word	0xffffffff


	//   ....[9]....
        /*00a8*/ 	.word	0xffffffff


	//   ....[10]....
        /*00ac*/ 	.word	0xffffffff


	//   ....[11]....
        /*00b0*/ 	.word	0xffffffff


	//   ....[12]....
        /*00b4*/ 	.word	0xffffffff


	//   ....[13]....
        /*00b8*/ 	.word	0xffffffff


	//   ....[14]....
        /*00bc*/ 	.word	0xffffffff


	//   ....[15]....
        /*00c0*/ 	.word	0xffffffff


	//   ....[16]....
        /*00c4*/ 	.word	0xffffffff


	//   ....[17]....
        /*00c8*/ 	.word	0xffffffff


	//   ....[18]....
        /*00cc*/ 	.word	0xffffffff


	//   ....[19]....
        /*00d0*/ 	.word	0xffffffff


	//   ....[20]....
        /*00d4*/ 	.word	0xffffffff


	//   ....[21]....
        /*00d8*/ 	.word	0xffffffff


	//   ....[22]....
        /*00dc*/ 	.word	0xffffffff


	//   ....[23]....
        /*00e0*/ 	.word	0xffffffff


	//   ....[24]....
        /*00e4*/ 	.word	0xffffffff


	//   ....[25]....
        /*00e8*/ 	.word	0xffffffff


	//   ....[26]....
        /*00ec*/ 	.word	0xffffffff


	//   ....[27]....
        /*00f0*/ 	.word	0xffffffff


	//   ....[28]....
        /*00f4*/ 	.word	0xffffffff


	//   ....[29]....
        /*00f8*/ 	.word	0xffffffff


	//   ....[30]....
        /*00fc*/ 	.word	0xffffffff


	//   ....[31]....
        /*0100*/ 	.word	0xffffffff


	//   ....[32]....
        /*0104*/ 	.word	0xffffffff


	//   ....[33]....
        /*0108*/ 	.word	0xffffffff


	//   ....[34]....
        /*010c*/ 	.word	0xffffffff


	//   ....[35]....
        /*0110*/ 	.word	0xffffffff


	//   ....[36]....
        /*0114*/ 	.word	0xffffffff


	//   ....[37]....
        /*0118*/ 	.word	0xffffffff


	//   ....[38]....
        /*011c*/ 	.word	0xffffffff


	//   ....[39]....
        /*0120*/ 	.word	0xffffffff


	//   ....[40]....
        /*0124*/ 	.word	0xffffffff


	//   ....[41]....
        /*0128*/ 	.word	0xffffffff


	//   ....[42]....
        /*012c*/ 	.word	0xffffffff


	//   ....[43]....
        /*0130*/ 	.word	0xffffffff


	//   ....[44]....
        /*0134*/ 	.word	0xffffffff


	//   ....[45]....
        /*0138*/ 	.word	0xffffffff


	//   ....[46]....
        /*013c*/ 	.word	0xffffffff


	//   ....[47]....
        /*0140*/ 	.word	0xffffffff


	//   ....[48]....
        /*0144*/ 	.word	0xffffffff


	//   ....[49]....
        /*0148*/ 	.word	0xffffffff


	//   ....[50]....
        /*014c*/ 	.word	0xffffffff


	//   ....[51]....
        /*0150*/ 	.word	0xffffffff


	//   ....[52]....
        /*0154*/ 	.word	0xffffffff


	//   ....[53]....
        /*0158*/ 	.word	0xffffffff


	//   ....[54]....
        /*015c*/ 	.word	0xffffffff


	//   ....[55]....
        /*0160*/ 	.word	0xffffffff


	//   ....[56]....
        /*0164*/ 	.word	0xffffffff


	//   ....[57]....
        /*0168*/ 	.word	0xffffffff


	//   ....[58]....
        /*016c*/ 	.word	0xffffffff


	//   ....[59]....
        /*0170*/ 	.word	0xffffffff


	//   ....[60]....
        /*0174*/ 	.word	0xffffffff


	//   ....[61]....
        /*0178*/ 	.word	0xffffffff


	//   ....[62]....
        /*017c*/ 	.word	0xffffffff


	//   ....[63]....
        /*0180*/ 	.word	0xffffffff


	//   ....[64]....
        /*0184*/ 	.word	0xffffffff


	//   ....[65]....
        /*0188*/ 	.word	0xffffffff


	//   ....[66]....
        /*018c*/ 	.word	0xffffffff


	//   ....[67]....
        /*0190*/ 	.word	0xffffffff


	//   ....[68]....
        /*0194*/ 	.word	0xffffffff


	//   ....[69]....
        /*0198*/ 	.word	0xffffffff


	//   ....[70]....
        /*019c*/ 	.word	0xffffffff


	//   ....[71]....
        /*01a0*/ 	.word	0xffffffff


	//   ....[72]....
        /*01a4*/ 	.word	0xffffffff


	//   ....[73]....
        /*01a8*/ 	.word	0xffffffff


	//   ....[74]....
        /*01ac*/ 	.word	0xffffffff


	//   ....[75]....
        /*01b0*/ 	.word	0xffffffff


	//   ....[76]....
        /*01b4*/ 	.word	0xffffffff


	//   ....[77]....
        /*01b8*/ 	.word	0xffffffff


	//   ....[78]....
        /*01bc*/ 	.word	0xffffffff


	//   ....[79]....
        /*01c0*/ 	.word	0xffffffff


	//   ....[80]....
        /*01c4*/ 	.word	0xffffffff


	//   ....[81]....
        /*01c8*/ 	.word	0xffffffff


	//   ....[82]....
        /*01cc*/ 	.word	0xffffffff


	//   ....[83]....
        /*01d0*/ 	.word	0xffffffff


	//   ....[84]....
        /*01d4*/ 	.word	0xffffffff


	//   ....[85]....
        /*01d8*/ 	.word	0xffffffff


	//   ....[86]....
        /*01dc*/ 	.word	0xffffffff


	//   ....[87]....
        /*01e0*/ 	.word	0xffffffff


	//   ....[88]....
        /*01e4*/ 	.word	0xffffffff


	//   ....[89]....
        /*01e8*/ 	.word	0xffffffff


	//   ....[90]....
        /*01ec*/ 	.word	0xffffffff


	//   ....[91]....
        /*01f0*/ 	.word	0xffffffff


	//   ....[92]....
        /*01f4*/ 	.word	0xffffffff


	//   ....[93]....
        /*01f8*/ 	.word	0xffffffff


	//   ....[94]....
        /*01fc*/ 	.word	0xffffffff


	//   ....[95]....
        /*0200*/ 	.word	0xffffffff


	//   ....[96]....
        /*0204*/ 	.word	0xffffffff


	//   ....[97]....
        /*0208*/ 	.word	0xffffffff


	//   ....[98]....
        /*020c*/ 	.word	0xffffffff


	//   ....[99]....
        /*0210*/ 	.word	0xffffffff


	//   ....[100]....
        /*0214*/ 	.word	0xffffffff


	//   ....[101]....
        /*0218*/ 	.word	0xffffffff


	//   ....[102]....
        /*021c*/ 	.word	0xffffffff


	//   ....[103]....
        /*0220*/ 	.word	0xffffffff


	//   ....[104]....
        /*0224*/ 	.word	0xffffffff


	//   ....[105]....
        /*0228*/ 	.word	0xffffffff


	//   ....[106]....
        /*022c*/ 	.word	0xffffffff


	//   ....[107]....
        /*0230*/ 	.word	0xffffffff


	//   ....[108]....
        /*0234*/ 	.word	0xffffffff


	//   ....[109]....
        /*0238*/ 	.word	0xffffffff


	//   ....[110]....
        /*023c*/ 	.word	0xffffffff


	//   ....[111]....
        /*0240*/ 	.word	0xffffffff


	//   ....[112]....
        /*0244*/ 	.word	0xffffffff


	//----- nvinfo : EIATTR_COOP_GROUP_INSTR_OFFSETS
	.align		4
.L_346:
        /*0248*/ 	.byte	0x04, 0x28
        /*024a*/ 	.short	(.L_348 - .L_347)


	//   ....[0]....
.L_347:
        /*024c*/ 	.word	0x00000050


	//   ....[1]....
        /*0250*/ 	.word	0x000015b0


	//   ....[2]....
        /*0254*/ 	.word	0x000015d0


	//   ....[3]....
        /*0258*/ 	.word	0x00001750


	//   ....[4]....
        /*025c*/ 	.word	0x00001760


	//   ....[5]....
        /*0260*/ 	.word	0x000018c0


	//   ....[6]....
        /*0264*/ 	.word	0x000018e0


	//   ....[7]....
        /*0268*/ 	.word	0x00001a40


	//   ....[8]....
        /*026c*/ 	.word	0x00001a50


	//   ....[9]....
        /*0270*/ 	.word	0x00001f30


	//   ....[10]....
        /*0274*/ 	.word	0x00001f40


	//   ....[11]....
        /*0278*/ 	.word	0x00001f50


	//   ....[12]....
        /*027c*/ 	.word	0x00001f60


	//   ....[13]....
        /*0280*/ 	.word	0x00002230


	//   ....[14]....
        /*0284*/ 	.word	0x00002240


	//   ....[15]....
        /*0288*/ 	.word	0x00002250


	//   ....[16]....
        /*028c*/ 	.word	0x000022d0


	//   ....[17]....
        /*0290*/ 	.word	0x00003100


	//   ....[18]....
        /*0294*/ 	.word	0x00003120


	//   ....[19]....
        /*0298*/ 	.word	0x00003220


	//   ....[20]....
        /*029c*/ 	.word	0x00003240


	//   ....[21]....
        /*02a0*/ 	.word	0x00003490


	//   ....[22]....
        /*02a4*/ 	.word	0x000036d0


	//   ....[23]....
        /*02a8*/ 	.word	0x00003ad0


	//   ....[24]....
        /*02ac*/ 	.word	0x00003af0


	//   ....[25]....
        /*02b0*/ 	.word	0x00003b10


	//   ....[26]....
        /*02b4*/ 	.word	0x00003b30


	//   ....[27]....
        /*02b8*/ 	.word	0x00004f20


	//   ....[28]....
        /*02bc*/ 	.word	0x00004f40


	//   ....[29]....
        /*02c0*/ 	.word	0x00005010


	//   ....[30]....
        /*02c4*/ 	.word	0x00005050


	//   ....[31]....
        /*02c8*/ 	.word	0x00005dd0


	//   ....[32]....
        /*02cc*/ 	.word	0x00005df0


	//   ....[33]....
        /*02d0*/ 	.word	0x00005ec0


	//   ....[34]....
        /*02d4*/ 	.word	0x00005f00


	//   ....[35]....
        /*02d8*/ 	.word	0x00006140


	//   ....[36]....
        /*02dc*/ 	.word	0x00006380


	//   ....[37]....
        /*02e0*/ 	.word	0x00006780


	//   ....[38]....
        /*02e4*/ 	.word	0x000067a0


	//   ....[39]....
        /*02e8*/ 	.word	0x000067c0


	//   ....[40]....
        /*02ec*/ 	.word	0x000067e0


	//   ....[41]....
        /*02f0*/ 	.word	0x000081e0


	//   ....[42]....
        /*02f4*/ 	.word	0x000081f0


	//   ....[43]....
        /*02f8*/ 	.word	0x00008230


	//   ....[44]....
        /*02fc*/ 	.word	0x00008250


	//   ....[45]....
        /*0300*/ 	.word	0x00009010


	//   ....[46]....
        /*0304*/ 	.word	0x00009030


	//   ....[47]....
        /*0308*/ 	.word	0x00009100


	//   ....[48]....
        /*030c*/ 	.word	0x00009120


	//   ....[49]....
        /*0310*/ 	.word	0x00009460


	//   ....[50]....
        /*0314*/ 	.word	0x00009470


	//   ....[51]....
        /*0318*/ 	.word	0x000094a0


	//   ....[52]....
        /*031c*/ 	.word	0x000094b0


	//   ....[53]....
        /*0320*/ 	.word	0x0000abf0


	//   ....[54]....
        /*0324*/ 	.word	0x0000ac20


	//   ....[55]....
        /*0328*/ 	.word	0x0000ac30


	//   ....[56]....
        /*032c*/ 	.word	0x0000ac60


	//   ....[57]....
        /*0330*/ 	.word	0x0000b5d0


	//   ....[58]....
        /*0334*/ 	.word	0x0000bbd0


	//   ....[59]....
        /*0338*/ 	.word	0x0000bc00


	//   ....[60]....
        /*033c*/ 	.word	0x0000bc20


	//   ....[61]....
        /*0340*/ 	.word	0x0000bc40


	//   ....[62]....
        /*0344*/ 	.word	0x0000bd30


	//   ....[63]....
        /*0348*/ 	.word	0x0000bd50


	//   ....[64]....
        /*034c*/ 	.word	0x0000c3b0


	//   ....[65]....
        /*0350*/ 	.word	0x0000c3c0


	//   ....[66]....
        /*0354*/ 	.word	0x0000cd00


	//   ....[67]....
        /*0358*/ 	.word	0x0000cde0


	//   ....[68]....
        /*035c*/ 	.word	0x0000ce50


	//   ....[69]....
        /*0360*/ 	.word	0x0000ceb0


	//   ....[70]....
        /*0364*/ 	.word	0x0000cf10


	//   ....[71]....
        /*0368*/ 	.word	0x0000cf70


	//   ....[72]....
        /*036c*/ 	.word	0x0000cfe0


	//   ....[73]....
        /*0370*/ 	.word	0x0000d040


	//   ....[74]....
        /*0374*/ 	.word	0x0000d0a0


	//   ....[75]....
        /*0378*/ 	.word	0x0000d100


	//   ....[76]....
        /*037c*/ 	.word	0x0000d170


	//   ....[77]....
        /*0380*/ 	.word	0x0000d2e0


	//   ....[78]....
        /*0384*/ 	.word	0x0000d340


	//   ....[79]....
        /*0388*/ 	.word	0x0000d3a0


	//   ....[80]....
        /*038c*/ 	.word	0x0000d400


	//   ....[81]....
        /*0390*/ 	.word	0x0000d840


	//   ....[82]....
        /*0394*/ 	.word	0x0000d890


	//   ....[83]....
        /*0398*/ 	.word	0x0000d8e0


	//   ....[84]....
        /*039c*/ 	.word	0x0000d930


	//   ....[85]....
        /*03a0*/ 	.word	0x0000d9a0


	//   ....[86]....
        /*03a4*/ 	.word	0x0000da10


	//   ....[87]....
        /*03a8*/ 	.word	0x0000db80


	//   ....[88]....
        /*03ac*/ 	.word	0x0000dbe0


	//   ....[89]....
        /*03b0*/ 	.word	0x0000dc40


	//   ....[90]....
        /*03b4*/ 	.word	0x0000dcb0


	//   ....[91]....
        /*03b8*/ 	.word	0x0000de20


	//   ....[92]....
        /*03bc*/ 	.word	0x0000de80


	//   ....[93]....
        /*03c0*/ 	.word	0x0000dee0


	//   ....[94]....
        /*03c4*/ 	.word	0x0000df40


	//   ....[95]....
        /*03c8*/ 	.word	0x0000e380


	//   ....[96]....
        /*03cc*/ 	.word	0x0000e3c0


	//   ....[97]....
        /*03d0*/ 	.word	0x0000e410


	//   ....[98]....
        /*03d4*/ 	.word	0x0000e450


	//   ....[99]....
        /*03d8*/ 	.word	0x0000e4b0


	//   ....[100]....
        /*03dc*/ 	.word	0x0000e510


	//   ....[101]....
        /*03e0*/ 	.word	0x0000e580


	//   ....[102]....
        /*03e4*/ 	.word	0x0000e6c0


	//   ....[103]....
        /*03e8*/ 	.word	0x0000e720


	//   ....[104]....
        /*03ec*/ 	.word	0x0000e760


	//   ....[105]....
        /*03f0*/ 	.word	0x0000e7a0


	//   ....[106]....
        /*03f4*/ 	.word	0x0000e7f0


	//   ....[107]....
        /*03f8*/ 	.word	0x0000e830


	//   ....[108]....
        /*03fc*/ 	.word	0x0000e880


	//   ....[109]....
        /*0400*/ 	.word	0x0000e8e0


	//   ....[110]....
        /*0404*/ 	.word	0x0000e930


	//   ....[111]....
        /*0408*/ 	.word	0x0000e980


	//   ....[112]....
        /*040c*/ 	.word	0x0000e9f0


	//----- nvinfo : EIATTR_EXIT_INSTR_OFFSETS
	.align		4
.L_348:
        /*0410*/ 	.byte	0x04, 0x1c
        /*0412*/ 	.short	(.L_350 - .L_349)


	//   ....[0]....
.L_349:
        /*0414*/ 	.word	0x000000a0


	//   ....[1]....
        /*0418*/ 	.word	0x0000cd90


	//----- nvinfo : EIATTR_MAX_THREADS
	.align		4
.L_350:
        /*041c*/ 	.byte	0x04, 0x05
        /*041e*/ 	.short	(.L_352 - .L_351)
.L_351:
        /*0420*/ 	.word	0x00000100
        /*0424*/ 	.word	0x00000001
        /*0428*/ 	.word	0x00000001


	//----- nvinfo : EIATTR_CRS_STACK_SIZE
	.align		4
.L_352:
        /*042c*/ 	.byte	0x04, 0x1e
        /*042e*/ 	.short	(.L_354 - .L_353)
.L_353:
        /*0430*/ 	.word	0x00000000
.L_354:


//--------------------- .nv.info._ZN7cutlass13device_kernelIN5flash19enable_sm80_to_sm89INS1_16FlashAttnFwdSm80INS1_25CollectiveMainloopFwdSm80ILi8ELi1ELb0EN4cute5tupleIJNS5_1CILi128EEENS7_ILi64EEENS7_ILi192EEEEEELi192ENS_6half_tEfNS_4arch4Sm80ELb1ELb0ELb0ELb1ELb1ELb0ELb1ELb1EEENS1_21CollectiveEpilogueFwdINS6_IJS8_SA_S9_EEENS6_IJNS7_ILi1EEESI_SI_EEESC_SE_Li256ELb1ELb1ELb1ELb0EEENS1_36VarlenDynamicPersistentTileSchedulerILi128ELi64ELi256ELi256ELb1ELb1ELb0ELb1ELb1ELb1EEEEEEEEEvNT_6ParamsE --------------------------
	.section	.nv.info._ZN7cutlass13device_kernelIN5flash19enable_sm80_to_sm89INS1_16FlashAttnFwdSm80INS1_25CollectiveMainloopFwdSm80ILi8ELi1ELb0EN4cute5tupleIJNS5_1CILi128EEENS7_ILi64EEENS7_ILi192EEEEEELi192ENS_6half_tEfNS_4arch4Sm80ELb1ELb0ELb0ELb1ELb1ELb0ELb1ELb1EEENS1_21CollectiveEpilogueFwdINS6_IJS8_SA_S9_EEENS6_IJNS7_ILi1EEESI_SI_EEESC_SE_Li256ELb1ELb1ELb1ELb0EEENS1_36VarlenDynamicPersistentTileSchedulerILi128ELi64ELi256ELi256ELb1ELb1ELb0ELb1ELb1ELb1EEEEEEEEEvNT_6ParamsE,"",@"SHT_CUDA_INFO"
	.sectionflags	@""
	.align	4


	//----- nvinfo : EIATTR_CUDA_API_VERSION
	.align		4
        /*0000*/ 	.byte	0x04, 0x37
        /*0002*/ 	.short	(.L_356 - .L_355)
.L_355:
        /*0004*/ 	.word	0x00000082


	//----- nvinfo : EIATTR_SW2861232_WAR
	.align		4
.L_356:
        /*0008*/ 	.byte	0x01, 0x35
	.zero		2


	//----- nvinfo : EIATTR_PARAM_CBANK
	.align		4
        /*000c*/ 	.byte	0x04, 0x0a
        /*000e*/ 	.short	(.L_358 - .L_357)
	.align		4
.L_357:
        /*0010*/ 	.word	index@(.nv.constant0._ZN7cutlass13device_kernelIN5flash19enable_sm80_to_sm89INS1_16FlashAttnFwdSm80INS1_25CollectiveMainloopFwdSm80ILi8ELi1ELb0EN4cute5tupleIJNS5_1CILi128EEENS7_ILi64EEENS7_ILi192EEEEEELi192ENS_6half_tEfNS_4arch4Sm80ELb1ELb0ELb0ELb1ELb1ELb0ELb1ELb1EEENS1_21CollectiveEpilogueFwdINS6_IJS8_SA_S9_EEENS6_IJNS7_ILi1EEESI_SI_EEESC_SE_Li256ELb1ELb1ELb1ELb0EEENS1_36VarlenDynamicPersistentTileSchedulerILi128ELi64ELi256ELi256ELb1ELb1ELb0ELb1ELb1ELb1EEEEEEEEEvNT_6ParamsE)
        /*0014*/ 	.short	0x0160
        /*0016*/ 	.short	0x0438


	//----- nvinfo : EIATTR_CBANK_PARAM_SIZE
	.align		4
.L_358:
        /*0018*/ 	.byte	0x03, 0x19
        /*001a*/ 	.short	0x0438


	//----- nvinfo : EIATTR_KPARAM_INFO
	.align		4
        /*001c*/ 	.byte	0x04, 0x17
        /*001e*/ 	.short	(.L_360 - .L_359)
.L_359:
        /*0020*/ 	.word	0x00000000
        /*0024*/ 	.short	0x0000
        /*0026*/ 	.short	0x0000
        /*0028*/ 	.byte	0x00, 0xf0, 0xe1, 0x10


	//----- nvinfo : EIATTR_MAXREG_COUNT
	.align		4
.L_360:
        /*002c*/ 	.byte	0x03, 0x1b
        /*002e*/ 	.short	0x00ff


	//----- nvinfo : EIATTR_NUM_BARRIERS
	.align		4
        /*0030*/ 	.byte	0x02, 0x4c
        /*0032*/ 	.byte	0x06
	.zero		1


	//----- nvinfo : EIATTR_ANNOTATIONS
	.align		4
        /*0034*/ 	.byte	0x04, 0x55
        /*0036*/ 	.short	(.L_362 - .L_361)


	//   ....[0]....
.L_361:
        /*0038*/ 	.word	0x00000001
        /*003c*/ 	.byte	0x70, 0x00, 0x00, 0x00, 0x01, 0x00, 0x00, 0x00, 0x90, 0x14, 0x00, 0x00, 0x01, 0x00, 0x00, 0x00
        /*004c*/ 	.byte	0x80, 0x18, 0x00, 0x00, 0x01, 0x00, 0x00, 0x00, 0xb0, 0x18, 0x00, 0x00, 0x01, 0x00, 0x00, 0x00
        /*005c*/ 	.byte	0xf0, 0x18, 0x00, 0x00, 0x01, 0x00, 0x00, 0x00, 0x80, 0xc5, 0x00, 0x00, 0x01, 0x00, 0x00, 0x00
        /*006c*/ 	.byte	0x90, 0xc5, 0x00, 0x00, 0x01, 0x00, 0x00, 0x00, 0xa0, 0xc5, 0x00, 0x00, 0x01, 0x00, 0x00, 0x00
        /*007c*/ 	.byte	0x10, 0xcd, 0x00, 0x00, 0x01, 0x00, 0x00, 0x00, 0x10, 0xf8, 0x00, 0x00


	//----- nvinfo : EIATTR_MERCURY_ISA_VERSION
	.align		4
.L_362:
        /*0088*/ 	.byte	0x03, 0x5f
        /*008a*/ 	.short	0x0000


	//----- nvinfo : EIATTR_INT_WARP_WIDE_INSTR_OFFSETS
	.align		4
        /*008c*/ 	.byte	0x04, 0x31
        /*008e*/ 	.short	(.L_364 - .L_363)


	//   ....[0]....
.L_363:
        /*0090*/ 	.word	0x0000c460


	//   ....[1]....
        /*0094*/ 	.word	0x0000c4e0


	//----- nvinfo : EIATTR_COOP_GROUP_MASK_REGIDS
	.align		4
.L_364:
        /*0098*/ 	.byte	0x04, 0x29
        /*009a*/ 	.short	(.L_366 - .L_365)


	//   ....[0]....
.L_365:
        /*009c*/ 	.word	0xffffffff


	//   ....[1]....
        /*00a0*/ 	.word	0xffffffff


	//   ....[2]....
        /*00a4*/ 	.word	0xffffffff


	//   ....[3]....
        /*00a8*/ 	.word	0xffffffff


	//   ....[4]....
        /*00ac*/ 	.word	0xffffffff


	//   ....[5]....
        /*00b0*/ 	.word	0xffffffff


	//   ....[6]....
        /*00b4*/ 	.word	0xffffffff


	//   ....[7]....
        /*00b8*/ 	.word	0xffffffff


	//   ....[8]....
        /*00bc*/ 	.word	0xffffffff


	//   ....[9]....
        /*00c0*/ 	.word	0xffffffff


	//   ....[10]....
        /*00c4*/ 	.word	0xffffffff


	//   ....[11]....
        /*00c8*/ 	.word	0xffffffff


	//   ....[12]....
        /*00cc*/ 	.word	0xffffffff


	//   ....[13]....
        /*00d0*/ 	.word	0xffffffff


	//   ....[14]....
        /*00d4*/ 	.word	0xffffffff


	//   ....[15]....
        /*00d8*/ 	.word	0xffffffff


	//   ....[16]....
        /*00dc*/ 	.word	0xffffffff


	//   ....[17]....
        /*00e0*/ 	.word	0xffffffff


	//   ....[18]....
        /*00e4*/ 	.word	0xffffffff


	//   ....[19]....
        /*00e8*/ 	.word	0xffffffff


	//   ....[20]....
        /*00ec*/ 	.word	0xffffffff


	//   ....[21]....
        /*00f0*/ 	.word	0xffffffff


	//   ....[22]....
        /*00f4*/ 	.word	0xffffffff


	//   ....[23]....
        /*00f8*/ 	.word	0xffffffff


	//   ....[24]....
        /*00fc*/ 	.word	0xffffffff


	//   ....[25]....
        /*0100*/ 	.word	0xffffffff


	//   ....[26]....
        /*0104*/ 	.word	0xffffffff


	//   ....[27]....
        /*0108*/ 	.word	0xffffffff


	//   ....[28]....
        /*010c*/ 	.word	0xffffffff


	//   ....[29]....
        /*0110*/ 	.word	0xffffffff


	//   ....[30]....
        /*0114*/ 	.word	0xffffffff


	//   ....[31]....
        /*0118*/ 	.word	0xffffffff


	//   ....[32]....
        /*011c*/ 	.word	0xffffffff


	//   ....[33]....
        /*0120*/ 	.word	0xffffffff


	//   ....[34]....
        /*0124*/ 	.word	0xffffffff


	//   ....[35]....
        /*0128*/ 	.word	0xffffffff


	//   ....[36]....
        /*012c*/ 	.word	0xffffffff


	//   ....[37]....
        /*0130*/ 	.word	0xffffffff


	//   ....[38]....
        /*0134*/ 	.word	0xffffffff


	//   ....[39]....
        /*0138*/ 	.word	0xffffffff


	//   ....[40]....
        /*013c*/ 	.word	0xffffffff


	//   ....[41]....
        /*0140*/ 	.word	0xffffffff


	//   ....[42]....
        /*0144*/ 	.word	0xffffffff


	//   ....[43]....
        /*0148*/ 	.word	0xffffffff


	//   ....[44]....
        /*014c*/ 	.word	0xffffffff


	//   ....[45]....
        /*0150*/ 	.word	0xffffffff


	//   ....[46]....
        /*0154*/ 	.word	0xffffffff


	//   ....[47]....
        /*0158*/ 	.word	0xffffffff


	//   ....[48]....
        /*015c*/ 	.word	0xffffffff


	//   ....[49]....
        /*0160*/ 	.word	0xffffffff


	//   ....[50]....
        /*0164*/ 	.word	0xffffffff


	//   ....[51]....
        /*0168*/ 	.word	0xffffffff


	//   ....[52]....
        /*016c*/ 	.word	0xffffffff


	//   ....[53]....
        /*0170*/ 	.word	0xffffffff


	//   ....[54]....
        /*0174*/ 	.word	0xffffffff


	//   ....[55]....
        /*0178*/ 	.word	0xffffffff


	//   ....[56]....
        /*017c*/ 	.word	0xffffffff


	//   ....[57]....
        /*0180*/ 	.word	0xffffffff


	//   ....[58]....
        /*0184*/ 	.word	0xffffffff


	//   ....[59]....
        /*0188*/ 	.word	0xffffffff


	//   ....[60]....
        /*018c*/ 	.word	0xffffffff


	//   ....[61]....
        /*0190*/ 	.word	0xffffffff


	//   ....[62]....
        /*0194*/ 	.word	0xffffffff


	//   ....[63]....
        /*0198*/ 	.word	0xffffffff


	//   ....[64]....
        /*019c*/ 	.word	0xffffffff


	//   ....[65]....
        /*01a0*/ 	.word	0xffffffff


	//   ....[66]....
        /*01a4*/ 	.word	0xffffffff


	//   ....[67]....
        /*01a8*/ 	.word	0xffffffff


	//   ....[68]....
        /*01ac*/ 	.word	0xffffffff


	//   ....[69]....
        /*01b0*/ 	.word	0xffffffff


	//   ....[70]....
        /*01b4*/ 	.word	0xffffffff


	//   ....[71]....
        /*01b8*/ 	.word	0xffffffff


	//   ....[72]....
        /*01bc*/ 	.word	0xffffffff


	//   ....[73]....
        /*01c0*/ 	.word	0xffffffff


	//   ....[74]....
        /*01c4*/ 	.word	0xffffffff


	//   ....[75]....
        /*01c8*/ 	.word	0xffffffff


	//   ....[76]....
        /*01cc*/ 	.word	0xffffffff


	//   ....[77]....
        /*01d0*/ 	.word	0xffffffff


	//   ....[78]....
        /*01d4*/ 	.word	0xffffffff


	//   ....[79]....
        /*01d8*/ 	.word	0xffffffff


	//   ....[80]....
        /*01dc*/ 	.word	0xffffffff


	//   ....[81]....
        /*01e0*/ 	.word	0xffffffff


	//   ....[82]....
        /*01e4*/ 	.word	0xffffffff


	//   ....[83]....
        /*01e8*/ 	.word	0xffffffff


	//   ....[84]....
        /*01ec*/ 	.word	0xffffffff


	//   ....[85]....
        /*01f0*/ 	.word	0xffffffff


	//   ....[86]....
        /*01f4*/ 	.word	0xffffffff


	//   ....[87]....
        /*01f8*/ 	.word	0xffffffff


	//   ....[88]....
        /*01fc*/ 	.word	0xffffffff


	//   ....[89]....
        /*0200*/ 	.word	0xffffffff


	//   ....[90]....
        /*0204*/ 	.word	0xffffffff


	//   ....[91]....
        /*0208*/ 	.word	0xffffffff


	//   ....[92]....
        /*020c*/ 	.word	0xffffffff


	//   ....[93]....
        /*0210*/ 	.word	0xffffffff


	//   ....[94]....
        /*0214*/ 	.word	0xffffffff


	//   ....[95]....
        /*0218*/ 	.word	0xffffffff


	//   ....[96]....
        /*021c*/ 	.word	0xffffffff


	//   ....[97]....
        /*0220*/ 	.word	0xffffffff


	//   ....[98]....
        /*0224*/ 	.word	0xffffffff


	//   ....[99]....
        /*0228*/ 	.word	0xffffffff


	//   ....[100]....
        /*022c*/ 	.word	0xffffffff


	//   ....[101]....
        /*0230*/ 	.word	0xffffffff


	//   ....[102]....
        /*0234*/ 	.word	0xffffffff


	//   ....[103]....
        /*0238*/ 	.word	0xffffffff


	//   ....[104]....
        /*023c*/ 	.word	0xffffffff


	//   ....[105]....
        /*0240*/ 	.word	0xffffffff


	//   ....[106]....
        /*0244*/ 	.word	0xffffffff


	//   ....[107]....
        /*0248*/ 	.word	0xffffffff


	//   ....[108]....
        /*024c*/ 	.word	0xffffffff


	//   ....[109]....
        /*0250*/ 	.word	0xffffffff


	//   ....[110]....
        /*0254*/ 	.word	0xffffffff


	//   ....[111]....
        /*0258*/ 	.word	0xffffffff


	//   ....[112]....
        /*025c*/ 	.word	0xffffffff


	//   ....[113]....
        /*0260*/ 	.word	0xffffffff


	//   ....[114]....
        /*0264*/ 	.word	0xffffffff


	//   ....[115]....
        /*0268*/ 	.word	0xffffffff


	//   ....[116]....
        /*026c*/ 	.word	0xffffffff


	//   ....[117]....
        /*0270*/ 	.word	0xffffffff


	//   ....[118]....
        /*0274*/ 	.word	0xffffffff


	//   ....[119]....
        /*0278*/ 	.word	0xffffffff


	//   ....[120]....
        /*027c*/ 	.word	0xffffffff


	//   ....[121]....
        /*0280*/ 	.word	0xffffffff


	//   ....[122]....
        /*0284*/ 	.word	0xffffffff


	//   ....[123]....
        /*0288*/ 	.word	0xffffffff


	//   ....[124]....
        /*028c*/ 	.word	0xffffffff


	//   ....[125]....
        /*0290*/ 	.word	0xffffffff


	//   ....[126]....
        /*0294*/ 	.word	0xffffffff


	//   ....[127]....
        /*0298*/ 	.word	0xffffffff


	//   ....[128]....
        /*029c*/ 	.word	0xffffffff


	//   ....[129]....
        /*02a0*/ 	.word	0xffffffff


	//   ....[130]....
        /*02a4*/ 	.word	0xffffffff


	//   ....[131]....
        /*02a8*/ 	.word	0xffffffff


	//   ....[132]....
        /*02ac*/ 	.word	0xffffffff


	//   ....[133]....
        /*02b0*/ 	.word	0xffffffff


	//   ....[134]....
        /*02b4*/ 	.word	0xffffffff


	//   ....[135]....
        /*02b8*/ 	.word	0xffffffff


	//   ....[136]....
        /*02bc*/ 	.word	0xffffffff


	//   ....[137]....
        /*02c0*/ 	.word	0xffffffff


	//   ....[138]....
        /*02c4*/ 	.word	0xffffffff


	//   ....[139]....
        /*02c8*/ 	.word	0xffffffff


	//   ....[140]....
        /*02cc*/ 	.word	0xffffffff


	//   ....[141]....
        /*02d0*/ 	.word	0xffffffff


	//   ....[142]....
        /*02d4*/ 	.word	0xffffffff


	//   ....[143]....
        /*02d8*/ 	.word	0xffffffff


	//   ....[144]....
        /*02dc*/ 	.word	0xffffffff


	//   ....[145]....
        /*02e0*/ 	.word	0xffffffff


	//   ....[146]....
        /*02e4*/ 	.word	0xffffffff


	//   ....[147]....
        /*02e8*/ 	.word	0xffffffff


	//   ....[148]....
        /*02ec*/ 	.word	0xffffffff


	//   ....[149]....
        /*02f0*/ 	.word	0xffffffff


	//   ....[150]....
        /*02f4*/ 	.word	0xffffffff


	//   ....[151]....
        /*02f8*/ 	.word	0xffffffff


	//   ....[152]....
        /*02fc*/ 	.word	0xffffffff


	//   ....[153]....
        /*0300*/ 	.word	0xffffffff


	//   ....[154]....
        /*0304*/ 	.word	0xffffffff


	//   ....[155]....
        /*0308*/ 	.word	0xffffffff


	//   ....[156]....
        /*030c*/ 	.word	0xffffffff


	//   ....[157]....
        /*0310*/ 	.word	0xffffffff


	//   ....[158]....
        /*0314*/ 	.word	0xffffffff


	//   ....[159]....
        /*0318*/ 	.word	0xffffffff


	//   ....[160]....
        /*031c*/ 	.word	0xffffffff


	//   ....[161]....
        /*0320*/ 	.word	0xffffffff


	//   ....[162]....
        /*0324*/ 	.word	0xffffffff


	//   ....[163]....
        /*0328*/ 	.word	0xffffffff


	//   ....[164]....
        /*032c*/ 	.word	0xffffffff


	//   ....[165]....
        /*0330*/ 	.word	0xffffffff


	//   ....[166]....
        /*0334*/ 	.word	0xffffffff


	//   ....[167]....
        /*0338*/ 	.word	0xffffffff


	//   ....[168]....
        /*033c*/ 	.word	0xffffffff


	//   ....[169]....
        /*0340*/ 	.word	0xffffffff


	//   ....[170]....
        /*0344*/ 	.word	0xffffffff


	//   ....[171]....
        /*0348*/ 	.word	0xffffffff


	//   ....[172]....
        /*034c*/ 	.word	0xffffffff


	//   ....[173]....
        /*0350*/ 	.word	0xffffffff


	//   ....[174]....
        /*0354*/ 	.word	0xffffffff


	//   ....[175]....
        /*0358*/ 	.word	0xffffffff


	//   ....[176]....
        /*035c*/ 	.word	0xffffffff


	//   ....[177]....
        /*0360*/ 	.word	0xffffffff


	//   ....[178]....
        /*0364*/ 	.word	0xffffffff


	//   ....[179]....
        /*0368*/ 	.word	0xffffffff


	//   ....[180]....
        /*036c*/ 	.word	0xffffffff


	//   ....[181]....
        /*0370*/ 	.word	0xffffffff


	//   ....[182]....
        /*0374*/ 	.word	0xffffffff


	//   ....[183]....
        /*0378*/ 	.word	0xffffffff


	//   ....[184]....
        /*037c*/ 	.word	0xffffffff


	//   ....[185]....
        /*0380*/ 	.word	0xffffffff


	//   ....[186]....
        /*0384*/ 	.word	0xffffffff


	//   ....[187]....
        /*0388*/ 	.word	0xffffffff


	//   ....[188]....
        /*038c*/ 	.word	0xffffffff


	//   ....[189]....
        /*0390*/ 	.word	0xffffffff


	//   ....[190]....
        /*0394*/ 	.word	0xffffffff


	//   ....[191]....
        /*0398*/ 	.word	0xffffffff


	//   ....[192]....
        /*039c*/ 	.word	0xffffffff


	//   ....[193]....
        /*03a0*/ 	.word	0xffffffff


	//   ....[194]....
        /*03a4*/ 	.word	0xffffffff


	//   ....[195]....
        /*03a8*/ 	.word	0xffffffff


	//   ....[196]....
        /*03ac*/ 	.word	0xffffffff


	//   ....[197]....
        /*03b0*/ 	.word	0xffffffff


	//   ....[198]....
        /*03b4*/ 	.word	0xffffffff


	//   ....[199]....
        /*03b8*/ 	.word	0xffffffff


	//   ....[200]....
        /*03bc*/ 	.word	0xffffffff


	//   ....[201]....
        /*03c0*/ 	.word	0xffffffff


	//   ....[202]....
        /*03c4*/ 	.word	0xffffffff


	//   ....[203]....
        /*03c8*/ 	.word	0xffffffff


	//   ....[204]....
        /*03cc*/ 	.word	0xffffffff


	//   ....[205]....
        /*03d0*/ 	.word	0xffffffff


	//   ....[206]....
        /*03d4*/ 	.word	0xffffffff


	//   ....[207]....
        /*03d8*/ 	.word	0xffffffff


	//----- nvinfo : EIATTR_COOP_GROUP_INSTR_OFFSETS
	.align		4
.L_366:
        /*03dc*/ 	.byte	0x04, 0x28
        /*03de*/ 	.short	(.L_368 - .L_367)


	//   ....[0]....
.L_367:
        /*03e0*/ 	.word	0x00000050


	//   ....[1]....
        /*03e4*/ 	.word	0x000001e0


	//   ....[2]....
        /*03e8*/ 	.word	0x00000210


	//   ....[3]....
        /*03ec*/ 	.word	0x00000240


	//   ....[4]....
        /*03f0*/ 	.word	0x00000270


	//   ....[5]....
        /*03f4*/ 	.word	0x000002a0


	//   ....[6]....
        /*03f8*/ 	.word	0x000002d0


	//   ....[7]....
        /*03fc*/ 	.word	0x00000430


	//   ....[8]....
        /*0400*/ 	.word	0x00000470


	//   ....[9]....
        /*0404*/ 	.word	0x000004a0


	//   ....[10]....
        /*0408*/ 	.word	0x000004d0


	//   ....[11]....
        /*040c*/ 	.word	0x00000500


	//   ....[12]....
        /*0410*/ 	.word	0x00000530


	//   ....[13]....
        /*0414*/ 	.word	0x000005c0


	//   ....[14]....
        /*0418*/ 	.word	0x00000600


	//   ....[15]....
        /*041c*/ 	.word	0x00000620


	//   ....[16]....
        /*0420*/ 	.word	0x00000680


	//   ....[17]....
        /*0424*/ 	.word	0x000026d0


	//   ....[18]....
        /*0428*/ 	.word	0x000026f0


	//   ....[19]....
        /*042c*/ 	.word	0x00002860


	//   ....[20]....
        /*0430*/ 	.word	0x00002870


	//   ....[21]....
        /*0434*/ 	.word	0x000029d0


	//   ....[22]....
        /*0438*/ 	.word	0x000029f0


	//   ....[23]....
        /*043c*/ 	.word	0x00002b50


	//   ....[24]....
        /*0440*/ 	.word	0x00002b60


	//   ....[25]....
        /*0444*/ 	.word	0x00003000


	//   ....[26]....
        /*0448*/ 	.word	0x00003010


	//   ....[27]....
        /*044c*/ 	.word	0x00003020


	//   ....[28]....
        /*0450*/ 	.word	0x00003030


	//   ....[29]....
        /*0454*/ 	.word	0x000032c0


	//   ....[30]....
        /*0458*/ 	.word	0x00003300


	//   ....[31]....
        /*045c*/ 	.word	0x00003310


	//   ....[32]....
        /*0460*/ 	.word	0x00003350


	//   ....[33]....
        /*0464*/ 	.word	0x00004100


	//   ....[34]....
        /*0468*/ 	.word	0x00004120


	//   ....[35]....
        /*046c*/ 	.word	0x00004220


	//   ....[36]....
        /*0470*/ 	.word	0x00004240


	//   ....[37]....
        /*0474*/ 	.word	0x00004470


	//   ....[38]....
        /*0478*/ 	.word	0x000046b0


	//   ....[39]....
        /*047c*/ 	.word	0x00004ab0


	//   ....[40]....
        /*0480*/ 	.word	0x00004ad0


	//   ....[41]....
        /*0484*/ 	.word	0x00004af0


	//   ....[42]....
        /*0488*/ 	.word	0x00004b10


	//   ....[43]....
        /*048c*/ 	.word	0x00005f20


	//   ....[44]....
        /*0490*/ 	.word	0x00005f40


	//   ....[45]....
        /*0494*/ 	.word	0x00006010


	//   ....[46]....
        /*0498*/ 	.word	0x00006050


	//   ....[47]....
        /*049c*/ 	.word	0x00006dc0


	//   ....[48]....
        /*04a0*/ 	.word	0x00006de0


	//   ....[49]....
        /*04a4*/ 	.word	0x00006eb0


	//   ....[50]....
        /*04a8*/ 	.word	0x00006ef0


	//   ....[51]....
        /*04ac*/ 	.word	0x00007110


	//   ....[52]....
        /*04b0*/ 	.word	0x00007350


	//   ....[53]....
        /*04b4*/ 	.word	0x00007630


	//   ....[54]....
        /*04b8*/ 	.word	0x00007680


	//   ....[55]....
        /*04bc*/ 	.word	0x000077a0


	//   ....[56]....
        /*04c0*/ 	.word	0x000077c0


	//   ....[57]....
        /*04c4*/ 	.word	0x00009230


	//   ....[58]....
        /*04c8*/ 	.word	0x00009240


	//   ....[59]....
        /*04cc*/ 	.word	0x00009280


	//   ....[60]....
        /*04d0*/ 	.word	0x000092a0


	//   ....[61]....
        /*04d4*/ 	.word	0x0000a050


	//   ....[62]....
        /*04d8*/ 	.word	0x0000a070


	//   ....[63]....
        /*04dc*/ 	.word	0x0000a140


	//   ....[64]....
        /*04e0*/ 	.word	0x0000a160


	//   ....[65]....
        /*04e4*/ 	.word	0x0000a4a0


	//   ....[66]....
        /*04e8*/ 	.word	0x0000a4b0


	//   ....[67]....
        /*04ec*/ 	.word	0x0000a4e0


	//   ....[68]....
        /*04f0*/ 	.word	0x0000a4f0


	//   ....[69]....
        /*04f4*/ 	.word	0x0000bc40


	//   ....[70]....
        /*04f8*/ 	.word	0x0000bc70


	//   ....[71]....
        /*04fc*/ 	.word	0x0000bc80


	//   ....[72]....
        /*0500*/ 	.word	0x0000bcb0


	//   ....[73]....
        /*0504*/ 	.word	0x0000d070


	//   ....[74]....
        /*0508*/ 	.word	0x0000d090


	//   ....[75]....
        /*050c*/ 	.word	0x0000d0b0


	//   ....[76]....
        /*0510*/ 	.word	0x0000d0c0


	//   ....[77]....
        /*0514*/ 	.word	0x0000d400


	//   ....[78]....
        /*0518*/ 	.word	0x0000d420


	//   ....[79]....
        /*051c*/ 	.word	0x0000d580


	//   ....[80]....
        /*0520*/ 	.word	0x0000d590


	//   ....[81]....
        /*0524*/ 	.word	0x0000d6f0


	//   ....[82]....
        /*0528*/ 	.word	0x0000d710


	//   ....[83]....
        /*052c*/ 	.word	0x0000d870


	//   ....[84]....
        /*0530*/ 	.word	0x0000d880


	//   ....[85]....
        /*0534*/ 	.word	0x0000dbc0


	//   ....[86]....
        /*0538*/ 	.word	0x0000dbe0


	//   ....[87]....
        /*053c*/ 	.word	0x0000e3b0


	//   ....[88]....
        /*0540*/ 	.word	0x0000e3c0


	//   ....[89]....
        /*0544*/ 	.word	0x0000f240


	//   ....[90]....
        /*0548*/ 	.word	0x0000f260


	//   ....[91]....
        /*054c*/ 	.word	0x0000f3d0


	//   ....[92]....
        /*0550*/ 	.word	0x0000f3e0


	//   ....[93]....
        /*0554*/ 	.word	0x0000f540


	//   ....[94]....
        /*0558*/ 	.word	0x0000f560


	//   ....[95]....
        /*055c*/ 	.word	0x0000f6c0


	//   ....[96]....
        /*0560*/ 	.word	0x0000f6d0


	//   ....[97]....
        /*0564*/ 	.word	0x0000f8d0


	//   ....[98]....
        /*0568*/ 	.word	0x0000f8f0


	//   ....[99]....
        /*056c*/ 	.word	0x0000fa10


	//   ....[100]....
        /*0570*/ 	.word	0x0000fa50


	//   ....[101]....
        /*0574*/ 	.word	0x0000fa80


	//   ....[102]....
        /*0578*/ 	.word	0x0000fab0


	//   ....[103]....
        /*057c*/ 	.word	0x0000fae0


	//   ....[104]....
        /*0580*/ 	.word	0x0000fb10


	//   ....[105]....
        /*0584*/ 	.word	0x0000fc60


	//   ....[106]....
        /*0588*/ 	.word	0x0000fca0


	//   ....[107]....
        /*058c*/ 	.word	0x0000fcd0


	//   ....[108]....
        /*0590*/ 	.word	0x0000fd00


	//   ....[109]....
        /*0594*/ 	.word	0x0000fd30


	//   ....[110]....
        /*0598*/ 	.word	0x0000fd60


	//   ....[111]....
        /*059c*/ 	.word	0x0000fdf0


	//   ....[112]....
        /*05a0*/ 	.word	0x0000fe30


	//   ....[113]....
        /*05a4*/ 	.word	0x0000fe40


	//   ....[114]....
        /*05a8*/ 	.word	0x0000fea0


	//   ....[115]....
        /*05ac*/ 	.word	0x00010850


	//   ....[116]....
        /*05b0*/ 	.word	0x000108b0


	//   ....[117]....
        /*05b4*/ 	.word	0x00010900


	//   ....[118]....
        /*05b8*/ 	.word	0x00010950


	//   ....[119]....
        /*05bc*/ 	.word	0x000109a0


	//   ....[120]....
        /*05c0*/ 	.word	0x00010a10


	//   ....[121]....
        /*05c4*/ 	.word	0x00010a60


	//   ....[122]....
        /*05c8*/ 	.word	0x00010ad0


	//   ....[123]....
        /*05cc*/ 	.word	0x00010b40


	//   ....[124]....
        /*05d0*/ 	.word	0x00010bb0


	//   ....[125]....
        /*05d4*/ 	.word	0x00010c20


	//   ....[126]....
        /*05d8*/ 	.word	0x00010c90


	//   ....[127]....
        /*05dc*/ 	.word	0x00010d00


	//   ....[128]....
        /*05e0*/ 	.word	0x00010d60


	//   ....[129]....
        /*05e4*/ 	.word	0x00010dd0


	//   ....[130]....
        /*05e8*/ 	.word	0x00010e40


	//   ....[131]....
        /*05ec*/ 	.word	0x00010eb0


	//   ....[132]....
        /*05f0*/ 	.word	0x00010f10


	//   ....[133]....
        /*05f4*/ 	.word	0x00010f80


	//   ....[134]....
        /*05f8*/ 	.word	0x00010ff0


	//   ....[135]....
        /*05fc*/ 	.word	0x00011160


	//   ....[136]....
        /*0600*/ 	.word	0x000111c0


	//   ....[137]....
        /*0604*/ 	.word	0x00011230


	//   ....[138]....
        /*0608*/ 	.word	0x000112a0


	//   ....[139]....
        /*060c*/ 	.word	0x000116e0


	//   ....[140]....
        /*0610*/ 	.word	0x00011730


	//   ....[141]....
        /*0614*/ 	.word	0x00011780


	//   ....[142]....
        /*0618*/ 	.word	0x000117d0


	//   ....[143]....
        /*061c*/ 	.word	0x00011840


	//   ....[144]....
        /*0620*/ 	.word	0x000118b0


	//   ....[145]....
        /*0624*/ 	.word	0x00011a20


	//   ....[146]....
        /*0628*/ 	.word	0x00011a80


	//   ....[147]....
        /*062c*/ 	.word	0x00011af0


	//   ....[148]....
        /*0630*/ 	.word	0x00011b60


	//   ....[149]....
        /*0634*/ 	.word	0x00011cd0


	//   ....[150]....
        /*0638*/ 	.word	0x00011d30


	//   ....[151]....
        /*063c*/ 	.word	0x00011da0


	//   ....[152]....
        /*0640*/ 	.word	0x00011e10


	//   ....[153]....
        /*0644*/ 	.word	0x00012250


	//   ....[154]....
        /*0648*/ 	.word	0x00012290


	//   ....[155]....
        /*064c*/ 	.word	0x000122e0


	//   ....[156]....
        /*0650*/ 	.word	0x00012330


	//   ....[157]....
        /*0654*/ 	.word	0x00012390


	//   ....[158]....
        /*0658*/ 	.word	0x00012400


	//   ....[159]....
        /*065c*/ 	.word	0x00012470


	//   ....[160]....
        /*0660*/ 	.word	0x000125b0


	//   ....[161]....
        /*0664*/ 	.word	0x00012610


	//   ....[162]....
        /*0668*/ 	.word	0x00012660


	//   ....[163]....
        /*066c*/ 	.word	0x000126a0


	//   ....[164]....
        /*0670*/ 	.word	0x000126f0


	//   ....[165]....
        /*0674*/ 	.word	0x00012730


	//   ....[166]....
        /*0678*/ 	.word	0x00012780


	//   ....[167]....
        /*067c*/ 	.word	0x000127d0


	//   ....[168]....
        /*0680*/ 	.word	0x00012820


	//   ....[169]....
        /*0684*/ 	.word	0x00012870


	//   ....[170]....
        /*0688*/ 	.word	0x000128e0


	//   ....[171]....
        /*068c*/ 	.word	0x00012950


	//   ....[172]....
        /*0690*/ 	.word	0x000129c0


	//   ....[173]....
        /*0694*/ 	.word	0x00012a20


	//   ....[174]....
        /*0698*/ 	.word	0x00012a90


	//   ....[175]....
        /*069c*/ 	.word	0x00012b00


	//   ....[176]....
        /*06a0*/ 	.word	0x00012b70


	//   ....[177]....
        /*06a4*/ 	.word	0x00012bd0


	//   ....[178]....
        /*06a8*/ 	.word	0x00012c40


	//   ....[179]....
        /*06ac*/ 	.word	0x00012cb0


	//   ....[180]....
        /*06b0*/ 	.word	0x00012d20


	//   ....[181]....
        /*06b4*/ 	.word	0x00012d80


	//   ....[182]....
        /*06b8*/ 	.word	0x00012df0


	//   ....[183]....
        /*06bc*/ 	.word	0x00012e60


	//   ....[184]....
        /*06c0*/ 	.word	0x00012ed0


	//   ....[185]....
        /*06c4*/ 	.word	0x00012f30


	//   ....[186]....
        /*06c8*/ 	.word	0x00012fa0


	//   ....[187]....
        /*06cc*/ 	.word	0x00013010


	//   ....[188]....
        /*06d0*/ 	.word	0x00013080


	//   ....[189]....
        /*06d4*/ 	.word	0x000130e0


	//   ....[190]....
        /*06d8*/ 	.word	0x00013150


	//   ....[191]....
        /*06dc*/ 	.word	0x000131c0


	//   ....[192]....
        /*06e0*/ 	.word	0x00013210


	//   ....[193]....
        /*06e4*/ 	.word	0x00013250


	//   ....[194]....
        /*06e8*/ 	.word	0x000132a0


	//   ....[195]....
        /*06ec*/ 	.word	0x000132f0


	//   ....[196]....
        /*06f0*/ 	.word	0x00013340


	//   ....[197]....
        /*06f4*/ 	.word	0x000133b0


	//   ....[198]....
        /*06f8*/ 	.word	0x00013400


	//   ....[199]....
        /*06fc*/ 	.word	0x00013450


	//   ....[200]....
        /*0700*/ 	.word	0x000134a0


	//   ....[201]....
        /*0704*/ 	.word	0x000134f0


	//   ....[202]....
        /*0708*/ 	.word	0x00013540


	//   ....[203]....
        /*070c*/ 	.word	0x000135b0


	//   ....[204]....
        /*0710*/ 	.word	0x00013600


	//   ....[205]....
        /*0714*/ 	.word	0x00013670


	//   ....[206]....
        /*0718*/ 	.word	0x000136d0


	//   ....[207]....
        /*071c*/ 	.word	0x00013740


	//----- nvinfo : EIATTR_EXIT_INSTR_OFFSETS
	.align		4
.L_368:
        /*0720*/ 	.byte	0x04, 0x1c
        /*0722*/ 	.short	(.L_370 - .L_369)


	//   ....[0]....
.L_369:
        /*0724*/ 	.word	0x00000fe0


	//   ....[1]....
        /*0728*/ 	.word	0x00010810


	//----- nvinfo : EIATTR_MAX_THREADS
	.align		4
.L_370:
        /*072c*/ 	.byte	0x04, 0x05
        /*072e*/ 	.short	(.L_372 - .L_371)
.L_371:
        /*0730*/ 	.word	0x00000100
        /*0734*/ 	.word	0x00000001
        /*0738*/ 	.word	0x00000001


	//----- nvinfo : EIATTR_CRS_STACK_SIZE
	.align		4
.L_372:
        /*073c*/ 	.byte	0x04, 0x1e
        /*073e*/ 	.short	(.L_374 - .L_373)
.L_373:
        /*0740*/ 	.word	0x00000000
.L_374:


//--------------------- .nv.info._ZN7cutlass13device_kernelIN5flash19enable_sm80_to_sm89INS1_16FlashAttnFwdSm80INS1_25CollectiveMainloopFwdSm80ILi8ELi1ELb0EN4cute5tupleIJNS5_1CILi128EEENS7_ILi64EEENS7_ILi192EEEEEELi192ENS_6half_tEfNS_4arch4Sm80ELb1ELb0ELb0ELb1ELb1ELb1ELb1ELb1EEENS1_21CollectiveEpilogueFwdINS6_IJS8_SA_S9_EEENS6_IJNS7_ILi1EEESI_SI_EEESC_SE_Li256ELb1ELb1ELb1ELb0EEENS1_36VarlenDynamicPersistentTileSchedulerILi128ELi64ELi256ELi256ELb1ELb1ELb0ELb1ELb1ELb1EEEEEEEEEvNT_6ParamsE --------------------------
	.section	.nv.info._ZN7cutlass13device_kernelIN5flash19enable_sm80_to_sm89INS1_16FlashAttnFwdSm80INS1_25CollectiveMainloopFwdSm80ILi8ELi1ELb0EN4cute5tupleIJNS5_1CILi128EEENS7_ILi64EEENS7_ILi192EEEEEELi192ENS_6half_tEfNS_4arch4Sm80ELb1ELb0ELb0ELb1ELb1ELb1ELb1ELb1EEENS1_21CollectiveEpilogueFwdINS6_IJS8_SA_S9_EEENS6_IJNS7_ILi1EEESI_SI_EEESC_SE_Li256ELb1ELb1ELb1ELb0EEENS1_36VarlenDynamicPersistentTileSchedulerILi128ELi64ELi256ELi256ELb1ELb1ELb0ELb1ELb1ELb1EEEEEEEEEvNT_6ParamsE,"",@"SHT_CUDA_INFO"
	.sectionflags	@""
	.align	4


	//----- nvinfo : EIATTR_CUDA_API_VERSION
	.align		4
        /*0000*/ 	.byte	0x04, 0x37
        /*0002*/ 	.short	(.L_376 - .L_375)
.L_375:
        /*0004*/ 	.word	0x00000082


	//----- nvinfo : EIATTR_SW2861232_WAR
	.align		4
.L_376:
        /*0008*/ 	.byte	0x01, 0x35
	.zero		2


	//----- nvinfo : EIATTR_PARAM_CBANK
	.align		4
        /*000c*/ 	.byte	0x04, 0x0a
        /*000e*/ 	.short	(.L_378 - .L_377)
	.align		4
.L_377:
        /*0010*/ 	.word	index@(.nv.constant0._ZN7cutlass13device_kernelIN5flash19enable_sm80_to_sm89INS1_16FlashAttnFwdSm80INS1_25CollectiveMainloopFwdSm80ILi8ELi1ELb0EN4cute5tupleIJNS5_1CILi128EEENS7_ILi64EEENS7_ILi192EEEEEELi192ENS_6half_tEfNS_4arch4Sm80ELb1ELb0ELb0ELb1ELb1ELb1ELb1ELb1EEENS1_21CollectiveEpilogueFwdINS6_IJS8_SA_S9_EEENS6_IJNS7_ILi1EEESI_SI_EEESC_SE_Li256ELb1ELb1ELb1ELb0EEENS1_36VarlenDynamicPersistentTileSchedulerILi128ELi64ELi256ELi256ELb1ELb1ELb0ELb1ELb1ELb1EEEEEEEEEvNT_6ParamsE)
        /*0014*/ 	.short	0x0160
        /*0016*/ 	.short	0x0438


	//----- nvinfo : EIATTR_CBANK_PARAM_SIZE
	.align		4
.L_378:
        /*0018*/ 	.byte	0x03, 0x19
        /*001a*/ 	.short	0x0438


	//----- nvinfo : EIATTR_KPARAM_INFO
	.align		4
        /*001c*/ 	.byte	0x04, 0x17
        /*001e*/ 	.short	(.L_380 - .L_379)
.L_379:
        /*0020*/ 	.word	0x00000000
        /*0024*/ 	.short	0x0000
        /*0026*/ 	.short	0x0000
        /*0028*/ 	.byte	0x00, 0xf0, 0xe1, 0x10


	//----- nvinfo : EIATTR_MAXREG_COUNT
	.align		4
.L_380:
        /*002c*/ 	.byte	0x03, 0x1b
        /*002e*/ 	.short	0x00ff


	//----- nvinfo : EIATTR_NUM_BARRIERS
	.align		4
        /*0030*/ 	.byte	0x02, 0x4c
        /*0032*/ 	.byte	0x06
	.zero		1


	//----- nvinfo : EIATTR_ANNOTATIONS
	.align		4
        /*0034*/ 	.byte	0x04, 0x55
        /*0036*/ 	.short	(.L_382 - .L_381)


	//   ....[0]....
.L_381:
        /* <DEDUP_REMOVED lines=27> */
        /*01dc*/ 	.byte	0x00, 0xc3, 0x01, 0x00


	//----- nvinfo : EIATTR_MERCURY_ISA_VERSION
	.align		4
.L_382:
        /*01e0*/ 	.byte	0x03, 0x5f
        /*01e2*/ 	.short	0x0000


	//----- nvinfo : EIATTR_INT_WARP_WIDE_INSTR_OFFSETS
	.align		4
        /*01e4*/ 	.byte	0x04, 0x31
        /*01e6*/ 	.short	(.L_384 - .L_383)


	//   ....[0]....
.L_383:
        /*01e8*/ 	.word	0x000188c0


	//   ....[1]....
        /*01ec*/ 	.word	0x00018940


	//----- nvinfo : EIATTR_COOP_GROUP_MASK_REGIDS
	.align		4
.L_384:
        /*01f0*/ 	.byte	0x04, 0x29
        /*01f2*/ 	.short	(.L_386 - .L_385)


	//   ....[0]....
.L_385:
        /*01f4*/ 	.word	0xffffffff


	//   ....[1]....
        /*01f8*/ 	.word	0xffffffff


	//   ....[2]....
        /*01fc*/ 	.word	0xffffffff


	//   ....[3]....
        /*0200*/ 	.word	0xffffffff


	//   ....[4]....
        /*0204*/ 	.word	0xffffffff


	//   ....[5]....
        /*0208*/ 	.word	0xffffffff


	//   ....[6]....
        /*020c*/ 	.word	0xffffffff


	//   ....[7]....
        /*0210*/ 	.word	0xffffffff


	//   ....[8]....
        /*0214*/ 	.word	0xffffffff


	//   ....[9]....
        /*0218*/ 	.word	0xffffffff


	//   ....[10]....
        /*021c*/ 	.word	0xffffffff


	//   ....[11]....
        /*0220*/ 	.word	0xffffffff


	//   ....[12]....
        /*0224*/ 	.word	0xffffffff


	//   ....[13]....
        /*0228*/ 	.word	0xffffffff


	//   ....[14]....
        /*022c*/ 	.word	0xffffffff


	//   ....[15]....
        /*0230*/ 	.word	0xffffffff


	//   ....[16]....
        /*0234*/ 	.word	0xffffffff


	//   ....[17]....
        /*0238*/ 	.word	0xffffffff


	//   ....[18]....
        /*023c*/ 	.word	0xffffffff


	//   ....[19]....
        /*0240*/ 	.word	0xffffffff


	//   ....[20]....
        /*0244*/ 	.word	0xffffffff


	//   ....[21]....
        /*0248*/ 	.word	0xffffffff


	//   ....[22]....
        /*024c*/ 	.word	0xffffffff


	//   ....[23]....
        /*0250*/ 	.word	0xffffffff


	//   ....[24]....
        /*0254*/ 	.word	0xffffffff


	//   ....[25]....
        /*0258*/ 	.word	0xffffffff


	//   ....[26]....
        /*025c*/ 	.word	0xffffffff


	//   ....[27]....
        /*0260*/ 	.word	0xffffffff


	//   ....[28]....
        /*0264*/ 	.word	0xffffffff


	//   ....[29]....
        /*0268*/ 	.word	0xffffffff


	//   ....[30]....
        /*026c*/ 	.word	0xffffffff


	//   ....[31]....
        /*0270*/ 	.word	0xffffffff


	//   ....[32]....
        /*0274*/ 	.word	0xffffffff


	//   ....[33]....
        /*0278*/ 	.word	0xffffffff


	//   ....[34]....
        /*027c*/ 	.word	0xffffffff


	//   ....[35]....
        /*0280*/ 	.word	0xffffffff


	//   ....[36]....
        /*0284*/ 	.word	0xffffffff


	//   ....[37]....
        /*0288*/ 	.word	0xffffffff


	//   ....[38]....
        /*028c*/ 	.word	0xffffffff


	//   ....[39]....
        /*0290*/ 	.word	0xffffffff


	//   ....[40]....
        /*0294*/ 	.word	0xffffffff


	//   ....[41]....
        /*0298*/ 	.word	0xffffffff


	//   ....[42]....
        /*029c*/ 	.word	0xffffffff


	//   ....[43]....
        /*02a0*/ 	.word	0xffffffff


	//   ....[44]....
        /*02a4*/ 	.word	0xffffffff


	//   ....[45]....
        /*02a8*/ 	.word	0xffffffff


	//   ....[46]....
        /*02ac*/ 	.word	0xffffffff


	//   ....[47]....
        /*02b0*/ 	.word	0xffffffff


	//   ....[48]....
        /*02b4*/ 	.word	0xffffffff


	//   ....[49]....
        /*02b8*/ 	.word	0xffffffff


	//   ....[50]....
        /*02bc*/ 	.word	0xffffffff


	//   ....[51]....
        /*02c0*/ 	.word	0xffffffff


	//   ....[52]....
        /*02c4*/ 	.word	0xffffffff


	//   ....[53]....
        /*02c8*/ 	.word	0xffffffff


	//   ....[54]....
        /*02cc*/ 	.word	0xffffffff


	//   ....[55]....
        /*02d0*/ 	.word	0xffffffff


	//   ....[56]....
        /*02d4*/ 	.word	0xffffffff


	//   ....[57]....
        /*02d8*/ 	.word	0xffffffff


	//   ....[58]....
        /*02dc*/ 	.word	0xffffffff


	//   ....[59]....
        /*02e0*/ 	.word	0xffffffff


	//   ....[60]....
        /*02e4*/ 	.word	0xffffffff


	//   ....[61]....
        /*02e8*/ 	.word	0xffffffff


	//   ....[62]....
        /*02ec*/ 	.word	0xffffffff


	//   ....[63]....
        /*02f0*/ 	.word	0xffffffff


	//   ....[64]....
        /*02f4*/ 	.word	0xffffffff


	//   ....[65]....
        /*02f8*/ 	.word	0xffffffff


	//   ....[66]....
        /*02fc*/ 	.word	0xffffffff


	//   ....[67]....
        /*0300*/ 	.word	0xffffffff


	//   ....[68]....
        /*0304*/ 	.word	0xffffffff


	//   ....[69]....
        /*0308*/ 	.word	0xffffffff


	//   ....[70]....
        /*030c*/ 	.word	0xffffffff


	//   ....[71]....
        /*0310*/ 	.word	0xffffffff


	//   ....[72]....
        /*0314*/ 	.word	0xffffffff


	//   ....[73]....
        /*0318*/ 	.word	0xffffffff


	//   ....[74]....
        /*031c*/ 	.word	0xffffffff


	//   ....[75]....
        /*0320*/ 	.word	0xffffffff


	//   ....[76]....
        /*0324*/ 	.word	0xffffffff


	//   ....[77]....
        /*0328*/ 	.word	0xffffffff


	//   ....[78]....
        /*032c*/ 	.word	0xffffffff


	//   ....[79]....
        /*0330*/ 	.word	0xffffffff


	//   ....[80]....
        /*0334*/ 	.word	0xffffffff


	//   ....[81]....
        /*0338*/ 	.word	0xffffffff


	//   ....[82]....
        /*033c*/ 	.word	0xffffffff


	//   ....[83]....
        /*0340*/ 	.word	0xffffffff


	//   ....[84]....
        /*0344*/ 	.word	0xffffffff


	//   ....[85]....
        /*0348*/ 	.word	0xffffffff


	//   ....[86]....
        /*034c*/ 	.word	0xffffffff


	//   ....[87]....
        /*0350*/ 	.word	0xffffffff


	//   ....[88]....
        /*0354*/ 	.word	0xffffffff


	//   ....[89]....
        /*0358*/ 	.word	0xffffffff


	//   ....[90]....
        /*035c*/ 	.word	0xffffffff


	//   ....[91]....
        /*0360*/ 	.word	0xffffffff


	//   ....[92]....
        /*0364*/ 	.word	0xffffffff


	//   ....[93]....
        /*0368*/ 	.word	0xffffffff


	//   ....[94]....
        /*036c*/ 	.word	0xffffffff


	//   ....[95]....
        /*0370*/ 	.word	0xffffffff


	//   ....[96]....
        /*0374*/ 	.word	0xffffffff


	//   ....[97]....
        /*0378*/ 	.word	0xffffffff


	//   ....[98]....
        /*037c*/ 	.word	0xffffffff


	//   ....[99]....
        /*0380*/ 	.word	0xffffffff


	//   ....[100]....
        /*0384*/ 	.word	0xffffffff


	//   ....[101]....
        /*0388*/ 	.word	0xffffffff


	//   ....[102]....
        /*038c*/ 	.word	0xffffffff


	//   ....[103]....
        /*0390*/ 	.word	0xffffffff


	//   ....[104]....
        /*0394*/ 	.word	0xffffffff


	//   ....[105]....
        /*0398*/ 	.word	0xffffffff


	//   ....[106]....
        /*039c*/ 	.word	0xffffffff


	//   ....[107]....
        /*03a0*/ 	.word	0xffffffff


	//   ....[108]....
        /*03a4*/ 	.word	0xffffffff


	//   ....[109]....
        /*03a8*/ 	.word	0xffffffff


	//   ....[110]....
        /*03ac*/ 	.word	0xffffffff


	//   ....[111]....
        /*03b0*/ 	.word	0xffffffff


	//   ....[112]....
        /*03b4*/ 	.word	0xffffffff


	//   ....[113]....
        /*03b8*/ 	.word	0xffffffff


	//   ....[114]....
        /*03bc*/ 	.word	0xffffffff


	//   ....[115]....
        /*03c0*/ 	.word	0xffffffff


	//   ....[116]....
        /*03c4*/ 	.word	0xffffffff


	//   ....[117]....
        /*03c8*/ 	.word	0xffffffff


	//   ....[118]....
        /*03cc*/ 	.word	0xffffffff


	//   ....[119]....
        /*03d0*/ 	.word	0xffffffff


	//   ....[120]....
        /*03d4*/ 	.word	0xffffffff


	//   ....[121]....
        /*03d8*/ 	.word	0xffffffff


	//   ....[122]....
        /*03dc*/ 	.word	0xffffffff


	//   ....[123]....
        /*03e0*/ 	.word	0xffffffff


	//   ....[124]....
        /*03e4*/ 	.word	0xffffffff


	//   ....[125]....
        /*03e8*/ 	.word	0xffffffff


	//   ....[126]....
        /*03ec*/ 	.word	0xffffffff


	//   ....[127]....
        /*03f0*/ 	.word	0xffffffff


	//   ....[128]....
        /*03f4*/ 	.word	0xffffffff


	//   ....[129]....
        /*03f8*/ 	.word	0xffffffff


	//   ....[130]....
        /*03fc*/ 	.word	0xffffffff


	//   ....[131]....
        /*0400*/ 	.word	0xffffffff


	//   ....[132]....
        /*0404*/ 	.word	0xffffffff


	//   ....[133]....
        /*0408*/ 	.word	0xffffffff


	//   ....[134]....
        /*040c*/ 	.word	0xffffffff


	//   ....[135]....
        /*0410*/ 	.word	0xffffffff


	//   ....[136]....
        /*0414*/ 	.word	0xffffffff


	//   ....[137]....
        /*0418*/ 	.word	0xffffffff


	//   ....[138]....
        /*041c*/ 	.word	0xffffffff


	//   ....[139]....
        /*0420*/ 	.word	0xffffffff


	//   ....[140]....
        /*0424*/ 	.word	0xffffffff


	//   ....[141]....
        /*0428*/ 	.word	0xffffffff


	//   ....[142]....
        /*042c*/ 	.word	0xffffffff


	//   ....[143]....
        /*0430*/ 	.word	0xffffffff


	//   ....[144]....
        /*0434*/ 	.word	0xffffffff


	//   ....[145]....
        /*0438*/ 	.word	0xffffffff


	//   ....[146]....
        /*043c*/ 	.word	0xffffffff


	//   ....[147]....
        /*0440*/ 	.word	0xffffffff


	//   ....[148]....
        /*0444*/ 	.word	0xffffffff


	//   ....[149]....
        /*0448*/ 	.word	0xffffffff


	//   ....[150]....
        /*044c*/ 	.word	0xffffffff


	//   ....[151]....
        /*0450*/ 	.word	0xffffffff


	//   ....[152]....
        /*0454*/ 	.word	0xffffffff


	//   ....[153]....
        /*0458*/ 	.word	0xffffffff


	//   ....[154]....
        /*045c*/ 	.word	0xffffffff


	//   ....[155]....
        /*0460*/ 	.word	0xffffffff


	//   ....[156]....
        /*0464*/ 	.word	0xffffffff


	//   ....[157]....
        /*0468*/ 	.word	0xffffffff


	//   ....[158]....
        /*046c*/ 	.word	0xffffffff


	//   ....[159]....
        /*0470*/ 	.word	0xffffffff


	//   ....[160]....
        /*0474*/ 	.word	0xffffffff


	//   ....[161]....
        /*0478*/ 	.word	0xffffffff


	//   ....[162]....
        /*047c*/ 	.word	0xffffffff


	//   ....[163]....
        /*0480*/ 	.word	0xffffffff


	//   ....[164]....
        /*0484*/ 	.word	0xffffffff


	//   ....[165]....
        /*0488*/ 	.word	0xffffffff


	//   ....[166]....
        /*048c*/ 	.word	0xffffffff


	//   ....[167]....
        /*0490*/ 	.word	0xffffffff


	//   ....[168]....
        /*0494*/ 	.word	0xffffffff


	//   ....[169]....
        /*0498*/ 	.word	0xffffffff


	//   ....[170]....
        /*049c*/ 	.word	0xffffffff


	//   ....[171]....
        /*04a0*/ 	.word	0xffffffff


	//   ....[172]....
        /*04a4*/ 	.word	0xffffffff


	//   ....[173]....
        /*04a8*/ 	.word	0xffffffff


	//   ....[174]....
        /*04ac*/ 	.word	0xffffffff


	//   ....[175]....
        /*04b0*/ 	.word	0xffffffff


	//   ....[176]....
        /*04b4*/ 	.word	0xffffffff


	//   ....[177]....
        /*04b8*/ 	.word	0xffffffff


	//   ....[178]....
        /*04bc*/ 	.word	0xffffffff


	//   ....[179]....
        /*04c0*/ 	.word	0xffffffff


	//   ....[180]....
        /*04c4*/ 	.word	0xffffffff


	//   ....[181]....
        /*04c8*/ 	.word	0xffffffff


	//   ....[182]....
        /*04cc*/ 	.word	0xffffffff


	//   ....[183]....
        /*04d0*/ 	.word	0xffffffff


	//   ....[184]....
        /*04d4*/ 	.word	0xffffffff


	//   ....[185]....
        /*04d8*/ 	.word	0xffffffff


	//   ....[186]....
        /*04dc*/ 	.word	0xffffffff


	//   ....[187]....
        /*04e0*/ 	.word	0xffffffff


	//   ....[188]....
        /*04e4*/ 	.word	0xffffffff


	//   ....[189]....
        /*04e8*/ 	.word	0xffffffff


	//   ....[190]....
        /*04ec*/ 	.word	0xffffffff


	//   ....[191]....
        /*04f0*/ 	.word	0xffffffff


	//   ....[192]....
        /*04f4*/ 	.word	0xffffffff


	//   ....[193]....
        /*04f8*/ 	.word	0xffffffff


	//   ....[194]....
        /*04fc*/ 	.word	0xffffffff


	//   ....[195]....
        /*0500*/ 	.word	0xffffffff


	//   ....[196]....
        /*0504*/ 	.word	0xffffffff


	//   ....[197]....
        /*0508*/ 	.word	0xffffffff


	//   ....[198]....
        /*050c*/ 	.word	0xffffffff


	//   ....[199]....
        /*0510*/ 	.word	0xffffffff


	//   ....[200]....
        /*0514*/ 	.word	0xffffffff


	//   ....[201]....
        /*0518*/ 	.word	0xffffffff


	//   ....[202]....
        /*051c*/ 	.word	0xffffffff


	//   ....[203]....
        /*0520*/ 	.word	0xffffffff


	//   ....[204]....
        /*0524*/ 	.word	0xffffffff


	//   ....[205]....
        /*0528*/ 	.word	0xffffffff


	//   ....[206]....
        /*052c*/ 	.word	0xffffffff


	//   ....[207]....
        /*0530*/ 	.word	0xffffffff


	//   ....[208]....
        /*0534*/ 	.word	0xffffffff


	//   ....[209]....
        /*0538*/ 	.word	0xffffffff


	//   ....[210]....
        /*053c*/ 	.word	0xffffffff


	//   ....[211]....
        /*0540*/ 	.word	0xffffffff


	//   ....[212]....
        /*0544*/ 	.word	0xffffffff


	//   ....[213]....
        /*0548*/ 	.word	0xffffffff


	//   ....[214]....
        /*054c*/ 	.word	0xffffffff


	//   ....[215]....
        /*0550*/ 	.word	0xffffffff


	//   ....[216]....
        /*0554*/ 	.word	0xffffffff


	//   ....[217]....
        /*0558*/ 	.word	0xffffffff


	//   ....[218]....
        /*055c*/ 	.word	0xffffffff


	//   ....[219]....
        /*0560*/ 	.word	0xffffffff


	//   ....[220]....
        /*0564*/ 	.word	0xffffffff


	//   ....[221]....
        /*0568*/ 	.word	0xffffffff


	//   ....[222]....
        /*056c*/ 	.word	0xffffffff


	//   ....[223]....
        /*0570*/ 	.word	0xffffffff


	//   ....[224]....
        /*0574*/ 	.word	0xffffffff


	//   ....[225]....
        /*0578*/ 	.word	0xffffffff


	//   ....[226]....
        /*057c*/ 	.word	0xffffffff


	//   ....[227]....
        /*0580*/ 	.word	0xffffffff


	//   ....[228]....
        /*0584*/ 	.word	0xffffffff


	//   ....[229]....
        /*0588*/ 	.word	0xffffffff


	//   ....[230]....
        /*058c*/ 	.word	0xffffffff


	//   ....[231]....
        /*0590*/ 	.word	0xffffffff


	//----- nvinfo : EIATTR_COOP_GROUP_INSTR_OFFSETS
	.align		4
.L_386:
        /*0594*/ 	.byte	0x04, 0x28
        /*0596*/ 	.short	(.L_388 - .L_387)


	//   ....[0]....
.L_387:
        /*0598*/ 	.word	0x00000050


	//   ....[1]....
        /*059c*/ 	.word	0x000001e0


	//   ....[2]....
        /*05a0*/ 	.word	0x00000210


	//   ....[3]....
        /*05a4*/ 	.word	0x00000240


	//   ....[4]....
        /*05a8*/ 	.word	0x00000270


	//   ....[5]....
        /*05ac*/ 	.word	0x000002a0


	//   ....[6]....
        /*05b0*/ 	.word	0x000002d0


	//   ....[7]....
        /*05b4*/ 	.word	0x00000430


	//   ....[8]....
        /*05b8*/ 	.word	0x00000470


	//   ....[9]....
        /*05bc*/ 	.word	0x000004a0


	//   ....[10]....
        /*05c0*/ 	.word	0x000004d0


	//   ....[11]....
        /*05c4*/ 	.word	0x00000500


	//   ....[12]....
        /*05c8*/ 	.word	0x00000530


	//   ....[13]....
        /*05cc*/ 	.word	0x000005c0


	//   ....[14]....
        /*05d0*/ 	.word	0x00000600


	//   ....[15]....
        /*05d4*/ 	.word	0x00000620


	//   ....[16]....
        /*05d8*/ 	.word	0x00000680


	//   ....[17]....
        /*05dc*/ 	.word	0x00003bc0


	//   ....[18]....
        /*05e0*/ 	.word	0x00003bd0


	//   ....[19]....
        /*05e4*/ 	.word	0x00005770


	//   ....[20]....
        /*05e8*/ 	.word	0x00005780


	//   ....[21]....
        /*05ec*/ 	.word	0x00007110


	//   ....[22]....
        /*05f0*/ 	.word	0x00007130


	//   ....[23]....
        /*05f4*/ 	.word	0x00007680


	//   ....[24]....
        /*05f8*/ 	.word	0x000076a0


	//   ....[25]....
        /*05fc*/ 	.word	0x000083f0


	//   ....[26]....
        /*0600*/ 	.word	0x00008410


	//   ....[27]....
        /*0604*/ 	.word	0x00008540


	//   ....[28]....
        /*0608*/ 	.word	0x00008550


	//   ....[29]....
        /*060c*/ 	.word	0x00008680


	//   ....[30]....
        /*0610*/ 	.word	0x000086a0


	//   ....[31]....
        /*0614*/ 	.word	0x000087d0


	//   ....[32]....
        /*0618*/ 	.word	0x000087e0


	//   ....[33]....
        /*061c*/ 	.word	0x00008c30


	//   ....[34]....
        /*0620*/ 	.word	0x00008c40


	//   ....[35]....
        /*0624*/ 	.word	0x00008c50


	//   ....[36]....
        /*0628*/ 	.word	0x00008c60


	//   ....[37]....
        /*062c*/ 	.word	0x000090c0


	//   ....[38]....
        /*0630*/ 	.word	0x000090e0


	//   ....[39]....
        /*0634*/ 	.word	0x00009100


	//   ....[40]....
        /*0638*/ 	.word	0x00009120


	//   ....[41]....
        /*063c*/ 	.word	0x00009740


	//   ....[42]....
        /*0640*/ 	.word	0x000098a0


	//   ....[43]....
        /*0644*/ 	.word	0x000098e0


	//   ....[44]....
        /*0648*/ 	.word	0x00009920


	//   ....[45]....
        /*064c*/ 	.word	0x0000c440


	//   ....[46]....
        /*0650*/ 	.word	0x0000c4f0


	//   ....[47]....
        /*0654*/ 	.word	0x0000c510


	//   ....[48]....
        /*0658*/ 	.word	0x0000c520


	//   ....[49]....
        /*065c*/ 	.word	0x0000c7e0


	//   ....[50]....
        /*0660*/ 	.word	0x0000ca50


	//   ....[51]....
        /*0664*/ 	.word	0x0000ca90


	//   ....[52]....
        /*0668*/ 	.word	0x0000cad0


	//   ....[53]....
        /*066c*/ 	.word	0x0000f8b0


	//   ....[54]....
        /*0670*/ 	.word	0x0000f8d0


	//   ....[55]....
        /*0674*/ 	.word	0x0000f8e0


	//   ....[56]....
        /*0678*/ 	.word	0x0000f900


	//   ....[57]....
        /*067c*/ 	.word	0x000105d0


	//   ....[58]....
        /*0680*/ 	.word	0x000105f0


	//   ....[59]....
        /*0684*/ 	.word	0x000106f0


	//   ....[60]....
        /*0688*/ 	.word	0x00010710


	//   ....[61]....
        /*068c*/ 	.word	0x00010960


	//   ....[62]....
        /*0690*/ 	.word	0x00010ba0


	//   ....[63]....
        /*0694*/ 	.word	0x00010fa0


	//   ....[64]....
        /*0698*/ 	.word	0x00010fc0


	//   ....[65]....
        /*069c*/ 	.word	0x00010fe0


	//   ....[66]....
        /*06a0*/ 	.word	0x00011000


	//   ....[67]....
        /*06a4*/ 	.word	0x00012410


	//   ....[68]....
        /*06a8*/ 	.word	0x00012430


	//   ....[69]....
        /*06ac*/ 	.word	0x00012500


	//   ....[70]....
        /*06b0*/ 	.word	0x00012540


	//   ....[71]....
        /*06b4*/ 	.word	0x000132b0


	//   ....[72]....
        /*06b8*/ 	.word	0x000132d0


	//   ....[73]....
        /*06bc*/ 	.word	0x000133a0


	//   ....[74]....
        /*06c0*/ 	.word	0x000133e0


	//   ....[75]....
        /*06c4*/ 	.word	0x00013630


	//   ....[76]....
        /*06c8*/ 	.word	0x00013860


	//   ....[77]....
        /*06cc*/ 	.word	0x00013b80


	//   ....[78]....
        /*06d0*/ 	.word	0x00013ba0


	//   ....[79]....
        /*06d4*/ 	.word	0x00013cc0


	//   ....[80]....
        /*06d8*/ 	.word	0x00013ce0


	//   ....[81]....
        /*06dc*/ 	.word	0x000156a0


	//   ....[82]....
        /*06e0*/ 	.word	0x000156b0


	//   ....[83]....
        /*06e4*/ 	.word	0x000156f0


	//   ....[84]....
        /*06e8*/ 	.word	0x00015720


	//   ....[85]....
        /*06ec*/ 	.word	0x000164c0


	//   ....[86]....
        /*06f0*/ 	.word	0x000164e0


	//   ....[87]....
        /*06f4*/ 	.word	0x000165b0


	//   ....[88]....
        /*06f8*/ 	.word	0x000165d0


	//   ....[89]....
        /*06fc*/ 	.word	0x00016910


	//   ....[90]....
        /*0700*/ 	.word	0x00016930


	//   ....[91]....
        /*0704*/ 	.word	0x00016950


	//   ....[92]....
        /*0708*/ 	.word	0x00016970


	//   ....[93]....
        /*070c*/ 	.word	0x000180b0


	//   ....[94]....
        /*0710*/ 	.word	0x000180e0


	//   ....[95]....
        /*0714*/ 	.word	0x00018100


	//   ....[96]....
        /*0718*/ 	.word	0x00018110


	//   ....[97]....
        /*071c*/ 	.word	0x00019530


	//   ....[98]....
        /*0720*/ 	.word	0x00019550


	//   ....[99]....
        /*0724*/ 	.word	0x00019570


	//   ....[100]....
        /*0728*/ 	.word	0x00019590


	//   ....[101]....
        /*072c*/ 	.word	0x00019940


	//   ....[102]....
        /*0730*/ 	.word	0x00019960


	//   ....[103]....
        /*0734*/ 	.word	0x00019a80


	//   ....[104]....
        /*0738*/ 	.word	0x00019a90


	//   ....[105]....
        /*073c*/ 	.word	0x00019bc0


	//   ....[106]....
        /*0740*/ 	.word	0x00019be0


	//   ....[107]....
        /*0744*/ 	.word	0x00019d10


	//   ....[108]....
        /*0748*/ 	.word	0x00019d20


	//   ....[109]....
        /*074c*/ 	.word	0x0001a060


	//   ....[110]....
        /*0750*/ 	.word	0x0001a080


	//   ....[111]....
        /*0754*/ 	.word	0x0001ab30


	//   ....[112]....
        /*0758*/ 	.word	0x0001ab40


	//   ....[113]....
        /*075c*/ 	.word	0x0001be00


	//   ....[114]....
        /*0760*/ 	.word	0x0001be20


	//   ....[115]....
        /*0764*/ 	.word	0x0001bf50


	//   ....[116]....
        /*0768*/ 	.word	0x0001bf60


	//   ....[117]....
        /*076c*/ 	.word	0x0001c090


	//   ....[118]....
        /*0770*/ 	.word	0x0001c0b0


	//   ....[119]....
        /*0774*/ 	.word	0x0001c1e0


	//   ....[120]....
        /*0778*/ 	.word	0x0001c1f0


	//   ....[121]....
        /*077c*/ 	.word	0x0001c3c0


	//   ....[122]....
        /*0780*/ 	.word	0x0001c3e0


	//   ....[123]....
        /*0784*/ 	.word	0x0001c500


	//   ....[124]....
        /*0788*/ 	.word	0x0001c540


	//   ....[125]....
        /*078c*/ 	.word	0x0001c570


	//   ....[126]....
        /*0790*/ 	.word	0x0001c5a0


	//   ....[127]....
        /*0794*/ 	.word	0x0001c5d0


	//   ....[128]....
        /*0798*/ 	.word	0x0001c600


	//   ....[129]....
        /*079c*/ 	.word	0x0001c760


	//   ....[130]....
        /*07a0*/ 	.word	0x0001c7a0


	//   ....[131]....
        /*07a4*/ 	.word	0x0001c7d0


	//   ....[132]....
        /*07a8*/ 	.word	0x0001c800


	//   ....[133]....
        /*07ac*/ 	.word	0x0001c830


	//   ....[134]....
        /*07b0*/ 	.word	0x0001c860


	//   ....[135]....
        /*07b4*/ 	.word	0x0001c8f0


	//   ....[136]....
        /*07b8*/ 	.word	0x0001c930


	//   ....[137]....
        /*07bc*/ 	.word	0x0001c940


	//   ....[138]....
        /*07c0*/ 	.word	0x0001c9a0


	//   ....[139]....
        /*07c4*/ 	.word	0x0001d340


	//   ....[140]....
        /*07c8*/ 	.word	0x0001d3a0


	//   ....[141]....
        /*07cc*/ 	.word	0x0001d3f0


	//   ....[142]....
        /*07d0*/ 	.word	0x0001d440


	//   ....[143]....
        /*07d4*/ 	.word	0x0001d490


	//   ....[144]....
        /*07d8*/ 	.word	0x0001d500


	//   ....[145]....
        /*07dc*/ 	.word	0x0001d540


	//   ....[146]....
        /*07e0*/ 	.word	0x0001d5b0


	//   ....[147]....
        /*07e4*/ 	.word	0x0001d620


	//   ....[148]....
        /*07e8*/ 	.word	0x0001d680


	//   ....[149]....
        /*07ec*/ 	.word	0x0001d6f0


	//   ....[150]....
        /*07f0*/ 	.word	0x0001d760


	//   ....[151]....
        /*07f4*/ 	.word	0x0001d7c0


	//   ....[152]....
        /*07f8*/ 	.word	0x0001d820


	//   ....[153]....
        /*07fc*/ 	.word	0x0001d880


	//   ....[154]....
        /*0800*/ 	.word	0x0001d8f0


	//   ....[155]....
        /*0804*/ 	.word	0x0001d950


	//   ....[156]....
        /*0808*/ 	.word	0x0001d9b0


	//   ....[157]....
        /*080c*/ 	.word	0x0001da10


	//   ....[158]....
        /*0810*/ 	.word	0x0001da80


	//   ....[159]....
        /*0814*/ 	.word	0x0001dbf0


	//   ....[160]....
        /*0818*/ 	.word	0x0001dc50


	//   ....[161]....
        /*081c*/ 	.word	0x0001dcb0


	//   ....[162]....
        /*0820*/ 	.word	0x0001dd10


	//   ....[163]....
        /*0824*/ 	.word	0x0001e150


	//   ....[164]....
        /*0828*/ 	.word	0x0001e1a0


	//   ....[165]....
        /*082c*/ 	.word	0x0001e1f0


	//   ....[166]....
        /*0830*/ 	.word	0x0001e240


	//   ....[167]....
        /*0834*/ 	.word	0x0001e2b0


	//   ....[168]....
        /*0838*/ 	.word	0x0001e320


	//   ....[169]....
        /*083c*/ 	.word	0x0001e490


	//   ....[170]....
        /*0840*/ 	.word	0x0001e4f0


	//   ....[171]....
        /*0844*/ 	.word	0x0001e550


	//   ....[172]....
        /*0848*/ 	.word	0x0001e5c0


	//   ....[173]....
        /*084c*/ 	.word	0x0001e730


	//   ....[174]....
        /*0850*/ 	.word	0x0001e790


	//   ....[175]....
        /*0854*/ 	.word	0x0001e7f0


	//   ....[176]....
        /*0858*/ 	.word	0x0001e850


	//   ....[177]....
        /*085c*/ 	.word	0x0001ec90


	//   ....[178]....
        /*0860*/ 	.word	0x0001ecd0


	//   ....[179]....
        /*0864*/ 	.word	0x0001ed20


	//   ....[180]....
        /*0868*/ 	.word	0x0001ed60


	//   ....[181]....
        /*086c*/ 	.word	0x0001edc0


	//   ....[182]....
        /*0870*/ 	.word	0x0001ee20


	//   ....[183]....
        /*0874*/ 	.word	0x0001ee90


	//   ....[184]....
        /*0878*/ 	.word	0x0001efd0


	//   ....[185]....
        /*087c*/ 	.word	0x0001f030


	//   ....[186]....
        /*0880*/ 	.word	0x0001f070


	//   ....[187]....
        /*0884*/ 	.word	0x0001f0b0


	//   ....[188]....
        /*0888*/ 	.word	0x0001f100


	//   ....[189]....
        /*088c*/ 	.word	0x0001f140


	//   ....[190]....
        /*0890*/ 	.word	0x0001f190


	//   ....[191]....
        /*0894*/ 	.word	0x0001f1e0


	//   ....[192]....
        /*0898*/ 	.word	0x0001f230


	//   ....[193]....
        /*089c*/ 	.word	0x0001f280


	//   ....[194]....
        /*08a0*/ 	.word	0x0001f2f0


	//   ....[195]....
        /*08a4*/ 	.word	0x0001f360


	//   ....[196]....
        /*08a8*/ 	.word	0x0001f3c0


	//   ....[197]....
        /*08ac*/ 	.word	0x0001f420


	//   ....[198]....
        /*08b0*/ 	.word	0x0001f480


	//   ....[199]....
        /*08b4*/ 	.word	0x0001f4f0


	//   ....[200]....
        /*08b8*/ 	.word	0x0001f550


	//   ....[201]....
        /*08bc*/ 	.word	0x0001f5b0


	//   ....[202]....
        /*08c0*/ 	.word	0x0001f610


	//   ....[203]....
        /*08c4*/ 	.word	0x0001f680


	//   ....[204]....
        /*08c8*/ 	.word	0x0001f6e0


	//   ....[205]....
        /*08cc*/ 	.word	0x0001f740


	//   ....[206]....
        /*08d0*/ 	.word	0x0001f7a0


	//   ....[207]....
        /*08d4*/ 	.word	0x0001f810


	//   ....[208]....
        /*08d8*/ 	.word	0x0001f870


	//   ....[209]....
        /*08dc*/ 	.word	0x0001f8d0


	//   ....[210]....
        /*08e0*/ 	.word	0x0001f930


	//   ....[211]....
        /*08e4*/ 	.word	0x0001f9a0


	//   ....[212]....
        /*08e8*/ 	.word	0x0001fa00


	//   ....[213]....
        /*08ec*/ 	.word	0x0001fa60


	//   ....[214]....
        /*08f0*/ 	.word	0x0001fad0


	//   ....[215]....
        /*08f4*/ 	.word	0x0001fb40


	//   ....[216]....
        /*08f8*/ 	.word	0x0001fb90


	//   ....[217]....
        /*08fc*/ 	.word	0x0001fbd0


	//   ....[218]....
        /*0900*/ 	.word	0x0001fc20


	//   ....[219]....
        /*0904*/ 	.word	0x0001fc70


	//   ....[220]....
        /*0908*/ 	.word	0x0001fcc0


	//   ....[221]....
        /*090c*/ 	.word	0x0001fd30


	//   ....[222]....
        /*0910*/ 	.word	0x0001fd70


	//   ....[223]....
        /*0914*/ 	.word	0x0001fdc0


	//   ....[224]....
        /*0918*/ 	.word	0x0001fe10


	//   ....[225]....
        /*091c*/ 	.word	0x0001fe60


	//   ....[226]....
        /*0920*/ 	.word	0x0001feb0


	//   ....[227]....
        /*0924*/ 	.word	0x0001ff20


	//   ....[228]....
        /*0928*/ 	.word	0x0001ff60


	//   ....[229]....
        /*092c*/ 	.word	0x0001ffd0


	//   ....[230]....
        /*0930*/ 	.word	0x00020030


	//   ....[231]....
        /*0934*/ 	.word	0x000200a0


	//----- nvinfo : EIATTR_EXIT_INSTR_OFFSETS
	.align		4
.L_388:
        /*0938*/ 	.byte	0x04, 0x1c
        /*093a*/ 	.short	(.L_390 - .L_389)


	//   ....[0]....
.L_389:
        /*093c*/ 	.word	0x00000fe0


	//   ....[1]....
        /*0940*/ 	.word	0x0001d300


	//----- nvinfo : EIATTR_MAX_THREADS
	.align		4
.L_390:
        /*0944*/ 	.byte	0x04, 0x05
        /*0946*/ 	.short	(.L_392 - .L_391)
.L_391:
        /*0948*/ 	.word	0x00000100
        /*094c*/ 	.word	0x00000001
        /*0950*/ 	.word	0x00000001


	//----- nvinfo : EIATTR_CRS_STACK_SIZE
	.align		4
.L_392:
        /*0954*/ 	.byte	0x04, 0x1e
        /*0956*/ 	.short	(.L_394 - .L_393)
.L_393:
        /*0958*/ 	.word	0x00000000
.L_394:


//--------------------- .nv.info._ZN7cutlass13device_kernelIN5flash19enable_sm80_to_sm89INS1_16FlashAttnFwdSm80INS1_25CollectiveMainloopFwdSm80ILi8ELi2ELb0EN4cute5tupleIJNS5_1CILi128EEENS7_ILi64EEENS7_ILi192EEEEEELi192ENS_6half_tEfNS_4arch4Sm80ELb0ELb0ELb0ELb0ELb1ELb0ELb1ELb1EEENS1_21CollectiveEpilogueFwdINS6_IJS8_SA_S9_EEENS6_IJNS7_ILi1EEESI_SI_EEESC_SE_Li256ELb0ELb1ELb1ELb0EEENS1_19SingleTileSchedulerILb0ELb1ELb1ELi128EEEEEEEEEvNT_6ParamsE --------------------------
	.section	.nv.info._ZN7cutlass13device_kernelIN5flash19enable_sm80_to_sm89INS1_16FlashAttnFwdSm80INS1_25CollectiveMainloopFwdSm80ILi8ELi2ELb0EN4cute5tupleIJNS5_1CILi128EEENS7_ILi64EEENS7_ILi192EEEEEELi192ENS_6half_tEfNS_4arch4Sm80ELb0ELb0ELb0ELb0ELb1ELb0ELb1ELb1EEENS1_21CollectiveEpilogueFwdINS6_IJS8_SA_S9_EEENS6_IJNS7_ILi1EEESI_SI_EEESC_SE_Li256ELb0ELb1ELb1ELb0EEENS1_19SingleTileSchedulerILb0ELb1ELb1ELi128EEEEEEEEEvNT_6ParamsE,"",@"SHT_CUDA_INFO"
	.sectionflags	@""
	.align	4


	//----- nvinfo : EIATTR_CUDA_API_VERSION
	.align		4
        /*0000*/ 	.byte	0x04, 0x37
        /*0002*/ 	.short	(.L_396 - .L_395)
.L_395:
        /*0004*/ 	.word	0x00000082


	//----- nvinfo : EIATTR_SW2861232_WAR
	.align		4
.L_396:
        /*0008*/ 	.byte	0x01, 0x35
	.zero		2


	//----- nvinfo : EIATTR_PARAM_CBANK
	.align		4
        /*000c*/ 	.byte	0x04, 0x0a
        /*000e*/ 	.short	(.L_398 - .L_397)
	.align		4
.L_397:
        /*0010*/ 	.word	index@(.nv.constant0._ZN7cutlass13device_kernelIN5flash19enable_sm80_to_sm89INS1_16FlashAttnFwdSm80INS1_25CollectiveMainloopFwdSm80ILi8ELi2ELb0EN4cute5tupleIJNS5_1CILi128EEENS7_ILi64EEENS7_ILi192EEEEEELi192ENS_6half_tEfNS_4arch4Sm80ELb0ELb0ELb0ELb0ELb1ELb0ELb1ELb1EEENS1_21CollectiveEpilogueFwdINS6_IJS8_SA_S9_EEENS6_IJNS7_ILi1EEESI_SI_EEESC_SE_Li256ELb0ELb1ELb1ELb0EEENS1_19SingleTileSchedulerILb0ELb1ELb1ELi128EEEEEEEEEvNT_6ParamsE)
        /*0014*/ 	.short	0x0160
        /*0016*/ 	.short	0x0418


	//----- nvinfo : EIATTR_CBANK_PARAM_SIZE
	.align		4
.L_398:
        /*0018*/ 	.byte	0x03, 0x19
        /*001a*/ 	.short	0x0418


	//----- nvinfo : EIATTR_KPARAM_INFO
	.align		4
        /*001c*/ 	.byte	0x04, 0x17
        /*001e*/ 	.short	(.L_400 - .L_399)
.L_399:
        /*0020*/ 	.word	0x00000000
        /*0024*/ 	.short	0x0000
        /*0026*/ 	.short	0x0000
        /*0028*/ 	.byte	0x00, 0xf0, 0x61, 0x10


	//----- nvinfo : EIATTR_MAXREG_COUNT
	.align		4
.L_400:
        /*002c*/ 	.byte	0x03, 0x1b
        /*002e*/ 	.short	0x00ff


	//----- nvinfo : EIATTR_NUM_BARRIERS
	.align		4
        /*0030*/ 	.byte	0x02, 0x4c
        /*0032*/ 	.byte	0x02
	.zero		1


	//----- nvinfo : EIATTR_MERCURY_ISA_VERSION
	.align		4
        /*0034*/ 	.byte	0x03, 0x5f
        /*0036*/ 	.short	0x0000


	//----- nvinfo : EIATTR_COOP_GROUP_MASK_REGIDS
	.align		4
        /*0038*/ 	.byte	0x04, 0x29
        /*003a*/ 	.short	(.L_402 - .L_401)


	//   ....[0]....
.L_401:
        /*003c*/ 	.word	0xffffffff


	//   ....[1]....
        /*0040*/ 	.word	0xffffffff


	//   ....[2]....
        /*0044*/ 	.word	0xffffffff


	//   ....[3]....
        /*0048*/ 	.word	0xffffffff


	//   ....[4]....
        /*004c*/ 	.word	0xffffffff


	//   ....[5]....
        /*0050*/ 	.word	0xffffffff


	//   ....[6]....
        /*0054*/ 	.word	0xffffffff


	//   ....[7]....
        /*0058*/ 	.word	0xffffffff


	//   ....[8]....
        /*005c*/ 	.word	0xffffffff


	//   ....[9]....
        /*0060*/ 	.word	0xffffffff


	//   ....[10]....
        /*0064*/ 	.word	0xffffffff


	//   ....[11]....
        /*0068*/ 	.word	0xffffffff


	//   ....[12]....
        /*006c*/ 	.word	0xffffffff


	//   ....[13]....
        /*0070*/ 	.word	0xffffffff


	//   ....[14]....
        /*0074*/ 	.word	0xffffffff


	//   ....[15]....
        /*0078*/ 	.word	0xffffffff


	//   ....[16]....
        /*007c*/ 	.word	0xffffffff


	//   ....[17]....
        /*0080*/ 	.word	0xffffffff


	//   ....[18]....
        /*0084*/ 	.word	0xffffffff


	//   ....[19]....
        /*0088*/ 	.word	0xffffffff


	//   ....[20]....
        /*008c*/ 	.word	0xffffffff


	//   ....[21]....
        /*0090*/ 	.word	0xffffffff


	//   ....[22]....
        /*0094*/ 	.word	0xffffffff


	//   ....[23]....
        /*0098*/ 	.word	0xffffffff


	//   ....[24]....
        /*009c*/ 	.word	0xffffffff


	//   ....[25]....
        /*00a0*/ 	.word	0xffffffff


	//   ....[26]....
        /*00a4*/ 	.word	0xffffffff


	//   ....[27]....
        /*00a8*/ 	.word	0xffffffff


	//   ....[28]....
        /*00ac*/ 	.word	0xffffffff


	//   ....[29]....
        /*00b0*/ 	.word	0xffffffff


	//   ....[30]....
        /*00b4*/ 	.word	0xffffffff


	//   ....[31]....
        /*00b8*/ 	.word	0xffffffff


	//   ....[32]....
        /*00bc*/ 	.word	0xffffffff


	//   ....[33]....
        /*00c0*/ 	.word	0xffffffff


	//   ....[34]....
        /*00c4*/ 	.word	0xffffffff


	//   ....[35]....
        /*00c8*/ 	.word	0xffffffff


	//   ....[36]....
        /*00cc*/ 	.word	0xffffffff


	//   ....[37]....
        /*00d0*/ 	.word	0xffffffff


	//   ....[38]....
        /*00d4*/ 	.word	0xffffffff


	//   ....[39]....
        /*00d8*/ 	.word	0xffffffff


	//   ....[40]....
        /*00dc*/ 	.word	0xffffffff


	//   ....[41]....
        /*00e0*/ 	.word	0xffffffff


	//   ....[42]....
        /*00e4*/ 	.word	0xffffffff


	//   ....[43]....
        /*00e8*/ 	.word	0xffffffff


	//   ....[44]....
        /*00ec*/ 	.word	0xffffffff


	//   ....[45]....
        /*00f0*/ 	.word	0xffffffff


	//   ....[46]....
        /*00f4*/ 	.word	0xffffffff


	//   ....[47]....
        /*00f8*/ 	.word	0xffffffff


	//   ....[48]....
        /*00fc*/ 	.word	0xffffffff


	//   ....[49]....
        /*0100*/ 	.word	0xffffffff


	//   ....[50]....
        /*0104*/ 	.word	0xffffffff


	//   ....[51]....
        /*0108*/ 	.word	0xffffffff


	//   ....[52]....
        /*010c*/ 	.word	0xffffffff


	//   ....[53]....
        /*0110*/ 	.word	0xffffffff


	//   ....[54]....
        /*0114*/ 	.word	0xffffffff


	//   ....[55]....
        /*0118*/ 	.word	0xffffffff


	//   ....[56]....
        /*011c*/ 	.word	0xffffffff


	//----- nvinfo : EIATTR_COOP_GROUP_INSTR_OFFSETS
	.align		4
.L_402:
        /*0120*/ 	.byte	0x04, 0x28
        /*0122*/ 	.short	(.L_404 - .L_403)


	//   ....[0]....
.L_403:
        /*0124*/ 	.word	0x00000050


	//   ....[1]....
        /*0128*/ 	.word	0x00000b70


	//   ....[2]....
        /*012c*/ 	.word	0x00000ba0


	//   ....[3]....
        /*0130*/ 	.word	0x00000d70


	//   ....[4]....
        /*0134*/ 	.word	0x00000da0


	//   ....[5]....
        /*0138*/ 	.word	0x00000ec0


	//   ....[6]....
        /*013c*/ 	.word	0x00000ef0


	//   ....[7]....
        /*0140*/ 	.word	0x00001020


	//   ....[8]....
        /*0144*/ 	.word	0x00001060


	//   ....[9]....
        /*0148*/ 	.word	0x00001560


	//   ....[10]....
        /*014c*/ 	.word	0x00001590


	//   ....[11]....
        /*0150*/ 	.word	0x000015c0


	//   ....[12]....
        /*0154*/ 	.word	0x000015f0


	//   ....[13]....
        /*0158*/ 	.word	0x00001610


	//   ....[14]....
        /*015c*/ 	.word	0x00001630


	//   ....[15]....
        /*0160*/ 	.word	0x00001640


	//   ....[16]....
        /*0164*/ 	.word	0x00001750


	//   ....[17]....
        /*0168*/ 	.word	0x00001bd0


	//   ....[18]....
        /*016c*/ 	.word	0x00001c10


	//   ....[19]....
        /*0170*/ 	.word	0x00001c30


	//   ....[20]....
        /*0174*/ 	.word	0x00001c90


	//   ....[21]....
        /*0178*/ 	.word	0x00002210


	//   ....[22]....
        /*017c*/ 	.word	0x00002240


	//   ....[23]....
        /*0180*/ 	.word	0x00002260


	//   ....[24]....
        /*0184*/ 	.word	0x000022c0


	//   ....[25]....
        /*0188*/ 	.word	0x00003420


	//   ....[26]....
        /*018c*/ 	.word	0x00003440


	//   ....[27]....
        /*0190*/ 	.word	0x00003470


	//   ....[28]....
        /*0194*/ 	.word	0x00003490


	//   ....[29]....
        /*0198*/ 	.word	0x000046d0


	//   ....[30]....
        /*019c*/ 	.word	0x000046f0


	//   ....[31]....
        /*01a0*/ 	.word	0x00004770


	//   ....[32]....
        /*01a4*/ 	.word	0x00004790


	//   ....[33]....
        /*01a8*/ 	.word	0x00004b90


	//   ....[34]....
        /*01ac*/ 	.word	0x00004bc0


	//   ....[35]....
        /*01b0*/ 	.word	0x00004bf0


	//   ....[36]....
        /*01b4*/ 	.word	0x00004c10


	//   ....[37]....
        /*01b8*/ 	.word	0x00005970


	//   ....[38]....
        /*01bc*/ 	.word	0x00005990


	//   ....[39]....
        /*01c0*/ 	.word	0x000059b0


	//   ....[40]....
        /*01c4*/ 	.word	0x000059d0


	//   ....[41]....
        /*01c8*/ 	.word	0x000072a0


	//   ....[42]....
        /*01cc*/ 	.word	0x000072d0


	//   ....[43]....
        /*01d0*/ 	.word	0x000072f0


	//   ....[44]....
        /*01d4*/ 	.word	0x00007310


	//   ....[45]....
        /*01d8*/ 	.word	0x00007530


	//   ....[46]....
        /*01dc*/ 	.word	0x00007550


	//   ....[47]....
        /*01e0*/ 	.word	0x00007580


	//   ....[48]....
        /*01e4*/ 	.word	0x000075a0


	//   ....[49]....
        /*01e8*/ 	.word	0x00008240


	//   ....[50]....
        /*01ec*/ 	.word	0x00008280


	//   ....[51]....
        /*01f0*/ 	.word	0x000082b0


	//   ....[52]....
        /*01f4*/ 	.word	0x000082f0


	//   ....[53]....
        /*01f8*/ 	.word	0x00008340


	//   ....[54]....
        /*01fc*/ 	.word	0x00008360


	//   ....[55]....
        /*0200*/ 	.word	0x00008cc0


	//   ....[56]....
        /*0204*/ 	.word	0x00008cd0


	//----- nvinfo : EIATTR_EXIT_INSTR_OFFSETS
	.align		4
.L_404:
        /*0208*/ 	.byte	0x04, 0x1c
        /*020a*/ 	.short	(.L_406 - .L_405)


	//   ....[0]....
.L_405:
        /*020c*/ 	.word	0x00000170


	//   ....[1]....
        /*0210*/ 	.word	0x00008ce0


	//   ....[2]....
        /*0214*/ 	.word	0x00009580


	//   ....[3]....
        /*0218*/ 	.word	0x000095d0


	//   ....[4]....
        /*021c*/ 	.word	0x00009600


	//   ....[5]....
        /*0220*/ 	.word	0x00009660


	//   ....[6]....
        /*0224*/ 	.word	0x000098b0


	//----- nvinfo : EIATTR_CTAIDZ_USED
	.align		4
.L_406:
        /*0228*/ 	.byte	0x01, 0x04
	.zero		2


	//----- nvinfo : EIATTR_MAX_THREADS
	.align		4
        /*022c*/ 	.byte	0x04, 0x05
        /*022e*/ 	.short	(.L_408 - .L_407)
.L_407:
        /*0230*/ 	.word	0x00000100
        /*0234*/ 	.word	0x00000001
        /*0238*/ 	.word	0x00000001


	//----- nvinfo : EIATTR_CRS_STACK_SIZE
	.align		4
.L_408:
        /*023c*/ 	.byte	0x04, 0x1e
        /*023e*/ 	.short	(.L_410 - .L_409)
.L_409:
        /*0240*/ 	.word	0x00000000
.L_410:


//--------------------- .nv.info._ZN7cutlass13device_kernelIN5flash19enable_sm80_to_sm89INS1_16FlashAttnFwdSm80INS1_25CollectiveMainloopFwdSm80ILi8ELi2ELb0EN4cute5tupleIJNS5_1CILi128EEENS7_ILi64EEENS7_ILi192EEEEEELi192ENS_6half_tEfNS_4arch4Sm80ELb0ELb0ELb0ELb1ELb1ELb0ELb1ELb1EEENS1_21CollectiveEpilogueFwdINS6_IJS8_SA_S9_EEENS6_IJNS7_ILi1EEESI_SI_EEESC_SE_Li256ELb1ELb1ELb1ELb0EEENS1_36VarlenDynamicPersistentTileSchedulerILi128ELi64ELi256ELi256ELb1ELb1ELb0ELb0ELb1ELb1EEEEEEEEEvNT_6ParamsE --------------------------
	.section	.nv.info._ZN7cutlass13device_kernelIN5flash19enable_sm80_to_sm89INS1_16FlashAttnFwdSm80INS1_25CollectiveMainloopFwdSm80ILi8ELi2ELb0EN4cute5tupleIJNS5_1CILi128EEENS7_ILi64EEENS7_ILi192EEEEEELi192ENS_6half_tEfNS_4arch4Sm80ELb0ELb0ELb0ELb1ELb1ELb0ELb1ELb1EEENS1_21CollectiveEpilogueFwdINS6_IJS8_SA_S9_EEENS6_IJNS7_ILi1EEESI_SI_EEESC_SE_Li256ELb1ELb1ELb1ELb0EEENS1_36VarlenDynamicPersistentTileSchedulerILi128ELi64ELi256ELi256ELb1ELb1ELb0ELb0ELb1ELb1EEEEEEEEEvNT_6ParamsE,"",@"SHT_CUDA_INFO"
	.sectionflags	@""
	.align	4


	//----- nvinfo : EIATTR_CUDA_API_VERSION
	.align		4
        /*0000*/ 	.byte	0x04, 0x37
        /*0002*/ 	.short	(.L_412 - .L_411)
.L_411:
        /*0004*/ 	.word	0x00000082


	//----- nvinfo : EIATTR_SW2861232_WAR
	.align		4
.L_412:
        /*0008*/ 	.byte	0x01, 0x35
	.zero		2


	//----- nvinfo : EIATTR_PARAM_CBANK
	.align		4
        /*000c*/ 	.byte	0x04, 0x0a
        /*000e*/ 	.short	(.L_414 - .L_413)
	.align		4
.L_413:
        /*0010*/ 	.word	index@(.nv.constant0._ZN7cutlass13device_kernelIN5flash19enable_sm80_to_sm89INS1_16FlashAttnFwdSm80INS1_25CollectiveMainloopFwdSm80ILi8ELi2ELb0EN4cute5tupleIJNS5_1CILi128EEENS7_ILi64EEENS7_ILi192EEEEEELi192ENS_6half_tEfNS_4arch4Sm80ELb0ELb0ELb0ELb1ELb1ELb0ELb1ELb1EEENS1_21CollectiveEpilogueFwdINS6_IJS8_SA_S9_EEENS6_IJNS7_ILi1EEESI_SI_EEESC_SE_Li256ELb1ELb1ELb1ELb0EEENS1_36VarlenDynamicPersistentTileSchedulerILi128ELi64ELi256ELi256ELb1ELb1ELb0ELb0ELb1ELb1EEEEEEEEEvNT_6ParamsE)
        /*0014*/ 	.short	0x0160
        /*0016*/ 	.short	0x0438


	//----- nvinfo : EIATTR_CBANK_PARAM_SIZE
	.align		4
.L_414:
        /*0018*/ 	.byte	0x03, 0x19
        /*001a*/ 	.short	0x0438


	//----- nvinfo : EIATTR_KPARAM_INFO
	.align		4
        /*001c*/ 	.byte	0x04, 0x17
        /*001e*/ 	.short	(.L_416 - .L_415)
.L_415:
        /*0020*/ 	.word	0x00000000
        /*0024*/ 	.short	0x0000
        /*0026*/ 	.short	0x0000
        /*0028*/ 	.byte	0x00, 0xf0, 0xe1, 0x10


	//----- nvinfo : EIATTR_MAXREG_COUNT
	.align		4
.L_416:
        /*002c*/ 	.byte	0x03, 0x1b
        /*002e*/ 	.short	0x00ff


	//----- nvinfo : EIATTR_NUM_BARRIERS
	.align		4
        /*0030*/ 	.byte	0x02, 0x4c
        /*0032*/ 	.byte	0x06
	.zero		1


	//----- nvinfo : EIATTR_ANNOTATIONS
	.align		4
        /*0034*/ 	.byte	0x04, 0x55
        /*0036*/ 	.short	(.L_418 - .L_417)


	//   ....[0]....
.L_417:
        /*0038*/ 	.word	0x00000001
        /*003c*/ 	.byte	0x70, 0x00, 0x00, 0x00, 0x01, 0x00, 0x00, 0x00, 0xc0, 0x0f, 0x00, 0x00, 0x01, 0x00, 0x00, 0x00
        /*004c*/ 	.byte	0xa0, 0x11, 0x00, 0x00, 0x01, 0x00, 0x00, 0x00, 0x10, 0x12, 0x00, 0x00, 0x01, 0x00, 0x00, 0x00
        /*005c*/ 	.byte	0x50, 0x47, 0x00, 0x00, 0x01, 0x00, 0x00, 0x00, 0x60, 0x9d, 0x00, 0x00, 0x01, 0x00, 0x00, 0x00
        /*006c*/ 	.byte	0x90, 0x9d, 0x00, 0x00, 0x01, 0x00, 0x00, 0x00, 0x30, 0xc9, 0x00, 0x00


	//----- nvinfo : EIATTR_MERCURY_ISA_VERSION
	.align		4
.L_418:
        /*0078*/ 	.byte	0x03, 0x5f
        /*007a*/ 	.short	0x0000


	//----- nvinfo : EIATTR_INT_WARP_WIDE_INSTR_OFFSETS
	.align		4
        /*007c*/ 	.byte	0x04, 0x31
        /*007e*/ 	.short	(.L_420 - .L_419)


	//   ....[0]....
.L_419:
        /*0080*/ 	.word	0x000094e0


	//   ....[1]....
        /*0084*/ 	.word	0x00009560


	//----- nvinfo : EIATTR_COOP_GROUP_MASK_REGIDS
	.align		4
.L_420:
        /*0088*/ 	.byte	0x04, 0x29
        /*008a*/ 	.short	(.L_422 - .L_421)


	//   ....[0]....
.L_421:
        /*008c*/ 	.word	0xffffffff


	//   ....[1]....
        /*0090*/ 	.word	0xffffffff


	//   ....[2]....
        /*0094*/ 	.word	0xffffffff


	//   ....[3]....
        /*0098*/ 	.word	0xffffffff


	//   ....[4]....
        /*009c*/ 	.word	0xffffffff


	//   ....[5]....
        /*00a0*/ 	.word	0xffffffff


	//   ....[6]....
        /*00a4*/ 	.word	0xffffffff


	//   ....[7]....
        /*00a8*/ 	.word	0xffffffff


	//   ....[8]....
        /*00ac*/ 	.word	0xffffffff


	//   ....[9]....
        /*00b0*/ 	.word	0xffffffff


	//   ....[10]....
        /*00b4*/ 	.word	0xffffffff


	//   ....[11]....
        /*00b8*/ 	.word	0xffffffff


	//   ....[12]....
        /*00bc*/ 	.word	0xffffffff


	//   ....[13]....
        /*00c0*/ 	.word	0xffffffff


	//   ....[14]....
        /*00c4*/ 	.word	0xffffffff


	//   ....[15]....
        /*00c8*/ 	.word	0xffffffff


	//   ....[16]....
        /*00cc*/ 	.word	0xffffffff


	//   ....[17]....
        /*00d0*/ 	.word	0xffffffff


	//   ....[18]....
        /*00d4*/ 	.word	0xffffffff


	//   ....[19]....
        /*00d8*/ 	.word	0xffffffff


	//   ....[20]....
        /*00dc*/ 	.word	0xffffffff


	//   ....[21]....
        /*00e0*/ 	.word	0xffffffff


	//   ....[22]....
        /*00e4*/ 	.word	0xffffffff


	//   ....[23]....
        /*00e8*/ 	.word	0xffffffff


	//   ....[24]....
        /*00ec*/ 	.word	0xffffffff


	//   ....[25]....
        /*00f0*/ 	.word	0xffffffff


	//   ....[26]....
        /*00f4*/ 	.word	0xffffffff


	//   ....[27]....
        /*00f8*/ 	.word	0xffffffff


	//   ....[28]....
        /*00fc*/ 	.word	0xffffffff


	//   ....[29]....
        /*0100*/ 	.word	0xffffffff


	//   ....[30]....
        /*0104*/ 	.word	0xffffffff


	//   ....[31]....
        /*0108*/ 	.word	0xffffffff


	//   ....[32]....
        /*010c*/ 	.word	0xffffffff


	//   ....[33]....
        /*0110*/ 	.word	0xffffffff


	//   ....[34]....
        /*0114*/ 	.word	0xffffffff


	//   ....[35]....
        /*0118*/ 	.word	0xffffffff


	//   ....[36]....
        /*011c*/ 	.word	0xffffffff


	//   ....[37]....
        /*0120*/ 	.word	0xffffffff


	//   ....[38]....
        /*0124*/ 	.word	0xffffffff


	//   ....[39]....
        /*0128*/ 	.word	0xffffffff


	//   ....[40]....
        /*012c*/ 	.word	0xffffffff


	//   ....[41]....
        /*0130*/ 	.word	0xffffffff


	//   ....[42]....
        /*0134*/ 	.word	0xffffffff


	//   ....[43]....
        /*0138*/ 	.word	0xffffffff


	//   ....[44]....
        /*013c*/ 	.word	0xffffffff


	//   ....[45]....
        /*0140*/ 	.word	0xffffffff


	//   ....[46]....
        /*0144*/ 	.word	0xffffffff


	//   ....[47]....
        /*0148*/ 	.word	0xffffffff


	//   ....[48]....
        /*014c*/ 	.word	0xffffffff


	//   ....[49]....
        /*0150*/ 	.word	0xffffffff


	//   ....[50]....
        /*0154*/ 	.word	0xffffffff


	//   ....[51]....
        /*0158*/ 	.word	0xffffffff


	//   ....[52]....
        /*015c*/ 	.word	0xffffffff


	//   ....[53]....
        /*0160*/ 	.word	0xffffffff


	//   ....[54]....
        /*0164*/ 	.word	0xffffffff


	//   ....[55]....
        /*0168*/ 	.word	0xffffffff


	//   ....[56]....
        /*016c*/ 	.word	0xffffffff


	//   ....[57]....
        /*0170*/ 	.word	0xffffffff


	//   ....[58]....
        /*0174*/ 	.word	0xffffffff


	//   ....[59]....
        /*0178*/ 	.word	0xffffffff


	//   ....[60]....
        /*017c*/ 	.word	0xffffffff


	//   ....[61]....
        /*0180*/ 	.word	0xffffffff


	//   ....[62]....
        /*0184*/ 	.word	0xffffffff


	//   ....[63]....
        /*0188*/ 	.word	0xffffffff


	//   ....[64]....
        /*018c*/ 	.word	0xffffffff


	//   ....[65]....
        /*0190*/ 	.word	0xffffffff


	//   ....[66]....
        /*0194*/ 	.word	0xffffffff


	//   ....[67]....
        /*0198*/ 	.word	0xffffffff


	//   ....[68]....
        /*019c*/ 	.word	0xffffffff


	//   ....[69]....
        /*01a0*/ 	.word	0xffffffff


	//   ....[70]....
        /*01a4*/ 	.word	0xffffffff


	//   ....[71]....
        /*01a8*/ 	.word	0xffffffff


	//   ....[72]....
        /*01ac*/ 	.word	0xffffffff


	//   ....[73]....
        /*01b0*/ 	.word	0xffffffff


	//   ....[74]....
        /*01b4*/ 	.word	0xffffffff


	//   ....[75]....
        /*01b8*/ 	.word	0xffffffff


	//   ....[76]....
        /*01bc*/ 	.word	0xffffffff


	//   ....[77]....
        /*01c0*/ 	.word	0xffffffff


	//   ....[78]....
        /*01c4*/ 	.word	0xffffffff


	//   ....[79]....
        /*01c8*/ 	.word	0xffffffff


	//   ....[80]....
        /*01cc*/ 	.word	0xffffffff


	//   ....[81]....
        /*01d0*/ 	.word	0xffffffff


	//   ....[82]....
        /*01d4*/ 	.word	0xffffffff


	//   ....[83]....
        /*01d8*/ 	.word	0xffffffff


	//   ....[84]....
        /*01dc*/ 	.word	0xffffffff


	//   ....[85]....
        /*01e0*/ 	.word	0xffffffff


	//   ....[86]....
        /*01e4*/ 	.word	0xffffffff


	//   ....[87]....
        /*01e8*/ 	.word	0xffffffff


	//   ....[88]....
        /*01ec*/ 	.word	0xffffffff


	//   ....[89]....
        /*01f0*/ 	.word	0xffffffff


	//   ....[90]....
        /*01f4*/ 	.word	0xffffffff


	//   ....[91]....
        /*01f8*/ 	.word	0xffffffff


	//   ....[92]....
        /*01fc*/ 	.word	0xffffffff


	//   ....[93]....
        /*0200*/ 	.word	0xffffffff


	//   ....[94]....
        /*0204*/ 	.word	0xffffffff


	//   ....[95]....
        /*0208*/ 	.word	0xffffffff


	//   ....[96]....
        /*020c*/ 	.word	0xffffffff


	//   ....[97]....
        /*0210*/ 	.word	0xffffffff


	//   ....[98]....
        /*0214*/ 	.word	0xffffffff


	//   ....[99]....
        /*0218*/ 	.word	0xffffffff


	//   ....[100]....
        /*021c*/ 	.word	0xffffffff


	//   ....[101]....
        /*0220*/ 	.word	0xffffffff


	//   ....[102]....
        /*0224*/ 	.word	0xffffffff


	//   ....[103]....
        /*0228*/ 	.word	0xffffffff


	//   ....[104]....
        /*022c*/ 	.word	0xffffffff


	//   ....[105]....
        /*0230*/ 	.word	0xffffffff


	//   ....[106]....
        /*0234*/ 	.word	0xffffffff


	//   ....[107]....
        /*0238*/ 	.word	0xffffffff


	//   ....[108]....
        /*023c*/ 	.word	0xffffffff


	//   ....[109]....
        /*0240*/ 	.word	0xffffffff


	//   ....[110]....
        /*0244*/ 	.word	0xffffffff


	//   ....[111]....
        /*0248*/ 	.word	0xffffffff


	//   ....[112]....
        /*024c*/ 	.word	0xffffffff


	//   ....[113]....
        /*0250*/ 	.word	0xffffffff


	//   ....[114]....
        /*0254*/ 	.word	0xffffffff


	//   ....[115]....
        /*0258*/ 	.word	0xffffffff


	//   ....[116]....
        /*025c*/ 	.word	0xffffffff


	//   ....[117]....
        /*0260*/ 	.word	0xffffffff


	//   ....[118]....
        /*0264*/ 	.word	0xffffffff


	//   ....[119]....
        /*0268*/ 	.word	0xffffffff


	//   ....[120]....
        /*026c*/ 	.word	0xffffffff


	//   ....[121]....
        /*0270*/ 	.word	0xffffffff


	//   ....[122]....
        /*0274*/ 	.word	0xffffffff


	//   ....[123]....
        /*0278*/ 	.word	0xffffffff


	//   ....[124]....
        /*027c*/ 	.word	0xffffffff


	//   ....[125]....
        /*0280*/ 	.word	0xffffffff


	//   ....[126]....
        /*0284*/ 	.word	0xffffffff


	//   ....[127]....
        /*0288*/ 	.word	0xffffffff


	//   ....[128]....
        /*028c*/ 	.word	0xffffffff


	//   ....[129]....
        /*0290*/ 	.word	0xffffffff


	//   ....[130]....
        /*0294*/ 	.word	0xffffffff


	//   ....[131]....
        /*0298*/ 	.word	0xffffffff


	//   ....[132]....
        /*029c*/ 	.word	0xffffffff


	//   ....[133]....
        /*02a0*/ 	.word	0xffffffff


	//   ....[134]....
        /*02a4*/ 	.word	0xffffffff


	//   ....[135]....
        /*02a8*/ 	.word	0xffffffff


	//   ....[136]....
        /*02ac*/ 	.word	0xffffffff


	//   ....[137]....
        /*02b0*/ 	.word	0xffffffff


	//   ....[138]....
        /*02b4*/ 	.word	0xffffffff


	//   ....[139]....
        /*02b8*/ 	.word	0xffffffff


	//   ....[140]....
        /*02bc*/ 	.word	0xffffffff


	//   ....[141]....
        /*02c0*/ 	.word	0xffffffff


	//   ....[142]....
        /*02c4*/ 	.word	0xffffffff


	//   ....[143]....
        /*02c8*/ 	.word	0xffffffff


	//   ....[144]....
        /*02cc*/ 	.word	0xffffffff


	//   ....[145]....
        /*02d0*/ 	.word	0xffffffff


	//   ....[146]....
        /*02d4*/ 	.word	0xffffffff


	//   ....[147]....
        /*02d8*/ 	.word	0xffffffff


	//   ....[148]....
        /*02dc*/ 	.word	0xffffffff


	//   ....[149]....
        /*02e0*/ 	.word	0xffffffff


	//   ....[150]....
        /*02e4*/ 	.word	0xffffffff


	//   ....[151]....
        /*02e8*/ 	.word	0xffffffff


	//   ....[152]....
        /*02ec*/ 	.word	0xffffffff


	//   ....[153]....
        /*02f0*/ 	.word	0xffffffff


	//   ....[154]....
        /*02f4*/ 	.word	0xffffffff


	//   ....[155]....
        /*02f8*/ 	.word	0xffffffff


	//   ....[156]....
        /*02fc*/ 	.word	0xffffffff


	//   ....[157]....
        /*0300*/ 	.word	0xffffffff


	//   ....[158]....
        /*0304*/ 	.word	0xffffffff


	//   ....[159]....
        /*0308*/ 	.word	0xffffffff


	//   ....[160]....
        /*030c*/ 	.word	0xffffffff


	//   ....[161]....
        /*0310*/ 	.word	0xffffffff


	//   ....[162]....
        /*0314*/ 	.word	0xffffffff


	//   ....[163]....
        /*0318*/ 	.word	0xffffffff


	//   ....[164]....
        /*031c*/ 	.word	0xffffffff


	//   ....[165]....
        /*0320*/ 	.word	0xffffffff


	//   ....[166]....
        /*0324*/ 	.word	0xffffffff


	//   ....[167]....
        /*0328*/ 	.word	0xffffffff


	//   ....[168]....
        /*032c*/ 	.word	0xffffffff


	//   ....[169]....
        /*0330*/ 	.word	0xffffffff


	//   ....[170]....
        /*0334*/ 	.word	0xffffffff


	//   ....[171]....
        /*0338*/ 	.word	0xffffffff


	//   ....[172]....
        /*033c*/ 	.word	0xffffffff


	//   ....[173]....
        /*0340*/ 	.word	0xffffffff


	//   ....[174]....
        /*0344*/ 	.word	0xffffffff


	//   ....[175]....
        /*0348*/ 	.word	0xffffffff


	//   ....[176]....
        /*034c*/ 	.word	0xffffffff


	//   ....[177]....
        /*0350*/ 	.word	0xffffffff


	//   ....[178]....
        /*0354*/ 	.word	0xffffffff


	//   ....[179]....
        /*0358*/ 	.word	0xffffffff


	//   ....[180]....
        /*035c*/ 	.word	0xffffffff


	//   ....[181]....
        /*0360*/ 	.word	0xffffffff


	//   ....[182]....
        /*0364*/ 	.word	0xffffffff


	//   ....[183]....
        /*0368*/ 	.word	0xffffffff


	//   ....[184]....
        /*036c*/ 	.word	0xffffffff


	//   ....[185]....
        /*0370*/ 	.word	0xffffffff


	//   ....[186]....
        /*0374*/ 	.word	0xffffffff


	//   ....[187]....
        /*0378*/ 	.word	0xffffffff


	//   ....[188]....
        /*037c*/ 	.word	0xffffffff


	//----- nvinfo : EIATTR_COOP_GROUP_INSTR_OFFSETS
	.align		4
.L_422:
        /*0380*/ 	.byte	0x04, 0x28
        /*0382*/ 	.short	(.L_424 - .L_423)


	//   ....[0]....
.L_423:
        /*0384*/ 	.word	0x00000050


	//   ....[1]....
        /*0388*/ 	.word	0x000001e0


	//   ....[2]....
        /*038c*/ 	.word	0x00000210


	//   ....[3]....
        /*0390*/ 	.word	0x00000240


	//   ....[4]....
        /*0394*/ 	.word	0x00000270


	//   ....[5]....
        /*0398*/ 	.word	0x000002a0


	//   ....[6]....
        /*039c*/ 	.word	0x000002d0


	//   ....[7]....
        /*03a0*/ 	.word	0x00000440


	//   ....[8]....
        /*03a4*/ 	.word	0x00000480


	//   ....[9]....
        /*03a8*/ 	.word	0x000004b0


	//   ....[10]....
        /*03ac*/ 	.word	0x000004e0


	//   ....[11]....
        /*03b0*/ 	.word	0x00000510


	//   ....[12]....
        /*03b4*/ 	.word	0x00000540


	//   ....[13]....
        /*03b8*/ 	.word	0x000005d0


	//   ....[14]....
        /*03bc*/ 	.word	0x00000600


	//   ....[15]....
        /*03c0*/ 	.word	0x00000620


	//   ....[16]....
        /*03c4*/ 	.word	0x00000680


	//   ....[17]....
        /*03c8*/ 	.word	0x00002190


	//   ....[18]....
        /*03cc*/ 	.word	0x000021b0


	//   ....[19]....
        /*03d0*/ 	.word	0x00002320


	//   ....[20]....
        /*03d4*/ 	.word	0x00002330


	//   ....[21]....
        /*03d8*/ 	.word	0x00002490


	//   ....[22]....
        /*03dc*/ 	.word	0x000024b0


	//   ....[23]....
        /*03e0*/ 	.word	0x00002610


	//   ....[24]....
        /*03e4*/ 	.word	0x00002620


	//   ....[25]....
        /*03e8*/ 	.word	0x00002ab0


	//   ....[26]....
        /*03ec*/ 	.word	0x00002ad0


	//   ....[27]....
        /*03f0*/ 	.word	0x00002b00


	//   ....[28]....
        /*03f4*/ 	.word	0x00002b20


	//   ....[29]....
        /*03f8*/ 	.word	0x00002c10


	//   ....[30]....
        /*03fc*/ 	.word	0x00002c20


	//   ....[31]....
        /*0400*/ 	.word	0x00002c30


	//   ....[32]....
        /*0404*/ 	.word	0x00002d40


	//   ....[33]....
        /*0408*/ 	.word	0x000030e0


	//   ....[34]....
        /*040c*/ 	.word	0x00003100


	//   ....[35]....
        /*0410*/ 	.word	0x000031b0


	//   ....[36]....
        /*0414*/ 	.word	0x000031f0


	//   ....[37]....
        /*0418*/ 	.word	0x00003630


	//   ....[38]....
        /*041c*/ 	.word	0x00003650


	//   ....[39]....
        /*0420*/ 	.word	0x000036b0


	//   ....[40]....
        /*0424*/ 	.word	0x00003710


	//   ....[41]....
        /*0428*/ 	.word	0x00004740


	//   ....[42]....
        /*042c*/ 	.word	0x00004780


	//   ....[43]....
        /*0430*/ 	.word	0x000047a0


	//   ....[44]....
        /*0434*/ 	.word	0x000047e0


	//   ....[45]....
        /*0438*/ 	.word	0x00005b30


	//   ....[46]....
        /*043c*/ 	.word	0x00005b50


	//   ....[47]....
        /*0440*/ 	.word	0x00005bd0


	//   ....[48]....
        /*0444*/ 	.word	0x00005c30


	//   ....[49]....
        /*0448*/ 	.word	0x000060e0


	//   ....[50]....
        /*044c*/ 	.word	0x00006100


	//   ....[51]....
        /*0450*/ 	.word	0x000061e0


	//   ....[52]....
        /*0454*/ 	.word	0x00006210


	//   ....[53]....
        /*0458*/ 	.word	0x00006f70


	//   ....[54]....
        /*045c*/ 	.word	0x00006fa0


	//   ....[55]....
        /*0460*/ 	.word	0x00007240


	//   ....[56]....
        /*0464*/ 	.word	0x00007370


	//   ....[57]....
        /*0468*/ 	.word	0x00008980


	//   ....[58]....
        /*046c*/ 	.word	0x000089a0


	//   ....[59]....
        /*0470*/ 	.word	0x00008a80


	//   ....[60]....
        /*0474*/ 	.word	0x00008aa0


	//   ....[61]....
        /*0478*/ 	.word	0x00008cd0


	//   ....[62]....
        /*047c*/ 	.word	0x00008d00


	//   ....[63]....
        /*0480*/ 	.word	0x00008d10


	//   ....[64]....
        /*0484*/ 	.word	0x00008d40


	//   ....[65]....
        /*0488*/ 	.word	0x0000a0c0


	//   ....[66]....
        /*048c*/ 	.word	0x0000a0d0


	//   ....[67]....
        /*0490*/ 	.word	0x0000a0f0


	//   ....[68]....
        /*0494*/ 	.word	0x0000a110


	//   ....[69]....
        /*0498*/ 	.word	0x0000a460


	//   ....[70]....
        /*049c*/ 	.word	0x0000a480


	//   ....[71]....
        /*04a0*/ 	.word	0x0000a5e0


	//   ....[72]....
        /*04a4*/ 	.word	0x0000a5f0


	//   ....[73]....
        /*04a8*/ 	.word	0x0000a750


	//   ....[74]....
        /*04ac*/ 	.word	0x0000a770


	//   ....[75]....
        /*04b0*/ 	.word	0x0000a8d0


	//   ....[76]....
        /*04b4*/ 	.word	0x0000a8e0


	//   ....[77]....
        /*04b8*/ 	.word	0x0000ac20


	//   ....[78]....
        /*04bc*/ 	.word	0x0000ac40


	//   ....[79]....
        /*04c0*/ 	.word	0x0000b410


	//   ....[80]....
        /*04c4*/ 	.word	0x0000b420


	//   ....[81]....
        /*04c8*/ 	.word	0x0000c360


	//   ....[82]....
        /*04cc*/ 	.word	0x0000c380


	//   ....[83]....
        /*04d0*/ 	.word	0x0000c4f0


	//   ....[84]....
        /*04d4*/ 	.word	0x0000c500


	//   ....[85]....
        /*04d8*/ 	.word	0x0000c660


	//   ....[86]....
        /*04dc*/ 	.word	0x0000c680


	//   ....[87]....
        /*04e0*/ 	.word	0x0000c7e0


	//   ....[88]....
        /*04e4*/ 	.word	0x0000c7f0


	//   ....[89]....
        /*04e8*/ 	.word	0x0000c9e0


	//   ....[90]....
        /*04ec*/ 	.word	0x0000ca00


	//   ....[91]....
        /*04f0*/ 	.word	0x0000cb20


	//   ....[92]....
        /*04f4*/ 	.word	0x0000cb60


	//   ....[93]....
        /*04f8*/ 	.word	0x0000cb90


	//   ....[94]....
        /*04fc*/ 	.word	0x0000cbc0


	//   ....[95]....
        /*0500*/ 	.word	0x0000cbf0


	//   ....[96]....
        /*0504*/ 	.word	0x0000cc20


	//   ....[97]....
        /*0508*/ 	.word	0x0000cd70


	//   ....[98]....
        /*050c*/ 	.word	0x0000cdb0


	//   ....[99]....
        /*0510*/ 	.word	0x0000cde0


	//   ....[100]....
        /*0514*/ 	.word	0x0000ce10


	//   ....[101]....
        /*0518*/ 	.word	0x0000ce40


	//   ....[102]....
        /*051c*/ 	.word	0x0000ce70


	//   ....[103]....
        /*0520*/ 	.word	0x0000cf00


	//   ....[104]....
        /*0524*/ 	.word	0x0000cf30


	//   ....[105]....
        /*0528*/ 	.word	0x0000cf40


	//   ....[106]....
        /*052c*/ 	.word	0x0000cfa0


	//   ....[107]....
        /*0530*/ 	.word	0x0000d4d0


	//   ....[108]....
        /*0534*/ 	.word	0x0000d530


	//   ....[109]....
        /*0538*/ 	.word	0x0000d580


	//   ....[110]....
        /*053c*/ 	.word	0x0000d5d0


	//   ....[111]....
        /*0540*/ 	.word	0x0000d620


	//   ....[112]....
        /*0544*/ 	.word	0x0000d690


	//   ....[113]....
        /*0548*/ 	.word	0x0000d6e0


	//   ....[114]....
        /*054c*/ 	.word	0x0000d740


	//   ....[115]....
        /*0550*/ 	.word	0x0000d7b0


	//   ....[116]....
        /*0554*/ 	.word	0x0000d810


	//   ....[117]....
        /*0558*/ 	.word	0x0000d880


	//   ....[118]....
        /*055c*/ 	.word	0x0000d8f0


	//   ....[119]....
        /*0560*/ 	.word	0x0000d960


	//   ....[120]....
        /*0564*/ 	.word	0x0000d9c0


	//   ....[121]....
        /*0568*/ 	.word	0x0000da30


	//   ....[122]....
        /*056c*/ 	.word	0x0000daa0


	//   ....[123]....
        /*0570*/ 	.word	0x0000db10


	//   ....[124]....
        /*0574*/ 	.word	0x0000db70


	//   ....[125]....
        /*0578*/ 	.word	0x0000dbe0


	//   ....[126]....
        /*057c*/ 	.word	0x0000dc50


	//   ....[127]....
        /*0580*/ 	.word	0x0000dd90


	//   ....[128]....
        /*0584*/ 	.word	0x0000ddf0


	//   ....[129]....
        /*0588*/ 	.word	0x0000de60


	//   ....[130]....
        /*058c*/ 	.word	0x0000ded0


	//   ....[131]....
        /*0590*/ 	.word	0x0000e010


	//   ....[132]....
        /*0594*/ 	.word	0x0000e070


	//   ....[133]....
        /*0598*/ 	.word	0x0000e0d0


	//   ....[134]....
        /*059c*/ 	.word	0x0000e140


	//   ....[135]....
        /*05a0*/ 	.word	0x0000e1b0


	//   ....[136]....
        /*05a4*/ 	.word	0x0000e2f0


	//   ....[137]....
        /*05a8*/ 	.word	0x0000e350


	//   ....[138]....
        /*05ac*/ 	.word	0x0000e3c0


	//   ....[139]....
        /*05b0*/ 	.word	0x0000e430


	//   ....[140]....
        /*05b4*/ 	.word	0x0000e580


	//   ....[141]....
        /*05b8*/ 	.word	0x0000e5e0


	//   ....[142]....
        /*05bc*/ 	.word	0x0000e640


	//   ....[143]....
        /*05c0*/ 	.word	0x0000e6b0


	//   ....[144]....
        /*05c4*/ 	.word	0x0000e720


	//   ....[145]....
        /*05c8*/ 	.word	0x0000e870


	//   ....[146]....
        /*05cc*/ 	.word	0x0000e8d0


	//   ....[147]....
        /*05d0*/ 	.word	0x0000e930


	//   ....[148]....
        /*05d4*/ 	.word	0x0000e990


	//   ....[149]....
        /*05d8*/ 	.word	0x0000e9e0


	//   ....[150]....
        /*05dc*/ 	.word	0x0000ea30


	//   ....[151]....
        /*05e0*/ 	.word	0x0000eaa0


	//   ....[152]....
        /*05e4*/ 	.word	0x0000eb10


	//   ....[153]....
        /*05e8*/ 	.word	0x0000eb80


	//   ....[154]....
        /*05ec*/ 	.word	0x0000ebe0


	//   ....[155]....
        /*05f0*/ 	.word	0x0000ec50


	//   ....[156]....
        /*05f4*/ 	.word	0x0000ecc0


	//   ....[157]....
        /*05f8*/ 	.word	0x0000ed30


	//   ....[158]....
        /*05fc*/ 	.word	0x0000ed90


	//   ....[159]....
        /*0600*/ 	.word	0x0000ee00


	//   ....[160]....
        /*0604*/ 	.word	0x0000ee70


	//   ....[161]....
        /*0608*/ 	.word	0x0000eee0


	//   ....[162]....
        /*060c*/ 	.word	0x0000ef40


	//   ....[163]....
        /*0610*/ 	.word	0x0000efb0


	//   ....[164]....
        /*0614*/ 	.word	0x0000f020


	//   ....[165]....
        /*0618*/ 	.word	0x0000f090


	//   ....[166]....
        /*061c*/ 	.word	0x0000f0f0


	//   ....[167]....
        /*0620*/ 	.word	0x0000f160


	//   ....[168]....
        /*0624*/ 	.word	0x0000f1d0


	//   ....[169]....
        /*0628*/ 	.word	0x0000f240


	//   ....[170]....
        /*062c*/ 	.word	0x0000f2a0


	//   ....[171]....
        /*0630*/ 	.word	0x0000f310


	//   ....[172]....
        /*0634*/ 	.word	0x0000f380


	//   ....[173]....
        /*0638*/ 	.word	0x0000f3d0


	//   ....[174]....
        /*063c*/ 	.word	0x0000f410


	//   ....[175]....
        /*0640*/ 	.word	0x0000f460


	//   ....[176]....
        /*0644*/ 	.word	0x0000f4b0


	//   ....[177]....
        /*0648*/ 	.word	0x0000f500


	//   ....[178]....
        /*064c*/ 	.word	0x0000f570


	//   ....[179]....
        /*0650*/ 	.word	0x0000f5c0


	//   ....[180]....
        /*0654*/ 	.word	0x0000f610


	//   ....[181]....
        /*0658*/ 	.word	0x0000f660


	//   ....[182]....
        /*065c*/ 	.word	0x0000f6b0


	//   ....[183]....
        /*0660*/ 	.word	0x0000f700


	//   ....[184]....
        /*0664*/ 	.word	0x0000f770


	//   ....[185]....
        /*0668*/ 	.word	0x0000f7c0


	//   ....[186]....
        /*066c*/ 	.word	0x0000f820


	//   ....[187]....
        /*0670*/ 	.word	0x0000f880


	//   ....[188]....
        /*0674*/ 	.word	0x0000f8f0


	//----- nvinfo : EIATTR_EXIT_INSTR_OFFSETS
	.align		4
.L_424:
        /*0678*/ 	.byte	0x04, 0x1c
        /*067a*/ 	.short	(.L_426 - .L_425)


	//   ....[0]....
.L_425:
        /*067c*/ 	.word	0x00000b40


	//   ....[1]....
        /*0680*/ 	.word	0x0000d490


	//----- nvinfo : EIATTR_MAX_THREADS
	.align		4
.L_426:
        /*0684*/ 	.byte	0x04, 0x05
        /*0686*/ 	.short	(.L_428 - .L_427)
.L_427:
        /*0688*/ 	.word	0x00000100
        /*068c*/ 	.word	0x00000001
        /*0690*/ 	.word	0x00000001


	//----- nvinfo : EIATTR_CRS_STACK_SIZE
	.align		4
.L_428:
        /*0694*/ 	.byte	0x04, 0x1e
        /*0696*/ 	.short	(.L_430 - .L_429)
.L_429:
        /*0698*/ 	.word	0x00000000
.L_430:


//--------------------- .nv.info._ZN7cutlass13device_kernelIN5flash19enable_sm80_to_sm89INS1_16FlashAttnFwdSm80INS1_25CollectiveMainloopFwdSm80ILi8ELi2ELb0EN4cute5tupleIJNS5_1CILi128EEENS7_ILi64EEENS7_ILi192EEEEEELi192ENS_6half_tEfNS_4arch4Sm80ELb0ELb0ELb0ELb1ELb1ELb1ELb1ELb1EEENS1_21CollectiveEpilogueFwdINS6_IJS8_SA_S9_EEENS6_IJNS7_ILi1EEESI_SI_EEESC_SE_Li256ELb1ELb1ELb1ELb0EEENS1_36VarlenDynamicPersistentTileSchedulerILi128ELi64ELi256ELi256ELb1ELb1ELb0ELb0ELb1ELb1EEEEEEEEEvNT_6ParamsE --------------------------
	.section	.nv.info._ZN7cutlass13device_kernelIN5flash19enable_sm80_to_sm89INS1_16FlashAttnFwdSm80INS1_25CollectiveMainloopFwdSm80ILi8ELi2ELb0EN4cute5tupleIJNS5_1CILi128EEENS7_ILi64EEENS7_ILi192EEEEEELi192ENS_6half_tEfNS_4arch4Sm80ELb0ELb0ELb0ELb1ELb1ELb1ELb1ELb1EEENS1_21CollectiveEpilogueFwdINS6_IJS8_SA_S9_EEENS6_IJNS7_ILi1EEESI_SI_EEESC_SE_Li256ELb1ELb1ELb1ELb0EEENS1_36VarlenDynamicPersistentTileSchedulerILi128ELi64ELi256ELi256ELb1ELb1ELb0ELb0ELb1ELb1EEEEEEEEEvNT_6ParamsE,"",@"SHT_CUDA_INFO"
	.sectionflags	@""
	.align	4


	//----- nvinfo : EIATTR_CUDA_API_VERSION
	.align		4
        /*0000*/ 	.byte	0x04, 0x37
        /*0002*/ 	.short	(.L_432 - .L_431)
.L_431:
        /*0004*/ 	.word	0x00000082


	//----- nvinfo : EIATTR_SW2861232_WAR
	.align		4
.L_432:
        /*0008*/ 	.byte	0x01, 0x35
	.zero		2


	//----- nvinfo : EIATTR_PARAM_CBANK
	.align		4
        /*000c*/ 	.byte	0x04, 0x0a
        /*000e*/ 	.short	(.L_434 - .L_433)
	.align		4
.L_433:
        /*0010*/ 	.word	index@(.nv.constant0._ZN7cutlass13device_kernelIN5flash19enable_sm80_to_sm89INS1_16FlashAttnFwdSm80INS1_25CollectiveMainloopFwdSm80ILi8ELi2ELb0EN4cute5tupleIJNS5_1CILi128EEENS7_ILi64EEENS7_ILi192EEEEEELi192ENS_6half_tEfNS_4arch4Sm80ELb0ELb0ELb0ELb1ELb1ELb1ELb1ELb1EEENS1_21CollectiveEpilogueFwdINS6_IJS8_SA_S9_EEENS6_IJNS7_ILi1EEESI_SI_EEESC_SE_Li256ELb1ELb1ELb1ELb0EEENS1_36VarlenDynamicPersistentTileSchedulerILi128ELi64ELi256ELi256ELb1ELb1ELb0ELb0ELb1ELb1EEEEEEEEEvNT_6ParamsE)
        /*0014*/ 	.short	0x0160
        /*0016*/ 	.short	0x0438


	//----- nvinfo : EIATTR_CBANK_PARAM_SIZE
	.align		4
.L_434:
        /*0018*/ 	.byte	0x03, 0x19
        /*001a*/ 	.short	0x0438


	//----- nvinfo : EIATTR_KPARAM_INFO
	.align		4
        /*001c*/ 	.byte	0x04, 0x17
        /*001e*/ 	.short	(.L_436 - .L_435)
.L_435:
        /*0020*/ 	.word	0x00000000
        /*0024*/ 	.short	0x0000
        /*0026*/ 	.short	0x0000
        /*0028*/ 	.byte	0x00, 0xf0, 0xe1, 0x10


	//----- nvinfo : EIATTR_MAXREG_COUNT
	.align		4
.L_436:
        /*002c*/ 	.byte	0x03, 0x1b
        /*002e*/ 	.short	0x00ff


	//----- nvinfo : EIATTR_NUM_BARRIERS
	.align		4
        /*0030*/ 	.byte	0x02, 0x4c
        /*0032*/ 	.byte	0x06
	.zero		1


	//----- nvinfo : EIATTR_ANNOTATIONS
	.align		4
        /*0034*/ 	.byte	0x04, 0x55
        /*0036*/ 	.short	(.L_438 - .L_437)


	//   ....[0]....
.L_437:
        /* <DEDUP_REMOVED lines=21> */


	//----- nvinfo : EIATTR_MERCURY_ISA_VERSION
	.align		4
.L_438:
        /*0178*/ 	.byte	0x03, 0x5f
        /*017a*/ 	.short	0x0000


	//----- nvinfo : EIATTR_INT_WARP_WIDE_INSTR_OFFSETS
	.align		4
        /*017c*/ 	.byte	0x04, 0x31
        /*017e*/ 	.short	(.L_440 - .L_439)


	//   ....[0]....
.L_439:
        /*0180*/ 	.word	0x00014d20


	//   ....[1]....
        /*0184*/ 	.word	0x00014da0


	//----- nvinfo : EIATTR_COOP_GROUP_MASK_REGIDS
	.align		4
.L_440:
        /*0188*/ 	.byte	0x04, 0x29
        /*018a*/ 	.short	(.L_442 - .L_441)


	//   ....[0]....
.L_441:
        /*018c*/ 	.word	0xffffffff


	//   ....[1]....
        /*0190*/ 	.word	0xffffffff


	//   ....[2]....
        /*0194*/ 	.word	0xffffffff


	//   ....[3]....
        /*0198*/ 	.word	0xffffffff


	//   ....[4]....
        /*019c*/ 	.word	0xffffffff


	//   ....[5]....
        /*01a0*/ 	.word	0xffffffff


	//   ....[6]....
        /*01a4*/ 	.word	0xffffffff


	//   ....[7]....
        /*01a8*/ 	.word	0xffffffff


	//   ....[8]....
        /*01ac*/ 	.word	0xffffffff


	//   ....[9]....
        /*01b0*/ 	.word	0xffffffff


	//   ....[10]....
        /*01b4*/ 	.word	0xffffffff


	//   ....[11]....
        /*01b8*/ 	.word	0xffffffff


	//   ....[12]....
        /*01bc*/ 	.word	0xffffffff


	//   ....[13]....
        /*01c0*/ 	.word	0xffffffff


	//   ....[14]....
        /*01c4*/ 	.word	0xffffffff


	//   ....[15]....
        /*01c8*/ 	.word	0xffffffff


	//   ....[16]....
        /*01cc*/ 	.word	0xffffffff


	//   ....[17]....
        /*01d0*/ 	.word	0xffffffff


	//   ....[18]....
        /*01d4*/ 	.word	0xffffffff


	//   ....[19]....
        /*01d8*/ 	.word	0xffffffff


	//   ....[20]....
        /*01dc*/ 	.word	0xffffffff


	//   ....[21]....
        /*01e0*/ 	.word	0xffffffff


	//   ....[22]....
        /*01e4*/ 	.word	0xffffffff


	//   ....[23]....
        /*01e8*/ 	.word	0xffffffff


	//   ....[24]....
        /*01ec*/ 	.word	0xffffffff


	//   ....[25]....
        /*01f0*/ 	.word	0xffffffff


	//   ....[26]....
        /*01f4*/ 	.word	0xffffffff


	//   ....[27]....
        /*01f8*/ 	.word	0xffffffff


	//   ....[28]....
        /*01fc*/ 	.word	0xffffffff


	//   ....[29]....
        /*0200*/ 	.word	0xffffffff


	//   ....[30]....
        /*0204*/ 	.word	0xffffffff


	//   ....[31]....
        /*0208*/ 	.word	0xffffffff


	//   ....[32]....
        /*020c*/ 	.word	0xffffffff


	//   ....[33]....
        /*0210*/ 	.word	0xffffffff


	//   ....[34]....
        /*0214*/ 	.word	0xffffffff


	//   ....[35]....
        /*0218*/ 	.word	0xffffffff


	//   ....[36]....
        /*021c*/ 	.word	0xffffffff


	//   ....[37]....
        /*0220*/ 	.word	0xffffffff


	//   ....[38]....
        /*0224*/ 	.word	0xffffffff


	//   ....[39]....
        /*0228*/ 	.word	0xffffffff


	//   ....[40]....
        /*022c*/ 	.word	0xffffffff


	//   ....[41]....
        /*0230*/ 	.word	0xffffffff


	//   ....[42]....
        /*0234*/ 	.word	0xffffffff


	//   ....[43]....
        /*0238*/ 	.word	0xffffffff


	//   ....[44]....
        /*023c*/ 	.word	0xffffffff


	//   ....[45]....
        /*0240*/ 	.word	0xffffffff


	//   ....[46]....
        /*0244*/ 	.word	0xffffffff


	//   ....[47]....
        /*0248*/ 	.word	0xffffffff


	//   ....[48]....
        /*024c*/ 	.word	0xffffffff


	//   ....[49]....
        /*0250*/ 	.word	0xffffffff


	//   ....[50]....
        /*0254*/ 	.word	0xffffffff


	//   ....[51]....
        /*0258*/ 	.word	0xffffffff


	//   ....[52]....
        /*025c*/ 	.word	0xffffffff


	//   ....[53]....
        /*0260*/ 	.word	0xffffffff


	//   ....[54]....
        /*0264*/ 	.word	0xffffffff


	//   ....[55]....
        /*0268*/ 	.word	0xffffffff


	//   ....[56]....
        /*026c*/ 	.word	0xffffffff


	//   ....[57]....
        /*0270*/ 	.word	0xffffffff


	//   ....[58]....
        /*0274*/ 	.word	0xffffffff


	//   ....[59]....
        /*0278*/ 	.word	0xffffffff


	//   ....[60]....
        /*027c*/ 	.word	0xffffffff


	//   ....[61]....
        /*0280*/ 	.word	0xffffffff


	//   ....[62]....
        /*0284*/ 	.word	0xffffffff


	//   ....[63]....
        /*0288*/ 	.word	0xffffffff


	//   ....[64]....
        /*028c*/ 	.word	0xffffffff


	//   ....[65]....
        /*0290*/ 	.word	0xffffffff


	//   ....[66]....
        /*0294*/ 	.word	0xffffffff


	//   ....[67]....
        /*0298*/ 	.word	0xffffffff


	//   ....[68]....
        /*029c*/ 	.word	0xffffffff


	//   ....[69]....
        /*02a0*/ 	.word	0xffffffff


	//   ....[70]....
        /*02a4*/ 	.word	0xffffffff


	//   ....[71]....
        /*02a8*/ 	.word	0xffffffff


	//   ....[72]....
        /*02ac*/ 	.word	0xffffffff


	//   ....[73]....
        /*02b0*/ 	.word	0xffffffff


	//   ....[74]....
        /*02b4*/ 	.word	0xffffffff


	//   ....[75]....
        /*02b8*/ 	.word	0xffffffff


	//   ....[76]....
        /*02bc*/ 	.word	0xffffffff


	//   ....[77]....
        /*02c0*/ 	.word	0xffffffff


	//   ....[78]....
        /*02c4*/ 	.word	0xffffffff


	//   ....[79]....
        /*02c8*/ 	.word	0xffffffff


	//   ....[80]....
        /*02cc*/ 	.word	0xffffffff


	//   ....[81]....
        /*02d0*/ 	.word	0xffffffff


	//   ....[82]....
        /*02d4*/ 	.word	0xffffffff


	//   ....[83]....
        /*02d8*/ 	.word	0xffffffff


	//   ....[84]....
        /*02dc*/ 	.word	0xffffffff


	//   ....[85]....
        /*02e0*/ 	.word	0xffffffff


	//   ....[86]....
        /*02e4*/ 	.word	0xffffffff


	//   ....[87]....
        /*02e8*/ 	.word	0xffffffff


	//   ....[88]....
        /*02ec*/ 	.word	0xffffffff


	//   ....[89]....
        /*02f0*/ 	.word	0xffffffff


	//   ....[90]....
        /*02f4*/ 	.word	0xffffffff


	//   ....[91]....
        /*02f8*/ 	.word	0xffffffff


	//   ....[92]....
        /*02fc*/ 	.word	0xffffffff


	//   ....[93]....
        /*0300*/ 	.word	0xffffffff


	//   ....[94]....
        /*0304*/ 	.word	0xffffffff


	//   ....[95]....
        /*0308*/ 	.word	0xffffffff


	//   ....[96]....
        /*030c*/ 	.word	0xffffffff


	//   ....[97]....
        /*0310*/ 	.word	0xffffffff


	//   ....[98]....
        /*0314*/ 	.word	0xffffffff


	//   ....[99]....
        /*0318*/ 	.word	0xffffffff


	//   ....[100]....
        /*031c*/ 	.word	0xffffffff


	//   ....[101]....
        /*0320*/ 	.word	0xffffffff


	//   ....[102]....
        /*0324*/ 	.word	0xffffffff


	//   ....[103]....
        /*0328*/ 	.word	0xffffffff


	//   ....[104]....
        /*032c*/ 	.word	0xffffffff


	//   ....[105]....
        /*0330*/ 	.word	0xffffffff


	//   ....[106]....
        /*0334*/ 	.word	0xffffffff


	//   ....[107]....
        /*0338*/ 	.word	0xffffffff


	//   ....[108]....
        /*033c*/ 	.word	0xffffffff


	//   ....[109]....
        /*0340*/ 	.word	0xffffffff


	//   ....[110]....
        /*0344*/ 	.word	0xffffffff


	//   ....[111]....
        /*0348*/ 	.word	0xffffffff


	//   ....[112]....
        /*034c*/ 	.word	0xffffffff


	//   ....[113]....
        /*0350*/ 	.word	0xffffffff


	//   ....[114]....
        /*0354*/ 	.word	0xffffffff


	//   ....[115]....
        /*0358*/ 	.word	0xffffffff


	//   ....[116]....
        /*035c*/ 	.word	0xffffffff


	//   ....[117]....
        /*0360*/ 	.word	0xffffffff


	//   ....[118]....
        /*0364*/ 	.word	0xffffffff


	//   ....[119]....
        /*0368*/ 	.word	0xffffffff


	//   ....[120]....
        /*036c*/ 	.word	0xffffffff


	//   ....[121]....
        /*0370*/ 	.word	0xffffffff


	//   ....[122]....
        /*0374*/ 	.word	0xffffffff


	//   ....[123]....
        /*0378*/ 	.word	0xffffffff


	//   ....[124]....
        /*037c*/ 	.word	0xffffffff


	//   ....[125]....
        /*0380*/ 	.word	0xffffffff


	//   ....[126]....
        /*0384*/ 	.word	0xffffffff


	//   ....[127]....
        /*0388*/ 	.word	0xffffffff


	//   ....[128]....
        /*038c*/ 	.word	0xffffffff


	//   ....[129]....
        /*0390*/ 	.word	0xffffffff


	//   ....[130]....
        /*0394*/ 	.word	0xffffffff


	//   ....[131]....
        /*0398*/ 	.word	0xffffffff


	//   ....[132]....
        /*039c*/ 	.word	0xffffffff


	//   ....[133]....
        /*03a0*/ 	.word	0xffffffff


	//   ....[134]....
        /*03a4*/ 	.word	0xffffffff


	//   ....[135]....
        /*03a8*/ 	.word	0xffffffff


	//   ....[136]....
        /*03ac*/ 	.word	0xffffffff


	//   ....[137]....
        /*03b0*/ 	.word	0xffffffff


	//   ....[138]....
        /*03b4*/ 	.word	0xffffffff


	//   ....[139]....
        /*03b8*/ 	.word	0xffffffff


	//   ....[140]....
        /*03bc*/ 	.word	0xffffffff


	//   ....[141]....
        /*03c0*/ 	.word	0xffffffff


	//   ....[142]....
        /*03c4*/ 	.word	0xffffffff


	//   ....[143]....
        /*03c8*/ 	.word	0xffffffff


	//   ....[144]....
        /*03cc*/ 	.word	0xffffffff


	//   ....[145]....
        /*03d0*/ 	.word	0xffffffff


	//   ....[146]....
        /*03d4*/ 	.word	0xffffffff


	//   ....[147]....
        /*03d8*/ 	.word	0xffffffff


	//   ....[148]....
        /*03dc*/ 	.word	0xffffffff


	//   ....[149]....
        /*03e0*/ 	.word	0xffffffff


	//   ....[150]....
        /*03e4*/ 	.word	0xffffffff


	//   ....[151]....
        /*03e8*/ 	.word	0xffffffff


	//   ....[152]....
        /*03ec*/ 	.word	0xffffffff


	//   ....[153]....
        /*03f0*/ 	.word	0xffffffff


	//   ....[154]....
        /*03f4*/ 	.word	0xffffffff


	//   ....[155]....
        /*03f8*/ 	.word	0xffffffff


	//   ....[156]....
        /*03fc*/ 	.word	0xffffffff


	//   ....[157]....
        /*0400*/ 	.word	0xffffffff


	//   ....[158]....
        /*0404*/ 	.word	0xffffffff


	//   ....[159]....
        /*0408*/ 	.word	0xffffffff


	//   ....[160]....
        /*040c*/ 	.word	0xffffffff


	//   ....[161]....
        /*0410*/ 	.word	0xffffffff


	//   ....[162]....
        /*0414*/ 	.word	0xffffffff


	//   ....[163]....
        /*0418*/ 	.word	0xffffffff


	//   ....[164]....
        /*041c*/ 	.word	0xffffffff


	//   ....[165]....
        /*0420*/ 	.word	0xffffffff


	//   ....[166]....
        /*0424*/ 	.word	0xffffffff


	//   ....[167]....
        /*0428*/ 	.word	0xffffffff


	//   ....[168]....
        /*042c*/ 	.word	0xffffffff


	//   ....[169]....
        /*0430*/ 	.word	0xffffffff


	//   ....[170]....
        /*0434*/ 	.word	0xffffffff


	//   ....[171]....
        /*0438*/ 	.word	0xffffffff


	//   ....[172]....
        /*043c*/ 	.word	0xffffffff


	//   ....[173]....
        /*0440*/ 	.word	0xffffffff


	//   ....[174]....
        /*0444*/ 	.word	0xffffffff


	//   ....[175]....
        /*0448*/ 	.word	0xffffffff


	//   ....[176]....
        /*044c*/ 	.word	0xffffffff


	//   ....[177]....
        /*0450*/ 	.word	0xffffffff


	//   ....[178]....
        /*0454*/ 	.word	0xffffffff


	//   ....[179]....
        /*0458*/ 	.word	0xffffffff


	//   ....[180]....
        /*045c*/ 	.word	0xffffffff


	//   ....[181]....
        /*0460*/ 	.word	0xffffffff


	//   ....[182]....
        /*0464*/ 	.word	0xffffffff


	//   ....[183]....
        /*0468*/ 	.word	0xffffffff


	//   ....[184]....
        /*046c*/ 	.word	0xffffffff


	//   ....[185]....
        /*0470*/ 	.word	0xffffffff


	//   ....[186]....
        /*0474*/ 	.word	0xffffffff


	//   ....[187]....
        /*0478*/ 	.word	0xffffffff


	//   ....[188]....
        /*047c*/ 	.word	0xffffffff


	//   ....[189]....
        /*0480*/ 	.word	0xffffffff


	//   ....[190]....
        /*0484*/ 	.word	0xffffffff


	//   ....[191]....
        /*0488*/ 	.word	0xffffffff


	//   ....[192]....
        /*048c*/ 	.word	0xffffffff


	//   ....[193]....
        /*0490*/ 	.word	0xffffffff


	//   ....[194]....
        /*0494*/ 	.word	0xffffffff


	//   ....[195]....
        /*0498*/ 	.word	0xffffffff


	//   ....[196]....
        /*049c*/ 	.word	0xffffffff


	//   ....[197]....
        /*04a0*/ 	.word	0xffffffff


	//   ....[198]....
        /*04a4*/ 	.word	0xffffffff


	//   ....[199]....
        /*04a8*/ 	.word	0xffffffff


	//   ....[200]....
        /*04ac*/ 	.word	0xffffffff


	//   ....[201]....
        /*04b0*/ 	.word	0xffffffff


	//   ....[202]....
        /*04b4*/ 	.word	0xffffffff


	//   ....[203]....
        /*04b8*/ 	.word	0xffffffff


	//   ....[204]....
        /*04bc*/ 	.word	0xffffffff


	//   ....[205]....
        /*04c0*/ 	.word	0xffffffff


	//   ....[206]....
        /*04c4*/ 	.word	0xffffffff


	//   ....[207]....
        /*04c8*/ 	.word	0xffffffff


	//   ....[208]....
        /*04cc*/ 	.word	0xffffffff


	//   ....[209]....
        /*04d0*/ 	.word	0xffffffff


	//   ....[210]....
        /*04d4*/ 	.word	0xffffffff


	//   ....[211]....
        /*04d8*/ 	.word	0xffffffff


	//----- nvinfo : EIATTR_COOP_GROUP_INSTR_OFFSETS
	.align		4
.L_442:
        /*04dc*/ 	.byte	0x04, 0x28
        /*04de*/ 	.short	(.L_444 - .L_443)


	//   ....[0]....
.L_443:
        /*04e0*/ 	.word	0x00000050


	//   ....[1]....
        /*04e4*/ 	.word	0x000001e0


	//   ....[2]....
        /*04e8*/ 	.word	0x00000210


	//   ....[3]....
        /*04ec*/ 	.word	0x00000240


	//   ....[4]....
        /*04f0*/ 	.word	0x00000270


	//   ....[5]....
        /*04f4*/ 	.word	0x000002a0


	//   ....[6]....
        /*04f8*/ 	.word	0x000002d0


	//   ....[7]....
        /*04fc*/ 	.word	0x00000440


	//   ....[8]....
        /*0500*/ 	.word	0x00000480


	//   ....[9]....
        /*0504*/ 	.word	0x000004b0


	//   ....[10]....
        /*0508*/ 	.word	0x000004e0


	//   ....[11]....
        /*050c*/ 	.word	0x00000510


	//   ....[12]....
        /*0510*/ 	.word	0x00000540


	//   ....[13]....
        /*0514*/ 	.word	0x000005d0


	//   ....[14]....
        /*0518*/ 	.word	0x00000600


	//   ....[15]....
        /*051c*/ 	.word	0x00000620


	//   ....[16]....
        /*0520*/ 	.word	0x00000680


	//   ....[17]....
        /*0524*/ 	.word	0x000037b0


	//   ....[18]....
        /*0528*/ 	.word	0x000037c0


	//   ....[19]....
        /*052c*/ 	.word	0x00005380


	//   ....[20]....
        /*0530*/ 	.word	0x00005390


	//   ....[21]....
        /*0534*/ 	.word	0x00006e80


	//   ....[22]....
        /*0538*/ 	.word	0x00006e90


	//   ....[23]....
        /*053c*/ 	.word	0x00007380


	//   ....[24]....
        /*0540*/ 	.word	0x00007390


	//   ....[25]....
        /*0544*/ 	.word	0x00008080


	//   ....[26]....
        /*0548*/ 	.word	0x000080a0


	//   ....[27]....
        /*054c*/ 	.word	0x000081d0


	//   ....[28]....
        /*0550*/ 	.word	0x000081e0


	//   ....[29]....
        /*0554*/ 	.word	0x00008310


	//   ....[30]....
        /*0558*/ 	.word	0x00008330


	//   ....[31]....
        /*055c*/ 	.word	0x00008460


	//   ....[32]....
        /*0560*/ 	.word	0x00008470


	//   ....[33]....
        /*0564*/ 	.word	0x00008990


	//   ....[34]....
        /*0568*/ 	.word	0x000089b0


	//   ....[35]....
        /*056c*/ 	.word	0x000089d0


	//   ....[36]....
        /*0570*/ 	.word	0x000089e0


	//   ....[37]....
        /*0574*/ 	.word	0x00008ad0


	//   ....[38]....
        /*0578*/ 	.word	0x00008b00


	//   ....[39]....
        /*057c*/ 	.word	0x00008b20


	//   ....[40]....
        /*0580*/ 	.word	0x00008c30


	//   ....[41]....
        /*0584*/ 	.word	0x00008fa0


	//   ....[42]....
        /*0588*/ 	.word	0x00008fc0


	//   ....[43]....
        /*058c*/ 	.word	0x000090a0


	//   ....[44]....
        /*0590*/ 	.word	0x000090e0


	//   ....[45]....
        /*0594*/ 	.word	0x000093e0


	//   ....[46]....
        /*0598*/ 	.word	0x00009400


	//   ....[47]....
        /*059c*/ 	.word	0x00009410


	//   ....[48]....
        /*05a0*/ 	.word	0x00009420


	//   ....[49]....
        /*05a4*/ 	.word	0x0000bf30


	//   ....[50]....
        /*05a8*/ 	.word	0x0000bf50


	//   ....[51]....
        /*05ac*/ 	.word	0x0000bf70


	//   ....[52]....
        /*05b0*/ 	.word	0x0000bf80


	//   ....[53]....
        /*05b4*/ 	.word	0x0000ee00


	//   ....[54]....
        /*05b8*/ 	.word	0x0000ee20


	//   ....[55]....
        /*05bc*/ 	.word	0x0000eeb0


	//   ....[56]....
        /*05c0*/ 	.word	0x0000ef10


	//   ....[57]....
        /*05c4*/ 	.word	0x0000ff60


	//   ....[58]....
        /*05c8*/ 	.word	0x0000fff0


	//   ....[59]....
        /*05cc*/ 	.word	0x00010000


	//   ....[60]....
        /*05d0*/ 	.word	0x00010030


	//   ....[61]....
        /*05d4*/ 	.word	0x00011340


	//   ....[62]....
        /*05d8*/ 	.word	0x00011360


	//   ....[63]....
        /*05dc*/ 	.word	0x00011450


	//   ....[64]....
        /*05e0*/ 	.word	0x00011470


	//   ....[65]....
        /*05e4*/ 	.word	0x00011900


	//   ....[66]....
        /*05e8*/ 	.word	0x00011920


	//   ....[67]....
        /*05ec*/ 	.word	0x00011a20


	//   ....[68]....
        /*05f0*/ 	.word	0x00011a60


	//   ....[69]....
        /*05f4*/ 	.word	0x000127c0


	//   ....[70]....
        /*05f8*/ 	.word	0x000127f0


	//   ....[71]....
        /*05fc*/ 	.word	0x00012a90


	//   ....[72]....
        /*0600*/ 	.word	0x00012bc0


	//   ....[73]....
        /*0604*/ 	.word	0x00014190


	//   ....[74]....
        /*0608*/ 	.word	0x000141b0


	//   ....[75]....
        /*060c*/ 	.word	0x000142c0


	//   ....[76]....
        /*0610*/ 	.word	0x000142f0


	//   ....[77]....
        /*0614*/ 	.word	0x00014510


	//   ....[78]....
        /*0618*/ 	.word	0x00014540


	//   ....[79]....
        /*061c*/ 	.word	0x00014550


	//   ....[80]....
        /*0620*/ 	.word	0x00014580


	//   ....[81]....
        /*0624*/ 	.word	0x00015a70


	//   ....[82]....
        /*0628*/ 	.word	0x00015a80


	//   ....[83]....
        /*062c*/ 	.word	0x00015aa0


	//   ....[84]....
        /*0630*/ 	.word	0x00015ac0


	//   ....[85]....
        /*0634*/ 	.word	0x00015e40


	//   ....[86]....
        /*0638*/ 	.word	0x00015e60


	//   ....[87]....
        /*063c*/ 	.word	0x00015f80


	//   ....[88]....
        /*0640*/ 	.word	0x00015f90


	//   ....[89]....
        /*0644*/ 	.word	0x000160c0


	//   ....[90]....
        /*0648*/ 	.word	0x000160e0


	//   ....[91]....
        /*064c*/ 	.word	0x00016210


	//   ....[92]....
        /*0650*/ 	.word	0x00016220


	//   ....[93]....
        /*0654*/ 	.word	0x00016540


	//   ....[94]....
        /*0658*/ 	.word	0x00016560


	//   ....[95]....
        /*065c*/ 	.word	0x00016ff0


	//   ....[96]....
        /*0660*/ 	.word	0x00017000


	//   ....[97]....
        /*0664*/ 	.word	0x00018210


	//   ....[98]....
        /*0668*/ 	.word	0x00018230


	//   ....[99]....
        /*066c*/ 	.word	0x00018360


	//   ....[100]....
        /*0670*/ 	.word	0x00018370


	//   ....[101]....
        /*0674*/ 	.word	0x000184a0


	//   ....[102]....
        /*0678*/ 	.word	0x000184c0


	//   ....[103]....
        /*067c*/ 	.word	0x000185f0


	//   ....[104]....
        /*0680*/ 	.word	0x00018600


	//   ....[105]....
        /*0684*/ 	.word	0x000187c0


	//   ....[106]....
        /*0688*/ 	.word	0x000187e0


	//   ....[107]....
        /*068c*/ 	.word	0x00018900


	//   ....[108]....
        /*0690*/ 	.word	0x00018940


	//   ....[109]....
        /*0694*/ 	.word	0x00018970


	//   ....[110]....
        /*0698*/ 	.word	0x000189a0


	//   ....[111]....
        /*069c*/ 	.word	0x000189d0


	//   ....[112]....
        /*06a0*/ 	.word	0x00018a00


	//   ....[113]....
        /*06a4*/ 	.word	0x00018b60


	//   ....[114]....
        /*06a8*/ 	.word	0x00018ba0


	//   ....[115]....
        /*06ac*/ 	.word	0x00018bd0


	//   ....[116]....
        /*06b0*/ 	.word	0x00018c00


	//   ....[117]....
        /*06b4*/ 	.word	0x00018c30


	//   ....[118]....
        /*06b8*/ 	.word	0x00018c60


	//   ....[119]....
        /*06bc*/ 	.word	0x00018cf0


	//   ....[120]....
        /*06c0*/ 	.word	0x00018d20


	//   ....[121]....
        /*06c4*/ 	.word	0x00018d30


	//   ....[122]....
        /*06c8*/ 	.word	0x00018d90


	//   ....[123]....
        /*06cc*/ 	.word	0x000192d0


	//   ....[124]....
        /*06d0*/ 	.word	0x00019330


	//   ....[125]....
        /*06d4*/ 	.word	0x00019380


	//   ....[126]....
        /*06d8*/ 	.word	0x000193d0


	//   ....[127]....
        /*06dc*/ 	.word	0x00019420


	//   ....[128]....
        /*06e0*/ 	.word	0x00019490


	//   ....[129]....
        /*06e4*/ 	.word	0x000194e0


	//   ....[130]....
        /*06e8*/ 	.word	0x00019540


	//   ....[131]....
        /*06ec*/ 	.word	0x000195b0


	//   ....[132]....
        /*06f0*/ 	.word	0x00019610


	//   ....[133]....
        /*06f4*/ 	.word	0x00019680


	//   ....[134]....
        /*06f8*/ 	.word	0x000196f0


	//   ....[135]....
        /*06fc*/ 	.word	0x00019760


	//   ....[136]....
        /*0700*/ 	.word	0x000197c0


	//   ....[137]....
        /*0704*/ 	.word	0x00019830


	//   ....[138]....
        /*0708*/ 	.word	0x000198a0


	//   ....[139]....
        /*070c*/ 	.word	0x00019910


	//   ....[140]....
        /*0710*/ 	.word	0x00019970


	//   ....[141]....
        /*0714*/ 	.word	0x000199e0


	//   ....[142]....
        /*0718*/ 	.word	0x00019a50


	//   ....[143]....
        /*071c*/ 	.word	0x00019bc0


	//   ....[144]....
        /*0720*/ 	.word	0x00019c20


	//   ....[145]....
        /*0724*/ 	.word	0x00019c90


	//   ....[146]....
        /*0728*/ 	.word	0x00019d00


	//   ....[147]....
        /*072c*/ 	.word	0x00019d70


	//   ....[148]....
        /*0730*/ 	.word	0x00019dd0


	//   ....[149]....
        /*0734*/ 	.word	0x00019e40


	//   ....[150]....
        /*0738*/ 	.word	0x00019eb0


	//   ....[151]....
        /*073c*/ 	.word	0x00019f20


	//   ....[152]....
        /*0740*/ 	.word	0x00019f80


	//   ....[153]....
        /*0744*/ 	.word	0x00019ff0


	//   ....[154]....
        /*0748*/ 	.word	0x0001a060


	//   ....[155]....
        /*074c*/ 	.word	0x0001a1d0


	//   ....[156]....
        /*0750*/ 	.word	0x0001a230


	//   ....[157]....
        /*0754*/ 	.word	0x0001a2a0


	//   ....[158]....
        /*0758*/ 	.word	0x0001a310


	//   ....[159]....
        /*075c*/ 	.word	0x0001a480


	//   ....[160]....
        /*0760*/ 	.word	0x0001a4e0


	//   ....[161]....
        /*0764*/ 	.word	0x0001a550


	//   ....[162]....
        /*0768*/ 	.word	0x0001a5c0


	//   ....[163]....
        /*076c*/ 	.word	0x0001a740


	//   ....[164]....
        /*0770*/ 	.word	0x0001a7a0


	//   ....[165]....
        /*0774*/ 	.word	0x0001a800


	//   ....[166]....
        /*0778*/ 	.word	0x0001a870


	//   ....[167]....
        /*077c*/ 	.word	0x0001a8e0


	//   ....[168]....
        /*0780*/ 	.word	0x0001aa60


	//   ....[169]....
        /*0784*/ 	.word	0x0001aac0


	//   ....[170]....
        /*0788*/ 	.word	0x0001ab20


	//   ....[171]....
        /*078c*/ 	.word	0x0001ab80


	//   ....[172]....
        /*0790*/ 	.word	0x0001abd0


	//   ....[173]....
        /*0794*/ 	.word	0x0001ac20


	//   ....[174]....
        /*0798*/ 	.word	0x0001ac90


	//   ....[175]....
        /*079c*/ 	.word	0x0001ad00


	//   ....[176]....
        /*07a0*/ 	.word	0x0001ad70


	//   ....[177]....
        /*07a4*/ 	.word	0x0001add0


	//   ....[178]....
        /*07a8*/ 	.word	0x0001ae40


	//   ....[179]....
        /*07ac*/ 	.word	0x0001aeb0


	//   ....[180]....
        /*07b0*/ 	.word	0x0001af20


	//   ....[181]....
        /*07b4*/ 	.word	0x0001af80


	//   ....[182]....
        /*07b8*/ 	.word	0x0001aff0


	//   ....[183]....
        /*07bc*/ 	.word	0x0001b060


	//   ....[184]....
        /*07c0*/ 	.word	0x0001b0d0


	//   ....[185]....
        /*07c4*/ 	.word	0x0001b130


	//   ....[186]....
        /*07c8*/ 	.word	0x0001b1a0


	//   ....[187]....
        /*07cc*/ 	.word	0x0001b210


	//   ....[188]....
        /*07d0*/ 	.word	0x0001b280


	//   ....[189]....
        /*07d4*/ 	.word	0x0001b2e0


	//   ....[190]....
        /*07d8*/ 	.word	0x0001b350


	//   ....[191]....
        /*07dc*/ 	.word	0x0001b3c0


	//   ....[192]....
        /*07e0*/ 	.word	0x0001b430


	//   ....[193]....
        /*07e4*/ 	.word	0x0001b490


	//   ....[194]....
        /*07e8*/ 	.word	0x0001b500


	//   ....[195]....
        /*07ec*/ 	.word	0x0001b570


	//   ....[196]....
        /*07f0*/ 	.word	0x0001b5c0


	//   ....[197]....
        /*07f4*/ 	.word	0x0001b600


	//   ....[198]....
        /*07f8*/ 	.word	0x0001b650


	//   ....[199]....
        /*07fc*/ 	.word	0x0001b6a0


	//   ....[200]....
        /*0800*/ 	.word	0x0001b6f0


	//   ....[201]....
        /*0804*/ 	.word	0x0001b760


	//   ....[202]....
        /*0808*/ 	.word	0x0001b7b0


	//   ....[203]....
        /*080c*/ 	.word	0x0001b800


	//   ....[204]....
        /*0810*/ 	.word	0x0001b850


	//   ....[205]....
        /*0814*/ 	.word	0x0001b8a0


	//   ....[206]....
        /*0818*/ 	.word	0x0001b8f0


	//   ....[207]....
        /*081c*/ 	.word	0x0001b960


	//   ....[208]....
        /*0820*/ 	.word	0x0001b9b0


	//   ....[209]....
        /*0824*/ 	.word	0x0001ba10


	//   ....[210]....
        /*0828*/ 	.word	0x0001ba70


	//   ....[211]....
        /*082c*/ 	.word	0x0001bae0


	//----- nvinfo : EIATTR_EXIT_INSTR_OFFSETS
	.align		4
.L_444:
        /*0830*/ 	.byte	0x04, 0x1c
        /*0832*/ 	.short	(.L_446 - .L_445)


	//   ....[0]....
.L_445:
        /*0834*/ 	.word	0x00000b40


	//   ....[1]....
        /*0838*/ 	.word	0x00019290


	//----- nvinfo : EIATTR_MAX_THREADS
	.align		4
.L_446:
        /*083c*/ 	.byte	0x04, 0x05
        /*083e*/ 	.short	(.L_448 - .L_447)
.L_447:
        /*0840*/ 	.word	0x00000100
        /*0844*/ 	.word	0x00000001
        /*0848*/ 	.word	0x00000001


	//----- nvinfo : EIATTR_CRS_STACK_SIZE
	.align		4
.L_448:
        /*084c*/ 	.byte	0x04, 0x1e
        /*084e*/ 	.short	(.L_450 - .L_449)
.L_449:
        /*0850*/ 	.word	0x00000000
.L_450:


//--------------------- .nv.info._ZN7cutlass13device_kernelIN5flash19enable_sm80_to_sm89INS1_16FlashAttnFwdSm80INS1_25CollectiveMainloopFwdSm80ILi8ELi2ELb0EN4cute5tupleIJNS5_1CILi128EEENS7_ILi64EEENS7_ILi192EEEEEELi192ENS_6half_tEfNS_4arch4Sm80ELb0ELb1ELb0ELb0ELb1ELb0ELb1ELb1EEENS1_21CollectiveEpilogueFwdINS6_IJS8_SA_S9_EEENS6_IJNS7_ILi1EEESI_SI_EEESC_SE_Li256ELb0ELb1ELb1ELb0EEENS1_19SingleTileSchedulerILb0ELb1ELb1ELi128EEEEEEEEEvNT_6ParamsE --------------------------
	.section	.nv.info._ZN7cutlass13device_kernelIN5flash19enable_sm80_to_sm89INS1_16FlashAttnFwdSm80INS1_25CollectiveMainloopFwdSm80ILi8ELi2ELb0EN4cute5tupleIJNS5_1CILi128EEENS7_ILi64EEENS7_ILi192EEEEEELi192ENS_6half_tEfNS_4arch4Sm80ELb0ELb1ELb0ELb0ELb1ELb0ELb1ELb1EEENS1_21CollectiveEpilogueFwdINS6_IJS8_SA_S9_EEENS6_IJNS7_ILi1EEESI_SI_EEESC_SE_Li256ELb0ELb1ELb1ELb0EEENS1_19SingleTileSchedulerILb0ELb1ELb1ELi128EEEEEEEEEvNT_6ParamsE,"",@"SHT_CUDA_INFO"
	.sectionflags	@""
	.align	4


	//----- nvinfo : EIATTR_CUDA_API_VERSION
	.align		4
        /*0000*/ 	.byte	0x04, 0x37
        /*0002*/ 	.short	(.L_452 - .L_451)
.L_451:
        /*0004*/ 	.word	0x00000082


	//----- nvinfo : EIATTR_SW2861232_WAR
	.align		4
.L_452:
        /*0008*/ 	.byte	0x01, 0x35
	.zero		2


	//----- nvinfo : EIATTR_PARAM_CBANK
	.align		4
        /*000c*/ 	.byte	0x04, 0x0a
        /*000e*/ 	.short	(.L_454 - .L_453)
	.align		4
.L_453:
        /*0010*/ 	.word	index@(.nv.constant0._ZN7cutlass13device_kernelIN5flash19enable_sm80_to_sm89INS1_16FlashAttnFwdSm80INS1_25CollectiveMainloopFwdSm80ILi8ELi2ELb0EN4cute5tupleIJNS5_1CILi128EEENS7_ILi64EEENS7_ILi192EEEEEELi192ENS_6half_tEfNS_4arch4Sm80ELb0ELb1ELb0ELb0ELb1ELb0ELb1ELb1EEENS1_21CollectiveEpilogueFwdINS6_IJS8_SA_S9_EEENS6_IJNS7_ILi1EEESI_SI_EEESC_SE_Li256ELb0ELb1ELb1ELb0EEENS1_19SingleTileSchedulerILb0ELb1ELb1ELi128EEEEEEEEEvNT_6ParamsE)
        /*0014*/ 	.short	0x0160
        /*0016*/ 	.short	0x0418


	//----- nvinfo : EIATTR_CBANK_PARAM_SIZE
	.align		4
.L_454:
        /*0018*/ 	.byte	0x03, 0x19
        /*001a*/ 	.short	0x0418


	//----- nvinfo : EIATTR_KPARAM_INFO
	.align		4
        /*001c*/ 	.byte	0x04, 0x17
        /*001e*/ 	.short	(.L_456 - .L_455)
.L_455:
        /*0020*/ 	.word	0x00000000
        /*0024*/ 	.short	0x0000
        /*0026*/ 	.short	0x0000
        /*0028*/ 	.byte	0x00, 0xf0, 0x61, 0x10


	//----- nvinfo : EIATTR_MAXREG_COUNT
	.align		4
.L_456:
        /*002c*/ 	.byte	0x03, 0x1b
        /*002e*/ 	.short	0x00ff


	//----- nvinfo : EIATTR_NUM_BARRIERS
	.align		4
        /*0030*/ 	.byte	0x02, 0x4c
        /*0032*/ 	.byte	0x02
	.zero		1


	//----- nvinfo : EIATTR_MERCURY_ISA_VERSION
	.align		4
        /*0034*/ 	.byte	0x03, 0x5f
        /*0036*/ 	.short	0x0000


	//----- nvinfo : EIATTR_COOP_GROUP_MASK_REGIDS
	.align		4
        /*0038*/ 	.byte	0x04, 0x29
        /*003a*/ 	.short	(.L_458 - .L_457)


	//   ....[0]....
.L_457:
        /*003c*/ 	.word	0xffffffff


	//   ....[1]....
        /*0040*/ 	.word	0xffffffff


	//   ....[2]....
        /*0044*/ 	.word	0xffffffff


	//   ....[3]....
        /*0048*/ 	.word	0xffffffff


	//   ....[4]....
        /*004c*/ 	.word	0xffffffff


	//   ....[5]....
        /*0050*/ 	.word	0xffffffff


	//   ....[6]....
        /*0054*/ 	.word	0xffffffff


	//   ....[7]....
        /*0058*/ 	.word	0xffffffff


	//   ....[8]....
        /*005c*/ 	.word	0xffffffff


	//   ....[9]....
        /*0060*/ 	.word	0xffffffff


	//   ....[10]....
        /*0064*/ 	.word	0xffffffff


	//   ....[11]....
        /*0068*/ 	.word	0xffffffff


	//   ....[12]....
        /*006c*/ 	.word	0xffffffff


	//   ....[13]....
        /*0070*/ 	.word	0xffffffff


	//   ....[14]....
        /*0074*/ 	.word	0xffffffff


	//   ....[15]....
        /*0078*/ 	.word	0xffffffff


	//   ....[16]....
        /*007c*/ 	.word	0xffffffff


	//   ....[17]....
        /*0080*/ 	.word	0xffffffff


	//   ....[18]....
        /*0084*/ 	.word	0xffffffff


	//   ....[19]....
        /*0088*/ 	.word	0xffffffff


	//   ....[20]....
        /*008c*/ 	.word	0xffffffff


	//   ....[21]....
        /*0090*/ 	.word	0xffffffff


	//   ....[22]....
        /*0094*/ 	.word	0xffffffff


	//   ....[23]....
        /*0098*/ 	.word	0xffffffff


	//   ....[24]....
        /*009c*/ 	.word	0xffffffff


	//   ....[25]....
        /*00a0*/ 	.word	0xffffffff


	//   ....[26]....
        /*00a4*/ 	.word	0xffffffff


	//   ....[27]....
        /*00a8*/ 	.word	0xffffffff


	//   ....[28]....
        /*00ac*/ 	.word	0xffffffff


	//   ....[29]....
        /*00b0*/ 	.word	0xffffffff


	//   ....[30]....
        /*00b4*/ 	.word	0xffffffff


	//   ....[31]....
        /*00b8*/ 	.word	0xffffffff


	//   ....[32]....
        /*00bc*/ 	.word	0xffffffff


	//   ....[33]....
        /*00c0*/ 	.word	0xffffffff


	//   ....[34]....
        /*00c4*/ 	.word	0xffffffff


	//   ....[35]....
        /*00c8*/ 	.word	0xffffffff


	//   ....[36]....
        /*00cc*/ 	.word	0xffffffff


	//   ....[37]....
        /*00d0*/ 	.word	0xffffffff


	//   ....[38]....
        /*00d4*/ 	.word	0xffffffff


	//   ....[39]....
        /*00d8*/ 	.word	0xffffffff


	//   ....[40]....
        /*00dc*/ 	.word	0xffffffff


	//   ....[41]....
        /*00e0*/ 	.word	0xffffffff


	//   ....[42]....
        /*00e4*/ 	.word	0xffffffff


	//   ....[43]....
        /*00e8*/ 	.word	0xffffffff


	//   ....[44]....
        /*00ec*/ 	.word	0xffffffff


	//   ....[45]....
        /*00f0*/ 	.word	0xffffffff


	//   ....[46]....
        /*00f4*/ 	.word	0xffffffff


	//   ....[47]....
        /*00f8*/ 	.word	0xffffffff


	//   ....[48]....
        /*00fc*/ 	.word	0xffffffff


	//   ....[49]....
        /*0100*/ 	.word	0xffffffff


	//   ....[50]....
        /*0104*/ 	.word	0xffffffff


	//   ....[51]....
        /*0108*/ 	.word	0xffffffff


	//   ....[52]....
        /*010c*/ 	.word	0xffffffff


	//   ....[53]....
        /*0110*/ 	.word	0xffffffff


	//   ....[54]....
        /*0114*/ 	.word	0xffffffff


	//   ....[55]....
        /*0118*/ 	.word	0xffffffff


	//   ....[56]....
        /*011c*/ 	.word	0xffffffff


	//   ....[57]....
        /*0120*/ 	.word	0xffffffff


	//   ....[58]....
        /*0124*/ 	.word	0xffffffff


	//   ....[59]....
        /*0128*/ 	.word	0xffffffff


	//   ....[60]....
        /*012c*/ 	.word	0xffffffff


	//   ....[61]....
        /*0130*/ 	.word	0xffffffff


	//   ....[62]....
        /*0134*/ 	.word	0xffffffff


	//   ....[63]....
        /*0138*/ 	.word	0xffffffff


	//   ....[64]....
        /*013c*/ 	.word	0xffffffff


	//   ....[65]....
        /*0140*/ 	.word	0xffffffff


	//   ....[66]....
        /*0144*/ 	.word	0xffffffff


	//   ....[67]....
        /*0148*/ 	.word	0xffffffff


	//   ....[68]....
        /*014c*/ 	.word	0xffffffff


	//   ....[69]....
        /*0150*/ 	.word	0xffffffff


	//   ....[70]....
        /*0154*/ 	.word	0xffffffff


	//   ....[71]....
        /*0158*/ 	.word	0xffffffff


	//   ....[72]....
        /*015c*/ 	.word	0xffffffff


	//   ....[73]....
        /*0160*/ 	.word	0xffffffff


	//   ....[74]....
        /*0164*/ 	.word	0xffffffff


	//   ....[75]....
        /*0168*/ 	.word	0xffffffff


	//   ....[76]....
        /*016c*/ 	.word	0xffffffff


	//   ....[77]....
        /*0170*/ 	.word	0xffffffff


	//   ....[78]....
        /*0174*/ 	.word	0xffffffff


	//   ....[79]....
        /*0178*/ 	.word	0xffffffff


	//   ....[80]....
        /*017c*/ 	.word	0xffffffff


	//   ....[81]....
        /*0180*/ 	.word	0xffffffff


	//   ....[82]....
        /*0184*/ 	.word	0xffffffff


	//   ....[83]....
        /*0188*/ 	.word	0xffffffff


	//   ....[84]....
        /*018c*/ 	.word	0xffffffff


	//   ....[85]....
        /*0190*/ 	.word	0xffffffff


	//   ....[86]....
        /*0194*/ 	.word	0xffffffff


	//----- nvinfo : EIATTR_COOP_GROUP_INSTR_OFFSETS
	.align		4
.L_458:
        /*0198*/ 	.byte	0x04, 0x28
        /*019a*/ 	.short	(.L_460 - .L_459)


	//   ....[0]....
.L_459:
        /*019c*/ 	.word	0x00000050


	//   ....[1]....
        /*01a0*/ 	.word	0x00001320


	//   ....[2]....
        /*01a4*/ 	.word	0x00001350


	//   ....[3]....
        /*01a8*/ 	.word	0x00001540


	//   ....[4]....
        /*01ac*/ 	.word	0x00001570


	//   ....[5]....
        /*01b0*/ 	.word	0x00001690


	//   ....[6]....
        /*01b4*/ 	.word	0x000016c0


	//   ....[7]....
        /*01b8*/ 	.word	0x000017d0


	//   ....[8]....
        /*01bc*/ 	.word	0x00001810


	//   ....[9]....
        /*01c0*/ 	.word	0x00001d70


	//   ....[10]....
        /*01c4*/ 	.word	0x00001d90


	//   ....[11]....
        /*01c8*/ 	.word	0x00001db0


	//   ....[12]....
        /*01cc*/ 	.word	0x00001dd0


	//   ....[13]....
        /*01d0*/ 	.word	0x00001e90


	//   ....[14]....
        /*01d4*/ 	.word	0x00001eb0


	//   ....[15]....
        /*01d8*/ 	.word	0x00001ed0


	//   ....[16]....
        /*01dc*/ 	.word	0x00001ef0


	//   ....[17]....
        /*01e0*/ 	.word	0x000023e0


	//   ....[18]....
        /*01e4*/ 	.word	0x00002410


	//   ....[19]....
        /*01e8*/ 	.word	0x00002430


	//   ....[20]....
        /*01ec*/ 	.word	0x00002440


	//   ....[21]....
        /*01f0*/ 	.word	0x00002a00


	//   ....[22]....
        /*01f4*/ 	.word	0x00002a30


	//   ....[23]....
        /*01f8*/ 	.word	0x00002a50


	//   ....[24]....
        /*01fc*/ 	.word	0x00002ab0


	//   ....[25]....
        /*0200*/ 	.word	0x00003770


	//   ....[26]....
        /*0204*/ 	.word	0x00003980


	//   ....[27]....
        /*0208*/ 	.word	0x00004210


	//   ....[28]....
        /*020c*/ 	.word	0x000044c0


	//   ....[29]....
        /*0210*/ 	.word	0x000044d0


	//   ....[30]....
        /*0214*/ 	.word	0x00004540


	//   ....[31]....
        /*0218*/ 	.word	0x00005710


	//   ....[32]....
        /*021c*/ 	.word	0x00005740


	//   ....[33]....
        /*0220*/ 	.word	0x00005760


	//   ....[34]....
        /*0224*/ 	.word	0x00005770


	//   ....[35]....
        /*0228*/ 	.word	0x00005e80


	//   ....[36]....
        /*022c*/ 	.word	0x00005ea0


	//   ....[37]....
        /*0230*/ 	.word	0x00005eb0


	//   ....[38]....
        /*0234*/ 	.word	0x00005ec0


	//   ....[39]....
        /*0238*/ 	.word	0x000061c0


	//   ....[40]....
        /*023c*/ 	.word	0x00006dd0


	//   ....[41]....
        /*0240*/ 	.word	0x000075b0


	//   ....[42]....
        /*0244*/ 	.word	0x00007700


	//   ....[43]....
        /*0248*/ 	.word	0x00007710


	//   ....[44]....
        /*024c*/ 	.word	0x00007730


	//   ....[45]....
        /*0250*/ 	.word	0x00009080


	//   ....[46]....
        /*0254*/ 	.word	0x000090b0


	//   ....[47]....
        /*0258*/ 	.word	0x000090c0


	//   ....[48]....
        /*025c*/ 	.word	0x000090d0


	//   ....[49]....
        /*0260*/ 	.word	0x00009850


	//   ....[50]....
        /*0264*/ 	.word	0x00009870


	//   ....[51]....
        /*0268*/ 	.word	0x00009880


	//   ....[52]....
        /*026c*/ 	.word	0x00009890


	//   ....[53]....
        /*0270*/ 	.word	0x0000a5f0


	//   ....[54]....
        /*0274*/ 	.word	0x0000a610


	//   ....[55]....
        /*0278*/ 	.word	0x0000a630


	//   ....[56]....
        /*027c*/ 	.word	0x0000a650


	//   ....[57]....
        /*0280*/ 	.word	0x0000bf50


	//   ....[58]....
        /*0284*/ 	.word	0x0000bf80


	//   ....[59]....
        /*0288*/ 	.word	0x0000bf90


	//   ....[60]....
        /*028c*/ 	.word	0x0000bfa0


	//   ....[61]....
        /*0290*/ 	.word	0x0000c4a0


	//   ....[62]....
        /*0294*/ 	.word	0x0000c4d0


	//   ....[63]....
        /*0298*/ 	.word	0x0000c4f0


	//   ....[64]....
        /*029c*/ 	.word	0x0000c500


	//   ....[65]....
        /*02a0*/ 	.word	0x0000cf70


	//   ....[66]....
        /*02a4*/ 	.word	0x0000d3b0


	//   ....[67]....
        /*02a8*/ 	.word	0x0000dbb0


	//   ....[68]....
        /*02ac*/ 	.word	0x0000dd00


	//   ....[69]....
        /*02b0*/ 	.word	0x0000dd10


	//   ....[70]....
        /*02b4*/ 	.word	0x0000dd30


	//   ....[71]....
        /*02b8*/ 	.word	0x0000f630


	//   ....[72]....
        /*02bc*/ 	.word	0x0000f660


	//   ....[73]....
        /*02c0*/ 	.word	0x0000f680


	//   ....[74]....
        /*02c4*/ 	.word	0x0000f690


	//   ....[75]....
        /*02c8*/ 	.word	0x0000f860


	//   ....[76]....
        /*02cc*/ 	.word	0x0000f890


	//   ....[77]....
        /*02d0*/ 	.word	0x0000f8d0


	//   ....[78]....
        /*02d4*/ 	.word	0x0000f8e0


	//   ....[79]....
        /*02d8*/ 	.word	0x000105e0


	//   ....[80]....
        /*02dc*/ 	.word	0x00010610


	//   ....[81]....
        /*02e0*/ 	.word	0x00010650


	//   ....[82]....
        /*02e4*/ 	.word	0x00010690


	//   ....[83]....
        /*02e8*/ 	.word	0x00010730


	//   ....[84]....
        /*02ec*/ 	.word	0x00010780


	//   ....[85]....
        /*02f0*/ 	.word	0x00011090


	//   ....[86]....
        /*02f4*/ 	.word	0x000110a0


	//----- nvinfo : EIATTR_EXIT_INSTR_OFFSETS
	.align		4
.L_460:
        /*02f8*/ 	.byte	0x04, 0x1c
        /*02fa*/ 	.short	(.L_462 - .L_461)


	//   ....[0]....
.L_461:
        /*02fc*/ 	.word	0x000001b0


	//   ....[1]....
        /*0300*/ 	.word	0x000110b0


	//   ....[2]....
        /*0304*/ 	.word	0x00011950


	//   ....[3]....
        /*0308*/ 	.word	0x000119a0


	//   ....[4]....
        /*030c*/ 	.word	0x000119d0


	//   ....[5]....
        /*0310*/ 	.word	0x00011a30


	//   ....[6]....
        /*0314*/ 	.word	0x00011cc0


	//----- nvinfo : EIATTR_CTAIDZ_USED
	.align		4
.L_462:
        /*0318*/ 	.byte	0x01, 0x04
	.zero		2


	//----- nvinfo : EIATTR_MAX_THREADS
	.align		4
        /*031c*/ 	.byte	0x04, 0x05
        /*031e*/ 	.short	(.L_464 - .L_463)
.L_463:
        /*0320*/ 	.word	0x00000100
        /*0324*/ 	.word	0x00000001
        /*0328*/ 	.word	0x00000001


	//----- nvinfo : EIATTR_CRS_STACK_SIZE
	.align		4
.L_464:
        /*032c*/ 	.byte	0x04, 0x1e
        /*032e*/ 	.short	(.L_466 - .L_465)
.L_465:
        /*0330*/ 	.word	0x00000000
.L_466:


//--------------------- .nv.info._ZN7cutlass13device_kernelIN5flash19enable_sm80_to_sm89INS1_16FlashAttnFwdSm80INS1_25CollectiveMainloopFwdSm80ILi8ELi2ELb0EN4cute5tupleIJNS5_1CILi128EEENS7_ILi64EEENS7_ILi192EEEEEELi192ENS_6half_tEfNS_4arch4Sm80ELb0ELb1ELb0ELb1ELb1ELb0ELb1ELb1EEENS1_21CollectiveEpilogueFwdINS6_IJS8_SA_S9_EEENS6_IJNS7_ILi1EEESI_SI_EEESC_SE_Li256ELb1ELb1ELb1ELb0EEENS1_36VarlenDynamicPersistentTileSchedulerILi128ELi64ELi256ELi256ELb1ELb1ELb0ELb1ELb0ELb1EEEEEEEEEvNT_6ParamsE --------------------------
	.section	.nv.info._ZN7cutlass13device_kernelIN5flash19enable_sm80_to_sm89INS1_16FlashAttnFwdSm80INS1_25CollectiveMainloopFwdSm80ILi8ELi2ELb0EN4cute5tupleIJNS5_1CILi128EEENS7_ILi64EEENS7_ILi192EEEEEELi192ENS_6half_tEfNS_4arch4Sm80ELb0ELb1ELb0ELb1ELb1ELb0ELb1ELb1EEENS1_21CollectiveEpilogueFwdINS6_IJS8_SA_S9_EEENS6_IJNS7_ILi1EEESI_SI_EEESC_SE_Li256ELb1ELb1ELb1ELb0EEENS1_36VarlenDynamicPersistentTileSchedulerILi128ELi64ELi256ELi256ELb1ELb1ELb0ELb1ELb0ELb1EEEEEEEEEvNT_6ParamsE,"",@"SHT_CUDA_INFO"
	.sectionflags	@""
	.align	4


	//----- nvinfo : EIATTR_CUDA_API_VERSION
	.align		4
        /*0000*/ 	.byte	0x04, 0x37
        /*0002*/ 	.short	(.L_468 - .L_467)
.L_467:
        /*0004*/ 	.word	0x00000082


	//----- nvinfo : EIATTR_SW2861232_WAR
	.align		4
.L_468:
        /*0008*/ 	.byte	0x01, 0x35
	.zero		2


	//----- nvinfo : EIATTR_PARAM_CBANK
	.align		4
        /*000c*/ 	.byte	0x04, 0x0a
        /*000e*/ 	.short	(.L_470 - .L_469)
	.align		4
.L_469:
        /*0010*/ 	.word	index@(.nv.constant0._ZN7cutlass13device_kernelIN5flash19enable_sm80_to_sm89INS1_16FlashAttnFwdSm80INS1_25CollectiveMainloopFwdSm80ILi8ELi2ELb0EN4cute5tupleIJNS5_1CILi128EEENS7_ILi64EEENS7_ILi192EEEEEELi192ENS_6half_tEfNS_4arch4Sm80ELb0ELb1ELb0ELb1ELb1ELb0ELb1ELb1EEENS1_21CollectiveEpilogueFwdINS6_IJS8_SA_S9_EEENS6_IJNS7_ILi1EEESI_SI_EEESC_SE_Li256ELb1ELb1ELb1ELb0EEENS1_36VarlenDynamicPersistentTileSchedulerILi128ELi64ELi256ELi256ELb1ELb1ELb0ELb1ELb0ELb1EEEEEEEEEvNT_6ParamsE)
        /*0014*/ 	.short	0x0160
        /*0016*/ 	.short	0x0438


	//----- nvinfo : EIATTR_CBANK_PARAM_SIZE
	.align		4
.L_470:
        /*0018*/ 	.byte	0x03, 0x19
        /*001a*/ 	.short	0x0438


	//----- nvinfo : EIATTR_KPARAM_INFO
	.align		4
        /*001c*/ 	.byte	0x04, 0x17
        /*001e*/ 	.short	(.L_472 - .L_471)
.L_471:
        /*0020*/ 	.word	0x00000000
        /*0024*/ 	.short	0x0000
        /*0026*/ 	.short	0x0000
        /*0028*/ 	.byte	0x00, 0xf0, 0xe1, 0x10


	//----- nvinfo : EIATTR_MAXREG_COUNT
	.align		4
.L_472:
        /*002c*/ 	.byte	0x03, 0x1b
        /*002e*/ 	.short	0x00ff


	//----- nvinfo : EIATTR_NUM_BARRIERS
	.align		4
        /*0030*/ 	.byte	0x02, 0x4c
        /*0032*/ 	.byte	0x06
	.zero		1


	//----- nvinfo : EIATTR_ANNOTATIONS
	.align		4
        /*0034*/ 	.byte	0x04, 0x55
        /*0036*/ 	.short	(.L_474 - .L_473)


	//   ....[0]....
.L_473:
        /*0038*/ 	.word	0x00000001
        /*003c*/ 	.byte	0x70, 0x00, 0x00, 0x00, 0x01, 0x00, 0x00, 0x00, 0x00, 0x14, 0x00, 0x00, 0x01, 0x00, 0x00, 0x00
        /*004c*/ 	.byte	0x90, 0x16, 0x00, 0x00, 0x01, 0x00, 0x00, 0x00, 0xa0, 0x52, 0x00, 0x00, 0x01, 0x00, 0x00, 0x00
        /*005c*/ 	.byte	0x20, 0x28, 0x01, 0x00, 0x01, 0x00, 0x00, 0x00, 0x20, 0x54, 0x01, 0x00


	//----- nvinfo : EIATTR_MERCURY_ISA_VERSION
	.align		4
.L_474:
        /*0068*/ 	.byte	0x03, 0x5f
        /*006a*/ 	.short	0x0000


	//----- nvinfo : EIATTR_INT_WARP_WIDE_INSTR_OFFSETS
	.align		4
        /*006c*/ 	.byte	0x04, 0x31
        /*006e*/ 	.short	(.L_476 - .L_475)


	//   ....[0]....
.L_475:
        /*0070*/ 	.word	0x00011fb0


	//   ....[1]....
        /*0074*/ 	.word	0x00012030


	//----- nvinfo : EIATTR_COOP_GROUP_MASK_REGIDS
	.align		4
.L_476:
        /*0078*/ 	.byte	0x04, 0x29
        /*007a*/ 	.short	(.L_478 - .L_477)


	//   ....[0]....
.L_477:
        /*007c*/ 	.word	0xffffffff


	//   ....[1]....
        /*0080*/ 	.word	0xffffffff


	//   ....[2]....
        /*0084*/ 	.word	0xffffffff


	//   ....[3]....
        /*0088*/ 	.word	0xffffffff


	//   ....[4]....
        /*008c*/ 	.word	0xffffffff


	//   ....[5]....
        /*0090*/ 	.word	0xffffffff


	//   ....[6]....
        /*0094*/ 	.word	0xffffffff


	//   ....[7]....
        /*0098*/ 	.word	0xffffffff


	//   ....[8]....
        /*009c*/ 	.word	0xffffffff


	//   ....[9]....
        /*00a0*/ 	.word	0xffffffff


	//   ....[10]....
        /*00a4*/ 	.word	0xffffffff


	//   ....[11]....
        /*00a8*/ 	.word	0xffffffff


	//   ....[12]....
        /*00ac*/ 	.word	0xffffffff


	//   ....[13]....
        /*00b0*/ 	.word	0xffffffff


	//   ....[14]....
        /*00b4*/ 	.word	0xffffffff


	//   ....[15]....
        /*00b8*/ 	.word	0xffffffff


	//   ....[16]....
        /*00bc*/ 	.word	0xffffffff


	//   ....[17]....
        /*00c0*/ 	.word	0xffffffff


	//   ....[18]....
        /*00c4*/ 	.word	0xffffffff


	//   ....[19]....
        /*00c8*/ 	.word	0xffffffff


	//   ....[20]....
        /*00cc*/ 	.word	0xffffffff


	//   ....[21]....
        /*00d0*/ 	.word	0xffffffff


	//   ....[22]....
        /*00d4*/ 	.word	0xffffffff


	//   ....[23]....
        /*00d8*/ 	.word	0xffffffff


	//   ....[24]....
        /*00dc*/ 	.word	0xffffffff


	//   ....[25]....
        /*00e0*/ 	.word	0xffffffff


	//   ....[26]....
        /*00e4*/ 	.word	0xffffffff


	//   ....[27]....
        /*00e8*/ 	.word	0xffffffff


	//   ....[28]....
        /*00ec*/ 	.word	0xffffffff


	//   ....[29]....
        /*00f0*/ 	.word	0xffffffff


	//   ....[30]....
        /*00f4*/ 	.word	0xffffffff


	//   ....[31]....
        /*00f8*/ 	.word	0xffffffff


	//   ....[32]....
        /*00fc*/ 	.word	0xffffffff


	//   ....[33]....
        /*0100*/ 	.word	0xffffffff


	//   ....[34]....
        /*0104*/ 	.word	0xffffffff


	//   ....[35]....
        /*0108*/ 	.word	0xffffffff


	//   ....[36]....
        /*010c*/ 	.word	0xffffffff


	//   ....[37]....
        /*0110*/ 	.word	0xffffffff


	//   ....[38]....
        /*0114*/ 	.word	0xffffffff


	//   ....[39]....
        /*0118*/ 	.word	0xffffffff


	//   ....[40]....
        /*011c*/ 	.word	0xffffffff


	//   ....[41]....
        /*0120*/ 	.word	0xffffffff


	//   ....[42]....
        /*0124*/ 	.word	0xffffffff


	//   ....[43]....
        /*0128*/ 	.word	0xffffffff


	//   ....[44]....
        /*012c*/ 	.word	0xffffffff


	//   ....[45]....
        /*0130*/ 	.word	0xffffffff


	//   ....[46]....
        /*0134*/ 	.word	0xffffffff


	//   ....[47]....
        /*0138*/ 	.word	0xffffffff


	//   ....[48]....
        /*013c*/ 	.word	0xffffffff


	//   ....[49]....
        /*0140*/ 	.word	0xffffffff


	//   ....[50]....
        /*0144*/ 	.word	0xffffffff


	//   ....[51]....
        /*0148*/ 	.word	0xffffffff


	//   ....[52]....
        /*014c*/ 	.word	0xffffffff


	//   ....[53]....
        /*0150*/ 	.word	0xffffffff


	//   ....[54]....
        /*0154*/ 	.word	0xffffffff


	//   ....[55]....
        /*0158*/ 	.word	0xffffffff


	//   ....[56]....
        /*015c*/ 	.word	0xffffffff


	//   ....[57]....
        /*0160*/ 	.word	0xffffffff


	//   ....[58]....
        /*0164*/ 	.word	0xffffffff


	//   ....[59]....
        /*0168*/ 	.word	0xffffffff


	//   ....[60]....
        /*016c*/ 	.word	0xffffffff


	//   ....[61]....
        /*0170*/ 	.word	0xffffffff


	//   ....[62]....
        /*0174*/ 	.word	0xffffffff


	//   ....[63]....
        /*0178*/ 	.word	0xffffffff


	//   ....[64]....
        /*017c*/ 	.word	0xffffffff


	//   ....[65]....
        /*0180*/ 	.word	0xffffffff


	//   ....[66]....
        /*0184*/ 	.word	0xffffffff


	//   ....[67]....
        /*0188*/ 	.word	0xffffffff


	//   ....[68]....
        /*018c*/ 	.word	0xffffffff


	//   ....[69]....
        /*0190*/ 	.word	0xffffffff


	//   ....[70]....
        /*0194*/ 	.word	0xffffffff


	//   ....[71]....
        /*0198*/ 	.word	0xffffffff


	//   ....[72]....
        /*019c*/ 	.word	0xffffffff


	//   ....[73]....
        /*01a0*/ 	.word	0xffffffff


	//   ....[74]....
        /*01a4*/ 	.word	0xffffffff


	//   ....[75]....
        /*01a8*/ 	.word	0xffffffff


	//   ....[76]....
        /*01ac*/ 	.word	0xffffffff


	//   ....[77]....
        /*01b0*/ 	.word	0xffffffff


	//   ....[78]....
        /*01b4*/ 	.word	0xffffffff


	//   ....[79]....
        /*01b8*/ 	.word	0xffffffff


	//   ....[80]....
        /*01bc*/ 	.word	0xffffffff


	//   ....[81]....
        /*01c0*/ 	.word	0xffffffff


	//   ....[82]....
        /*01c4*/ 	.word	0xffffffff


	//   ....[83]....
        /*01c8*/ 	.word	0xffffffff


	//   ....[84]....
        /*01cc*/ 	.word	0xffffffff


	//   ....[85]....
        /*01d0*/ 	.word	0xffffffff


	//   ....[86]....
        /*01d4*/ 	.word	0xffffffff


	//   ....[87]....
        /*01d8*/ 	.word	0xffffffff


	//   ....[88]....
        /*01dc*/ 	.word	0xffffffff


	//   ....[89]....
        /*01e0*/ 	.word	0xffffffff


	//   ....[90]....
        /*01e4*/ 	.word	0xffffffff


	//   ....[91]....
        /*01e8*/ 	.word	0xffffffff


	//   ....[92]....
        /*01ec*/ 	.word	0xffffffff


	//   ....[93]....
        /*01f0*/ 	.word	0xffffffff


	//   ....[94]....
        /*01f4*/ 	.word	0xffffffff


	//   ....[95]....
        /*01f8*/ 	.word	0xffffffff


	//   ....[96]....
        /*01fc*/ 	.word	0xffffffff


	//   ....[97]....
        /*0200*/ 	.word	0xffffffff


	//   ....[98]....
        /*0204*/ 	.word	0xffffffff


	//   ....[99]....
        /*0208*/ 	.word	0xffffffff


	//   ....[100]....
        /*020c*/ 	.word	0xffffffff


	//   ....[101]....
        /*0210*/ 	.word	0xffffffff


	//   ....[102]....
        /*0214*/ 	.word	0xffffffff


	//   ....[103]....
        /*0218*/ 	.word	0xffffffff


	//   ....[104]....
        /*021c*/ 	.word	0xffffffff


	//   ....[105]....
        /*0220*/ 	.word	0xffffffff


	//   ....[106]....
        /*0224*/ 	.word	0xffffffff


	//   ....[107]....
        /*0228*/ 	.word	0xffffffff


	//   ....[108]....
        /*022c*/ 	.word	0xffffffff


	//   ....[109]....
        /*0230*/ 	.word	0xffffffff


	//   ....[110]....
        /*0234*/ 	.word	0xffffffff


	//   ....[111]....
        /*0238*/ 	.word	0xffffffff


	//   ....[112]....
        /*023c*/ 	.word	0xffffffff


	//   ....[113]....
        /*0240*/ 	.word	0xffffffff


	//   ....[114]....
        /*0244*/ 	.word	0xffffffff


	//   ....[115]....
        /*0248*/ 	.word	0xffffffff


	//   ....[116]....
        /*024c*/ 	.word	0xffffffff


	//   ....[117]....
        /*0250*/ 	.word	0xffffffff


	//   ....[118]....
        /*0254*/ 	.word	0xffffffff


	//   ....[119]....
        /*0258*/ 	.word	0xffffffff


	//   ....[120]....
        /*025c*/ 	.word	0xffffffff


	//   ....[121]....
        /*0260*/ 	.word	0xffffffff


	//   ....[122]....
        /*0264*/ 	.word	0xffffffff


	//   ....[123]....
        /*0268*/ 	.word	0xffffffff


	//   ....[124]....
        /*026c*/ 	.word	0xffffffff


	//   ....[125]....
        /*0270*/ 	.word	0xffffffff


	//   ....[126]....
        /*0274*/ 	.word	0xffffffff


	//   ....[127]....
        /*0278*/ 	.word	0xffffffff


	//   ....[128]....
        /*027c*/ 	.word	0xffffffff


	//   ....[129]....
        /*0280*/ 	.word	0xffffffff


	//   ....[130]....
        /*0284*/ 	.word	0xffffffff


	//   ....[131]....
        /*0288*/ 	.word	0xffffffff


	//   ....[132]....
        /*028c*/ 	.word	0xffffffff


	//   ....[133]....
        /*0290*/ 	.word	0xffffffff


	//   ....[134]....
        /*0294*/ 	.word	0xffffffff


	//   ....[135]....
        /*0298*/ 	.word	0xffffffff


	//   ....[136]....
        /*029c*/ 	.word	0xffffffff


	//   ....[137]....
        /*02a0*/ 	.word	0xffffffff


	//   ....[138]....
        /*02a4*/ 	.word	0xffffffff


	//   ....[139]....
        /*02a8*/ 	.word	0xffffffff


	//   ....[140]....
        /*02ac*/ 	.word	0xffffffff


	//   ....[141]....
        /*02b0*/ 	.word	0xffffffff


	//   ....[142]....
        /*02b4*/ 	.word	0xffffffff


	//   ....[143]....
        /*02b8*/ 	.word	0xffffffff


	//   ....[144]....
        /*02bc*/ 	.word	0xffffffff


	//   ....[145]....
        /*02c0*/ 	.word	0xffffffff


	//   ....[146]....
        /*02c4*/ 	.word	0xffffffff


	//   ....[147]....
        /*02c8*/ 	.word	0xffffffff


	//   ....[148]....
        /*02cc*/ 	.word	0xffffffff


	//   ....[149]....
        /*02d0*/ 	.word	0xffffffff


	//   ....[150]....
        /*02d4*/ 	.word	0xffffffff


	//   ....[151]....
        /*02d8*/ 	.word	0xffffffff


	//   ....[152]....
        /*02dc*/ 	.word	0xffffffff


	//   ....[153]....
        /*02e0*/ 	.word	0xffffffff


	//   ....[154]....
        /*02e4*/ 	.word	0xffffffff


	//   ....[155]....
        /*02e8*/ 	.word	0xffffffff


	//   ....[156]....
        /*02ec*/ 	.word	0xffffffff


	//   ....[157]....
        /*02f0*/ 	.word	0xffffffff


	//   ....[158]....
        /*02f4*/ 	.word	0xffffffff


	//   ....[159]....
        /*02f8*/ 	.word	0xffffffff


	//   ....[160]....
        /*02fc*/ 	.word	0xffffffff


	//   ....[161]....
        /*0300*/ 	.word	0xffffffff


	//   ....[162]....
        /*0304*/ 	.word	0xffffffff


	//   ....[163]....
        /*0308*/ 	.word	0xffffffff


	//   ....[164]....
        /*030c*/ 	.word	0xffffffff


	//   ....[165]....
        /*0310*/ 	.word	0xffffffff


	//   ....[166]....
        /*0314*/ 	.word	0xffffffff


	//   ....[167]....
        /*0318*/ 	.word	0xffffffff


	//   ....[168]....
        /*031c*/ 	.word	0xffffffff


	//   ....[169]....
        /*0320*/ 	.word	0xffffffff


	//   ....[170]....
        /*0324*/ 	.word	0xffffffff


	//   ....[171]....
        /*0328*/ 	.word	0xffffffff


	//   ....[172]....
        /*032c*/ 	.word	0xffffffff


	//   ....[173]....
        /*0330*/ 	.word	0xffffffff


	//   ....[174]....
        /*0334*/ 	.word	0xffffffff


	//   ....[175]....
        /*0338*/ 	.word	0xffffffff


	//   ....[176]....
        /*033c*/ 	.word	0xffffffff


	//   ....[177]....
        /*0340*/ 	.word	0xffffffff


	//   ....[178]....
        /*0344*/ 	.word	0xffffffff


	//   ....[179]....
        /*0348*/ 	.word	0xffffffff


	//   ....[180]....
        /*034c*/ 	.word	0xffffffff


	//   ....[181]....
        /*0350*/ 	.word	0xffffffff


	//   ....[182]....
        /*0354*/ 	.word	0xffffffff


	//   ....[183]....
        /*0358*/ 	.word	0xffffffff


	//   ....[184]....
        /*035c*/ 	.word	0xffffffff


	//   ....[185]....
        /*0360*/ 	.word	0xffffffff


	//   ....[186]....
        /*0364*/ 	.word	0xffffffff


	//   ....[187]....
        /*0368*/ 	.word	0xffffffff


	//   ....[188]....
        /*036c*/ 	.word	0xffffffff


	//   ....[189]....
        /*0370*/ 	.word	0xffffffff


	//   ....[190]....
        /*0374*/ 	.word	0xffffffff


	//   ....[191]....
        /*0378*/ 	.word	0xffffffff


	//   ....[192]....
        /*037c*/ 	.word	0xffffffff


	//   ....[193]....
        /*0380*/ 	.word	0xffffffff


	//   ....[194]....
        /*0384*/ 	.word	0xffffffff


	//   ....[195]....
        /*0388*/ 	.word	0xffffffff


	//   ....[196]....
        /*038c*/ 	.word	0xffffffff


	//   ....[197]....
        /*0390*/ 	.word	0xffffffff


	//   ....[198]....
        /*0394*/ 	.word	0xffffffff


	//   ....[199]....
        /*0398*/ 	.word	0xffffffff


	//   ....[200]....
        /*039c*/ 	.word	0xffffffff


	//   ....[201]....
        /*03a0*/ 	.word	0xffffffff


	//   ....[202]....
        /*03a4*/ 	.word	0xffffffff


	//   ....[203]....
        /*03a8*/ 	.word	0xffffffff


	//   ....[204]....
        /*03ac*/ 	.word	0xffffffff


	//   ....[205]....
        /*03b0*/ 	.word	0xffffffff


	//   ....[206]....
        /*03b4*/ 	.word	0xffffffff


	//   ....[207]....
        /*03b8*/ 	.word	0xffffffff


	//   ....[208]....
        /*03bc*/ 	.word	0xffffffff


	//   ....[209]....
        /*03c0*/ 	.word	0xffffffff


	//   ....[210]....
        /*03c4*/ 	.word	0xffffffff


	//   ....[211]....
        /*03c8*/ 	.word	0xffffffff


	//   ....[212]....
        /*03cc*/ 	.word	0xffffffff


	//   ....[213]....
        /*03d0*/ 	.word	0xffffffff


	//   ....[214]....
        /*03d4*/ 	.word	0xffffffff


	//   ....[215]....
        /*03d8*/ 	.word	0xffffffff


	//   ....[216]....
        /*03dc*/ 	.word	0xffffffff


	//   ....[217]....
        /*03e0*/ 	.word	0xffffffff


	//   ....[218]....
        /*03e4*/ 	.word	0xffffffff


	//   ....[219]....
        /*03e8*/ 	.word	0xffffffff


	//   ....[220]....
        /*03ec*/ 	.word	0xffffffff


	//   ....[221]....
        /*03f0*/ 	.word	0xffffffff


	//   ....[222]....
        /*03f4*/ 	.word	0xffffffff


	//   ....[223]....
        /*03f8*/ 	.word	0xffffffff


	//   ....[224]....
        /*03fc*/ 	.word	0xffffffff


	//   ....[225]....
        /*0400*/ 	.word	0xffffffff


	//   ....[226]....
        /*0404*/ 	.word	0xffffffff


	//   ....[227]....
        /*0408*/ 	.word	0xffffffff


	//   ....[228]....
        /*040c*/ 	.word	0xffffffff


	//   ....[229]....
        /*0410*/ 	.word	0xffffffff


	//   ....[230]....
        /*0414*/ 	.word	0xffffffff


	//   ....[231]....
        /*0418*/ 	.word	0xffffffff


	//   ....[232]....
        /*041c*/ 	.word	0xffffffff


	//   ....[233]....
        /*0420*/ 	.word	0xffffffff


	//----- nvinfo : EIATTR_COOP_GROUP_INSTR_OFFSETS
	.align		4
.L_478:
        /*0424*/ 	.byte	0x04, 0x28
        /*0426*/ 	.short	(.L_480 - .L_479)


	//   ....[0]....
.L_479:
        /*0428*/ 	.word	0x00000050


	//   ....[1]....
        /*042c*/ 	.word	0x000001e0


	//   ....[2]....
        /*0430*/ 	.word	0x00000210


	//   ....[3]....
        /*0434*/ 	.word	0x00000240


	//   ....[4]....
        /*0438*/ 	.word	0x00000270


	//   ....[5]....
        /*043c*/ 	.word	0x000002a0


	//   ....[6]....
        /*0440*/ 	.word	0x000002d0


	//   ....[7]....
        /*0444*/ 	.word	0x00000430


	//   ....[8]....
        /*0448*/ 	.word	0x00000470


	//   ....[9]....
        /*044c*/ 	.word	0x000004a0


	//   ....[10]....
        /*0450*/ 	.word	0x000004d0


	//   ....[11]....
        /*0454*/ 	.word	0x00000500


	//   ....[12]....
        /*0458*/ 	.word	0x00000530


	//   ....[13]....
        /*045c*/ 	.word	0x000005c0


	//   ....[14]....
        /*0460*/ 	.word	0x00000600


	//   ....[15]....
        /*0464*/ 	.word	0x00000620


	//   ....[16]....
        /*0468*/ 	.word	0x00000680


	//   ....[17]....
        /*046c*/ 	.word	0x000029c0


	//   ....[18]....
        /*0470*/ 	.word	0x000029e0


	//   ....[19]....
        /*0474*/ 	.word	0x00002b50


	//   ....[20]....
        /*0478*/ 	.word	0x00002b60


	//   ....[21]....
        /*047c*/ 	.word	0x00002cc0


	//   ....[22]....
        /*0480*/ 	.word	0x00002ce0


	//   ....[23]....
        /*0484*/ 	.word	0x00002e40


	//   ....[24]....
        /*0488*/ 	.word	0x00002e50


	//   ....[25]....
        /*048c*/ 	.word	0x00003320


	//   ....[26]....
        /*0490*/ 	.word	0x00003340


	//   ....[27]....
        /*0494*/ 	.word	0x00003350


	//   ....[28]....
        /*0498*/ 	.word	0x00003360


	//   ....[29]....
        /*049c*/ 	.word	0x00003500


	//   ....[30]....
        /*04a0*/ 	.word	0x00003510


	//   ....[31]....
        /*04a4*/ 	.word	0x00003560


	//   ....[32]....
        /*04a8*/ 	.word	0x00003570


	//   ....[33]....
        /*04ac*/ 	.word	0x00003980


	//   ....[34]....
        /*04b0*/ 	.word	0x000039a0


	//   ....[35]....
        /*04b4*/ 	.word	0x00003a70


	//   ....[36]....
        /*04b8*/ 	.word	0x00003ab0


	//   ....[37]....
        /*04bc*/ 	.word	0x00003f00


	//   ....[38]....
        /*04c0*/ 	.word	0x00003f20


	//   ....[39]....
        /*04c4*/ 	.word	0x00003ff0


	//   ....[40]....
        /*04c8*/ 	.word	0x00004030


	//   ....[41]....
        /*04cc*/ 	.word	0x00004b90


	//   ....[42]....
        /*04d0*/ 	.word	0x00004df0


	//   ....[43]....
        /*04d4*/ 	.word	0x00005570


	//   ....[44]....
        /*04d8*/ 	.word	0x00005820


	//   ....[45]....
        /*04dc*/ 	.word	0x00005840


	//   ....[46]....
        /*04e0*/ 	.word	0x000058a0


	//   ....[47]....
        /*04e4*/ 	.word	0x00006b70


	//   ....[48]....
        /*04e8*/ 	.word	0x00006b90


	//   ....[49]....
        /*04ec*/ 	.word	0x00006bf0


	//   ....[50]....
        /*04f0*/ 	.word	0x00006c20


	//   ....[51]....
        /*04f4*/ 	.word	0x000073d0


	//   ....[52]....
        /*04f8*/ 	.word	0x000073f0


	//   ....[53]....
        /*04fc*/ 	.word	0x000074f0


	//   ....[54]....
        /*0500*/ 	.word	0x00007530


	//   ....[55]....
        /*0504*/ 	.word	0x00007ee0


	//   ....[56]....
        /*0508*/ 	.word	0x00008600


	//   ....[57]....
        /*050c*/ 	.word	0x00008900


	//   ....[58]....
        /*0510*/ 	.word	0x00008930


	//   ....[59]....
        /*0514*/ 	.word	0x00009290


	//   ....[60]....
        /*0518*/ 	.word	0x000092b0


	//   ....[61]....
        /*051c*/ 	.word	0x0000a770


	//   ....[62]....
        /*0520*/ 	.word	0x0000a790


	//   ....[63]....
        /*0524*/ 	.word	0x0000a8a0


	//   ....[64]....
        /*0528*/ 	.word	0x0000a8d0


	//   ....[65]....
        /*052c*/ 	.word	0x0000b060


	//   ....[66]....
        /*0530*/ 	.word	0x0000b080


	//   ....[67]....
        /*0534*/ 	.word	0x0000b180


	//   ....[68]....
        /*0538*/ 	.word	0x0000b1c0


	//   ....[69]....
        /*053c*/ 	.word	0x0000bf30


	//   ....[70]....
        /*0540*/ 	.word	0x0000bf60


	//   ....[71]....
        /*0544*/ 	.word	0x0000c200


	//   ....[72]....
        /*0548*/ 	.word	0x0000c330


	//   ....[73]....
        /*054c*/ 	.word	0x0000d960


	//   ....[74]....
        /*0550*/ 	.word	0x0000d980


	//   ....[75]....
        /*0554*/ 	.word	0x0000da90


	//   ....[76]....
        /*0558*/ 	.word	0x0000dad0


	//   ....[77]....
        /*055c*/ 	.word	0x0000e000


	//   ....[78]....
        /*0560*/ 	.word	0x0000e020


	//   ....[79]....
        /*0564*/ 	.word	0x0000e120


	//   ....[80]....
        /*0568*/ 	.word	0x0000e160


	//   ....[81]....
        /*056c*/ 	.word	0x0000ec50


	//   ....[82]....
        /*0570*/ 	.word	0x0000f260


	//   ....[83]....
        /*0574*/ 	.word	0x0000f560


	//   ....[84]....
        /*0578*/ 	.word	0x0000f590


	//   ....[85]....
        /*057c*/ 	.word	0x0000feb0


	//   ....[86]....
        /*0580*/ 	.word	0x0000fed0


	//   ....[87]....
        /*0584*/ 	.word	0x000113d0


	//   ....[88]....
        /*0588*/ 	.word	0x000113f0


	//   ....[89]....
        /*058c*/ 	.word	0x00011500


	//   ....[90]....
        /*0590*/ 	.word	0x00011540


	//   ....[91]....
        /*0594*/ 	.word	0x00011790


	//   ....[92]....
        /*0598*/ 	.word	0x000117c0


	//   ....[93]....
        /*059c*/ 	.word	0x000117d0


	//   ....[94]....
        /*05a0*/ 	.word	0x00011800


	//   ....[95]....
        /*05a4*/ 	.word	0x00012b80


	//   ....[96]....
        /*05a8*/ 	.word	0x00012bb0


	//   ....[97]....
        /*05ac*/ 	.word	0x00012bc0


	//   ....[98]....
        /*05b0*/ 	.word	0x00012bd0


	//   ....[99]....
        /*05b4*/ 	.word	0x00012f30


	//   ....[100]....
        /*05b8*/ 	.word	0x00012f50


	//   ....[101]....
        /*05bc*/ 	.word	0x000130b0


	//   ....[102]....
        /*05c0*/ 	.word	0x000130c0


	//   ....[103]....
        /*05c4*/ 	.word	0x00013220


	//   ....[104]....
        /*05c8*/ 	.word	0x00013240


	//   ....[105]....
        /*05cc*/ 	.word	0x000133a0


	//   ....[106]....
        /*05d0*/ 	.word	0x000133b0


	//   ....[107]....
        /*05d4*/ 	.word	0x000136f0


	//   ....[108]....
        /*05d8*/ 	.word	0x00013710


	//   ....[109]....
        /*05dc*/ 	.word	0x00013ee0


	//   ....[110]....
        /*05e0*/ 	.word	0x00013ef0


	//   ....[111]....
        /*05e4*/ 	.word	0x00014e50


	//   ....[112]....
        /*05e8*/ 	.word	0x00014e70


	//   ....[113]....
        /*05ec*/ 	.word	0x00014fe0


	//   ....[114]....
        /*05f0*/ 	.word	0x00014ff0


	//   ....[115]....
        /*05f4*/ 	.word	0x00015150


	//   ....[116]....
        /*05f8*/ 	.word	0x00015170


	//   ....[117]....
        /*05fc*/ 	.word	0x000152d0


	//   ....[118]....
        /*0600*/ 	.word	0x000152e0


	//   ....[119]....
        /*0604*/ 	.word	0x000154e0


	//   ....[120]....
        /*0608*/ 	.word	0x00015500


	//   ....[121]....
        /*060c*/ 	.word	0x00015620


	//   ....[122]....
        /*0610*/ 	.word	0x00015660


	//   ....[123]....
        /*0614*/ 	.word	0x00015690


	//   ....[124]....
        /*0618*/ 	.word	0x000156c0


	//   ....[125]....
        /*061c*/ 	.word	0x000156f0


	//   ....[126]....
        /*0620*/ 	.word	0x00015720


	//   ....[127]....
        /*0624*/ 	.word	0x00015870


	//   ....[128]....
        /*0628*/ 	.word	0x000158b0


	//   ....[129]....
        /*062c*/ 	.word	0x000158e0


	//   ....[130]....
        /*0630*/ 	.word	0x00015910


	//   ....[131]....
        /*0634*/ 	.word	0x00015940


	//   ....[132]....
        /*0638*/ 	.word	0x00015970


	//   ....[133]....
        /*063c*/ 	.word	0x00015a00


	//   ....[134]....
        /*0640*/ 	.word	0x00015a40


	//   ....[135]....
        /*0644*/ 	.word	0x00015a50


	//   ....[136]....
        /*0648*/ 	.word	0x00015ab0


	//   ....[137]....
        /*064c*/ 	.word	0x00016470


	//   ....[138]....
        /*0650*/ 	.word	0x000164d0


	//   ....[139]....
        /*0654*/ 	.word	0x00016520


	//   ....[140]....
        /*0658*/ 	.word	0x00016570


	//   ....[141]....
        /*065c*/ 	.word	0x000165c0


	//   ....[142]....
        /*0660*/ 	.word	0x00016630


	//   ....[143]....
        /*0664*/ 	.word	0x00016680


	//   ....[144]....
        /*0668*/ 	.word	0x000166f0


	//   ....[145]....
        /*066c*/ 	.word	0x00016760


	//   ....[146]....
        /*0670*/ 	.word	0x000167d0


	//   ....[147]....
        /*0674*/ 	.word	0x00016840


	//   ....[148]....
        /*0678*/ 	.word	0x000168b0


	//   ....[149]....
        /*067c*/ 	.word	0x00016920


	//   ....[150]....
        /*0680*/ 	.word	0x00016980


	//   ....[151]....
        /*0684*/ 	.word	0x000169f0


	//   ....[152]....
        /*0688*/ 	.word	0x00016a60


	//   ....[153]....
        /*068c*/ 	.word	0x00016ad0


	//   ....[154]....
        /*0690*/ 	.word	0x00016b30


	//   ....[155]....
        /*0694*/ 	.word	0x00016ba0


	//   ....[156]....
        /*0698*/ 	.word	0x00016c10


	//   ....[157]....
        /*069c*/ 	.word	0x00016d80


	//   ....[158]....
        /*06a0*/ 	.word	0x00016de0


	//   ....[159]....
        /*06a4*/ 	.word	0x00016e50


	//   ....[160]....
        /*06a8*/ 	.word	0x00016ec0


	//   ....[161]....
        /*06ac*/ 	.word	0x00017030


	//   ....[162]....
        /*06b0*/ 	.word	0x00017090


	//   ....[163]....
        /*06b4*/ 	.word	0x00017100


	//   ....[164]....
        /*06b8*/ 	.word	0x00017170


	//   ....[165]....
        /*06bc*/ 	.word	0x000172e0


	//   ....[166]....
        /*06c0*/ 	.word	0x00017340


	//   ....[167]....
        /*06c4*/ 	.word	0x000173b0


	//   ....[168]....
        /*06c8*/ 	.word	0x00017420


	//   ....[169]....
        /*06cc*/ 	.word	0x000175a0


	//   ....[170]....
        /*06d0*/ 	.word	0x00017600


	//   ....[171]....
        /*06d4*/ 	.word	0x00017670


	//   ....[172]....
        /*06d8*/ 	.word	0x000176e0


	//   ....[173]....
        /*06dc*/ 	.word	0x00017860


	//   ....[174]....
        /*06e0*/ 	.word	0x000178c0


	//   ....[175]....
        /*06e4*/ 	.word	0x00017930


	//   ....[176]....
        /*06e8*/ 	.word	0x000179a0


	//   ....[177]....
        /*06ec*/ 	.word	0x00017b20


	//   ....[178]....
        /*06f0*/ 	.word	0x00017b80


	//   ....[179]....
        /*06f4*/ 	.word	0x00017be0


	//   ....[180]....
        /*06f8*/ 	.word	0x00017c50


	//   ....[181]....
        /*06fc*/ 	.word	0x00017cc0


	//   ....[182]....
        /*0700*/ 	.word	0x00017e40


	//   ....[183]....
        /*0704*/ 	.word	0x00017ea0


	//   ....[184]....
        /*0708*/ 	.word	0x00017f10


	//   ....[185]....
        /*070c*/ 	.word	0x00017f80


	//   ....[186]....
        /*0710*/ 	.word	0x00018100


	//   ....[187]....
        /*0714*/ 	.word	0x00018160


	//   ....[188]....
        /*0718*/ 	.word	0x000181d0


	//   ....[189]....
        /*071c*/ 	.word	0x00018240


	//   ....[190]....
        /*0720*/ 	.word	0x000183c0


	//   ....[191]....
        /*0724*/ 	.word	0x00018420


	//   ....[192]....
        /*0728*/ 	.word	0x00018480


	//   ....[193]....
        /*072c*/ 	.word	0x000184e0


	//   ....[194]....
        /*0730*/ 	.word	0x00018530


	//   ....[195]....
        /*0734*/ 	.word	0x00018580


	//   ....[196]....
        /*0738*/ 	.word	0x000185f0


	//   ....[197]....
        /*073c*/ 	.word	0x00018660


	//   ....[198]....
        /*0740*/ 	.word	0x000186d0


	//   ....[199]....
        /*0744*/ 	.word	0x00018730


	//   ....[200]....
        /*0748*/ 	.word	0x000187a0


	//   ....[201]....
        /*074c*/ 	.word	0x00018810


	//   ....[202]....
        /*0750*/ 	.word	0x00018880


	//   ....[203]....
        /*0754*/ 	.word	0x000188e0


	//   ....[204]....
        /*0758*/ 	.word	0x00018950


	//   ....[205]....
        /*075c*/ 	.word	0x000189c0


	//   ....[206]....
        /*0760*/ 	.word	0x00018a30


	//   ....[207]....
        /*0764*/ 	.word	0x00018a90


	//   ....[208]....
        /*0768*/ 	.word	0x00018b00


	//   ....[209]....
        /*076c*/ 	.word	0x00018b70


	//   ....[210]....
        /*0770*/ 	.word	0x00018be0


	//   ....[211]....
        /*0774*/ 	.word	0x00018c40


	//   ....[212]....
        /*0778*/ 	.word	0x00018cb0


	//   ....[213]....
        /*077c*/ 	.word	0x00018d20


	//   ....[214]....
        /*0780*/ 	.word	0x00018d90


	//   ....[215]....
        /*0784*/ 	.word	0x00018df0


	//   ....[216]....
        /*0788*/ 	.word	0x00018e60


	//   ....[217]....
        /*078c*/ 	.word	0x00018ed0


	//   ....[218]....
        /*0790*/ 	.word	0x00018f20


	//   ....[219]....
        /*0794*/ 	.word	0x00018f60


	//   ....[220]....
        /*0798*/ 	.word	0x00018fb0


	//   ....[221]....
        /*079c*/ 	.word	0x00019000


	//   ....[222]....
        /*07a0*/ 	.word	0x00019050


	//   ....[223]....
        /*07a4*/ 	.word	0x000190c0


	//   ....[224]....
        /*07a8*/ 	.word	0x00019110


	//   ....[225]....
        /*07ac*/ 	.word	0x00019160


	//   ....[226]....
        /*07b0*/ 	.word	0x000191b0


	//   ....[227]....
        /*07b4*/ 	.word	0x00019200


	//   ....[228]....
        /*07b8*/ 	.word	0x00019250


	//   ....[229]....
        /*07bc*/ 	.word	0x000192c0


	//   ....[230]....
        /*07c0*/ 	.word	0x00019310


	//   ....[231]....
        /*07c4*/ 	.word	0x00019380


	//   ....[232]....
        /*07c8*/ 	.word	0x000193e0


	//   ....[233]....
        /*07cc*/ 	.word	0x00019450


	//----- nvinfo : EIATTR_EXIT_INSTR_OFFSETS
	.align		4
.L_480:
        /*07d0*/ 	.byte	0x04, 0x1c
        /*07d2*/ 	.short	(.L_482 - .L_481)


	//   ....[0]....
.L_481:
        /*07d4*/ 	.word	0x00000fe0


	//   ....[1]....
        /*07d8*/ 	.word	0x00016430


	//----- nvinfo : EIATTR_MAX_THREADS
	.align		4
.L_482:
        /*07dc*/ 	.byte	0x04, 0x05
        /*07de*/ 	.short	(.L_484 - .L_483)
.L_483:
        /*07e0*/ 	.word	0x00000100
        /*07e4*/ 	.word	0x00000001
        /*07e8*/ 	.word	0x00000001


	//----- nvinfo : EIATTR_CRS_STACK_SIZE
	.align		4
.L_484:
        /*07ec*/ 	.byte	0x04, 0x1e
        /*07ee*/ 	.short	(.L_486 - .L_485)
.L_485:
        /*07f0*/ 	.word	0x00000000
.L_486:


//--------------------- .nv.info._ZN7cutlass13device_kernelIN5flash19enable_sm80_to_sm89INS1_16FlashAttnFwdSm80INS1_25CollectiveMainloopFwdSm80ILi8ELi2ELb0EN4cute5tupleIJNS5_1CILi128EEENS7_ILi64EEENS7_ILi192EEEEEELi192ENS_6half_tEfNS_4arch4Sm80ELb0ELb1ELb0ELb1ELb1ELb1ELb1ELb1EEENS1_21CollectiveEpilogueFwdINS6_IJS8_SA_S9_EEENS6_IJNS7_ILi1EEESI_SI_EEESC_SE_Li256ELb1ELb1ELb1ELb0EEENS1_36VarlenDynamicPersistentTileSchedulerILi128ELi64ELi256ELi256ELb1ELb1ELb0ELb1ELb0ELb1EEEEEEEEEvNT_6ParamsE --------------------------
	.section	.nv.info._ZN7cutlass13device_kernelIN5flash19enable_sm80_to_sm89INS1_16FlashAttnFwdSm80INS1_25CollectiveMainloopFwdSm80ILi8ELi2ELb0EN4cute5tupleIJNS5_1CILi128EEENS7_ILi64EEENS7_ILi192EEEEEELi192ENS_6half_tEfNS_4arch4Sm80ELb0ELb1ELb0ELb1ELb1ELb1ELb1ELb1EEENS1_21CollectiveEpilogueFwdINS6_IJS8_SA_S9_EEENS6_IJNS7_ILi1EEESI_SI_EEESC_SE_Li256ELb1ELb1ELb1ELb0EEENS1_36VarlenDynamicPersistentTileSchedulerILi128ELi64ELi256ELi256ELb1ELb1ELb0ELb1ELb0ELb1EEEEEEEEEvNT_6ParamsE,"",@"SHT_CUDA_INFO"
	.sectionflags	@""
	.align	4


	//----- nvinfo : EIATTR_CUDA_API_VERSION
	.align		4
        /*0000*/ 	.byte	0x04, 0x37
        /*0002*/ 	.short	(.L_488 - .L_487)
.L_487:
        /*0004*/ 	.word	0x00000082


	//----- nvinfo : EIATTR_SW2861232_WAR
	.align		4
.L_488:
        /*0008*/ 	.byte	0x01, 0x35
	.zero		2


	//----- nvinfo : EIATTR_PARAM_CBANK
	.align		4
        /*000c*/ 	.byte	0x04, 0x0a
        /*000e*/ 	.short	(.L_490 - .L_489)
	.align		4
.L_489:
        /*0010*/ 	.word	index@(.nv.constant0._ZN7cutlass13device_kernelIN5flash19enable_sm80_to_sm89INS1_16FlashAttnFwdSm80INS1_25CollectiveMainloopFwdSm80ILi8ELi2ELb0EN4cute5tupleIJNS5_1CILi128EEENS7_ILi64EEENS7_ILi192EEEEEELi192ENS_6half_tEfNS_4arch4Sm80ELb0ELb1ELb0ELb1ELb1ELb1ELb1ELb1EEENS1_21CollectiveEpilogueFwdINS6_IJS8_SA_S9_EEENS6_IJNS7_ILi1EEESI_SI_EEESC_SE_Li256ELb1ELb1ELb1ELb0EEENS1_36VarlenDynamicPersistentTileSchedulerILi128ELi64ELi256ELi256ELb1ELb1ELb0ELb1ELb0ELb1EEEEEEEEEvNT_6ParamsE)
        /*0014*/ 	.short	0x0160
        /*0016*/ 	.short	0x0438


	//----- nvinfo : EIATTR_CBANK_PARAM_SIZE
	.align		4
.L_490:
        /*0018*/ 	.byte	0x03, 0x19
        /*001a*/ 	.short	0x0438


	//----- nvinfo : EIATTR_KPARAM_INFO
	.align		4
        /*001c*/ 	.byte	0x04, 0x17
        /*001e*/ 	.short	(.L_492 - .L_491)
.L_491:
        /*0020*/ 	.word	0x00000000
        /*0024*/ 	.short	0x0000
        /*0026*/ 	.short	0x0000
        /*0028*/ 	.byte	0x00, 0xf0, 0xe1, 0x10


	//----- nvinfo : EIATTR_MAXREG_COUNT
	.align		4
.L_492:
        /*002c*/ 	.byte	0x03, 0x1b
        /*002e*/ 	.short	0x00ff


	//----- nvinfo : EIATTR_NUM_BARRIERS
	.align		4
        /*0030*/ 	.byte	0x02, 0x4c
        /*0032*/ 	.byte	0x06
	.zero		1


	//----- nvinfo : EIATTR_ANNOTATIONS
	.align		4
        /*0034*/ 	.byte	0x04, 0x55
        /*0036*/ 	.short	(.L_494 - .L_493)


	//   ....[0]....
.L_493:
        /* <DEDUP_REMOVED lines=17> */


	//----- nvinfo : EIATTR_MERCURY_ISA_VERSION
	.align		4
.L_494:
        /*0130*/ 	.byte	0x03, 0x5f
        /*0132*/ 	.short	0x0000


	//----- nvinfo : EIATTR_INT_WARP_WIDE_INSTR_OFFSETS
	.align		4
        /*0134*/ 	.byte	0x04, 0x31
        /*0136*/ 	.short	(.L_496 - .L_495)


	//   ....[0]....
.L_495:
        /*0138*/ 	.word	0x0001e940


	//   ....[1]....
        /*013c*/ 	.word	0x0001e9c0


	//----- nvinfo : EIATTR_COOP_GROUP_MASK_REGIDS
	.align		4
.L_496:
        /*0140*/ 	.byte	0x04, 0x29
        /*0142*/ 	.short	(.L_498 - .L_497)


	//   ....[0]....
.L_497:
        /*0144*/ 	.word	0xffffffff


	//   ....[1]....
        /*0148*/ 	.word	0xffffffff


	//   ....[2]....
        /*014c*/ 	.word	0xffffffff


	//   ....[3]....
        /*0150*/ 	.word	0xffffffff


	//   ....[4]....
        /*0154*/ 	.word	0xffffffff


	//   ....[5]....
        /*0158*/ 	.word	0xffffffff


	//   ....[6]....
        /*015c*/ 	.word	0xffffffff


	//   ....[7]....
        /*0160*/ 	.word	0xffffffff


	//   ....[8]....
        /*0164*/ 	.word	0xffffffff


	//   ....[9]....
        /*0168*/ 	.word	0xffffffff


	//   ....[10]....
        /*016c*/ 	.word	0xffffffff


	//   ....[11]....
        /*0170*/ 	.word	0xffffffff


	//   ....[12]....
        /*0174*/ 	.word	0xffffffff


	//   ....[13]....
        /*0178*/ 	.word	0xffffffff


	//   ....[14]....
        /*017c*/ 	.word	0xffffffff


	//   ....[15]....
        /*0180*/ 	.word	0xffffffff


	//   ....[16]....
        /*0184*/ 	.word	0xffffffff


	//   ....[17]....
        /*0188*/ 	.word	0xffffffff


	//   ....[18]....
        /*018c*/ 	.word	0xffffffff


	//   ....[19]....
        /*0190*/ 	.word	0xffffffff


	//   ....[20]....
        /*0194*/ 	.word	0xffffffff


	//   ....[21]....
        /*0198*/ 	.word	0xffffffff


	//   ....[22]....
        /*019c*/ 	.word	0xffffffff


	//   ....[23]....
        /*01a0*/ 	.word	0xffffffff


	//   ....[24]....
        /*01a4*/ 	.word	0xffffffff


	//   ....[25]....
        /*01a8*/ 	.word	0xffffffff


	//   ....[26]....
        /*01ac*/ 	.word	0xffffffff


	//   ....[27]....
        /*01b0*/ 	.word	0xffffffff


	//   ....[28]....
        /*01b4*/ 	.word	0xffffffff


	//   ....[29]....
        /*01b8*/ 	.word	0xffffffff


	//   ....[30]....
        /*01bc*/ 	.word	0xffffffff


	//   ....[31]....
        /*01c0*/ 	.word	0xffffffff


	//   ....[32]....
        /*01c4*/ 	.word	0xffffffff


	//   ....[33]....
        /*01c8*/ 	.word	0xffffffff


	//   ....[34]....
        /*01cc*/ 	.word	0xffffffff


	//   ....[35]....
        /*01d0*/ 	.word	0xffffffff


	//   ....[36]....
        /*01d4*/ 	.word	0xffffffff


	//   ....[37]....
        /*01d8*/ 	.word	0xffffffff


	//   ....[38]....
        /*01dc*/ 	.word	0xffffffff


	//   ....[39]....
        /*01e0*/ 	.word	0xffffffff


	//   ....[40]....
        /*01e4*/ 	.word	0xffffffff


	//   ....[41]....
        /*01e8*/ 	.word	0xffffffff


	//   ....[42]....
        /*01ec*/ 	.word	0xffffffff


	//   ....[43]....
        /*01f0*/ 	.word	0xffffffff


	//   ....[44]....
        /*01f4*/ 	.word	0xffffffff


	//   ....[45]....
        /*01f8*/ 	.word	0xffffffff


	//   ....[46]....
        /*01fc*/ 	.word	0xffffffff


	//   ....[47]....
        /*0200*/ 	.word	0xffffffff


	//   ....[48]....
        /*0204*/ 	.word	0xffffffff


	//   ....[49]....
        /*0208*/ 	.word	0xffffffff


	//   ....[50]....
        /*020c*/ 	.word	0xffffffff


	//   ....[51]....
        /*0210*/ 	.word	0xffffffff


	//   ....[52]....
        /*0214*/ 	.word	0xffffffff


	//   ....[53]....
        /*0218*/ 	.word	0xffffffff


	//   ....[54]....
        /*021c*/ 	.word	0xffffffff


	//   ....[55]....
        /*0220*/ 	.word	0xffffffff


	//   ....[56]....
        /*0224*/ 	.word	0xffffffff


	//   ....[57]....
        /*0228*/ 	.word	0xffffffff


	//   ....[58]....
        /*022c*/ 	.word	0xffffffff


	//   ....[59]....
        /*0230*/ 	.word	0xffffffff


	//   ....[60]....
        /*0234*/ 	.word	0xffffffff


	//   ....[61]....
        /*0238*/ 	.word	0xffffffff


	//   ....[62]....
        /*023c*/ 	.word	0xffffffff


	//   ....[63]....
        /*0240*/ 	.word	0xffffffff


	//   ....[64]....
        /*0244*/ 	.word	0xffffffff


	//   ....[65]....
        /*0248*/ 	.word	0xffffffff


	//   ....[66]....
        /*024c*/ 	.word	0xffffffff


	//   ....[67]....
        /*0250*/ 	.word	0xffffffff


	//   ....[68]....
        /*0254*/ 	.word	0xffffffff


	//   ....[69]....
        /*0258*/ 	.word	0xffffffff


	//   ....[70]....
        /*025c*/ 	.word	0xffffffff


	//   ....[71]....
        /*0260*/ 	.word	0xffffffff


	//   ....[72]....
        /*0264*/ 	.word	0xffffffff


	//   ....[73]....
        /*0268*/ 	.word	0xffffffff


	//   ....[74]....
        /*026c*/ 	.word	0xffffffff


	//   ....[75]....
        /*0270*/ 	.word	0xffffffff


	//   ....[76]....
        /*0274*/ 	.word	0xffffffff


	//   ....[77]....
        /*0278*/ 	.word	0xffffffff


	//   ....[78]....
        /*027c*/ 	.word	0xffffffff


	//   ....[79]....
        /*0280*/ 	.word	0xffffffff


	//   ....[80]....
        /*0284*/ 	.word	0xffffffff


	//   ....[81]....
        /*0288*/ 	.word	0xffffffff


	//   ....[82]....
        /*028c*/ 	.word	0xffffffff


	//   ....[83]....
        /*0290*/ 	.word	0xffffffff


	//   ....[84]....
        /*0294*/ 	.word	0xffffffff


	//   ....[85]....
        /*0298*/ 	.word	0xffffffff


	//   ....[86]....
        /*029c*/ 	.word	0xffffffff


	//   ....[87]....
        /*02a0*/ 	.word	0xffffffff


	//   ....[88]....
        /*02a4*/ 	.word	0xffffffff


	//   ....[89]....
        /*02a8*/ 	.word	0xffffffff


	//   ....[90]....
        /*02ac*/ 	.word	0xffffffff


	//   ....[91]....
        /*02b0*/ 	.word	0xffffffff


	//   ....[92]....
        /*02b4*/ 	.word	0xffffffff


	//   ....[93]....
        /*02b8*/ 	.word	0xffffffff


	//   ....[94]....
        /*02bc*/ 	.word	0xffffffff


	//   ....[95]....
        /*02c0*/ 	.word	0xffffffff


	//   ....[96]....
        /*02c4*/ 	.word	0xffffffff


	//   ....[97]....
        /*02c8*/ 	.word	0xffffffff


	//   ....[98]....
        /*02cc*/ 	.word	0xffffffff


	//   ....[99]....
        /*02d0*/ 	.word	0xffffffff


	//   ....[100]....
        /*02d4*/ 	.word	0xffffffff


	//   ....[101]....
        /*02d8*/ 	.word	0xffffffff


	//   ....[102]....
        /*02dc*/ 	.word	0xffffffff


	//   ....[103]....
        /*02e0*/ 	.word	0xffffffff


	//   ....[104]....
        /*02e4*/ 	.word	0xffffffff


	//   ....[105]....
        /*02e8*/ 	.word	0xffffffff


	//   ....[106]....
        /*02ec*/ 	.word	0xffffffff


	//   ....[107]....
        /*02f0*/ 	.word	0xffffffff


	//   ....[108]....
        /*02f4*/ 	.word	0xffffffff


	//   ....[109]....
        /*02f8*/ 	.word	0xffffffff


	//   ....[110]....
        /*02fc*/ 	.word	0xffffffff


	//   ....[111]....
        /*0300*/ 	.word	0xffffffff


	//   ....[112]....
        /*0304*/ 	.word	0xffffffff


	//   ....[113]....
        /*0308*/ 	.word	0xffffffff


	//   ....[114]....
        /*030c*/ 	.word	0xffffffff


	//   ....[115]....
        /*0310*/ 	.word	0xffffffff


	//   ....[116]....
        /*0314*/ 	.word	0xffffffff


	//   ....[117]....
        /*0318*/ 	.word	0xffffffff


	//   ....[118]....
        /*031c*/ 	.word	0xffffffff


	//   ....[119]....
        /*0320*/ 	.word	0xffffffff


	//   ....[120]....
        /*0324*/ 	.word	0xffffffff


	//   ....[121]....
        /*0328*/ 	.word	0xffffffff


	//   ....[122]....
        /*032c*/ 	.word	0xffffffff


	//   ....[123]....
        /*0330*/ 	.word	0xffffffff


	//   ....[124]....
        /*0334*/ 	.word	0xffffffff


	//   ....[125]....
        /*0338*/ 	.word	0xffffffff


	//   ....[126]....
        /*033c*/ 	.word	0xffffffff


	//   ....[127]....
        /*0340*/ 	.word	0xffffffff


	//   ....[128]....
        /*0344*/ 	.word	0xffffffff


	//   ....[129]....
        /*0348*/ 	.word	0xffffffff


	//   ....[130]....
        /*034c*/ 	.word	0xffffffff


	//   ....[131]....
        /*0350*/ 	.word	0xffffffff


	//   ....[132]....
        /*0354*/ 	.word	0xffffffff


	//   ....[133]....
        /*0358*/ 	.word	0xffffffff


	//   ....[134]....
        /*035c*/ 	.word	0xffffffff


	//   ....[135]....
        /*0360*/ 	.word	0xffffffff


	//   ....[136]....
        /*0364*/ 	.word	0xffffffff


	//   ....[137]....
        /*0368*/ 	.word	0xffffffff


	//   ....[138]....
        /*036c*/ 	.word	0xffffffff


	//   ....[139]....
        /*0370*/ 	.word	0xffffffff


	//   ....[140]....
        /*0374*/ 	.word	0xffffffff


	//   ....[141]....
        /*0378*/ 	.word	0xffffffff


	//   ....[142]....
        /*037c*/ 	.word	0xffffffff


	//   ....[143]....
        /*0380*/ 	.word	0xffffffff


	//   ....[144]....
        /*0384*/ 	.word	0xffffffff


	//   ....[145]....
        /*0388*/ 	.word	0xffffffff


	//   ....[146]....
        /*038c*/ 	.word	0xffffffff


	//   ....[147]....
        /*0390*/ 	.word	0xffffffff


	//   ....[148]....
        /*0394*/ 	.word	0xffffffff


	//   ....[149]....
        /*0398*/ 	.word	0xffffffff


	//   ....[150]....
        /*039c*/ 	.word	0xffffffff


	//   ....[151]....
        /*03a0*/ 	.word	0xffffffff


	//   ....[152]....
        /*03a4*/ 	.word	0xffffffff


	//   ....[153]....
        /*03a8*/ 	.word	0xffffffff


	//   ....[154]....
        /*03ac*/ 	.word	0xffffffff


	//   ....[155]....
        /*03b0*/ 	.word	0xffffffff


	//   ....[156]....
        /*03b4*/ 	.word	0xffffffff


	//   ....[157]....
        /*03b8*/ 	.word	0xffffffff


	//   ....[158]....
        /*03bc*/ 	.word	0xffffffff


	//   ....[159]....
        /*03c0*/ 	.word	0xffffffff


	//   ....[160]....
        /*03c4*/ 	.word	0xffffffff


	//   ....[161]....
        /*03c8*/ 	.word	0xffffffff


	//   ....[162]....
        /*03cc*/ 	.word	0xffffffff


	//   ....[163]....
        /*03d0*/ 	.word	0xffffffff


	//   ....[164]....
        /*03d4*/ 	.word	0xffffffff


	//   ....[165]....
        /*03d8*/ 	.word	0xffffffff


	//   ....[166]....
        /*03dc*/ 	.word	0xffffffff


	//   ....[167]....
        /*03e0*/ 	.word	0xffffffff


	//   ....[168]....
        /*03e4*/ 	.word	0xffffffff


	//   ....[169]....
        /*03e8*/ 	.word	0xffffffff


	//   ....[170]....
        /*03ec*/ 	.word	0xffffffff


	//   ....[171]....
        /*03f0*/ 	.word	0xffffffff


	//   ....[172]....
        /*03f4*/ 	.word	0xffffffff


	//   ....[173]....
        /*03f8*/ 	.word	0xffffffff


	//   ....[174]....
        /*03fc*/ 	.word	0xffffffff


	//   ....[175]....
        /*0400*/ 	.word	0xffffffff


	//   ....[176]....
        /*0404*/ 	.word	0xffffffff


	//   ....[177]....
        /*0408*/ 	.word	0xffffffff


	//   ....[178]....
        /*040c*/ 	.word	0xffffffff


	//   ....[179]....
        /*0410*/ 	.word	0xffffffff


	//   ....[180]....
        /*0414*/ 	.word	0xffffffff


	//   ....[181]....
        /*0418*/ 	.word	0xffffffff


	//   ....[182]....
        /*041c*/ 	.word	0xffffffff


	//   ....[183]....
        /*0420*/ 	.word	0xffffffff


	//   ....[184]....
        /*0424*/ 	.word	0xffffffff


	//   ....[185]....
        /*0428*/ 	.word	0xffffffff


	//   ....[186]....
        /*042c*/ 	.word	0xffffffff


	//   ....[187]....
        /*0430*/ 	.word	0xffffffff


	//   ....[188]....
        /*0434*/ 	.word	0xffffffff


	//   ....[189]....
        /*0438*/ 	.word	0xffffffff


	//   ....[190]....
        /*043c*/ 	.word	0xffffffff


	//   ....[191]....
        /*0440*/ 	.word	0xffffffff


	//   ....[192]....
        /*0444*/ 	.word	0xffffffff


	//   ....[193]....
        /*0448*/ 	.word	0xffffffff


	//   ....[194]....
        /*044c*/ 	.word	0xffffffff


	//   ....[195]....
        /*0450*/ 	.word	0xffffffff


	//   ....[196]....
        /*0454*/ 	.word	0xffffffff


	//   ....[197]....
        /*0458*/ 	.word	0xffffffff


	//   ....[198]....
        /*045c*/ 	.word	0xffffffff


	//   ....[199]....
        /*0460*/ 	.word	0xffffffff


	//   ....[200]....
        /*0464*/ 	.word	0xffffffff


	//   ....[201]....
        /*0468*/ 	.word	0xffffffff


	//   ....[202]....
        /*046c*/ 	.word	0xffffffff


	//   ....[203]....
        /*0470*/ 	.word	0xffffffff


	//   ....[204]....
        /*0474*/ 	.word	0xffffffff


	//   ....[205]....
        /*0478*/ 	.word	0xffffffff


	//   ....[206]....
        /*047c*/ 	.word	0xffffffff


	//   ....[207]....
        /*0480*/ 	.word	0xffffffff


	//   ....[208]....
        /*0484*/ 	.word	0xffffffff


	//   ....[209]....
        /*0488*/ 	.word	0xffffffff


	//   ....[210]....
        /*048c*/ 	.word	0xffffffff


	//   ....[211]....
        /*0490*/ 	.word	0xffffffff


	//   ....[212]....
        /*0494*/ 	.word	0xffffffff


	//   ....[213]....
        /*0498*/ 	.word	0xffffffff


	//   ....[214]....
        /*049c*/ 	.word	0xffffffff


	//   ....[215]....
        /*04a0*/ 	.word	0xffffffff


	//   ....[216]....
        /*04a4*/ 	.word	0xffffffff


	//   ....[217]....
        /*04a8*/ 	.word	0xffffffff


	//   ....[218]....
        /*04ac*/ 	.word	0xffffffff


	//   ....[219]....
        /*04b0*/ 	.word	0xffffffff


	//   ....[220]....
        /*04b4*/ 	.word	0xffffffff


	//   ....[221]....
        /*04b8*/ 	.word	0xffffffff


	//   ....[222]....
        /*04bc*/ 	.word	0xffffffff


	//   ....[223]....
        /*04c0*/ 	.word	0xffffffff


	//   ....[224]....
        /*04c4*/ 	.word	0xffffffff


	//   ....[225]....
        /*04c8*/ 	.word	0xffffffff


	//   ....[226]....
        /*04cc*/ 	.word	0xffffffff


	//   ....[227]....
        /*04d0*/ 	.word	0xffffffff


	//   ....[228]....
        /*04d4*/ 	.word	0xffffffff


	//   ....[229]....
        /*04d8*/ 	.word	0xffffffff


	//   ....[230]....
        /*04dc*/ 	.word	0xffffffff


	//   ....[231]....
        /*04e0*/ 	.word	0xffffffff


	//   ....[232]....
        /*04e4*/ 	.word	0xffffffff


	//   ....[233]....
        /*04e8*/ 	.word	0xffffffff


	//   ....[234]....
        /*04ec*/ 	.word	0xffffffff


	//   ....[235]....
        /*04f0*/ 	.word	0xffffffff


	//   ....[236]....
        /*04f4*/ 	.word	0xffffffff


	//   ....[237]....
        /*04f8*/ 	.word	0xffffffff


	//   ....[238]....
        /*04fc*/ 	.word	0xffffffff


	//   ....[239]....
        /*0500*/ 	.word	0xffffffff


	//   ....[240]....
        /*0504*/ 	.word	0xffffffff


	//   ....[241]....
        /*0508*/ 	.word	0xffffffff


	//   ....[242]....
        /*050c*/ 	.word	0xffffffff


	//   ....[243]....
        /*0510*/ 	.word	0xffffffff


	//   ....[244]....
        /*0514*/ 	.word	0xffffffff


	//   ....[245]....
        /*0518*/ 	.word	0xffffffff


	//   ....[246]....
        /*051c*/ 	.word	0xffffffff


	//   ....[247]....
        /*0520*/ 	.word	0xffffffff


	//   ....[248]....
        /*0524*/ 	.word	0xffffffff


	//   ....[249]....
        /*0528*/ 	.word	0xffffffff


	//   ....[250]....
        /*052c*/ 	.word	0xffffffff


	//   ....[251]....
        /*0530*/ 	.word	0xffffffff


	//   ....[252]....
        /*0534*/ 	.word	0xffffffff


	//   ....[253]....
        /*0538*/ 	.word	0xffffffff


	//   ....[254]....
        /*053c*/ 	.word	0xffffffff


	//   ....[255]....
        /*0540*/ 	.word	0xffffffff


	//   ....[0]....
        /*0544*/ 	.word	0xffffffff


	//   ....[1]....
        /*0548*/ 	.word	0xffffffff


	//   ....[2]....
        /*054c*/ 	.word	0xffffffff


	//   ....[3]....
        /*0550*/ 	.word	0xffffffff


	//   ....[4]....
        /*0554*/ 	.word	0xffffffff


	//   ....[5]....
        /*0558*/ 	.word	0xffffffff


	//   ....[6]....
        /*055c*/ 	.word	0xffffffff


	//   ....[7]....
        /*0560*/ 	.word	0xffffffff


	//   ....[8]....
        /*0564*/ 	.word	0xffffffff


	//   ....[9]....
        /*0568*/ 	.word	0xffffffff


	//   ....[10]....
        /*056c*/ 	.word	0xffffffff


	//   ....[11]....
        /*0570*/ 	.word	0xffffffff


	//   ....[12]....
        /*0574*/ 	.word	0xffffffff


	//   ....[13]....
        /*0578*/ 	.word	0xffffffff


	//   ....[14]....
        /*057c*/ 	.word	0xffffffff


	//   ....[15]....
        /*0580*/ 	.word	0xffffffff


	//   ....[16]....
        /*0584*/ 	.word	0xffffffff


	//   ....[17]....
        /*0588*/ 	.word	0xffffffff


	//----- nvinfo : EIATTR_COOP_GROUP_INSTR_OFFSETS
	.align		4
.L_498:
        /*058c*/ 	.byte	0x04, 0x28
        /*058e*/ 	.short	(.L_500 - .L_499)


	//   ....[0]....
.L_499:
        /*0590*/ 	.word	0x00000050


	//   ....[1]....
        /*0594*/ 	.word	0x000001e0


	//   ....[2]....
        /*0598*/ 	.word	0x00000210


	//   ....[3]....
        /*059c*/ 	.word	0x00000240


	//   ....[4]....
        /*05a0*/ 	.word	0x00000270


	//   ....[5]....
        /*05a4*/ 	.word	0x000002a0


	//   ....[6]....
        /*05a8*/ 	.word	0x000002d0


	//   ....[7]....
        /*05ac*/ 	.word	0x00000430


	//   ....[8]....
        /*05b0*/ 	.word	0x00000470


	//   ....[9]....
        /*05b4*/ 	.word	0x000004a0


	//   ....[10]....
        /*05b8*/ 	.word	0x000004d0


	//   ....[11]....
        /*05bc*/ 	.word	0x00000500


	//   ....[12]....
        /*05c0*/ 	.word	0x00000530


	//   ....[13]....
        /*05c4*/ 	.word	0x000005c0


	//   ....[14]....
        /*05c8*/ 	.word	0x00000600


	//   ....[15]....
        /*05cc*/ 	.word	0x00000620


	//   ....[16]....
        /*05d0*/ 	.word	0x00000680


	//   ....[17]....
        /*05d4*/ 	.word	0x00003ee0


	//   ....[18]....
        /*05d8*/ 	.word	0x00003ef0


	//   ....[19]....
        /*05dc*/ 	.word	0x00005a60


	//   ....[20]....
        /*05e0*/ 	.word	0x00005a70


	//   ....[21]....
        /*05e4*/ 	.word	0x00007560


	//   ....[22]....
        /*05e8*/ 	.word	0x00007570


	//   ....[23]....
        /*05ec*/ 	.word	0x00007a60


	//   ....[24]....
        /*05f0*/ 	.word	0x00007a70


	//   ....[25]....
        /*05f4*/ 	.word	0x00008b40


	//   ....[26]....
        /*05f8*/ 	.word	0x00008b60


	//   ....[27]....
        /*05fc*/ 	.word	0x00008c90


	//   ....[28]....
        /*0600*/ 	.word	0x00008ca0


	//   ....[29]....
        /*0604*/ 	.word	0x00008dd0


	//   ....[30]....
        /*0608*/ 	.word	0x00008df0


	//   ....[31]....
        /*060c*/ 	.word	0x00008f20


	//   ....[32]....
        /*0610*/ 	.word	0x00008f30


	//   ....[33]....
        /*0614*/ 	.word	0x00009410


	//   ....[34]....
        /*0618*/ 	.word	0x00009420


	//   ....[35]....
        /*061c*/ 	.word	0x00009430


	//   ....[36]....
        /*0620*/ 	.word	0x00009440


	//   ....[37]....
        /*0624*/ 	.word	0x000095b0


	//   ....[38]....
        /*0628*/ 	.word	0x000095d0


	//   ....[39]....
        /*062c*/ 	.word	0x00009620


	//   ....[40]....
        /*0630*/ 	.word	0x000097d0


	//   ....[41]....
        /*0634*/ 	.word	0x00009a30


	//   ....[42]....
        /*0638*/ 	.word	0x00009a50


	//   ....[43]....
        /*063c*/ 	.word	0x00009b20


	//   ....[44]....
        /*0640*/ 	.word	0x00009b60


	//   ....[45]....
        /*0644*/ 	.word	0x00009f80


	//   ....[46]....
        /*0648*/ 	.word	0x00009fa0


	//   ....[47]....
        /*064c*/ 	.word	0x00009fb0


	//   ....[48]....
        /*0650*/ 	.word	0x00009fc0


	//   ....[49]....
        /*0654*/ 	.word	0x0000a7d0


	//   ....[50]....
        /*0658*/ 	.word	0x0000a7e0


	//   ....[51]....
        /*065c*/ 	.word	0x0000a7f0


	//   ....[52]....
        /*0660*/ 	.word	0x0000a800


	//   ....[53]....
        /*0664*/ 	.word	0x0000d4c0


	//   ....[54]....
        /*0668*/ 	.word	0x0000d4e0


	//   ....[55]....
        /*066c*/ 	.word	0x0000d500


	//   ....[56]....
        /*0670*/ 	.word	0x0000d510


	//   ....[57]....
        /*0674*/ 	.word	0x0000daf0


	//   ....[58]....
        /*0678*/ 	.word	0x0000db00


	//   ....[59]....
        /*067c*/ 	.word	0x0000db10


	//   ....[60]....
        /*0680*/ 	.word	0x0000db20


	//   ....[61]....
        /*0684*/ 	.word	0x00010a40


	//   ....[62]....
        /*0688*/ 	.word	0x00010a60


	//   ....[63]....
        /*068c*/ 	.word	0x00010b30


	//   ....[64]....
        /*0690*/ 	.word	0x00010b70


	//   ....[65]....
        /*0694*/ 	.word	0x00011680


	//   ....[66]....
        /*0698*/ 	.word	0x00011930


	//   ....[67]....
        /*069c*/ 	.word	0x000120d0


	//   ....[68]....
        /*06a0*/ 	.word	0x00012370


	//   ....[69]....
        /*06a4*/ 	.word	0x00012380


	//   ....[70]....
        /*06a8*/ 	.word	0x000123d0


	//   ....[71]....
        /*06ac*/ 	.word	0x00013670


	//   ....[72]....
        /*06b0*/ 	.word	0x00013690


	//   ....[73]....
        /*06b4*/ 	.word	0x00013770


	//   ....[74]....
        /*06b8*/ 	.word	0x000137a0


	//   ....[75]....
        /*06bc*/ 	.word	0x00013ec0


	//   ....[76]....
        /*06c0*/ 	.word	0x00013ee0


	//   ....[77]....
        /*06c4*/ 	.word	0x00013fe0


	//   ....[78]....
        /*06c8*/ 	.word	0x00014020


	//   ....[79]....
        /*06cc*/ 	.word	0x000149d0


	//   ....[80]....
        /*06d0*/ 	.word	0x000150f0


	//   ....[81]....
        /*06d4*/ 	.word	0x000153f0


	//   ....[82]....
        /*06d8*/ 	.word	0x00015420


	//   ....[83]....
        /*06dc*/ 	.word	0x00015d90


	//   ....[84]....
        /*06e0*/ 	.word	0x00015db0


	//   ....[85]....
        /*06e4*/ 	.word	0x00017230


	//   ....[86]....
        /*06e8*/ 	.word	0x00017250


	//   ....[87]....
        /*06ec*/ 	.word	0x00017350


	//   ....[88]....
        /*06f0*/ 	.word	0x00017390


	//   ....[89]....
        /*06f4*/ 	.word	0x00017ad0


	//   ....[90]....
        /*06f8*/ 	.word	0x00017af0


	//   ....[91]....
        /*06fc*/ 	.word	0x00017bf0


	//   ....[92]....
        /*0700*/ 	.word	0x00017c30


	//   ....[93]....
        /*0704*/ 	.word	0x000189a0


	//   ....[94]....
        /*0708*/ 	.word	0x000189d0


	//   ....[95]....
        /*070c*/ 	.word	0x00018c70


	//   ....[96]....
        /*0710*/ 	.word	0x00018da0


	//   ....[97]....
        /*0714*/ 	.word	0x0001a390


	//   ....[98]....
        /*0718*/ 	.word	0x0001a3b0


	//   ....[99]....
        /*071c*/ 	.word	0x0001a4c0


	//   ....[100]....
        /*0720*/ 	.word	0x0001a4f0


	//   ....[101]....
        /*0724*/ 	.word	0x0001a9e0


	//   ....[102]....
        /*0728*/ 	.word	0x0001aa00


	//   ....[103]....
        /*072c*/ 	.word	0x0001ab00


	//   ....[104]....
        /*0730*/ 	.word	0x0001ab40


	//   ....[105]....
        /*0734*/ 	.word	0x0001b630


	//   ....[106]....
        /*0738*/ 	.word	0x0001bc40


	//   ....[107]....
        /*073c*/ 	.word	0x0001bf40


	//   ....[108]....
        /*0740*/ 	.word	0x0001bf70


	//   ....[109]....
        /*0744*/ 	.word	0x0001c890


	//   ....[110]....
        /*0748*/ 	.word	0x0001c8b0


	//   ....[111]....
        /*074c*/ 	.word	0x0001dd80


	//   ....[112]....
        /*0750*/ 	.word	0x0001dda0


	//   ....[113]....
        /*0754*/ 	.word	0x0001deb0


	//   ....[114]....
        /*0758*/ 	.word	0x0001dee0


	//   ....[115]....
        /*075c*/ 	.word	0x0001e120


	//   ....[116]....
        /*0760*/ 	.word	0x0001e150


	//   ....[117]....
        /*0764*/ 	.word	0x0001e160


	//   ....[118]....
        /*0768*/ 	.word	0x0001e190


	//   ....[119]....
        /*076c*/ 	.word	0x0001f6a0


	//   ....[120]....
        /*0770*/ 	.word	0x0001f6d0


	//   ....[121]....
        /*0774*/ 	.word	0x0001f6e0


	//   ....[122]....
        /*0778*/ 	.word	0x0001f6f0


	//   ....[123]....
        /*077c*/ 	.word	0x0001fa70


	//   ....[124]....
        /*0780*/ 	.word	0x0001fa90


	//   ....[125]....
        /*0784*/ 	.word	0x0001fbb0


	//   ....[126]....
        /*0788*/ 	.word	0x0001fbc0


	//   ....[127]....
        /*078c*/ 	.word	0x0001fcf0


	//   ....[128]....
        /*0790*/ 	.word	0x0001fd10


	//   ....[129]....
        /*0794*/ 	.word	0x0001fe40


	//   ....[130]....
        /*0798*/ 	.word	0x0001fe50


	//   ....[131]....
        /*079c*/ 	.word	0x00020170


	//   ....[132]....
        /*07a0*/ 	.word	0x00020190


	//   ....[133]....
        /*07a4*/ 	.word	0x00020b60


	//   ....[134]....
        /*07a8*/ 	.word	0x00020b70


	//   ....[135]....
        /*07ac*/ 	.word	0x00021ce0


	//   ....[136]....
        /*07b0*/ 	.word	0x00021d00


	//   ....[137]....
        /*07b4*/ 	.word	0x00021e30


	//   ....[138]....
        /*07b8*/ 	.word	0x00021e40


	//   ....[139]....
        /*07bc*/ 	.word	0x00021f70


	//   ....[140]....
        /*07c0*/ 	.word	0x00021f90


	//   ....[141]....
        /*07c4*/ 	.word	0x000220c0


	//   ....[142]....
        /*07c8*/ 	.word	0x000220d0


	//   ....[143]....
        /*07cc*/ 	.word	0x00022290


	//   ....[144]....
        /*07d0*/ 	.word	0x000222b0


	//   ....[145]....
        /*07d4*/ 	.word	0x000223d0


	//   ....[146]....
        /*07d8*/ 	.word	0x00022410


	//   ....[147]....
        /*07dc*/ 	.word	0x00022440


	//   ....[148]....
        /*07e0*/ 	.word	0x00022470


	//   ....[149]....
        /*07e4*/ 	.word	0x000224a0


	//   ....[150]....
        /*07e8*/ 	.word	0x000224d0


	//   ....[151]....
        /*07ec*/ 	.word	0x00022630


	//   ....[152]....
        /*07f0*/ 	.word	0x00022670


	//   ....[153]....
        /*07f4*/ 	.word	0x000226a0


	//   ....[154]....
        /*07f8*/ 	.word	0x000226d0


	//   ....[155]....
        /*07fc*/ 	.word	0x00022700


	//   ....[156]....
        /*0800*/ 	.word	0x00022730


	//   ....[157]....
        /*0804*/ 	.word	0x000227c0


	//   ....[158]....
        /*0808*/ 	.word	0x00022800


	//   ....[159]....
        /*080c*/ 	.word	0x00022810


	//   ....[160]....
        /*0810*/ 	.word	0x00022870


	//   ....[161]....
        /*0814*/ 	.word	0x00023220


	//   ....[162]....
        /*0818*/ 	.word	0x00023280


	//   ....[163]....
        /*081c*/ 	.word	0x000232d0


	//   ....[164]....
        /*0820*/ 	.word	0x00023320


	//   ....[165]....
        /*0824*/ 	.word	0x00023370


	//   ....[166]....
        /*0828*/ 	.word	0x000233e0


	//   ....[167]....
        /*082c*/ 	.word	0x00023430


	//   ....[168]....
        /*0830*/ 	.word	0x000234a0


	//   ....[169]....
        /*0834*/ 	.word	0x00023510


	//   ....[170]....
        /*0838*/ 	.word	0x00023580


	//   ....[171]....
        /*083c*/ 	.word	0x000235f0


	//   ....[172]....
        /*0840*/ 	.word	0x00023660


	//   ....[173]....
        /*0844*/ 	.word	0x000236d0


	//   ....[174]....
        /*0848*/ 	.word	0x00023730


	//   ....[175]....
        /*084c*/ 	.word	0x000237a0


	//   ....[176]....
        /*0850*/ 	.word	0x00023810


	//   ....[177]....
        /*0854*/ 	.word	0x00023880


	//   ....[178]....
        /*0858*/ 	.word	0x000238e0


	//   ....[179]....
        /*085c*/ 	.word	0x00023950


	//   ....[180]....
        /*0860*/ 	.word	0x000239c0


	//   ....[181]....
        /*0864*/ 	.word	0x00023b30


	//   ....[182]....
        /*0868*/ 	.word	0x00023b90


	//   ....[183]....
        /*086c*/ 	.word	0x00023c00


	//   ....[184]....
        /*0870*/ 	.word	0x00023c70


	//   ....[185]....
        /*0874*/ 	.word	0x00023cd0


	//   ....[186]....
        /*0878*/ 	.word	0x00023d30


	//   ....[187]....
        /*087c*/ 	.word	0x00023da0


	//   ....[188]....
        /*0880*/ 	.word	0x00023e00


	//   ....[189]....
        /*0884*/ 	.word	0x00023e60


	//   ....[190]....
        /*0888*/ 	.word	0x00023ec0


	//   ....[191]....
        /*088c*/ 	.word	0x00023f30


	//   ....[192]....
        /*0890*/ 	.word	0x00023fa0


	//   ....[193]....
        /*0894*/ 	.word	0x00024010


	//   ....[194]....
        /*0898*/ 	.word	0x00024070


	//   ....[195]....
        /*089c*/ 	.word	0x000240e0


	//   ....[196]....
        /*08a0*/ 	.word	0x00024140


	//   ....[197]....
        /*08a4*/ 	.word	0x000241b0


	//   ....[198]....
        /*08a8*/ 	.word	0x00024210


	//   ....[199]....
        /*08ac*/ 	.word	0x00024280


	//   ....[200]....
        /*08b0*/ 	.word	0x000242f0


	//   ....[201]....
        /*08b4*/ 	.word	0x00024460


	//   ....[202]....
        /*08b8*/ 	.word	0x000244c0


	//   ....[203]....
        /*08bc*/ 	.word	0x00024530


	//   ....[204]....
        /*08c0*/ 	.word	0x000245a0


	//   ....[205]....
        /*08c4*/ 	.word	0x00024710


	//   ....[206]....
        /*08c8*/ 	.word	0x00024770


	//   ....[207]....
        /*08cc*/ 	.word	0x000247e0


	//   ....[208]....
        /*08d0*/ 	.word	0x00024850


	//   ....[209]....
        /*08d4*/ 	.word	0x000249d0


	//   ....[210]....
        /*08d8*/ 	.word	0x00024a30


	//   ....[211]....
        /*08dc*/ 	.word	0x00024aa0


	//   ....[212]....
        /*08e0*/ 	.word	0x00024b10


	//   ....[213]....
        /*08e4*/ 	.word	0x00024c90


	//   ....[214]....
        /*08e8*/ 	.word	0x00024cf0


	//   ....[215]....
        /*08ec*/ 	.word	0x00024d60


	//   ....[216]....
        /*08f0*/ 	.word	0x00024dd0


	//   ....[217]....
        /*08f4*/ 	.word	0x00024f50


	//   ....[218]....
        /*08f8*/ 	.word	0x00024fb0


	//   ....[219]....
        /*08fc*/ 	.word	0x00025010


	//   ....[220]....
        /*0900*/ 	.word	0x00025080


	//   ....[221]....
        /*0904*/ 	.word	0x000250f0


	//   ....[222]....
        /*0908*/ 	.word	0x00025270


	//   ....[223]....
        /*090c*/ 	.word	0x000252d0


	//   ....[224]....
        /*0910*/ 	.word	0x00025340


	//   ....[225]....
        /*0914*/ 	.word	0x000253b0


	//   ....[226]....
        /*0918*/ 	.word	0x00025530


	//   ....[227]....
        /*091c*/ 	.word	0x00025590


	//   ....[228]....
        /*0920*/ 	.word	0x00025600


	//   ....[229]....
        /*0924*/ 	.word	0x00025670


	//   ....[230]....
        /*0928*/ 	.word	0x000257f0


	//   ....[231]....
        /*092c*/ 	.word	0x00025850


	//   ....[232]....
        /*0930*/ 	.word	0x000258b0


	//   ....[233]....
        /*0934*/ 	.word	0x00025910


	//   ....[234]....
        /*0938*/ 	.word	0x00025960


	//   ....[235]....
        /*093c*/ 	.word	0x000259b0


	//   ....[236]....
        /*0940*/ 	.word	0x00025a20


	//   ....[237]....
        /*0944*/ 	.word	0x00025a90


	//   ....[238]....
        /*0948*/ 	.word	0x00025b00


	//   ....[239]....
        /*094c*/ 	.word	0x00025b60


	//   ....[240]....
        /*0950*/ 	.word	0x00025bd0


	//   ....[241]....
        /*0954*/ 	.word	0x00025c40


	//   ....[242]....
        /*0958*/ 	.word	0x00025cb0


	//   ....[243]....
        /*095c*/ 	.word	0x00025d10


	//   ....[244]....
        /*0960*/ 	.word	0x00025d80


	//   ....[245]....
        /*0964*/ 	.word	0x00025df0


	//   ....[246]....
        /*0968*/ 	.word	0x00025e60


	//   ....[247]....
        /*096c*/ 	.word	0x00025ec0


	//   ....[248]....
        /*0970*/ 	.word	0x00025f30


	//   ....[249]....
        /*0974*/ 	.word	0x00025fa0


	//   ....[250]....
        /*0978*/ 	.word	0x00026010


	//   ....[251]....
        /*097c*/ 	.word	0x00026070


	//   ....[252]....
        /*0980*/ 	.word	0x000260e0


	//   ....[253]....
        /*0984*/ 	.word	0x00026150


	//   ....[254]....
        /*0988*/ 	.word	0x000261c0


	//   ....[255]....
        /*098c*/ 	.word	0x00026220


	//   ....[0]....
        /*0990*/ 	.word	0x00026290


	//   ....[1]....
        /*0994*/ 	.word	0x00026300


	//   ....[2]....
        /*0998*/ 	.word	0x00026350


	//   ....[3]....
        /*099c*/ 	.word	0x00026390


	//   ....[4]....
        /*09a0*/ 	.word	0x000263e0


	//   ....[5]....
        /*09a4*/ 	.word	0x00026430


	//   ....[6]....
        /*09a8*/ 	.word	0x00026480


	//   ....[7]....
        /*09ac*/ 	.word	0x000264f0


	//   ....[8]....
        /*09b0*/ 	.word	0x00026540


	//   ....[9]....
        /*09b4*/ 	.word	0x00026590


	//   ....[10]....
        /*09b8*/ 	.word	0x000265e0


	//   ....[11]....
        /*09bc*/ 	.word	0x00026630


	//   ....[12]....
        /*09c0*/ 	.word	0x00026680


	//   ....[13]....
        /*09c4*/ 	.word	0x000266f0


	//   ....[14]....
        /*09c8*/ 	.word	0x00026740


	//   ....[15]....
        /*09cc*/ 	.word	0x000267b0


	//   ....[16]....
        /*09d0*/ 	.word	0x00026810


	//   ....[17]....
        /*09d4*/ 	.word	0x00026880


	//----- nvinfo : EIATTR_EXIT_INSTR_OFFSETS
	.align		4
.L_500:
        /*09d8*/ 	.byte	0x04, 0x1c
        /*09da*/ 	.short	(.L_502 - .L_501)


	//   ....[0]....
.L_501:
        /*09dc*/ 	.word	0x00000fe0


	//   ....[1]....
        /*09e0*/ 	.word	0x000231e0


	//----- nvinfo : EIATTR_MAX_THREADS
	.align		4
.L_502:
        /*09e4*/ 	.byte	0x04, 0x05
        /*09e6*/ 	.short	(.L_504 - .L_503)
.L_503:
        /*09e8*/ 	.word	0x00000100
        /*09ec*/ 	.word	0x00000001
        /*09f0*/ 	.word	0x00000001


	//----- nvinfo : EIATTR_CRS_STACK_SIZE
	.align		4
.L_504:
        /*09f4*/ 	.byte	0x04, 0x1e
        /*09f6*/ 	.short	(.L_506 - .L_505)
.L_505:
        /*09f8*/ 	.word	0x00000000
.L_506:


//--------------------- .nv.info._ZN7cutlass13device_kernelIN5flash19enable_sm80_to_sm89INS1_16FlashAttnFwdSm80INS1_25CollectiveMainloopFwdSm80ILi8ELi2ELb0EN4cute5tupleIJNS5_1CILi128EEENS7_ILi64EEENS7_ILi192EEEEEELi192ENS_6half_tEfNS_4arch4Sm80ELb1ELb0ELb0ELb0ELb1ELb0ELb1ELb1EEENS1_21CollectiveEpilogueFwdINS6_IJS8_SA_S9_EEENS6_IJNS7_ILi1EEESI_SI_EEESC_SE_Li256ELb0ELb1ELb1ELb0EEENS1_30DynamicPersistentTileSchedulerILi256ELi256ELb1ELb1ELb0EEEEEEEEEvNT_6ParamsE --------------------------
	.section	.nv.info._ZN7cutlass13device_kernelIN5flash19enable_sm80_to_sm89INS1_16FlashAttnFwdSm80INS1_25CollectiveMainloopFwdSm80ILi8ELi2ELb0EN4cute5tupleIJNS5_1CILi128EEENS7_ILi64EEENS7_ILi192EEEEEELi192ENS_6half_tEfNS_4arch4Sm80ELb1ELb0ELb0ELb0ELb1ELb0ELb1ELb1EEENS1_21CollectiveEpilogueFwdINS6_IJS8_SA_S9_EEENS6_IJNS7_ILi1EEESI_SI_EEESC_SE_Li256ELb0ELb1ELb1ELb0EEENS1_30DynamicPersistentTileSchedulerILi256ELi256ELb1ELb1ELb0EEEEEEEEEvNT_6ParamsE,"",@"SHT_CUDA_INFO"
	.sectionflags	@""
	.align	4


	//----- nvinfo : EIATTR_CUDA_API_VERSION
	.align		4
        /*0000*/ 	.byte	0x04, 0x37
        /*0002*/ 	.short	(.L_508 - .L_507)
.L_507:
        /*0004*/ 	.word	0x00000082


	//----- nvinfo : EIATTR_SW2861232_WAR
	.align		4
.L_508:
        /*0008*/ 	.byte	0x01, 0x35
	.zero		2


	//----- nvinfo : EIATTR_PARAM_CBANK
	.align		4
        /*000c*/ 	.byte	0x04, 0x0a
        /*000e*/ 	.short	(.L_510 - .L_509)
	.align		4
.L_509:
        /*0010*/ 	.word	index@(.nv.constant0._ZN7cutlass13device_kernelIN5flash19enable_sm80_to_sm89INS1_16FlashAttnFwdSm80INS1_25CollectiveMainloopFwdSm80ILi8ELi2ELb0EN4cute5tupleIJNS5_1CILi128EEENS7_ILi64EEENS7_ILi192EEEEEELi192ENS_6half_tEfNS_4arch4Sm80ELb1ELb0ELb0ELb0ELb1ELb0ELb1ELb1EEENS1_21CollectiveEpilogueFwdINS6_IJS8_SA_S9_EEENS6_IJNS7_ILi1EEESI_SI_EEESC_SE_Li256ELb0ELb1ELb1ELb0EEENS1_30DynamicPersistentTileSchedulerILi256ELi256ELb1ELb1ELb0EEEEEEEEEvNT_6ParamsE)
        /*0014*/ 	.short	0x0160
        /*0016*/ 	.short	0x0428


	//----- nvinfo : EIATTR_CBANK_PARAM_SIZE
	.align		4
.L_510:
        /*0018*/ 	.byte	0x03, 0x19
        /*001a*/ 	.short	0x0428


	//----- nvinfo : EIATTR_KPARAM_INFO
	.align		4
        /*001c*/ 	.byte	0x04, 0x17
        /*001e*/ 	.short	(.L_512 - .L_511)
.L_511:
        /*0020*/ 	.word	0x00000000
        /*0024*/ 	.short	0x0000
        /*0026*/ 	.short	0x0000
        /*0028*/ 	.byte	0x00, 0xf0, 0xa1, 0x10


	//----- nvinfo : EIATTR_MAXREG_COUNT
	.align		4
.L_512:
        /*002c*/ 	.byte	0x03, 0x1b
        /*002e*/ 	.short	0x00ff


	//----- nvinfo : EIATTR_NUM_BARRIERS
	.align		4
        /*0030*/ 	.byte	0x02, 0x4c
        /*0032*/ 	.byte	0x06
	.zero		1


	//----- nvinfo : EIATTR_ANNOTATIONS
	.align		4
        /*0034*/ 	.byte	0x04, 0x55
        /*0036*/ 	.short	(.L_514 - .L_513)


	//   ....[0]....
.L_513:
        /*0038*/ 	.word	0x00000001
        /*003c*/ 	.byte	0x70, 0x00, 0x00, 0x00, 0x01, 0x00, 0x00, 0x00, 0xf0, 0x04, 0x00, 0x00, 0x01, 0x00, 0x00, 0x00
        /*004c*/ 	.byte	0xf0, 0x05, 0x00, 0x00, 0x01, 0x00, 0x00, 0x00, 0x70, 0x06, 0x00, 0x00, 0x01, 0x00, 0x00, 0x00
        /*005c*/ 	.byte	0xe0, 0x2d, 0x00, 0x00, 0x01, 0x00, 0x00, 0x00, 0xa0, 0x36, 0x00, 0x00, 0x01, 0x00, 0x00, 0x00
        /*006c*/ 	.byte	0x60, 0xc2, 0x00, 0x00, 0x01, 0x00, 0x00, 0x00, 0xa0, 0xc2, 0x00, 0x00, 0x01, 0x00, 0x00, 0x00
        /*007c*/ 	.byte	0x90, 0xd9, 0x00, 0x00


	//----- nvinfo : EIATTR_MERCURY_ISA_VERSION
	.align		4
.L_514:
        /*0080*/ 	.byte	0x03, 0x5f
        /*0082*/ 	.short	0x0000


	//----- nvinfo : EIATTR_INT_WARP_WIDE_INSTR_OFFSETS
	.align		4
        /*0084*/ 	.byte	0x04, 0x31
        /*0086*/ 	.short	(.L_516 - .L_515)


	//   ....[0]....
.L_515:
        /*0088*/ 	.word	0x0000c090


	//   ....[1]....
        /*008c*/ 	.word	0x0000c110


	//----- nvinfo : EIATTR_COOP_GROUP_MASK_REGIDS
	.align		4
.L_516:
        /*0090*/ 	.byte	0x04, 0x29
        /*0092*/ 	.short	(.L_518 - .L_517)


	//   ....[0]....
.L_517:
        /*0094*/ 	.word	0xffffffff


	//   ....[1]....
        /*0098*/ 	.word	0xffffffff


	//   ....[2]....
        /*009c*/ 	.word	0xffffffff


	//   ....[3]....
        /*00a0*/ 	.word	0xffffffff


	//   ....[4]....
        /*00a4*/ 	.word	0xffffffff


	//   ....[5]....
        /*00a8*/ 	.word	0xffffffff


	//   ....[6]....
        /*00ac*/ 	.word	0xffffffff


	//   ....[7]....
        /*00b0*/ 	.word	0xffffffff


	//   ....[8]....
        /*00b4*/ 	.word	0xffffffff


	//   ....[9]....
        /*00b8*/ 	.word	0xffffffff


	//   ....[10]....
        /*00bc*/ 	.word	0xffffffff


	//   ....[11]....
        /*00c0*/ 	.word	0xffffffff


	//   ....[12]....
        /*00c4*/ 	.word	0xffffffff


	//   ....[13]....
        /*00c8*/ 	.word	0xffffffff


	//   ....[14]....
        /*00cc*/ 	.word	0xffffffff


	//   ....[15]....
        /*00d0*/ 	.word	0xffffffff


	//   ....[16]....
        /*00d4*/ 	.word	0xffffffff


	//   ....[17]....
        /*00d8*/ 	.word	0xffffffff


	//   ....[18]....
        /*00dc*/ 	.word	0xffffffff


	//   ....[19]....
        /*00e0*/ 	.word	0xffffffff


	//   ....[20]....
        /*00e4*/ 	.word	0xffffffff


	//   ....[21]....
        /*00e8*/ 	.word	0xffffffff


	//   ....[22]....
        /*00ec*/ 	.word	0xffffffff


	//   ....[23]....
        /*00f0*/ 	.word	0xffffffff


	//   ....[24]....
        /*00f4*/ 	.word	0xffffffff


	//   ....[25]....
        /*00f8*/ 	.word	0xffffffff


	//   ....[26]....
        /*00fc*/ 	.word	0xffffffff


	//   ....[27]....
        /*0100*/ 	.word	0xffffffff


	//   ....[28]....
        /*0104*/ 	.word	0xffffffff


	//   ....[29]....
        /*0108*/ 	.word	0xffffffff


	//   ....[30]....
        /*010c*/ 	.word	0xffffffff


	//   ....[31]....
        /*0110*/ 	.word	0xffffffff


	//   ....[32]....
        /*0114*/ 	.word	0xffffffff


	//   ....[33]....
        /*0118*/ 	.word	0xffffffff


	//   ....[34]....
        /*011c*/ 	.word	0xffffffff


	//   ....[35]....
        /*0120*/ 	.word	0xffffffff


	//   ....[36]....
        /*0124*/ 	.word	0xffffffff


	//   ....[37]....
        /*0128*/ 	.word	0xffffffff


	//   ....[38]....
        /*012c*/ 	.word	0xffffffff


	//   ....[39]....
        /*0130*/ 	.word	0xffffffff


	//   ....[40]....
        /*0134*/ 	.word	0xffffffff


	//   ....[41]....
        /*0138*/ 	.word	0xffffffff


	//   ....[42]....
        /*013c*/ 	.word	0xffffffff


	//   ....[43]....
        /*0140*/ 	.word	0xffffffff


	//   ....[44]....
        /*0144*/ 	.word	0xffffffff


	//   ....[45]....
        /*0148*/ 	.word	0xffffffff


	//   ....[46]....
        /*014c*/ 	.word	0xffffffff


	//   ....[47]....
        /*0150*/ 	.word	0xffffffff


	//   ....[48]....
        /*0154*/ 	.word	0xffffffff


	//   ....[49]....
        /*0158*/ 	.word	0xffffffff


	//   ....[50]....
        /*015c*/ 	.word	0xffffffff


	//   ....[51]....
        /*0160*/ 	.word	0xffffffff


	//   ....[52]....
        /*0164*/ 	.word	0xffffffff


	//   ....[53]....
        /*0168*/ 	.word	0xffffffff


	//   ....[54]....
        /*016c*/ 	.word	0xffffffff


	//   ....[55]....
        /*0170*/ 	.word	0xffffffff


	//   ....[56]....
        /*0174*/ 	.word	0xffffffff


	//   ....[57]....
        /*0178*/ 	.word	0xffffffff


	//   ....[58]....
        /*017c*/ 	.word	0xffffffff


	//   ....[59]....
        /*0180*/ 	.word	0xffffffff


	//   ....[60]....
        /*0184*/ 	.word	0xffffffff


	//   ....[61]....
        /*0188*/ 	.word	0xffffffff


	//   ....[62]....
        /*018c*/ 	.word	0xffffffff


	//   ....[63]....
        /*0190*/ 	.word	0xffffffff


	//   ....[64]....
        /*0194*/ 	.word	0xffffffff


	//   ....[65]....
        /*0198*/ 	.word	0xffffffff


	//   ....[66]....
        /*019c*/ 	.word	0xffffffff


	//   ....[67]....
        /*01a0*/ 	.word	0xffffffff


	//   ....[68]....
        /*01a4*/ 	.word	0xffffffff


	//   ....[69]....
        /*01a8*/ 	.word	0xffffffff


	//   ....[70]....
        /*01ac*/ 	.word	0xffffffff


	//   ....[71]....
        /*01b0*/ 	.word	0xffffffff


	//   ....[72]....
        /*01b4*/ 	.word	0xffffffff


	//   ....[73]....
        /*01b8*/ 	.word	0xffffffff


	//   ....[74]....
        /*01bc*/ 	.word	0xffffffff


	//   ....[75]....
        /*01c0*/ 	.word	0xffffffff


	//   ....[76]....
        /*01c4*/ 	.word	0xffffffff


	//   ....[77]....
        /*01c8*/ 	.word	0xffffffff


	//   ....[78]....
        /*01cc*/ 	.word	0xffffffff


	//   ....[79]....
        /*01d0*/ 	.word	0xffffffff


	//   ....[80]....
        /*01d4*/ 	.word	0xffffffff


	//   ....[81]....
        /*01d8*/ 	.word	0xffffffff


	//   ....[82]....
        /*01dc*/ 	.word	0xffffffff


	//   ....[83]....
        /*01e0*/ 	.word	0xffffffff


	//   ....[84]....
        /*01e4*/ 	.word	0xffffffff


	//   ....[85]....
        /*01e8*/ 	.word	0xffffffff


	//   ....[86]....
        /*01ec*/ 	.word	0xffffffff


	//   ....[87]....
        /*01f0*/ 	.word	0xffffffff


	//   ....[88]....
        /*01f4*/ 	.word	0xffffffff


	//   ....[89]....
        /*01f8*/ 	.word	0xffffffff


	//   ....[90]....
        /*01fc*/ 	.word	0xffffffff


	//   ....[91]....
        /*0200*/ 	.word	0xffffffff


	//   ....[92]....
        /*0204*/ 	.word	0xffffffff


	//   ....[93]....
        /*0208*/ 	.word	0xffffffff


	//   ....[94]....
        /*020c*/ 	.word	0xffffffff


	//   ....[95]....
        /*0210*/ 	.word	0xffffffff


	//   ....[96]....
        /*0214*/ 	.word	0xffffffff


	//   ....[97]....
        /*0218*/ 	.word	0xffffffff


	//   ....[98]....
        /*021c*/ 	.word	0xffffffff


	//   ....[99]....
        /*0220*/ 	.word	0xffffffff


	//   ....[100]....
        /*0224*/ 	.word	0xffffffff


	//   ....[101]....
        /*0228*/ 	.word	0xffffffff


	//   ....[102]....
        /*022c*/ 	.word	0xffffffff


	//   ....[103]....
        /*0230*/ 	.word	0xffffffff


	//   ....[104]....
        /*0234*/ 	.word	0xffffffff


	//   ....[105]....
        /*0238*/ 	.word	0xffffffff


	//   ....[106]....
        /*023c*/ 	.word	0xffffffff


	//   ....[107]....
        /*0240*/ 	.word	0xffffffff


	//   ....[108]....
        /*0244*/ 	.word	0xffffffff


	//   ....[109]....
        /*0248*/ 	.word	0xffffffff


	//   ....[110]....
        /*024c*/ 	.word	0xffffffff


	//   ....[111]....
        /*0250*/ 	.word	0xffffffff


	//   ....[112]....
        /*0254*/ 	.word	0xffffffff


	//   ....[113]....
        /*0258*/ 	.word	0xffffffff


	//   ....[114]....
        /*025c*/ 	.word	0xffffffff


	//   ....[115]....
        /*0260*/ 	.word	0xffffffff


	//   ....[116]....
        /*0264*/ 	.word	0xffffffff


	//----- nvinfo : EIATTR_COOP_GROUP_INSTR_OFFSETS
	.align		4
.L_518:
        /*0268*/ 	.byte	0x04, 0x28
        /*026a*/ 	.short	(.L_520 - .L_519)


	//   ....[0]....
.L_519:
        /*026c*/ 	.word	0x00000050


	//   ....[1]....
        /*0270*/ 	.word	0x000015e0


	//   ....[2]....
        /*0274*/ 	.word	0x00001600


	//   ....[3]....
        /*0278*/ 	.word	0x00001780


	//   ....[4]....
        /*027c*/ 	.word	0x00001790


	//   ....[5]....
        /*0280*/ 	.word	0x000018f0


	//   ....[6]....
        /*0284*/ 	.word	0x00001910


	//   ....[7]....
        /*0288*/ 	.word	0x00001a70


	//   ....[8]....
        /*028c*/ 	.word	0x00001a80


	//   ....[9]....
        /*0290*/ 	.word	0x00001f90


	//   ....[10]....
        /*0294*/ 	.word	0x00001fb0


	//   ....[11]....
        /*0298*/ 	.word	0x00001fd0


	//   ....[12]....
        /*029c*/ 	.word	0x00001fe0


	//   ....[13]....
        /*02a0*/ 	.word	0x000020d0


	//   ....[14]....
        /*02a4*/ 	.word	0x000020f0


	//   ....[15]....
        /*02a8*/ 	.word	0x00002120


	//   ....[16]....
        /*02ac*/ 	.word	0x000021f0


	//   ....[17]....
        /*02b0*/ 	.word	0x000025b0


	//   ....[18]....
        /*02b4*/ 	.word	0x000025d0


	//   ....[19]....
        /*02b8*/ 	.word	0x00002660


	//   ....[20]....
        /*02bc*/ 	.word	0x000026c0


	//   ....[21]....
        /*02c0*/ 	.word	0x00002b20


	//   ....[22]....
        /*02c4*/ 	.word	0x00002b40


	//   ....[23]....
        /*02c8*/ 	.word	0x00002c40


	//   ....[24]....
        /*02cc*/ 	.word	0x00002c60


	//   ....[25]....
        /*02d0*/ 	.word	0x00003790


	//   ....[26]....
        /*02d4*/ 	.word	0x000037a0


	//   ....[27]....
        /*02d8*/ 	.word	0x00003d70


	//   ....[28]....
        /*02dc*/ 	.word	0x00003f40


	//   ....[29]....
        /*02e0*/ 	.word	0x00003f80


	//   ....[30]....
        /*02e4*/ 	.word	0x00003ff0


	//   ....[31]....
        /*02e8*/ 	.word	0x000051f0


	//   ....[32]....
        /*02ec*/ 	.word	0x00005210


	//   ....[33]....
        /*02f0*/ 	.word	0x00005310


	//   ....[34]....
        /*02f4*/ 	.word	0x00005330


	//   ....[35]....
        /*02f8*/ 	.word	0x00005890


	//   ....[36]....
        /*02fc*/ 	.word	0x000058b0


	//   ....[37]....
        /*0300*/ 	.word	0x000059b0


	//   ....[38]....
        /*0304*/ 	.word	0x000059f0


	//   ....[39]....
        /*0308*/ 	.word	0x00006420


	//   ....[40]....
        /*030c*/ 	.word	0x00006460


	//   ....[41]....
        /*0310*/ 	.word	0x00006b60


	//   ....[42]....
        /*0314*/ 	.word	0x00006be0


	//   ....[43]....
        /*0318*/ 	.word	0x00006c00


	//   ....[44]....
        /*031c*/ 	.word	0x00006c20


	//   ....[45]....
        /*0320*/ 	.word	0x00008620


	//   ....[46]....
        /*0324*/ 	.word	0x00008640


	//   ....[47]....
        /*0328*/ 	.word	0x00008730


	//   ....[48]....
        /*032c*/ 	.word	0x00008750


	//   ....[49]....
        /*0330*/ 	.word	0x00008c80


	//   ....[50]....
        /*0334*/ 	.word	0x00008ca0


	//   ....[51]....
        /*0338*/ 	.word	0x00008da0


	//   ....[52]....
        /*033c*/ 	.word	0x00008de0


	//   ....[53]....
        /*0340*/ 	.word	0x00009b10


	//   ....[54]....
        /*0344*/ 	.word	0x00009b30


	//   ....[55]....
        /*0348*/ 	.word	0x00009b60


	//   ....[56]....
        /*034c*/ 	.word	0x00009bc0


	//   ....[57]....
        /*0350*/ 	.word	0x0000b500


	//   ....[58]....
        /*0354*/ 	.word	0x0000b520


	//   ....[59]....
        /*0358*/ 	.word	0x0000b5c0


	//   ....[60]....
        /*035c*/ 	.word	0x0000b620


	//   ....[61]....
        /*0360*/ 	.word	0x0000b870


	//   ....[62]....
        /*0364*/ 	.word	0x0000b8a0


	//   ....[63]....
        /*0368*/ 	.word	0x0000b8b0


	//   ....[64]....
        /*036c*/ 	.word	0x0000b8e0


	//   ....[65]....
        /*0370*/ 	.word	0x0000c250


	//   ....[66]....
        /*0374*/ 	.word	0x0000c8d0


	//   ....[67]....
        /*0378*/ 	.word	0x0000c900


	//   ....[68]....
        /*037c*/ 	.word	0x0000c920


	//   ....[69]....
        /*0380*/ 	.word	0x0000c940


	//   ....[70]....
        /*0384*/ 	.word	0x0000ca30


	//   ....[71]....
        /*0388*/ 	.word	0x0000ca50


	//   ....[72]....
        /*038c*/ 	.word	0x0000d0c0


	//   ....[73]....
        /*0390*/ 	.word	0x0000d0d0


	//   ....[74]....
        /*0394*/ 	.word	0x0000da10


	//   ....[75]....
        /*0398*/ 	.word	0x0000daf0


	//   ....[76]....
        /*039c*/ 	.word	0x0000db60


	//   ....[77]....
        /*03a0*/ 	.word	0x0000dbd0


	//   ....[78]....
        /*03a4*/ 	.word	0x0000dc30


	//   ....[79]....
        /*03a8*/ 	.word	0x0000dca0


	//   ....[80]....
        /*03ac*/ 	.word	0x0000dd10


	//   ....[81]....
        /*03b0*/ 	.word	0x0000dd80


	//   ....[82]....
        /*03b4*/ 	.word	0x0000dde0


	//   ....[83]....
        /*03b8*/ 	.word	0x0000de50


	//   ....[84]....
        /*03bc*/ 	.word	0x0000dec0


	//   ....[85]....
        /*03c0*/ 	.word	0x0000e030


	//   ....[86]....
        /*03c4*/ 	.word	0x0000e090


	//   ....[87]....
        /*03c8*/ 	.word	0x0000e100


	//   ....[88]....
        /*03cc*/ 	.word	0x0000e170


	//   ....[89]....
        /*03d0*/ 	.word	0x0000e2e0


	//   ....[90]....
        /*03d4*/ 	.word	0x0000e340


	//   ....[91]....
        /*03d8*/ 	.word	0x0000e3b0


	//   ....[92]....
        /*03dc*/ 	.word	0x0000e420


	//   ....[93]....
        /*03e0*/ 	.word	0x0000e590


	//   ....[94]....
        /*03e4*/ 	.word	0x0000e5f0


	//   ....[95]....
        /*03e8*/ 	.word	0x0000e660


	//   ....[96]....
        /*03ec*/ 	.word	0x0000e6d0


	//   ....[97]....
        /*03f0*/ 	.word	0x0000e850


	//   ....[98]....
        /*03f4*/ 	.word	0x0000e8b0


	//   ....[99]....
        /*03f8*/ 	.word	0x0000e920


	//   ....[100]....
        /*03fc*/ 	.word	0x0000e990


	//   ....[101]....
        /*0400*/ 	.word	0x0000eb10


	//   ....[102]....
        /*0404*/ 	.word	0x0000eb70


	//   ....[103]....
        /*0408*/ 	.word	0x0000ebe0


	//   ....[104]....
        /*040c*/ 	.word	0x0000ec50


	//   ....[105]....
        /*0410*/ 	.word	0x0000edd0


	//   ....[106]....
        /*0414*/ 	.word	0x0000ee30


	//   ....[107]....
        /*0418*/ 	.word	0x0000ee90


	//   ....[108]....
        /*041c*/ 	.word	0x0000ef00


	//   ....[109]....
        /*0420*/ 	.word	0x0000ef70


	//   ....[110]....
        /*0424*/ 	.word	0x0000f0f0


	//   ....[111]....
        /*0428*/ 	.word	0x0000f150


	//   ....[112]....
        /*042c*/ 	.word	0x0000f1b0


	//   ....[113]....
        /*0430*/ 	.word	0x0000f210


	//   ....[114]....
        /*0434*/ 	.word	0x0000f260


	//   ....[115]....
        /*0438*/ 	.word	0x0000f2b0


	//   ....[116]....
        /*043c*/ 	.word	0x0000f320


	//----- nvinfo : EIATTR_EXIT_INSTR_OFFSETS
	.align		4
.L_520:
        /*0440*/ 	.byte	0x04, 0x1c
        /*0442*/ 	.short	(.L_522 - .L_521)


	//   ....[0]....
.L_521:
        /*0444*/ 	.word	0x000000a0


	//   ....[1]....
        /*0448*/ 	.word	0x0000daa0


	//----- nvinfo : EIATTR_MAX_THREADS
	.align		4
.L_522:
        /*044c*/ 	.byte	0x04, 0x05
        /*044e*/ 	.short	(.L_524 - .L_523)
.L_523:
        /*0450*/ 	.word	0x00000100
        /*0454*/ 	.word	0x00000001
        /*0458*/ 	.word	0x00000001


	//----- nvinfo : EIATTR_CRS_STACK_SIZE
	.align		4
.L_524:
        /*045c*/ 	.byte	0x04, 0x1e
        /*045e*/ 	.short	(.L_526 - .L_525)
.L_525:
        /*0460*/ 	.word	0x00000000
.L_526:


//--------------------- .nv.info._ZN7cutlass13device_kernelIN5flash19enable_sm80_to_sm89INS1_16FlashAttnFwdSm80INS1_25CollectiveMainloopFwdSm80ILi8ELi2ELb0EN4cute5tupleIJNS5_1CILi128EEENS7_ILi64EEENS7_ILi192EEEEEELi192ENS_6half_tEfNS_4arch4Sm80ELb1ELb0ELb0ELb1ELb1ELb0ELb1ELb1EEENS1_21CollectiveEpilogueFwdINS6_IJS8_SA_S9_EEENS6_IJNS7_ILi1EEESI_SI_EEESC_SE_Li256ELb1ELb1ELb1ELb0EEENS1_36VarlenDynamicPersistentTileSchedulerILi128ELi64ELi256ELi256ELb1ELb1ELb0ELb1ELb1ELb1EEEEEEEEEvNT_6ParamsE --------------------------
	.section	.nv.info._ZN7cutlass13device_kernelIN5flash19enable_sm80_to_sm89INS1_16FlashAttnFwdSm80INS1_25CollectiveMainloopFwdSm80ILi8ELi2ELb0EN4cute5tupleIJNS5_1CILi128EEENS7_ILi64EEENS7_ILi192EEEEEELi192ENS_6half_tEfNS_4arch4Sm80ELb1ELb0ELb0ELb1ELb1ELb0ELb1ELb1EEENS1_21CollectiveEpilogueFwdINS6_IJS8_SA_S9_EEENS6_IJNS7_ILi1EEESI_SI_EEESC_SE_Li256ELb1ELb1ELb1ELb0EEENS1_36VarlenDynamicPersistentTileSchedulerILi128ELi64ELi256ELi256ELb1ELb1ELb0ELb1ELb1ELb1EEEEEEEEEvNT_6ParamsE,"",@"SHT_CUDA_INFO"
	.sectionflags	@""
	.align	4


	//----- nvinfo : EIATTR_CUDA_API_VERSION
	.align		4
        /*0000*/ 	.byte	0x04, 0x37
        /*0002*/ 	.short	(.L_528 - .L_527)
.L_527:
        /*0004*/ 	.word	0x00000082


	//----- nvinfo : EIATTR_SW2861232_WAR
	.align		4
.L_528:
        /*0008*/ 	.byte	0x01, 0x35
	.zero		2


	//----- nvinfo : EIATTR_PARAM_CBANK
	.align		4
        /*000c*/ 	.byte	0x04, 0x0a
        /*000e*/ 	.short	(.L_530 - .L_529)
	.align		4
.L_529:
        /*0010*/ 	.word	index@(.nv.constant0._ZN7cutlass13device_kernelIN5flash19enable_sm80_to_sm89INS1_16FlashAttnFwdSm80INS1_25CollectiveMainloopFwdSm80ILi8ELi2ELb0EN4cute5tupleIJNS5_1CILi128EEENS7_ILi64EEENS7_ILi192EEEEEELi192ENS_6half_tEfNS_4arch4Sm80ELb1ELb0ELb0ELb1ELb1ELb0ELb1ELb1EEENS1_21CollectiveEpilogueFwdINS6_IJS8_SA_S9_EEENS6_IJNS7_ILi1EEESI_SI_EEESC_SE_Li256ELb1ELb1ELb1ELb0EEENS1_36VarlenDynamicPersistentTileSchedulerILi128ELi64ELi256ELi256ELb1ELb1ELb0ELb1ELb1ELb1EEEEEEEEEvNT_6ParamsE)
        /*0014*/ 	.short	0x0160
        /*0016*/ 	.short	0x0438


	//----- nvinfo : EIATTR_CBANK_PARAM_SIZE
	.align		4
.L_530:
        /*0018*/ 	.byte	0x03, 0x19
        /*001a*/ 	.short	0x0438


	//----- nvinfo : EIATTR_KPARAM_INFO
	.align		4
        /*001c*/ 	.byte	0x04, 0x17
        /*001e*/ 	.short	(.L_532 - .L_531)
.L_531:
        /*0020*/ 	.word	0x00000000
        /*0024*/ 	.short	0x0000
        /*0026*/ 	.short	0x0000
        /*0028*/ 	.byte	0x00, 0xf0, 0xe1, 0x10


	//----- nvinfo : EIATTR_MAXREG_COUNT
	.align		4
.L_532:
        /*002c*/ 	.byte	0x03, 0x1b
        /*002e*/ 	.short	0x00ff


	//----- nvinfo : EIATTR_NUM_BARRIERS
	.align		4
        /*0030*/ 	.byte	0x02, 0x4c
        /*0032*/ 	.byte	0x06
	.zero		1


	//----- nvinfo : EIATTR_ANNOTATIONS
	.align		4
        /*0034*/ 	.byte	0x04, 0x55
        /*0036*/ 	.short	(.L_534 - .L_533)


	//   ....[0]....
.L_533:
        /* <DEDUP_REMOVED lines=9> */


	//----- nvinfo : EIATTR_MERCURY_ISA_VERSION
	.align		4
.L_534:
        /*00b0*/ 	.byte	0x03, 0x5f
        /*00b2*/ 	.short	0x0000


	//----- nvinfo : EIATTR_INT_WARP_WIDE_INSTR_OFFSETS
	.align		4
        /*00b4*/ 	.byte	0x04, 0x31
        /*00b6*/ 	.short	(.L_536 - .L_535)


	//   ....[0]....
.L_535:
        /*00b8*/ 	.word	0x0000d160


	//   ....[1]....
        /*00bc*/ 	.word	0x0000d1e0


	//----- nvinfo : EIATTR_COOP_GROUP_MASK_REGIDS
	.align		4
.L_536:
        /*00c0*/ 	.byte	0x04, 0x29
        /*00c2*/ 	.short	(.L_538 - .L_537)


	//   ....[0]....
.L_537:
        /*00c4*/ 	.word	0xffffffff


	//   ....[1]....
        /*00c8*/ 	.word	0xffffffff


	//   ....[2]....
        /*00cc*/ 	.word	0xffffffff


	//   ....[3]....
        /*00d0*/ 	.word	0xffffffff


	//   ....[4]....
        /*00d4*/ 	.word	0xffffffff


	//   ....[5]....
        /*00d8*/ 	.word	0xffffffff


	//   ....[6]....
        /*00dc*/ 	.word	0xffffffff


	//   ....[7]....
        /*00e0*/ 	.word	0xffffffff


	//   ....[8]....
        /*00e4*/ 	.word	0xffffffff


	//   ....[9]....
        /*00e8*/ 	.word	0xffffffff


	//   ....[10]....
        /*00ec*/ 	.word	0xffffffff


	//   ....[11]....
        /*00f0*/ 	.word	0xffffffff


	//   ....[12]....
        /*00f4*/ 	.word	0xffffffff


	//   ....[13]....
        /*00f8*/ 	.word	0xffffffff


	//   ....[14]....
        /*00fc*/ 	.word	0xffffffff


	//   ....[15]....
        /*0100*/ 	.word	0xffffffff


	//   ....[16]....
        /*0104*/ 	.word	0xffffffff


	//   ....[17]....
        /*0108*/ 	.word	0xffffffff


	//   ....[18]....
        /*010c*/ 	.word	0xffffffff


	//   ....[19]....
        /*0110*/ 	.word	0xffffffff


	//   ....[20]....
        /*0114*/ 	.word	0xffffffff


	//   ....[21]....
        /*0118*/ 	.word	0xffffffff


	//   ....[22]....
        /*011c*/ 	.word	0xffffffff


	//   ....[23]....
        /*0120*/ 	.word	0xffffffff


	//   ....[24]....
        /*0124*/ 	.word	0xffffffff


	//   ....[25]....
        /*0128*/ 	.word	0xffffffff


	//   ....[26]....
        /*012c*/ 	.word	0xffffffff


	//   ....[27]....
        /*0130*/ 	.word	0xffffffff


	//   ....[28]....
        /*0134*/ 	.word	0xffffffff


	//   ....[29]....
        /*0138*/ 	.word	0xffffffff


	//   ....[30]....
        /*013c*/ 	.word	0xffffffff


	//   ....[31]....
        /*0140*/ 	.word	0xffffffff


	//   ....[32]....
        /*0144*/ 	.word	0xffffffff


	//   ....[33]....
        /*0148*/ 	.word	0xffffffff


	//   ....[34]....
        /*014c*/ 	.word	0xffffffff


	//   ....[35]....
        /*0150*/ 	.word	0xffffffff


	//   ....[36]....
        /*0154*/ 	.word	0xffffffff


	//   ....[37]....
        /*0158*/ 	.word	0xffffffff


	//   ....[38]....
        /*015c*/ 	.word	0xffffffff


	//   ....[39]....
        /*0160*/ 	.word	0xffffffff


	//   ....[40]....
        /*0164*/ 	.word	0xffffffff


	//   ....[41]....
        /*0168*/ 	.word	0xffffffff


	//   ....[42]....
        /*016c*/ 	.word	0xffffffff


	//   ....[43]....
        /*0170*/ 	.word	0xffffffff


	//   ....[44]....
        /*0174*/ 	.word	0xffffffff


	//   ....[45]....
        /*0178*/ 	.word	0xffffffff


	//   ....[46]....
        /*017c*/ 	.word	0xffffffff


	//   ....[47]....
        /*0180*/ 	.word	0xffffffff


	//   ....[48]....
        /*0184*/ 	.word	0xffffffff


	//   ....[49]....
        /*0188*/ 	.word	0xffffffff


	//   ....[50]....
        /*018c*/ 	.word	0xffffffff


	//   ....[51]....
        /*0190*/ 	.word	0xffffffff


	//   ....[52]....
        /*0194*/ 	.word	0xffffffff


	//   ....[53]....
        /*0198*/ 	.word	0xffffffff


	//   ....[54]....
        /*019c*/ 	.word	0xffffffff


	//   ....[55]....
        /*01a0*/ 	.word	0xffffffff


	//   ....[56]....
        /*01a4*/ 	.word	0xffffffff


	//   ....[57]....
        /*01a8*/ 	.word	0xffffffff


	//   ....[58]....
        /*01ac*/ 	.word	0xffffffff


	//   ....[59]....
        /*01b0*/ 	.word	0xffffffff


	//   ....[60]....
        /*01b4*/ 	.word	0xffffffff


	//   ....[61]....
        /*01b8*/ 	.word	0xffffffff


	//   ....[62]....
        /*01bc*/ 	.word	0xffffffff


	//   ....[63]....
        /*01c0*/ 	.word	0xffffffff


	//   ....[64]....
        /*01c4*/ 	.word	0xffffffff


	//   ....[65]....
        /*01c8*/ 	.word	0xffffffff


	//   ....[66]....
        /*01cc*/ 	.word	0xffffffff


	//   ....[67]....
        /*01d0*/ 	.word	0xffffffff


	//   ....[68]....
        /*01d4*/ 	.word	0xffffffff


	//   ....[69]....
        /*01d8*/ 	.word	0xffffffff


	//   ....[70]....
        /*01dc*/ 	.word	0xffffffff


	//   ....[71]....
        /*01e0*/ 	.word	0xffffffff


	//   ....[72]....
        /*01e4*/ 	.word	0xffffffff


	//   ....[73]....
        /*01e8*/ 	.word	0xffffffff


	//   ....[74]....
        /*01ec*/ 	.word	0xffffffff


	//   ....[75]....
        /*01f0*/ 	.word	0xffffffff


	//   ....[76]....
        /*01f4*/ 	.word	0xffffffff


	//   ....[77]....
        /*01f8*/ 	.word	0xffffffff


	//   ....[78]....
        /*01fc*/ 	.word	0xffffffff


	//   ....[79]....
        /*0200*/ 	.word	0xffffffff


	//   ....[80]....
        /*0204*/ 	.word	0xffffffff


	//   ....[81]....
        /*0208*/ 	.word	0xffffffff


	//   ....[82]....
        /*020c*/ 	.word	0xffffffff


	//   ....[83]....
        /*0210*/ 	.word	0xffffffff


	//   ....[84]....
        /*0214*/ 	.word	0xffffffff


	//   ....[85]....
        /*0218*/ 	.word	0xffffffff


	//   ....[86]....
        /*021c*/ 	.word	0xffffffff


	//   ....[87]....
        /*0220*/ 	.word	0xffffffff


	//   ....[88]....
        /*0224*/ 	.word	0xffffffff


	//   ....[89]....
        /*0228*/ 	.word	0xffffffff


	//   ....[90]....
        /*022c*/ 	.word	0xffffffff


	//   ....[91]....
        /*0230*/ 	.word	0xffffffff


	//   ....[92]....
        /*0234*/ 	.word	0xffffffff


	//   ....[93]....
        /*0238*/ 	.word	0xffffffff


	//   ....[94]....
        /*023c*/ 	.word	0xffffffff


	//   ....[95]....
        /*0240*/ 	.word	0xffffffff


	//   ....[96]....
        /*0244*/ 	.word	0xffffffff


	//   ....[97]....
        /*0248*/ 	.word	0xffffffff


	//   ....[98]....
        /*024c*/ 	.word	0xffffffff


	//   ....[99]....
        /*0250*/ 	.word	0xffffffff


	//   ....[100]....
        /*0254*/ 	.word	0xffffffff


	//   ....[101]....
        /*0258*/ 	.word	0xffffffff


	//   ....[102]....
        /*025c*/ 	.word	0xffffffff


	//   ....[103]....
        /*0260*/ 	.word	0xffffffff


	//   ....[104]....
        /*0264*/ 	.word	0xffffffff


	//   ....[105]....
        /*0268*/ 	.word	0xffffffff


	//   ....[106]....
        /*026c*/ 	.word	0xffffffff


	//   ....[107]....
        /*0270*/ 	.word	0xffffffff


	//   ....[108]....
        /*0274*/ 	.word	0xffffffff


	//   ....[109]....
        /*0278*/ 	.word	0xffffffff


	//   ....[110]....
        /*027c*/ 	.word	0xffffffff


	//   ....[111]....
        /*0280*/ 	.word	0xffffffff


	//   ....[112]....
        /*0284*/ 	.word	0xffffffff


	//   ....[113]....
        /*0288*/ 	.word	0xffffffff


	//   ....[114]....
        /*028c*/ 	.word	0xffffffff


	//   ....[115]....
        /*0290*/ 	.word	0xffffffff


	//   ....[116]....
        /*0294*/ 	.word	0xffffffff


	//   ....[117]....
        /*0298*/ 	.word	0xffffffff


	//   ....[118]....
        /*029c*/ 	.word	0xffffffff


	//   ....[119]....
        /*02a0*/ 	.word	0xffffffff


	//   ....[120]....
        /*02a4*/ 	.word	0xffffffff


	//   ....[121]....
        /*02a8*/ 	.word	0xffffffff


	//   ....[122]....
        /*02ac*/ 	.word	0xffffffff


	//   ....[123]....
        /*02b0*/ 	.word	0xffffffff


	//   ....[124]....
        /*02b4*/ 	.word	0xffffffff


	//   ....[125]....
        /*02b8*/ 	.word	0xffffffff


	//   ....[126]....
        /*02bc*/ 	.word	0xffffffff


	//   ....[127]....
        /*02c0*/ 	.word	0xffffffff


	//   ....[128]....
        /*02c4*/ 	.word	0xffffffff


	//   ....[129]....
        /*02c8*/ 	.word	0xffffffff


	//   ....[130]....
        /*02cc*/ 	.word	0xffffffff


	//   ....[131]....
        /*02d0*/ 	.word	0xffffffff


	//   ....[132]....
        /*02d4*/ 	.word	0xffffffff


	//   ....[133]....
        /*02d8*/ 	.word	0xffffffff


	//   ....[134]....
        /*02dc*/ 	.word	0xffffffff


	//   ....[135]....
        /*02e0*/ 	.word	0xffffffff


	//   ....[136]....
        /*02e4*/ 	.word	0xffffffff


	//   ....[137]....
        /*02e8*/ 	.word	0xffffffff


	//   ....[138]....
        /*02ec*/ 	.word	0xffffffff


	//   ....[139]....
        /*02f0*/ 	.word	0xffffffff


	//   ....[140]....
        /*02f4*/ 	.word	0xffffffff


	//   ....[141]....
        /*02f8*/ 	.word	0xffffffff


	//   ....[142]....
        /*02fc*/ 	.word	0xffffffff


	//   ....[143]....
        /*0300*/ 	.word	0xffffffff


	//   ....[144]....
        /*0304*/ 	.word	0xffffffff


	//   ....[145]....
        /*0308*/ 	.word	0xffffffff


	//   ....[146]....
        /*030c*/ 	.word	0xffffffff


	//   ....[147]....
        /*0310*/ 	.word	0xffffffff


	//   ....[148]....
        /*0314*/ 	.word	0xffffffff


	//   ....[149]....
        /*0318*/ 	.word	0xffffffff


	//   ....[150]....
        /*031c*/ 	.word	0xffffffff


	//   ....[151]....
        /*0320*/ 	.word	0xffffffff


	//   ....[152]....
        /*0324*/ 	.word	0xffffffff


	//   ....[153]....
        /*0328*/ 	.word	0xffffffff


	//   ....[154]....
        /*032c*/ 	.word	0xffffffff


	//   ....[155]....
        /*0330*/ 	.word	0xffffffff


	//   ....[156]....
        /*0334*/ 	.word	0xffffffff


	//   ....[157]....
        /*0338*/ 	.word	0xffffffff


	//   ....[158]....
        /*033c*/ 	.word	0xffffffff


	//   ....[159]....
        /*0340*/ 	.word	0xffffffff


	//   ....[160]....
        /*0344*/ 	.word	0xffffffff


	//   ....[161]....
        /*0348*/ 	.word	0xffffffff


	//   ....[162]....
        /*034c*/ 	.word	0xffffffff


	//   ....[163]....
        /*0350*/ 	.word	0xffffffff


	//   ....[164]....
        /*0354*/ 	.word	0xffffffff


	//   ....[165]....
        /*0358*/ 	.word	0xffffffff


	//   ....[166]....
        /*035c*/ 	.word	0xffffffff


	//   ....[167]....
        /*0360*/ 	.word	0xffffffff


	//   ....[168]....
        /*0364*/ 	.word	0xffffffff


	//   ....[169]....
        /*0368*/ 	.word	0xffffffff


	//   ....[170]....
        /*036c*/ 	.word	0xffffffff


	//   ....[171]....
        /*0370*/ 	.word	0xffffffff


	//   ....[172]....
        /*0374*/ 	.word	0xffffffff


	//   ....[173]....
        /*0378*/ 	.word	0xffffffff


	//   ....[174]....
        /*037c*/ 	.word	0xffffffff


	//   ....[175]....
        /*0380*/ 	.word	0xffffffff


	//   ....[176]....
        /*0384*/ 	.word	0xffffffff


	//   ....[177]....
        /*0388*/ 	.word	0xffffffff


	//   ....[178]....
        /*038c*/ 	.word	0xffffffff


	//   ....[179]....
        /*0390*/ 	.word	0xffffffff


	//   ....[180]....
        /*0394*/ 	.word	0xffffffff


	//   ....[181]....
        /*0398*/ 	.word	0xffffffff


	//   ....[182]....
        /*039c*/ 	.word	0xffffffff


	//   ....[183]....
        /*03a0*/ 	.word	0xffffffff


	//   ....[184]....
        /*03a4*/ 	.word	0xffffffff


	//   ....[185]....
        /*03a8*/ 	.word	0xffffffff


	//   ....[186]....
        /*03ac*/ 	.word	0xffffffff


	//   ....[187]....
        /*03b0*/ 	.word	0xffffffff


	//   ....[188]....
        /*03b4*/ 	.word	0xffffffff


	//   ....[189]....
        /*03b8*/ 	.word	0xffffffff


	//   ....[190]....
        /*03bc*/ 	.word	0xffffffff


	//   ....[191]....
        /*03c0*/ 	.word	0xffffffff


	//   ....[192]....
        /*03c4*/ 	.word	0xffffffff


	//   ....[193]....
        /*03c8*/ 	.word	0xffffffff


	//   ....[194]....
        /*03cc*/ 	.word	0xffffffff


	//   ....[195]....
        /*03d0*/ 	.word	0xffffffff


	//   ....[196]....
        /*03d4*/ 	.word	0xffffffff


	//   ....[197]....
        /*03d8*/ 	.word	0xffffffff


	//   ....[198]....
        /*03dc*/ 	.word	0xffffffff


	//   ....[199]....
        /*03e0*/ 	.word	0xffffffff


	//   ....[200]....
        /*03e4*/ 	.word	0xffffffff


	//   ....[201]....
        /*03e8*/ 	.word	0xffffffff


	//   ....[202]....
        /*03ec*/ 	.word	0xffffffff


	//   ....[203]....
        /*03f0*/ 	.word	0xffffffff


	//   ....[204]....
        /*03f4*/ 	.word	0xffffffff


	//   ....[205]....
        /*03f8*/ 	.word	0xffffffff


	//   ....[206]....
        /*03fc*/ 	.word	0xffffffff


	//   ....[207]....
        /*0400*/ 	.word	0xffffffff


	//   ....[208]....
        /*0404*/ 	.word	0xffffffff


	//   ....[209]....
        /*0408*/ 	.word	0xffffffff


	//   ....[210]....
        /*040c*/ 	.word	0xffffffff


	//   ....[211]....
        /*0410*/ 	.word	0xffffffff


	//----- nvinfo : EIATTR_COOP_GROUP_INSTR_OFFSETS
	.align		4
.L_538:
        /*0414*/ 	.byte	0x04, 0x28
        /*0416*/ 	.short	(.L_540 - .L_539)


	//   ....[0]....
.L_539:
        /*0418*/ 	.word	0x00000050


	//   ....[1]....
        /*041c*/ 	.word	0x000001e0


	//   ....[2]....
        /*0420*/ 	.word	0x00000210


	//   ....[3]....
        /*0424*/ 	.word	0x00000240


	//   ....[4]....
        /*0428*/ 	.word	0x00000270


	//   ....[5]....
        /*042c*/ 	.word	0x000002a0


	//   ....[6]....
        /*0430*/ 	.word	0x000002d0


	//   ....[7]....
        /*0434*/ 	.word	0x00000430


	//   ....[8]....
        /*0438*/ 	.word	0x00000470


	//   ....[9]....
        /*043c*/ 	.word	0x000004a0


	//   ....[10]....
        /*0440*/ 	.word	0x000004d0


	//   ....[11]....
        /*0444*/ 	.word	0x00000500


	//   ....[12]....
        /*0448*/ 	.word	0x00000530


	//   ....[13]....
        /*044c*/ 	.word	0x000005c0


	//   ....[14]....
        /*0450*/ 	.word	0x00000600


	//   ....[15]....
        /*0454*/ 	.word	0x00000620


	//   ....[16]....
        /*0458*/ 	.word	0x00000680


	//   ....[17]....
        /*045c*/ 	.word	0x00002740


	//   ....[18]....
        /*0460*/ 	.word	0x00002760


	//   ....[19]....
        /*0464*/ 	.word	0x000028d0


	//   ....[20]....
        /*0468*/ 	.word	0x000028e0


	//   ....[21]....
        /*046c*/ 	.word	0x00002a40


	//   ....[22]....
        /*0470*/ 	.word	0x00002a60


	//   ....[23]....
        /*0474*/ 	.word	0x00002bc0


	//   ....[24]....
        /*0478*/ 	.word	0x00002bd0


	//   ....[25]....
        /*047c*/ 	.word	0x00003080


	//   ....[26]....
        /*0480*/ 	.word	0x000030a0


	//   ....[27]....
        /*0484*/ 	.word	0x000030c0


	//   ....[28]....
        /*0488*/ 	.word	0x000030d0


	//   ....[29]....
        /*048c*/ 	.word	0x000031c0


	//   ....[30]....
        /*0490*/ 	.word	0x000031e0


	//   ....[31]....
        /*0494*/ 	.word	0x00003210


	//   ....[32]....
        /*0498*/ 	.word	0x000032e0


	//   ....[33]....
        /*049c*/ 	.word	0x000036a0


	//   ....[34]....
        /*04a0*/ 	.word	0x000036c0


	//   ....[35]....
        /*04a4*/ 	.word	0x00003750


	//   ....[36]....
        /*04a8*/ 	.word	0x000037b0


	//   ....[37]....
        /*04ac*/ 	.word	0x00003c10


	//   ....[38]....
        /*04b0*/ 	.word	0x00003c30


	//   ....[39]....
        /*04b4*/ 	.word	0x00003d30


	//   ....[40]....
        /*04b8*/ 	.word	0x00003d50


	//   ....[41]....
        /*04bc*/ 	.word	0x00004870


	//   ....[42]....
        /*04c0*/ 	.word	0x00004890


	//   ....[43]....
        /*04c4*/ 	.word	0x00004f60


	//   ....[44]....
        /*04c8*/ 	.word	0x00004fe0


	//   ....[45]....
        /*04cc*/ 	.word	0x00005000


	//   ....[46]....
        /*04d0*/ 	.word	0x00005020


	//   ....[47]....
        /*04d4*/ 	.word	0x00006300


	//   ....[48]....
        /*04d8*/ 	.word	0x00006320


	//   ....[49]....
        /*04dc*/ 	.word	0x00006420


	//   ....[50]....
        /*04e0*/ 	.word	0x00006440


	//   ....[51]....
        /*04e4*/ 	.word	0x00006980


	//   ....[52]....
        /*04e8*/ 	.word	0x000069a0


	//   ....[53]....
        /*04ec*/ 	.word	0x00006aa0


	//   ....[54]....
        /*04f0*/ 	.word	0x00006ae0


	//   ....[55]....
        /*04f4*/ 	.word	0x00007510


	//   ....[56]....
        /*04f8*/ 	.word	0x00007550


	//   ....[57]....
        /*04fc*/ 	.word	0x00007b30


	//   ....[58]....
        /*0500*/ 	.word	0x00007c30


	//   ....[59]....
        /*0504*/ 	.word	0x00007d10


	//   ....[60]....
        /*0508*/ 	.word	0x00007d50


	//   ....[61]....
        /*050c*/ 	.word	0x000096f0


	//   ....[62]....
        /*0510*/ 	.word	0x00009710


	//   ....[63]....
        /*0514*/ 	.word	0x00009800


	//   ....[64]....
        /*0518*/ 	.word	0x00009820


	//   ....[65]....
        /*051c*/ 	.word	0x00009d50


	//   ....[66]....
        /*0520*/ 	.word	0x00009d70


	//   ....[67]....
        /*0524*/ 	.word	0x00009e70


	//   ....[68]....
        /*0528*/ 	.word	0x00009eb0


	//   ....[69]....
        /*052c*/ 	.word	0x0000abe0


	//   ....[70]....
        /*0530*/ 	.word	0x0000ac10


	//   ....[71]....
        /*0534*/ 	.word	0x0000aeb0


	//   ....[72]....
        /*0538*/ 	.word	0x0000afe0


	//   ....[73]....
        /*053c*/ 	.word	0x0000c5d0


	//   ....[74]....
        /*0540*/ 	.word	0x0000c5f0


	//   ....[75]....
        /*0544*/ 	.word	0x0000c690


	//   ....[76]....
        /*0548*/ 	.word	0x0000c6f0


	//   ....[77]....
        /*054c*/ 	.word	0x0000c940


	//   ....[78]....
        /*0550*/ 	.word	0x0000c970


	//   ....[79]....
        /*0554*/ 	.word	0x0000c980


	//   ....[80]....
        /*0558*/ 	.word	0x0000c9b0


	//   ....[81]....
        /*055c*/ 	.word	0x0000dd90


	//   ....[82]....
        /*0560*/ 	.word	0x0000dda0


	//   ....[83]....
        /*0564*/ 	.word	0x0000ddb0


	//   ....[84]....
        /*0568*/ 	.word	0x0000ddc0


	//   ....[85]....
        /*056c*/ 	.word	0x0000e120


	//   ....[86]....
        /*0570*/ 	.word	0x0000e140


	//   ....[87]....
        /*0574*/ 	.word	0x0000e2a0


	//   ....[88]....
        /*0578*/ 	.word	0x0000e2b0


	//   ....[89]....
        /*057c*/ 	.word	0x0000e410


	//   ....[90]....
        /*0580*/ 	.word	0x0000e430


	//   ....[91]....
        /*0584*/ 	.word	0x0000e590


	//   ....[92]....
        /*0588*/ 	.word	0x0000e5a0


	//   ....[93]....
        /*058c*/ 	.word	0x0000e8e0


	//   ....[94]....
        /*0590*/ 	.word	0x0000e900


	//   ....[95]....
        /*0594*/ 	.word	0x0000f250


	//   ....[96]....
        /*0598*/ 	.word	0x0000f260


	//   ....[97]....
        /*059c*/ 	.word	0x00010260


	//   ....[98]....
        /*05a0*/ 	.word	0x00010280


	//   ....[99]....
        /*05a4*/ 	.word	0x000103f0


	//   ....[100]....
        /*05a8*/ 	.word	0x00010400


	//   ....[101]....
        /*05ac*/ 	.word	0x00010560


	//   ....[102]....
        /*05b0*/ 	.word	0x00010580


	//   ....[103]....
        /*05b4*/ 	.word	0x000106e0


	//   ....[104]....
        /*05b8*/ 	.word	0x000106f0


	//   ....[105]....
        /*05bc*/ 	.word	0x000108e0


	//   ....[106]....
        /*05c0*/ 	.word	0x00010900


	//   ....[107]....
        /*05c4*/ 	.word	0x00010a20


	//   ....[108]....
        /*05c8*/ 	.word	0x00010a60


	//   ....[109]....
        /*05cc*/ 	.word	0x00010a90


	//   ....[110]....
        /*05d0*/ 	.word	0x00010ac0


	//   ....[111]....
        /*05d4*/ 	.word	0x00010af0


	//   ....[112]....
        /*05d8*/ 	.word	0x00010b20


	//   ....[113]....
        /*05dc*/ 	.word	0x00010c70


	//   ....[114]....
        /*05e0*/ 	.word	0x00010cb0


	//   ....[115]....
        /*05e4*/ 	.word	0x00010ce0


	//   ....[116]....
        /*05e8*/ 	.word	0x00010d10


	//   ....[117]....
        /*05ec*/ 	.word	0x00010d40


	//   ....[118]....
        /*05f0*/ 	.word	0x00010d70


	//   ....[119]....
        /*05f4*/ 	.word	0x00010e00


	//   ....[120]....
        /*05f8*/ 	.word	0x00010e40


	//   ....[121]....
        /*05fc*/ 	.word	0x00010e50


	//   ....[122]....
        /*0600*/ 	.word	0x00010eb0


	//   ....[123]....
        /*0604*/ 	.word	0x00011870


	//   ....[124]....
        /*0608*/ 	.word	0x000118d0


	//   ....[125]....
        /*060c*/ 	.word	0x00011920


	//   ....[126]....
        /*0610*/ 	.word	0x00011970


	//   ....[127]....
        /*0614*/ 	.word	0x000119c0


	//   ....[128]....
        /*0618*/ 	.word	0x00011a30


	//   ....[129]....
        /*061c*/ 	.word	0x00011a80


	//   ....[130]....
        /*0620*/ 	.word	0x00011af0


	//   ....[131]....
        /*0624*/ 	.word	0x00011b60


	//   ....[132]....
        /*0628*/ 	.word	0x00011bc0


	//   ....[133]....
        /*062c*/ 	.word	0x00011c30


	//   ....[134]....
        /*0630*/ 	.word	0x00011ca0


	//   ....[135]....
        /*0634*/ 	.word	0x00011d10


	//   ....[136]....
        /*0638*/ 	.word	0x00011d70


	//   ....[137]....
        /*063c*/ 	.word	0x00011de0


	//   ....[138]....
        /*0640*/ 	.word	0x00011e50


	//   ....[139]....
        /*0644*/ 	.word	0x00011ec0


	//   ....[140]....
        /*0648*/ 	.word	0x00011f20


	//   ....[141]....
        /*064c*/ 	.word	0x00011f90


	//   ....[142]....
        /*0650*/ 	.word	0x00012000


	//   ....[143]....
        /*0654*/ 	.word	0x00012170


	//   ....[144]....
        /*0658*/ 	.word	0x000121d0


	//   ....[145]....
        /*065c*/ 	.word	0x00012240


	//   ....[146]....
        /*0660*/ 	.word	0x000122b0


	//   ....[147]....
        /*0664*/ 	.word	0x00012420


	//   ....[148]....
        /*0668*/ 	.word	0x00012480


	//   ....[149]....
        /*066c*/ 	.word	0x000124f0


	//   ....[150]....
        /*0670*/ 	.word	0x00012560


	//   ....[151]....
        /*0674*/ 	.word	0x000126d0


	//   ....[152]....
        /*0678*/ 	.word	0x00012730


	//   ....[153]....
        /*067c*/ 	.word	0x000127a0


	//   ....[154]....
        /*0680*/ 	.word	0x00012810


	//   ....[155]....
        /*0684*/ 	.word	0x00012990


	//   ....[156]....
        /*0688*/ 	.word	0x000129f0


	//   ....[157]....
        /*068c*/ 	.word	0x00012a60


	//   ....[158]....
        /*0690*/ 	.word	0x00012ad0


	//   ....[159]....
        /*0694*/ 	.word	0x00012c50


	//   ....[160]....
        /*0698*/ 	.word	0x00012cb0


	//   ....[161]....
        /*069c*/ 	.word	0x00012d20


	//   ....[162]....
        /*06a0*/ 	.word	0x00012d90


	//   ....[163]....
        /*06a4*/ 	.word	0x00012f10


	//   ....[164]....
        /*06a8*/ 	.word	0x00012f70


	//   ....[165]....
        /*06ac*/ 	.word	0x00012fd0


	//   ....[166]....
        /*06b0*/ 	.word	0x00013040


	//   ....[167]....
        /*06b4*/ 	.word	0x000130b0


	//   ....[168]....
        /*06b8*/ 	.word	0x00013230


	//   ....[169]....
        /*06bc*/ 	.word	0x00013290


	//   ....[170]....
        /*06c0*/ 	.word	0x000132f0


	//   ....[171]....
        /*06c4*/ 	.word	0x00013350


	//   ....[172]....
        /*06c8*/ 	.word	0x000133a0


	//   ....[173]....
        /*06cc*/ 	.word	0x000133f0


	//   ....[174]....
        /*06d0*/ 	.word	0x00013460


	//   ....[175]....
        /*06d4*/ 	.word	0x000134d0


	//   ....[176]....
        /*06d8*/ 	.word	0x00013540


	//   ....[177]....
        /*06dc*/ 	.word	0x000135a0


	//   ....[178]....
        /*06e0*/ 	.word	0x00013610


	//   ....[179]....
        /*06e4*/ 	.word	0x00013680


	//   ....[180]....
        /*06e8*/ 	.word	0x000136f0


	//   ....[181]....
        /*06ec*/ 	.word	0x00013750


	//   ....[182]....
        /*06f0*/ 	.word	0x000137c0


	//   ....[183]....
        /*06f4*/ 	.word	0x00013830


	//   ....[184]....
        /*06f8*/ 	.word	0x000138a0


	//   ....[185]....
        /*06fc*/ 	.word	0x00013900


	//   ....[186]....
        /*0700*/ 	.word	0x00013970


	//   ....[187]....
        /*0704*/ 	.word	0x000139e0


	//   ....[188]....
        /*0708*/ 	.word	0x00013a50


	//   ....[189]....
        /*070c*/ 	.word	0x00013ab0


	//   ....[190]....
        /*0710*/ 	.word	0x00013b20


	//   ....[191]....
        /*0714*/ 	.word	0x00013b90


	//   ....[192]....
        /*0718*/ 	.word	0x00013c00


	//   ....[193]....
        /*071c*/ 	.word	0x00013c60


	//   ....[194]....
        /*0720*/ 	.word	0x00013cd0


	//   ....[195]....
        /*0724*/ 	.word	0x00013d40


	//   ....[196]....
        /*0728*/ 	.word	0x00013d90


	//   ....[197]....
        /*072c*/ 	.word	0x00013dd0


	//   ....[198]....
        /*0730*/ 	.word	0x00013e20


	//   ....[199]....
        /*0734*/ 	.word	0x00013e70


	//   ....[200]....
        /*0738*/ 	.word	0x00013ec0


	//   ....[201]....
        /*073c*/ 	.word	0x00013f30


	//   ....[202]....
        /*0740*/ 	.word	0x00013f80


	//   ....[203]....
        /*0744*/ 	.word	0x00013fd0


	//   ....[204]....
        /*0748*/ 	.word	0x00014020


	//   ....[205]....
        /*074c*/ 	.word	0x00014070


	//   ....[206]....
        /*0750*/ 	.word	0x000140c0


	//   ....[207]....
        /*0754*/ 	.word	0x00014130


	//   ....[208]....
        /*0758*/ 	.word	0x00014180


	//   ....[209]....
        /*075c*/ 	.word	0x000141f0


	//   ....[210]....
        /*0760*/ 	.word	0x00014250


	//   ....[211]....
        /*0764*/ 	.word	0x000142c0


	//----- nvinfo : EIATTR_EXIT_INSTR_OFFSETS
	.align		4
.L_540:
        /*0768*/ 	.byte	0x04, 0x1c
        /*076a*/ 	.short	(.L_542 - .L_541)


	//   ....[0]....
.L_541:
        /*076c*/ 	.word	0x00000fe0


	//   ....[1]....
        /*0770*/ 	.word	0x00011830


	//----- nvinfo : EIATTR_MAX_THREADS
	.align		4
.L_542:
        /*0774*/ 	.byte	0x04, 0x05
        /*0776*/ 	.short	(.L_544 - .L_543)
.L_543:
        /*0778*/ 	.word	0x00000100
        /*077c*/ 	.word	0x00000001
        /*0780*/ 	.word	0x00000001


	//----- nvinfo : EIATTR_CRS_STACK_SIZE
	.align		4
.L_544:
        /*0784*/ 	.byte	0x04, 0x1e
        /*0786*/ 	.short	(.L_546 - .L_545)
.L_545:
        /*0788*/ 	.word	0x00000000
.L_546:


//--------------------- .nv.info._ZN7cutlass13device_kernelIN5flash19enable_sm80_to_sm89INS1_16FlashAttnFwdSm80INS1_25CollectiveMainloopFwdSm80ILi8ELi2ELb0EN4cute5tupleIJNS5_1CILi128EEENS7_ILi64EEENS7_ILi192EEEEEELi192ENS_6half_tEfNS_4arch4Sm80ELb1ELb0ELb0ELb1ELb1ELb1ELb1ELb1EEENS1_21CollectiveEpilogueFwdINS6_IJS8_SA_S9_EEENS6_IJNS7_ILi1EEESI_SI_EEESC_SE_Li256ELb1ELb1ELb1ELb0EEENS1_36VarlenDynamicPersistentTileSchedulerILi128ELi64ELi256ELi256ELb1ELb1ELb0ELb1ELb1ELb1EEEEEEEEEvNT_6ParamsE --------------------------
	.section	.nv.info._ZN7cutlass13device_kernelIN5flash19enable_sm80_to_sm89INS1_16FlashAttnFwdSm80INS1_25CollectiveMainloopFwdSm80ILi8ELi2ELb0EN4cute5tupleIJNS5_1CILi128EEENS7_ILi64EEENS7_ILi192EEEEEELi192ENS_6half_tEfNS_4arch4Sm80ELb1ELb0ELb0ELb1ELb1ELb1ELb1ELb1EEENS1_21CollectiveEpilogueFwdINS6_IJS8_SA_S9_EEENS6_IJNS7_ILi1EEESI_SI_EEESC_SE_Li256ELb1ELb1ELb1ELb0EEENS1_36VarlenDynamicPersistentTileSchedulerILi128ELi64ELi256ELi256ELb1ELb1ELb0ELb1ELb1ELb1EEEEEEEEEvNT_6ParamsE,"",@"SHT_CUDA_INFO"
	.sectionflags	@""
	.align	4


	//----- nvinfo : EIATTR_CUDA_API_VERSION
	.align		4
        /*0000*/ 	.byte	0x04, 0x37
        /*0002*/ 	.short	(.L_548 - .L_547)
.L_547:
        /*0004*/ 	.word	0x00000082


	//----- nvinfo : EIATTR_SW2861232_WAR
	.align		4
.L_548:
        /*0008*/ 	.byte	0x01, 0x35
	.zero		2


	//----- nvinfo : EIATTR_PARAM_CBANK
	.align		4
        /*000c*/ 	.byte	0x04, 0x0a
        /*000e*/ 	.short	(.L_550 - .L_549)
	.align		4
.L_549:
        /*0010*/ 	.word	index@(.nv.constant0._ZN7cutlass13device_kernelIN5flash19enable_sm80_to_sm89INS1_16FlashAttnFwdSm80INS1_25CollectiveMainloopFwdSm80ILi8ELi2ELb0EN4cute5tupleIJNS5_1CILi128EEENS7_ILi64EEENS7_ILi192EEEEEELi192ENS_6half_tEfNS_4arch4Sm80ELb1ELb0ELb0ELb1ELb1ELb1ELb1ELb1EEENS1_21CollectiveEpilogueFwdINS6_IJS8_SA_S9_EEENS6_IJNS7_ILi1EEESI_SI_EEESC_SE_Li256ELb1ELb1ELb1ELb0EEENS1_36VarlenDynamicPersistentTileSchedulerILi128ELi64ELi256ELi256ELb1ELb1ELb0ELb1ELb1ELb1EEEEEEEEEvNT_6ParamsE)
        /*0014*/ 	.short	0x0160
        /*0016*/ 	.short	0x0438


	//----- nvinfo : EIATTR_CBANK_PARAM_SIZE
	.align		4
.L_550:
        /*0018*/ 	.byte	0x03, 0x19
        /*001a*/ 	.short	0x0438


	//----- nvinfo : EIATTR_KPARAM_INFO
	.align		4
        /*001c*/ 	.byte	0x04, 0x17
        /*001e*/ 	.short	(.L_552 - .L_551)
.L_551:
        /*0020*/ 	.word	0x00000000
        /*0024*/ 	.short	0x0000
        /*0026*/ 	.short	0x0000
        /*0028*/ 	.byte	0x00, 0xf0, 0xe1, 0x10


	//----- nvinfo : EIATTR_MAXREG_COUNT
	.align		4
.L_552:
        /*002c*/ 	.byte	0x03, 0x1b
        /*002e*/ 	.short	0x00ff


	//----- nvinfo : EIATTR_NUM_BARRIERS
	.align		4
        /*0030*/ 	.byte	0x02, 0x4c
        /*0032*/ 	.byte	0x06
	.zero		1


	//----- nvinfo : EIATTR_ANNOTATIONS
	.align		4
        /*0034*/ 	.byte	0x04, 0x55
        /*0036*/ 	.short	(.L_554 - .L_553)


	//   ....[0]....
.L_553:
        /* <DEDUP_REMOVED lines=64> */


	//----- nvinfo : EIATTR_MERCURY_ISA_VERSION
	.align		4
.L_554:
        /*0420*/ 	.byte	0x03, 0x5f
        /*0422*/ 	.short	0x0000


	//----- nvinfo : EIATTR_INT_WARP_WIDE_INSTR_OFFSETS
	.align		4
        /*0424*/ 	.byte	0x04, 0x31
        /*0426*/ 	.short	(.L_556 - .L_555)


	//   ....[0]....
.L_555:
        /*0428*/ 	.word	0x00019ce0


	//   ....[1]....
        /*042c*/ 	.word	0x00019d60


	//----- nvinfo : EIATTR_COOP_GROUP_MASK_REGIDS
	.align		4
.L_556:
        /*0430*/ 	.byte	0x04, 0x29
        /*0432*/ 	.short	(.L_558 - .L_557)


	//   ....[0]....
.L_557:
        /*0434*/ 	.word	0xffffffff


	//   ....[1]....
        /*0438*/ 	.word	0xffffffff


	//   ....[2]....
        /*043c*/ 	.word	0xffffffff


	//   ....[3]....
        /*0440*/ 	.word	0xffffffff


	//   ....[4]....
        /*0444*/ 	.word	0xffffffff


	//   ....[5]....
        /*0448*/ 	.word	0xffffffff


	//   ....[6]....
        /*044c*/ 	.word	0xffffffff


	//   ....[7]....
        /*0450*/ 	.word	0xffffffff


	//   ....[8]....
        /*0454*/ 	.word	0xffffffff


	//   ....[9]....
        /*0458*/ 	.word	0xffffffff


	//   ....[10]....
        /*045c*/ 	.word	0xffffffff


	//   ....[11]....
        /*0460*/ 	.word	0xffffffff


	//   ....[12]....
        /*0464*/ 	.word	0xffffffff


	//   ....[13]....
        /*0468*/ 	.word	0xffffffff


	//   ....[14]....
        /*046c*/ 	.word	0xffffffff


	//   ....[15]....
        /*0470*/ 	.word	0xffffffff


	//   ....[16]....
        /*0474*/ 	.word	0xffffffff


	//   ....[17]....
        /*0478*/ 	.word	0xffffffff


	//   ....[18]....
        /*047c*/ 	.word	0xffffffff


	//   ....[19]....
        /*0480*/ 	.word	0xffffffff


	//   ....[20]....
        /*0484*/ 	.word	0xffffffff


	//   ....[21]....
        /*0488*/ 	.word	0xffffffff


	//   ....[22]....
        /*048c*/ 	.word	0xffffffff


	//   ....[23]....
        /*0490*/ 	.word	0xffffffff


	//   ....[24]....
        /*0494*/ 	.word	0xffffffff


	//   ....[25]....
        /*0498*/ 	.word	0xffffffff


	//   ....[26]....
        /*049c*/ 	.word	0xffffffff


	//   ....[27]....
        /*04a0*/ 	.word	0xffffffff


	//   ....[28]....
        /*04a4*/ 	.word	0xffffffff


	//   ....[29]....
        /*04a8*/ 	.word	0xffffffff


	//   ....[30]....
        /*04ac*/ 	.word	0xffffffff


	//   ....[31]....
        /*04b0*/ 	.word	0xffffffff


	//   ....[32]....
        /*04b4*/ 	.word	0xffffffff


	//   ....[33]....
        /*04b8*/ 	.word	0xffffffff


	//   ....[34]....
        /*04bc*/ 	.word	0xffffffff


	//   ....[35]....
        /*04c0*/ 	.word	0xffffffff


	//   ....[36]....
        /*04c4*/ 	.word	0xffffffff


	//   ....[37]....
        /*04c8*/ 	.word	0xffffffff


	//   ....[38]....
        /*04cc*/ 	.word	0xffffffff


	//   ....[39]....
        /*04d0*/ 	.word	0xffffffff


	//   ....[40]....
        /*04d4*/ 	.word	0xffffffff


	//   ....[41]....
        /*04d8*/ 	.word	0xffffffff


	//   ....[42]....
        /*04dc*/ 	.word	0xffffffff


	//   ....[43]....
        /*04e0*/ 	.word	0xffffffff


	//   ....[44]....
        /*04e4*/ 	.word	0xffffffff


	//   ....[45]....
        /*04e8*/ 	.word	0xffffffff


	//   ....[46]....
        /*04ec*/ 	.word	0xffffffff


	//   ....[47]....
        /*04f0*/ 	.word	0xffffffff


	//   ....[48]....
        /*04f4*/ 	.word	0xffffffff


	//   ....[49]....
        /*04f8*/ 	.word	0xffffffff


	//   ....[50]....
        /*04fc*/ 	.word	0xffffffff


	//   ....[51]....
        /*0500*/ 	.word	0xffffffff


	//   ....[52]....
        /*0504*/ 	.word	0xffffffff


	//   ....[53]....
        /*0508*/ 	.word	0xffffffff


	//   ....[54]....
        /*050c*/ 	.word	0xffffffff


	//   ....[55]....
        /*0510*/ 	.word	0xffffffff


	//   ....[56]....
        /*0514*/ 	.word	0xffffffff


	//   ....[57]....
        /*0518*/ 	.word	0xffffffff


	//   ....[58]....
        /*051c*/ 	.word	0xffffffff


	//   ....[59]....
        /*0520*/ 	.word	0xffffffff


	//   ....[60]....
        /*0524*/ 	.word	0xffffffff


	//   ....[61]....
        /*0528*/ 	.word	0xffffffff


	//   ....[62]....
        /*052c*/ 	.word	0xffffffff


	//   ....[63]....
        /*0530*/ 	.word	0xffffffff


	//   ....[64]....
        /*0534*/ 	.word	0xffffffff


	//   ....[65]....
        /*0538*/ 	.word	0xffffffff


	//   ....[66]....
        /*053c*/ 	.word	0xffffffff


	//   ....[67]....
        /*0540*/ 	.word	0xffffffff


	//   ....[68]....
        /*0544*/ 	.word	0xffffffff


	//   ....[69]....
        /*0548*/ 	.word	0xffffffff


	//   ....[70]....
        /*054c*/ 	.word	0xffffffff


	//   ....[71]....
        /*0550*/ 	.word	0xffffffff


	//   ....[72]....
        /*0554*/ 	.word	0xffffffff


	//   ....[73]....
        /*0558*/ 	.word	0xffffffff


	//   ....[74]....
        /*055c*/ 	.word	0xffffffff


	//   ....[75]....
        /*0560*/ 	.word	0xffffffff


	//   ....[76]....
        /*0564*/ 	.word	0xffffffff


	//   ....[77]....
        /*0568*/ 	.word	0xffffffff


	//   ....[78]....
        /*056c*/ 	.word	0xffffffff


	//   ....[79]....
        /*0570*/ 	.word	0xffffffff


	//   ....[80]....
        /*0574*/ 	.word	0xffffffff


	//   ....[81]....
        /*0578*/ 	.word	0xffffffff


	//   ....[82]....
        /*057c*/ 	.word	0xffffffff


	//   ....[83]....
        /*0580*/ 	.word	0xffffffff


	//   ....[84]....
        /*0584*/ 	.word	0xffffffff


	//   ....[85]....
        /*0588*/ 	.word	0xffffffff


	//   ....[86]....
        /*058c*/ 	.word	0xffffffff


	//   ....[87]....
        /*0590*/ 	.word	0xffffffff


	//   ....[88]....
        /*0594*/ 	.word	0xffffffff


	//   ....[89]....
        /*0598*/ 	.word	0xffffffff


	//   ....[90]....
        /*059c*/ 	.word	0xffffffff


	//   ....[91]....
        /*05a0*/ 	.word	0xffffffff


	//   ....[92]....
        /*05a4*/ 	.word	0xffffffff


	//   ....[93]....
        /*05a8*/ 	.word	0xffffffff


	//   ....[94]....
        /*05ac*/ 	.word	0xffffffff


	//   ....[95]....
        /*05b0*/ 	.word	0xffffffff


	//   ....[96]....
        /*05b4*/ 	.word	0xffffffff


	//   ....[97]....
        /*05b8*/ 	.word	0xffffffff


	//   ....[98]....
        /*05bc*/ 	.word	0xffffffff


	//   ....[99]....
        /*05c0*/ 	.word	0xffffffff


	//   ....[100]....
        /*05c4*/ 	.word	0xffffffff


	//   ....[101]....
        /*05c8*/ 	.word	0xffffffff


	//   ....[102]....
        /*05cc*/ 	.word	0xffffffff


	//   ....[103]....
        /*05d0*/ 	.word	0xffffffff


	//   ....[104]....
        /*05d4*/ 	.word	0xffffffff


	//   ....[105]....
        /*05d8*/ 	.word	0xffffffff


	//   ....[106]....
        /*05dc*/ 	.word	0xffffffff


	//   ....[107]....
        /*05e0*/ 	.word	0xffffffff


	//   ....[108]....
        /*05e4*/ 	.word	0xffffffff


	//   ....[109]....
        /*05e8*/ 	.word	0xffffffff


	//   ....[110]....
        /*05ec*/ 	.word	0xffffffff


	//   ....[111]....
        /*05f0*/ 	.word	0xffffffff


	//   ....[112]....
        /*05f4*/ 	.word	0xffffffff


	//   ....[113]....
        /*05f8*/ 	.word	0xffffffff


	//   ....[114]....
        /*05fc*/ 	.word	0xffffffff


	//   ....[115]....
        /*0600*/ 	.word	0xffffffff


	//   ....[116]....
        /*0604*/ 	.word	0xffffffff


	//   ....[117]....
        /*0608*/ 	.word	0xffffffff


	//   ....[118]....
        /*060c*/ 	.word	0xffffffff


	//   ....[119]....
        /*0610*/ 	.word	0xffffffff


	//   ....[120]....
        /*0614*/ 	.word	0xffffffff


	//   ....[121]....
        /*0618*/ 	.word	0xffffffff


	//   ....[122]....
        /*061c*/ 	.word	0xffffffff


	//   ....[123]....
        /*0620*/ 	.word	0xffffffff


	//   ....[124]....
        /*0624*/ 	.word	0xffffffff


	//   ....[125]....
        /*0628*/ 	.word	0xffffffff


	//   ....[126]....
        /*062c*/ 	.word	0xffffffff


	//   ....[127]....
        /*0630*/ 	.word	0xffffffff


	//   ....[128]....
        /*0634*/ 	.word	0xffffffff


	//   ....[129]....
        /*0638*/ 	.word	0xffffffff


	//   ....[130]....
        /*063c*/ 	.word	0xffffffff


	//   ....[131]....
        /*0640*/ 	.word	0xffffffff


	//   ....[132]....
        /*0644*/ 	.word	0xffffffff


	//   ....[133]....
        /*0648*/ 	.word	0xffffffff


	//   ....[134]....
        /*064c*/ 	.word	0xffffffff


	//   ....[135]....
        /*0650*/ 	.word	0xffffffff


	//   ....[136]....
        /*0654*/ 	.word	0xffffffff


	//   ....[137]....
        /*0658*/ 	.word	0xffffffff


	//   ....[138]....
        /*065c*/ 	.word	0xffffffff


	//   ....[139]....
        /*0660*/ 	.word	0xffffffff


	//   ....[140]....
        /*0664*/ 	.word	0xffffffff


	//   ....[141]....
        /*0668*/ 	.word	0xffffffff


	//   ....[142]....
        /*066c*/ 	.word	0xffffffff


	//   ....[143]....
        /*0670*/ 	.word	0xffffffff


	//   ....[144]....
        /*0674*/ 	.word	0xffffffff


	//   ....[145]....
        /*0678*/ 	.word	0xffffffff


	//   ....[146]....
        /*067c*/ 	.word	0xffffffff


	//   ....[147]....
        /*0680*/ 	.word	0xffffffff


	//   ....[148]....
        /*0684*/ 	.word	0xffffffff


	//   ....[149]....
        /*0688*/ 	.word	0xffffffff


	//   ....[150]....
        /*068c*/ 	.word	0xffffffff


	//   ....[151]....
        /*0690*/ 	.word	0xffffffff


	//   ....[152]....
        /*0694*/ 	.word	0xffffffff


	//   ....[153]....
        /*0698*/ 	.word	0xffffffff


	//   ....[154]....
        /*069c*/ 	.word	0xffffffff


	//   ....[155]....
        /*06a0*/ 	.word	0xffffffff


	//   ....[156]....
        /*06a4*/ 	.word	0xffffffff


	//   ....[157]....
        /*06a8*/ 	.word	0xffffffff


	//   ....[158]....
        /*06ac*/ 	.word	0xffffffff


	//   ....[159]....
        /*06b0*/ 	.word	0xffffffff


	//   ....[160]....
        /*06b4*/ 	.word	0xffffffff


	//   ....[161]....
        /*06b8*/ 	.word	0xffffffff


	//   ....[162]....
        /*06bc*/ 	.word	0xffffffff


	//   ....[163]....
        /*06c0*/ 	.word	0xffffffff


	//   ....[164]....
        /*06c4*/ 	.word	0xffffffff


	//   ....[165]....
        /*06c8*/ 	.word	0xffffffff


	//   ....[166]....
        /*06cc*/ 	.word	0xffffffff


	//   ....[167]....
        /*06d0*/ 	.word	0xffffffff


	//   ....[168]....
        /*06d4*/ 	.word	0xffffffff


	//   ....[169]....
        /*06d8*/ 	.word	0xffffffff


	//   ....[170]....
        /*06dc*/ 	.word	0xffffffff


	//   ....[171]....
        /*06e0*/ 	.word	0xffffffff


	//   ....[172]....
        /*06e4*/ 	.word	0xffffffff


	//   ....[173]....
        /*06e8*/ 	.word	0xffffffff


	//   ....[174]....
        /*06ec*/ 	.word	0xffffffff


	//   ....[175]....
        /*06f0*/ 	.word	0xffffffff


	//   ....[176]....
        /*06f4*/ 	.word	0xffffffff


	//   ....[177]....
        /*06f8*/ 	.word	0xffffffff


	//   ....[178]....
        /*06fc*/ 	.word	0xffffffff


	//   ....[179]....
        /*0700*/ 	.word	0xffffffff


	//   ....[180]....
        /*0704*/ 	.word	0xffffffff


	//   ....[181]....
        /*0708*/ 	.word	0xffffffff


	//   ....[182]....
        /*070c*/ 	.word	0xffffffff


	//   ....[183]....
        /*0710*/ 	.word	0xffffffff


	//   ....[184]....
        /*0714*/ 	.word	0xffffffff


	//   ....[185]....
        /*0718*/ 	.word	0xffffffff


	//   ....[186]....
        /*071c*/ 	.word	0xffffffff


	//   ....[187]....
        /*0720*/ 	.word	0xffffffff


	//   ....[188]....
        /*0724*/ 	.word	0xffffffff


	//   ....[189]....
        /*0728*/ 	.word	0xffffffff


	//   ....[190]....
        /*072c*/ 	.word	0xffffffff


	//   ....[191]....
        /*0730*/ 	.word	0xffffffff


	//   ....[192]....
        /*0734*/ 	.word	0xffffffff


	//   ....[193]....
        /*0738*/ 	.word	0xffffffff


	//   ....[194]....
        /*073c*/ 	.word	0xffffffff


	//   ....[195]....
        /*0740*/ 	.word	0xffffffff


	//   ....[196]....
        /*0744*/ 	.word	0xffffffff


	//   ....[197]....
        /*0748*/ 	.word	0xffffffff


	//   ....[198]....
        /*074c*/ 	.word	0xffffffff


	//   ....[199]....
        /*0750*/ 	.word	0xffffffff


	//   ....[200]....
        /*0754*/ 	.word	0xffffffff


	//   ....[201]....
        /*0758*/ 	.word	0xffffffff


	//   ....[202]....
        /*075c*/ 	.word	0xffffffff


	//   ....[203]....
        /*0760*/ 	.word	0xffffffff


	//   ....[204]....
        /*0764*/ 	.word	0xffffffff


	//   ....[205]....
        /*0768*/ 	.word	0xffffffff


	//   ....[206]....
        /*076c*/ 	.word	0xffffffff


	//   ....[207]....
        /*0770*/ 	.word	0xffffffff


	//   ....[208]....
        /*0774*/ 	.word	0xffffffff


	//   ....[209]....
        /*0778*/ 	.word	0xffffffff


	//   ....[210]....
        /*077c*/ 	.word	0xffffffff


	//   ....[211]....
        /*0780*/ 	.word	0xffffffff


	//   ....[212]....
        /*0784*/ 	.word	0xffffffff


	//   ....[213]....
        /*0788*/ 	.word	0xffffffff


	//   ....[214]....
        /*078c*/ 	.word	0xffffffff


	//   ....[215]....
        /*0790*/ 	.word	0xffffffff


	//   ....[216]....
        /*0794*/ 	.word	0xffffffff


	//   ....[217]....
        /*0798*/ 	.word	0xffffffff


	//   ....[218]....
        /*079c*/ 	.word	0xffffffff


	//   ....[219]....
        /*07a0*/ 	.word	0xffffffff


	//   ....[220]....
        /*07a4*/ 	.word	0xffffffff


	//   ....[221]....
        /*07a8*/ 	.word	0xffffffff


	//   ....[222]....
        /*07ac*/ 	.word	0xffffffff


	//   ....[223]....
        /*07b0*/ 	.word	0xffffffff


	//   ....[224]....
        /*07b4*/ 	.word	0xffffffff


	//   ....[225]....
        /*07b8*/ 	.word	0xffffffff


	//   ....[226]....
        /*07bc*/ 	.word	0xffffffff


	//   ....[227]....
        /*07c0*/ 	.word	0xffffffff


	//   ....[228]....
        /*07c4*/ 	.word	0xffffffff


	//   ....[229]....
        /*07c8*/ 	.word	0xffffffff


	//   ....[230]....
        /*07cc*/ 	.word	0xffffffff


	//   ....[231]....
        /*07d0*/ 	.word	0xffffffff


	//   ....[232]....
        /*07d4*/ 	.word	0xffffffff


	//   ....[233]....
        /*07d8*/ 	.word	0xffffffff


	//   ....[234]....
        /*07dc*/ 	.word	0xffffffff


	//   ....[235]....
        /*07e0*/ 	.word	0xffffffff


	//   ....[236]....
        /*07e4*/ 	.word	0xffffffff


	//   ....[237]....
        /*07e8*/ 	.word	0xffffffff


	//   ....[238]....
        /*07ec*/ 	.word	0xffffffff


	//   ....[239]....
        /*07f0*/ 	.word	0xffffffff


	//   ....[240]....
        /*07f4*/ 	.word	0xffffffff


	//   ....[241]....
        /*07f8*/ 	.word	0xffffffff


	//   ....[242]....
        /*07fc*/ 	.word	0xffffffff


	//   ....[243]....
        /*0800*/ 	.word	0xffffffff


	//   ....[244]....
        /*0804*/ 	.word	0xffffffff


	//   ....[245]....
        /*0808*/ 	.word	0xffffffff


	//   ....[246]....
        /*080c*/ 	.word	0xffffffff


	//   ....[247]....
        /*0810*/ 	.word	0xffffffff


	//   ....[248]....
        /*0814*/ 	.word	0xffffffff


	//   ....[249]....
        /*0818*/ 	.word	0xffffffff


	//   ....[250]....
        /*081c*/ 	.word	0xffffffff


	//   ....[251]....
        /*0820*/ 	.word	0xffffffff


	//----- nvinfo : EIATTR_COOP_GROUP_INSTR_OFFSETS
	.align		4
.L_558:
        /*0824*/ 	.byte	0x04, 0x28
        /*0826*/ 	.short	(.L_560 - .L_559)


	//   ....[0]....
.L_559:
        /*0828*/ 	.word	0x00000050


	//   ....[1]....
        /*082c*/ 	.word	0x00000200


	//   ....[2]....
        /*0830*/ 	.word	0x00000230


	//   ....[3]....
        /*0834*/ 	.word	0x00000260


	//   ....[4]....
        /*0838*/ 	.word	0x00000290


	//   ....[5]....
        /*083c*/ 	.word	0x000002c0


	//   ....[6]....
        /*0840*/ 	.word	0x000002f0


	//   ....[7]....
        /*0844*/ 	.word	0x00000450


	//   ....[8]....
        /*0848*/ 	.word	0x00000490


	//   ....[9]....
        /*084c*/ 	.word	0x000004c0


	//   ....[10]....
        /*0850*/ 	.word	0x000004f0


	//   ....[11]....
        /*0854*/ 	.word	0x00000520


	//   ....[12]....
        /*0858*/ 	.word	0x00000550


	//   ....[13]....
        /*085c*/ 	.word	0x000005e0


	//   ....[14]....
        /*0860*/ 	.word	0x00000630


	//   ....[15]....
        /*0864*/ 	.word	0x00000650


	//   ....[16]....
        /*0868*/ 	.word	0x000006b0


	//   ....[17]....
        /*086c*/ 	.word	0x00003e20


	//   ....[18]....
        /*0870*/ 	.word	0x00003e30


	//   ....[19]....
        /*0874*/ 	.word	0x000059a0


	//   ....[20]....
        /*0878*/ 	.word	0x000059b0


	//   ....[21]....
        /*087c*/ 	.word	0x000074a0


	//   ....[22]....
        /*0880*/ 	.word	0x000074b0


	//   ....[23]....
        /*0884*/ 	.word	0x000079a0


	//   ....[24]....
        /*0888*/ 	.word	0x000079b0


	//   ....[25]....
        /*088c*/ 	.word	0x00008790


	//   ....[26]....
        /*0890*/ 	.word	0x000087b0


	//   ....[27]....
        /*0894*/ 	.word	0x000088e0


	//   ....[28]....
        /*0898*/ 	.word	0x000088f0


	//   ....[29]....
        /*089c*/ 	.word	0x00008a20


	//   ....[30]....
        /*08a0*/ 	.word	0x00008a40


	//   ....[31]....
        /*08a4*/ 	.word	0x00008b70


	//   ....[32]....
        /*08a8*/ 	.word	0x00008b80


	//   ....[33]....
        /*08ac*/ 	.word	0x00009020


	//   ....[34]....
        /*08b0*/ 	.word	0x00009050


	//   ....[35]....
        /*08b4*/ 	.word	0x00009070


	//   ....[36]....
        /*08b8*/ 	.word	0x00009080


	//   ....[37]....
        /*08bc*/ 	.word	0x00009180


	//   ....[38]....
        /*08c0*/ 	.word	0x000091b0


	//   ....[39]....
        /*08c4*/ 	.word	0x000091e0


	//   ....[40]....
        /*08c8*/ 	.word	0x00009280


	//   ....[41]....
        /*08cc*/ 	.word	0x00009650


	//   ....[42]....
        /*08d0*/ 	.word	0x00009670


	//   ....[43]....
        /*08d4*/ 	.word	0x00009700


	//   ....[44]....
        /*08d8*/ 	.word	0x00009760


	//   ....[45]....
        /*08dc*/ 	.word	0x00009ba0


	//   ....[46]....
        /*08e0*/ 	.word	0x00009bc0


	//   ....[47]....
        /*08e4*/ 	.word	0x00009bd0


	//   ....[48]....
        /*08e8*/ 	.word	0x00009be0


	//   ....[49]....
        /*08ec*/ 	.word	0x0000a400


	//   ....[50]....
        /*08f0*/ 	.word	0x0000a410


	//   ....[51]....
        /*08f4*/ 	.word	0x0000a420


	//   ....[52]....
        /*08f8*/ 	.word	0x0000a430


	//   ....[53]....
        /*08fc*/ 	.word	0x0000d120


	//   ....[54]....
        /*0900*/ 	.word	0x0000d140


	//   ....[55]....
        /*0904*/ 	.word	0x0000d160


	//   ....[56]....
        /*0908*/ 	.word	0x0000d170


	//   ....[57]....
        /*090c*/ 	.word	0x0000d770


	//   ....[58]....
        /*0910*/ 	.word	0x0000d780


	//   ....[59]....
        /*0914*/ 	.word	0x0000d790


	//   ....[60]....
        /*0918*/ 	.word	0x0000d7a0


	//   ....[61]....
        /*091c*/ 	.word	0x00010720


	//   ....[62]....
        /*0920*/ 	.word	0x00010740


	//   ....[63]....
        /*0924*/ 	.word	0x00010840


	//   ....[64]....
        /*0928*/ 	.word	0x00010860


	//   ....[65]....
        /*092c*/ 	.word	0x00011420


	//   ....[66]....
        /*0930*/ 	.word	0x00011430


	//   ....[67]....
        /*0934*/ 	.word	0x00011a80


	//   ....[68]....
        /*0938*/ 	.word	0x00011bb0


	//   ....[69]....
        /*093c*/ 	.word	0x00011bc0


	//   ....[70]....
        /*0940*/ 	.word	0x00011bf0


	//   ....[71]....
        /*0944*/ 	.word	0x00012eb0


	//   ....[72]....
        /*0948*/ 	.word	0x00012ed0


	//   ....[73]....
        /*094c*/ 	.word	0x00012fc0


	//   ....[74]....
        /*0950*/ 	.word	0x00012fe0


	//   ....[75]....
        /*0954*/ 	.word	0x00013520


	//   ....[76]....
        /*0958*/ 	.word	0x00013540


	//   ....[77]....
        /*095c*/ 	.word	0x00013640


	//   ....[78]....
        /*0960*/ 	.word	0x00013680


	//   ....[79]....
        /*0964*/ 	.word	0x000140d0


	//   ....[80]....
        /*0968*/ 	.word	0x00014110


	//   ....[81]....
        /*096c*/ 	.word	0x000146b0


	//   ....[82]....
        /*0970*/ 	.word	0x000147e0


	//   ....[83]....
        /*0974*/ 	.word	0x00014900


	//   ....[84]....
        /*0978*/ 	.word	0x00014940


	//   ....[85]....
        /*097c*/ 	.word	0x000162a0


	//   ....[86]....
        /*0980*/ 	.word	0x000162c0


	//   ....[87]....
        /*0984*/ 	.word	0x000163d0


	//   ....[88]....
        /*0988*/ 	.word	0x00016400


	//   ....[89]....
        /*098c*/ 	.word	0x000168d0


	//   ....[90]....
        /*0990*/ 	.word	0x000168f0


	//   ....[91]....
        /*0994*/ 	.word	0x000169f0


	//   ....[92]....
        /*0998*/ 	.word	0x00016a30


	//   ....[93]....
        /*099c*/ 	.word	0x00017760


	//   ....[94]....
        /*09a0*/ 	.word	0x00017790


	//   ....[95]....
        /*09a4*/ 	.word	0x00017a30


	//   ....[96]....
        /*09a8*/ 	.word	0x00017b60


	//   ....[97]....
        /*09ac*/ 	.word	0x00019130


	//   ....[98]....
        /*09b0*/ 	.word	0x00019150


	//   ....[99]....
        /*09b4*/ 	.word	0x00019260


	//   ....[100]....
        /*09b8*/ 	.word	0x00019290


	//   ....[101]....
        /*09bc*/ 	.word	0x000194b0


	//   ....[102]....
        /*09c0*/ 	.word	0x000194e0


	//   ....[103]....
        /*09c4*/ 	.word	0x000194f0


	//   ....[104]....
        /*09c8*/ 	.word	0x00019520


	//   ....[105]....
        /*09cc*/ 	.word	0x0001aae0


	//   ....[106]....
        /*09d0*/ 	.word	0x0001aaf0


	//   ....[107]....
        /*09d4*/ 	.word	0x0001ab10


	//   ....[108]....
        /*09d8*/ 	.word	0x0001ab30


	//   ....[109]....
        /*09dc*/ 	.word	0x0001aeb0


	//   ....[110]....
        /*09e0*/ 	.word	0x0001aed0


	//   ....[111]....
        /*09e4*/ 	.word	0x0001aff0


	//   ....[112]....
        /*09e8*/ 	.word	0x0001b000


	//   ....[113]....
        /*09ec*/ 	.word	0x0001b130


	//   ....[114]....
        /*09f0*/ 	.word	0x0001b150


	//   ....[115]....
        /*09f4*/ 	.word	0x0001b280


	//   ....[116]....
        /*09f8*/ 	.word	0x0001b290


	//   ....[117]....
        /*09fc*/ 	.word	0x0001b5c0


	//   ....[118]....
        /*0a00*/ 	.word	0x0001b5e0


	//   ....[119]....
        /*0a04*/ 	.word	0x0001c090


	//   ....[120]....
        /*0a08*/ 	.word	0x0001c0a0


	//   ....[121]....
        /*0a0c*/ 	.word	0x0001d370


	//   ....[122]....
        /*0a10*/ 	.word	0x0001d390


	//   ....[123]....
        /*0a14*/ 	.word	0x0001d4c0


	//   ....[124]....
        /*0a18*/ 	.word	0x0001d4d0


	//   ....[125]....
        /*0a1c*/ 	.word	0x0001d600


	//   ....[126]....
        /*0a20*/ 	.word	0x0001d620


	//   ....[127]....
        /*0a24*/ 	.word	0x0001d750


	//   ....[128]....
        /*0a28*/ 	.word	0x0001d760


	//   ....[129]....
        /*0a2c*/ 	.word	0x0001d950


	//   ....[130]....
        /*0a30*/ 	.word	0x0001d970


	//   ....[131]....
        /*0a34*/ 	.word	0x0001daa0


	//   ....[132]....
        /*0a38*/ 	.word	0x0001dae0


	//   ....[133]....
        /*0a3c*/ 	.word	0x0001db10


	//   ....[134]....
        /*0a40*/ 	.word	0x0001db40


	//   ....[135]....
        /*0a44*/ 	.word	0x0001db70


	//   ....[136]....
        /*0a48*/ 	.word	0x0001dba0


	//   ....[137]....
        /*0a4c*/ 	.word	0x0001dd10


	//   ....[138]....
        /*0a50*/ 	.word	0x0001dd50


	//   ....[139]....
        /*0a54*/ 	.word	0x0001dd80


	//   ....[140]....
        /*0a58*/ 	.word	0x0001ddb0


	//   ....[141]....
        /*0a5c*/ 	.word	0x0001dde0


	//   ....[142]....
        /*0a60*/ 	.word	0x0001de10


	//   ....[143]....
        /*0a64*/ 	.word	0x0001dea0


	//   ....[144]....
        /*0a68*/ 	.word	0x0001df00


	//   ....[145]....
        /*0a6c*/ 	.word	0x0001df10


	//   ....[146]....
        /*0a70*/ 	.word	0x0001df70


	//   ....[147]....
        /*0a74*/ 	.word	0x0001e9d0


	//   ....[148]....
        /*0a78*/ 	.word	0x0001ea30


	//   ....[149]....
        /*0a7c*/ 	.word	0x0001ea80


	//   ....[150]....
        /*0a80*/ 	.word	0x0001ead0


	//   ....[151]....
        /*0a84*/ 	.word	0x0001eb20


	//   ....[152]....
        /*0a88*/ 	.word	0x0001eb90


	//   ....[153]....
        /*0a8c*/ 	.word	0x0001ebe0


	//   ....[154]....
        /*0a90*/ 	.word	0x0001ec50


	//   ....[155]....
        /*0a94*/ 	.word	0x0001ecc0


	//   ....[156]....
        /*0a98*/ 	.word	0x0001ed20


	//   ....[157]....
        /*0a9c*/ 	.word	0x0001ed90


	//   ....[158]....
        /*0aa0*/ 	.word	0x0001ee00


	//   ....[159]....
        /*0aa4*/ 	.word	0x0001ee70


	//   ....[160]....
        /*0aa8*/ 	.word	0x0001eed0


	//   ....[161]....
        /*0aac*/ 	.word	0x0001ef40


	//   ....[162]....
        /*0ab0*/ 	.word	0x0001efb0


	//   ....[163]....
        /*0ab4*/ 	.word	0x0001f020


	//   ....[164]....
        /*0ab8*/ 	.word	0x0001f080


	//   ....[165]....
        /*0abc*/ 	.word	0x0001f0f0


	//   ....[166]....
        /*0ac0*/ 	.word	0x0001f160


	//   ....[167]....
        /*0ac4*/ 	.word	0x0001f2d0


	//   ....[168]....
        /*0ac8*/ 	.word	0x0001f330


	//   ....[169]....
        /*0acc*/ 	.word	0x0001f3a0


	//   ....[170]....
        /*0ad0*/ 	.word	0x0001f410


	//   ....[171]....
        /*0ad4*/ 	.word	0x0001f470


	//   ....[172]....
        /*0ad8*/ 	.word	0x0001f4d0


	//   ....[173]....
        /*0adc*/ 	.word	0x0001f540


	//   ....[174]....
        /*0ae0*/ 	.word	0x0001f5a0


	//   ....[175]....
        /*0ae4*/ 	.word	0x0001f600


	//   ....[176]....
        /*0ae8*/ 	.word	0x0001f660


	//   ....[177]....
        /*0aec*/ 	.word	0x0001f6d0


	//   ....[178]....
        /*0af0*/ 	.word	0x0001f740


	//   ....[179]....
        /*0af4*/ 	.word	0x0001f7b0


	//   ....[180]....
        /*0af8*/ 	.word	0x0001f810


	//   ....[181]....
        /*0afc*/ 	.word	0x0001f880


	//   ....[182]....
        /*0b00*/ 	.word	0x0001f8e0


	//   ....[183]....
        /*0b04*/ 	.word	0x0001f950


	//   ....[184]....
        /*0b08*/ 	.word	0x0001f9b0


	//   ....[185]....
        /*0b0c*/ 	.word	0x0001fa20


	//   ....[186]....
        /*0b10*/ 	.word	0x0001fa90


	//   ....[187]....
        /*0b14*/ 	.word	0x0001fc00


	//   ....[188]....
        /*0b18*/ 	.word	0x0001fc60


	//   ....[189]....
        /*0b1c*/ 	.word	0x0001fcd0


	//   ....[190]....
        /*0b20*/ 	.word	0x0001fd40


	//   ....[191]....
        /*0b24*/ 	.word	0x0001feb0


	//   ....[192]....
        /*0b28*/ 	.word	0x0001ff10


	//   ....[193]....
        /*0b2c*/ 	.word	0x0001ff80


	//   ....[194]....
        /*0b30*/ 	.word	0x0001fff0


	//   ....[195]....
        /*0b34*/ 	.word	0x00020170


	//   ....[196]....
        /*0b38*/ 	.word	0x000201d0


	//   ....[197]....
        /*0b3c*/ 	.word	0x00020240


	//   ....[198]....
        /*0b40*/ 	.word	0x000202b0


	//   ....[199]....
        /*0b44*/ 	.word	0x00020430


	//   ....[200]....
        /*0b48*/ 	.word	0x00020490


	//   ....[201]....
        /*0b4c*/ 	.word	0x00020500


	//   ....[202]....
        /*0b50*/ 	.word	0x00020570


	//   ....[203]....
        /*0b54*/ 	.word	0x000206f0


	//   ....[204]....
        /*0b58*/ 	.word	0x00020750


	//   ....[205]....
        /*0b5c*/ 	.word	0x000207b0


	//   ....[206]....
        /*0b60*/ 	.word	0x00020820


	//   ....[207]....
        /*0b64*/ 	.word	0x00020890


	//   ....[208]....
        /*0b68*/ 	.word	0x00020a10


	//   ....[209]....
        /*0b6c*/ 	.word	0x00020a70


	//   ....[210]....
        /*0b70*/ 	.word	0x00020ad0


	//   ....[211]....
        /*0b74*/ 	.word	0x00020b30


	//   ....[212]....
        /*0b78*/ 	.word	0x00020b80


	//   ....[213]....
        /*0b7c*/ 	.word	0x00020bd0


	//   ....[214]....
        /*0b80*/ 	.word	0x00020c40


	//   ....[215]....
        /*0b84*/ 	.word	0x00020cb0


	//   ....[216]....
        /*0b88*/ 	.word	0x00020d20


	//   ....[217]....
        /*0b8c*/ 	.word	0x00020d80


	//   ....[218]....
        /*0b90*/ 	.word	0x00020df0


	//   ....[219]....
        /*0b94*/ 	.word	0x00020e60


	//   ....[220]....
        /*0b98*/ 	.word	0x00020ed0


	//   ....[221]....
        /*0b9c*/ 	.word	0x00020f30


	//   ....[222]....
        /*0ba0*/ 	.word	0x00020fa0


	//   ....[223]....
        /*0ba4*/ 	.word	0x00021010


	//   ....[224]....
        /*0ba8*/ 	.word	0x00021080


	//   ....[225]....
        /*0bac*/ 	.word	0x000210e0


	//   ....[226]....
        /*0bb0*/ 	.word	0x00021150


	//   ....[227]....
        /*0bb4*/ 	.word	0x000211c0


	//   ....[228]....
        /*0bb8*/ 	.word	0x00021230


	//   ....[229]....
        /*0bbc*/ 	.word	0x00021290


	//   ....[230]....
        /*0bc0*/ 	.word	0x00021300


	//   ....[231]....
        /*0bc4*/ 	.word	0x00021370


	//   ....[232]....
        /*0bc8*/ 	.word	0x000213e0


	//   ....[233]....
        /*0bcc*/ 	.word	0x00021440


	//   ....[234]....
        /*0bd0*/ 	.word	0x000214b0


	//   ....[235]....
        /*0bd4*/ 	.word	0x00021520


	//   ....[236]....
        /*0bd8*/ 	.word	0x00021570


	//   ....[237]....
        /*0bdc*/ 	.word	0x000215b0


	//   ....[238]....
        /*0be0*/ 	.word	0x00021600


	//   ....[239]....
        /*0be4*/ 	.word	0x00021650


	//   ....[240]....
        /*0be8*/ 	.word	0x000216a0


	//   ....[241]....
        /*0bec*/ 	.word	0x00021710


	//   ....[242]....
        /*0bf0*/ 	.word	0x00021760


	//   ....[243]....
        /*0bf4*/ 	.word	0x000217b0


	//   ....[244]....
        /*0bf8*/ 	.word	0x00021800


	//   ....[245]....
        /*0bfc*/ 	.word	0x00021850


	//   ....[246]....
        /*0c00*/ 	.word	0x000218a0


	//   ....[247]....
        /*0c04*/ 	.word	0x00021910


	//   ....[248]....
        /*0c08*/ 	.word	0x00021960


	//   ....[249]....
        /*0c0c*/ 	.word	0x000219d0


	//   ....[250]....
        /*0c10*/ 	.word	0x00021a30


	//   ....[251]....
        /*0c14*/ 	.word	0x00021aa0


	//----- nvinfo : EIATTR_EXIT_INSTR_OFFSETS
	.align		4
.L_560:
        /*0c18*/ 	.byte	0x04, 0x1c
        /*0c1a*/ 	.short	(.L_562 - .L_561)


	//   ....[0]....
.L_561:
        /*0c1c*/ 	.word	0x000010d0


	//   ....[1]....
        /*0c20*/ 	.word	0x0001e990


	//----- nvinfo : EIATTR_MAX_THREADS
	.align		4
.L_562:
        /*0c24*/ 	.byte	0x04, 0x05
        /*0c26*/ 	.short	(.L_564 - .L_563)
.L_563:
        /*0c28*/ 	.word	0x00000100
        /*0c2c*/ 	.word	0x00000001
        /*0c30*/ 	.word	0x00000001


	//----- nvinfo : EIATTR_CRS_STACK_SIZE
	.align		4
.L_564:
        /*0c34*/ 	.byte	0x04, 0x1e
        /*0c36*/ 	.short	(.L_566 - .L_565)
.L_565:
        /*0c38*/ 	.word	0x00000000
.L_566:


//--------------------- .nv.callgraph             --------------------------
	.section	.nv.callgraph,"",@"SHT_CUDA_CALLGRAPH"
	.align	4
	.sectionentsize	8
	.align		4
        /*0000*/ 	.word	0x00000000
	.align		4
        /*0004*/ 	.word	0xffffffff
	.align		4
        /*0008*/ 	.word	0x00000000
	.align		4
        /*000c*/ 	.word	0xfffffffe
	.align		4
        /*0010*/ 	.word	0x00000000
	.align		4
        /*0014*/ 	.word	0xfffffffd
	.align		4
        /*0018*/ 	.word	0x00000000
	.align		4
        /*001c*/ 	.word	0xfffffffc


//--------------------- .nv.rel.action            --------------------------
	.section	.nv.rel.action,"",@"SHT_CUDA_RELOCINFO"
	.align	8
	.sectionentsize	8
        /*0000*/ 	.byte	0x73, 0x00, 0x00, 0x00, 0x00, 0x00, 0x00, 0x00, 0x00, 0x00, 0x00, 0x11, 0x25, 0x00, 0x05, 0x36


//--------------------- .nv.constant4             --------------------------
	.section	.nv.constant4,"a",@progbits
	.align	8
	.align		8
.nv.constant4:
        /*0000*/ 	.dword	_ZN78_INTERNAL_f5b7be85_42_flash_fwd_hdim192_fp16_paged_split_sm80_cu_93b96ec2_36024cuda3std3__45__cpo5beginE
	.align		8
        /*0008*/ 	.dword	_ZN78_INTERNAL_f5b7be85_42_flash_fwd_hdim192_fp16_paged_split_sm80_cu_93b96ec2_36024cuda3std3__45__cpo3endE
	.align		8
        /*0010*/ 	.dword	_ZN78_INTERNAL_f5b7be85_42_flash_fwd_hdim192_fp16_paged_split_sm80_cu_93b96ec2_36024cuda3std3__45__cpo6cbeginE
	.align		8
        /*0018*/ 	.dword	_ZN78_INTERNAL_f5b7be85_42_flash_fwd_hdim192_fp16_paged_split_sm80_cu_93b96ec2_36024cuda3std3__45__cpo4cendE
	.align		8
        /*0020*/ 	.dword	_ZN78_INTERNAL_f5b7be85_42_flash_fwd_hdim192_fp16_paged_split_sm80_cu_93b96ec2_36024cuda3std3__480_GLOBAL__N__f5b7be85_42_flash_fwd_hdim192_fp16_paged_split_sm80_cu_93b96ec2_36026ignoreE
	.align		8
        /*0028*/ 	.dword	_ZN78_INTERNAL_f5b7be85_42_flash_fwd_hdim192_fp16_paged_split_sm80_cu_93b96ec2_36024cuda3std3__419piecewise_constructE
	.align		8
        /*0030*/ 	.dword	_ZN78_INTERNAL_f5b7be85_42_flash_fwd_hdim192_fp16_paged_split_sm80_cu_93b96ec2_36024cuda3std3__48in_placeE
	.align		8
        /*0038*/ 	.dword	_ZN78_INTERNAL_f5b7be85_42_flash_fwd_hdim192_fp16_paged_split_sm80_cu_93b96ec2_36024cuda3std6ranges3__45__cpo4swapE
	.align		8
        /*0040*/ 	.dword	_ZN78_INTERNAL_f5b7be85_42_flash_fwd_hdim192_fp16_paged_split_sm80_cu_93b96ec2_36024cuda3std6ranges3__45__cpo9iter_moveE
	.align		8
        /*0048*/ 	.dword	_ZN78_INTERNAL_f5b7be85_42_flash_fwd_hdim192_fp16_paged_split_sm80_cu_93b96ec2_36024cute7productE
	.align		8
        /*0050*/ 	.dword	_ZN78_INTERNAL_f5b7be85_42_flash_fwd_hdim192_fp16_paged_split_sm80_cu_93b96ec2_36024cute1_E


//--------------------- .nv.constant0._ZN7cutlass13device_kernelIN5flash19enable_sm80_to_sm89INS1_16FlashAttnFwdSm80INS1_25CollectiveMainloopFwdSm80ILi8ELi1ELb0EN4cute5tupleIJNS5_1CILi128EEENS7_ILi64EEENS7_ILi192EEEEEELi192ENS_6half_tEfNS_4arch4Sm80ELb0ELb0ELb0ELb0ELb1ELb0ELb1ELb1EEENS1_21CollectiveEpilogueFwdINS6_IJS8_SA_S9_EEENS6_IJNS7_ILi1EEESI_SI_EEESC_SE_Li256ELb0ELb1ELb1ELb0EEENS1_19SingleTileSchedulerILb0ELb1ELb1ELi128EEEEEEEEEvNT_6ParamsE --------------------------
	.section	.nv.constant0._ZN7cutlass13device_kernelIN5flash19enable_sm80_to_sm89INS1_16FlashAttnFwdSm80INS1_25CollectiveMainloopFwdSm80ILi8ELi1ELb0EN4cute5tupleIJNS5_1CILi128EEENS7_ILi64EEENS7_ILi192EEEEEELi192ENS_6half_tEfNS_4arch4Sm80ELb0ELb0ELb0ELb0ELb1ELb0ELb1ELb1EEENS1_21CollectiveEpilogueFwdINS6_IJS8_SA_S9_EEENS6_IJNS7_ILi1EEESI_SI_EEESC_SE_Li256ELb0ELb1ELb1ELb0EEENS1_19SingleTileSchedulerILb0ELb1ELb1ELi128EEEEEEEEEvNT_6ParamsE,"a",@progbits
	.sectionflags	@""
	.align	4
.nv.constant0._ZN7cutlass13device_kernelIN5flash19enable_sm80_to_sm89INS1_16FlashAttnFwdSm80INS1_25CollectiveMainloopFwdSm80ILi8ELi1ELb0EN4cute5tupleIJNS5_1CILi128EEENS7_ILi64EEENS7_ILi192EEEEEELi192ENS_6half_tEfNS_4arch4Sm80ELb0ELb0ELb0ELb0ELb1ELb0ELb1ELb1EEENS1_21CollectiveEpilogueFwdINS6_IJS8_SA_S9_EEENS6_IJNS7_ILi1EEESI_SI_EEESC_SE_Li256ELb0ELb1ELb1ELb0EEENS1_19SingleTileSchedulerILb0ELb1ELb1ELi128EEEEEEEEEvNT_6ParamsE:
	.zero		1400


//--------------------- .nv.constant0._ZN7cutlass13device_kernelIN5flash19enable_sm80_to_sm89INS1_16FlashAttnFwdSm80INS1_25CollectiveMainloopFwdSm80ILi8ELi1ELb0EN4cute5tupleIJNS5_1CILi128EEENS7_ILi64EEENS7_ILi192EEEEEELi192ENS_6half_tEfNS_4arch4Sm80ELb0ELb0ELb0ELb1ELb1ELb0ELb1ELb1EEENS1_21CollectiveEpilogueFwdINS6_IJS8_SA_S9_EEENS6_IJNS7_ILi1EEESI_SI_EEESC_SE_Li256ELb1ELb1ELb1ELb0EEENS1_36VarlenDynamicPersistentTileSchedulerILi128ELi64ELi256ELi256ELb1ELb1ELb0ELb0ELb1ELb1EEEEEEEEEvNT_6ParamsE --------------------------
	.section	.nv.constant0._ZN7cutlass13device_kernelIN5flash19enable_sm80_to_sm89INS1_16FlashAttnFwdSm80INS1_25CollectiveMainloopFwdSm80ILi8ELi1ELb0EN4cute5tupleIJNS5_1CILi128EEENS7_ILi64EEENS7_ILi192EEEEEELi192ENS_6half_tEfNS_4arch4Sm80ELb0ELb0ELb0ELb1ELb1ELb0ELb1ELb1EEENS1_21CollectiveEpilogueFwdINS6_IJS8_SA_S9_EEENS6_IJNS7_ILi1EEESI_SI_EEESC_SE_Li256ELb1ELb1ELb1ELb0EEENS1_36VarlenDynamicPersistentTileSchedulerILi128ELi64ELi256ELi256ELb1ELb1ELb0ELb0ELb1ELb1EEEEEEEEEvNT_6ParamsE,"a",@progbits
	.sectionflags	@""
	.align	4
.nv.constant0._ZN7cutlass13device_kernelIN5flash19enable_sm80_to_sm89INS1_16FlashAttnFwdSm80INS1_25CollectiveMainloopFwdSm80ILi8ELi1ELb0EN4cute5tupleIJNS5_1CILi128EEENS7_ILi64EEENS7_ILi192EEEEEELi192ENS_6half_tEfNS_4arch4Sm80ELb0ELb0ELb0ELb1ELb1ELb0ELb1ELb1EEENS1_21CollectiveEpilogueFwdINS6_IJS8_SA_S9_EEENS6_IJNS7_ILi1EEESI_SI_EEESC_SE_Li256ELb1ELb1ELb1ELb0EEENS1_36VarlenDynamicPersistentTileSchedulerILi128ELi64ELi256ELi256ELb1ELb1ELb0ELb0ELb1ELb1EEEEEEEEEvNT_6ParamsE:
	.zero		1432


//--------------------- .nv.constant0._ZN7cutlass13device_kernelIN5flash19enable_sm80_to_sm89INS1_16FlashAttnFwdSm80INS1_25CollectiveMainloopFwdSm80ILi8ELi1ELb0EN4cute5tupleIJNS5_1CILi128EEENS7_ILi64EEENS7_ILi192EEEEEELi192ENS_6half_tEfNS_4arch4Sm80ELb0ELb0ELb0ELb1ELb1ELb1ELb1ELb1EEENS1_21CollectiveEpilogueFwdINS6_IJS8_SA_S9_EEENS6_IJNS7_ILi1EEESI_SI_EEESC_SE_Li256ELb1ELb1ELb1ELb0EEENS1_36VarlenDynamicPersistentTileSchedulerILi128ELi64ELi256ELi256ELb1ELb1ELb0ELb0ELb1ELb1EEEEEEEEEvNT_6ParamsE --------------------------
	.section	.nv.constant0._ZN7cutlass13device_kernelIN5flash19enable_sm80_to_sm89INS1_16FlashAttnFwdSm80INS1_25CollectiveMainloopFwdSm80ILi8ELi1ELb0EN4cute5tupleIJNS5_1CILi128EEENS7_ILi64EEENS7_ILi192EEEEEELi192ENS_6half_tEfNS_4arch4Sm80ELb0ELb0ELb0ELb1ELb1ELb1ELb1ELb1EEENS1_21CollectiveEpilogueFwdINS6_IJS8_SA_S9_EEENS6_IJNS7_ILi1EEESI_SI_EEESC_SE_Li256ELb1ELb1ELb1ELb0EEENS1_36VarlenDynamicPersistentTileSchedulerILi128ELi64ELi256ELi256ELb1ELb1ELb0ELb0ELb1ELb1EEEEEEEEEvNT_6ParamsE,"a",@progbits
	.sectionflags	@""
	.align	4
.nv.constant0._ZN7cutlass13device_kernelIN5flash19enable_sm80_to_sm89INS1_16FlashAttnFwdSm80INS1_25CollectiveMainloopFwdSm80ILi8ELi1ELb0EN4cute5tupleIJNS5_1CILi128EEENS7_ILi64EEENS7_ILi192EEEEEELi192ENS_6half_tEfNS_4arch4Sm80ELb0ELb0ELb0ELb1ELb1ELb1ELb1ELb1EEENS1_21CollectiveEpilogueFwdINS6_IJS8_SA_S9_EEENS6_IJNS7_ILi1EEESI_SI_EEESC_SE_Li256ELb1ELb1ELb1ELb0EEENS1_36VarlenDynamicPersistentTileSchedulerILi128ELi64ELi256ELi256ELb1ELb1ELb0ELb0ELb1ELb1EEEEEEEEEvNT_6ParamsE:
	.zero		1432


//--------------------- .nv.constant0._ZN7cutlass13device_kernelIN5flash19enable_sm80_to_sm89INS1_16FlashAttnFwdSm80INS1_25CollectiveMainloopFwdSm80ILi8ELi1ELb0EN4cute5tupleIJNS5_1CILi128EEENS7_ILi64EEENS7_ILi192EEEEEELi192ENS_6half_tEfNS_4arch4Sm80ELb0ELb1ELb0ELb0ELb1ELb0ELb1ELb1EEENS1_21CollectiveEpilogueFwdINS6_IJS8_SA_S9_EEENS6_IJNS7_ILi1EEESI_SI_EEESC_SE_Li256ELb0ELb1ELb1ELb0EEENS1_19SingleTileSchedulerILb0ELb1ELb1ELi128EEEEEEEEEvNT_6ParamsE --------------------------
	.section	.nv.constant0._ZN7cutlass13device_kernelIN5flash19enable_sm80_to_sm89INS1_16FlashAttnFwdSm80INS1_25CollectiveMainloopFwdSm80ILi8ELi1ELb0EN4cute5tupleIJNS5_1CILi128EEENS7_ILi64EEENS7_ILi192EEEEEELi192ENS_6half_tEfNS_4arch4Sm80ELb0ELb1ELb0ELb0ELb1ELb0ELb1ELb1EEENS1_21CollectiveEpilogueFwdINS6_IJS8_SA_S9_EEENS6_IJNS7_ILi1EEESI_SI_EEESC_SE_Li256ELb0ELb1ELb1ELb0EEENS1_19SingleTileSchedulerILb0ELb1ELb1ELi128EEEEEEEEEvNT_6ParamsE,"a",@progbits
	.sectionflags	@""
	.align	4
.nv.constant0._ZN7cutlass13device_kernelIN5flash19enable_sm80_to_sm89INS1_16FlashAttnFwdSm80INS1_25CollectiveMainloopFwdSm80ILi8ELi1ELb0EN4cute5tupleIJNS5_1CILi128EEENS7_ILi64EEENS7_ILi192EEEEEELi192ENS_6half_tEfNS_4arch4Sm80ELb0ELb1ELb0ELb0ELb1ELb0ELb1ELb1EEENS1_21CollectiveEpilogueFwdINS6_IJS8_SA_S9_EEENS6_IJNS7_ILi1EEESI_SI_EEESC_SE_Li256ELb0ELb1ELb1ELb0EEENS1_19SingleTileSchedulerILb0ELb1ELb1ELi128EEEEEEEEEvNT_6ParamsE:
	.zero		1400


//--------------------- .nv.constant0._ZN7cutlass13device_kernelIN5flash19enable_sm80_to_sm89INS1_16FlashAttnFwdSm80INS1_25CollectiveMainloopFwdSm80ILi8ELi1ELb0EN4cute5tupleIJNS5_1CILi128EEENS7_ILi64EEENS7_ILi192EEEEEELi192ENS_6half_tEfNS_4arch4Sm80ELb0ELb1ELb0ELb1ELb1ELb0ELb1ELb1EEENS1_21CollectiveEpilogueFwdINS6_IJS8_SA_S9_EEENS6_IJNS7_ILi1EEESI_SI_EEESC_SE_Li256ELb1ELb1ELb1ELb0EEENS1_36VarlenDynamicPersistentTileSchedulerILi128ELi64ELi256ELi256ELb1ELb1ELb0ELb1ELb0ELb1EEEEEEEEEvNT_6ParamsE --------------------------
	.section	.nv.constant0._ZN7cutlass13device_kernelIN5flash19enable_sm80_to_sm89INS1_16FlashAttnFwdSm80INS1_25CollectiveMainloopFwdSm80ILi8ELi1ELb0EN4cute5tupleIJNS5_1CILi128EEENS7_ILi64EEENS7_ILi192EEEEEELi192ENS_6half_tEfNS_4arch4Sm80ELb0ELb1ELb0ELb1ELb1ELb0ELb1ELb1EEENS1_21CollectiveEpilogueFwdINS6_IJS8_SA_S9_EEENS6_IJNS7_ILi1EEESI_SI_EEESC_SE_Li256ELb1ELb1ELb1ELb0EEENS1_36VarlenDynamicPersistentTileSchedulerILi128ELi64ELi256ELi256ELb1ELb1ELb0ELb1ELb0ELb1EEEEEEEEEvNT_6ParamsE,"a",@progbits
	.sectionflags	@""
	.align	4
.nv.constant0._ZN7cutlass13device_kernelIN5flash19enable_sm80_to_sm89INS1_16FlashAttnFwdSm80INS1_25CollectiveMainloopFwdSm80ILi8ELi1ELb0EN4cute5tupleIJNS5_1CILi128EEENS7_ILi64EEENS7_ILi192EEEEEELi192ENS_6half_tEfNS_4arch4Sm80ELb0ELb1ELb0ELb1ELb1ELb0ELb1ELb1EEENS1_21CollectiveEpilogueFwdINS6_IJS8_SA_S9_EEENS6_IJNS7_ILi1EEESI_SI_EEESC_SE_Li256ELb1ELb1ELb1ELb0EEENS1_36VarlenDynamicPersistentTileSchedulerILi128ELi64ELi256ELi256ELb1ELb1ELb0ELb1ELb0ELb1EEEEEEEEEvNT_6ParamsE:
	.zero		1432


//--------------------- .nv.constant0._ZN7cutlass13device_kernelIN5flash19enable_sm80_to_sm89INS1_16FlashAttnFwdSm80INS1_25CollectiveMainloopFwdSm80ILi8ELi1ELb0EN4cute5tupleIJNS5_1CILi128EEENS7_ILi64EEENS7_ILi192EEEEEELi192ENS_6half_tEfNS_4arch4Sm80ELb0ELb1ELb0ELb1ELb1ELb1ELb1ELb1EEENS1_21CollectiveEpilogueFwdINS6_IJS8_SA_S9_EEENS6_IJNS7_ILi1EEESI_SI_EEESC_SE_Li256ELb1ELb1ELb1ELb0EEENS1_36VarlenDynamicPersistentTileSchedulerILi128ELi64ELi256ELi256ELb1ELb1ELb0ELb1ELb0ELb1EEEEEEEEEvNT_6ParamsE --------------------------
	.section	.nv.constant0._ZN7cutlass13device_kernelIN5flash19enable_sm80_to_sm89INS1_16FlashAttnFwdSm80INS1_25CollectiveMainloopFwdSm80ILi8ELi1ELb0EN4cute5tupleIJNS5_1CILi128EEENS7_ILi64EEENS7_ILi192EEEEEELi192ENS_6half_tEfNS_4arch4Sm80ELb0ELb1ELb0ELb1ELb1ELb1ELb1ELb1EEENS1_21CollectiveEpilogueFwdINS6_IJS8_SA_S9_EEENS6_IJNS7_ILi1EEESI_SI_EEESC_SE_Li256ELb1ELb1ELb1ELb0EEENS1_36VarlenDynamicPersistentTileSchedulerILi128ELi64ELi256ELi256ELb1ELb1ELb0ELb1ELb0ELb1EEEEEEEEEvNT_6ParamsE,"a",@progbits
	.sectionflags	@""
	.align	4
.nv.constant0._ZN7cutlass13device_kernelIN5flash19enable_sm80_to_sm89INS1_16FlashAttnFwdSm80INS1_25CollectiveMainloopFwdSm80ILi8ELi1ELb0EN4cute5tupleIJNS5_1CILi128EEENS7_ILi64EEENS7_ILi192EEEEEELi192ENS_6half_tEfNS_4arch4Sm80ELb0ELb1ELb0ELb1ELb1ELb1ELb1ELb1EEENS1_21CollectiveEpilogueFwdINS6_IJS8_SA_S9_EEENS6_IJNS7_ILi1EEESI_SI_EEESC_SE_Li256ELb1ELb1ELb1ELb0EEENS1_36VarlenDynamicPersistentTileSchedulerILi128ELi64ELi256ELi256ELb1ELb1ELb0ELb1ELb0ELb1EEEEEEEEEvNT_6ParamsE:
	.zero		1432


//--------------------- .nv.constant0._ZN7cutlass13device_kernelIN5flash19enable_sm80_to_sm89INS1_16FlashAttnFwdSm80INS1_25CollectiveMainloopFwdSm80ILi8ELi1ELb0EN4cute5tupleIJNS5_1CILi128EEENS7_ILi64EEENS7_ILi192EEEEEELi192ENS_6half_tEfNS_4arch4Sm80ELb1ELb0ELb0ELb0ELb1ELb0ELb1ELb1EEENS1_21CollectiveEpilogueFwdINS6_IJS8_SA_S9_EEENS6_IJNS7_ILi1EEESI_SI_EEESC_SE_Li256ELb0ELb1ELb1ELb0EEENS1_30DynamicPersistentTileSchedulerILi256ELi256ELb1ELb1ELb0EEEEEEEEEvNT_6ParamsE --------------------------
	.section	.nv.constant0._ZN7cutlass13device_kernelIN5flash19enable_sm80_to_sm89INS1_16FlashAttnFwdSm80INS1_25CollectiveMainloopFwdSm80ILi8ELi1ELb0EN4cute5tupleIJNS5_1CILi128EEENS7_ILi64EEENS7_ILi192EEEEEELi192ENS_6half_tEfNS_4arch4Sm80ELb1ELb0ELb0ELb0ELb1ELb0ELb1ELb1EEENS1_21CollectiveEpilogueFwdINS6_IJS8_SA_S9_EEENS6_IJNS7_ILi1EEESI_SI_EEESC_SE_Li256ELb0ELb1ELb1ELb0EEENS1_30DynamicPersistentTileSchedulerILi256ELi256ELb1ELb1ELb0EEEEEEEEEvNT_6ParamsE,"a",@progbits
	.sectionflags	@""
	.align	4
.nv.constant0._ZN7cutlass13device_kernelIN5flash19enable_sm80_to_sm89INS1_16FlashAttnFwdSm80INS1_25CollectiveMainloopFwdSm80ILi8ELi1ELb0EN4cute5tupleIJNS5_1CILi128EEENS7_ILi64EEENS7_ILi192EEEEEELi192ENS_6half_tEfNS_4arch4Sm80ELb1ELb0ELb0ELb0ELb1ELb0ELb1ELb1EEENS1_21CollectiveEpilogueFwdINS6_IJS8_SA_S9_EEENS6_IJNS7_ILi1EEESI_SI_EEESC_SE_Li256ELb0ELb1ELb1ELb0EEENS1_30DynamicPersistentTileSchedulerILi256ELi256ELb1ELb1ELb0EEEEEEEEEvNT_6ParamsE:
	.zero		1416


//--------------------- .nv.constant0._ZN7cutlass13device_kernelIN5flash19enable_sm80_to_sm89INS1_16FlashAttnFwdSm80INS1_25CollectiveMainloopFwdSm80ILi8ELi1ELb0EN4cute5tupleIJNS5_1CILi128EEENS7_ILi64EEENS7_ILi192EEEEEELi192ENS_6half_tEfNS_4arch4Sm80ELb1ELb0ELb0ELb1ELb1ELb0ELb1ELb1EEENS1_21CollectiveEpilogueFwdINS6_IJS8_SA_S9_EEENS6_IJNS7_ILi1EEESI_SI_EEESC_SE_Li256ELb1ELb1ELb1ELb0EEENS1_36VarlenDynamicPersistentTileSchedulerILi128ELi64ELi256ELi256ELb1ELb1ELb0ELb1ELb1ELb1EEEEEEEEEvNT_6ParamsE --------------------------
	.section	.nv.constant0._ZN7cutlass13device_kernelIN5flash19enable_sm80_to_sm89INS1_16FlashAttnFwdSm80INS1_25CollectiveMainloopFwdSm80ILi8ELi1ELb0EN4cute5tupleIJNS5_1CILi128EEENS7_ILi64EEENS7_ILi192EEEEEELi192ENS_6half_tEfNS_4arch4Sm80ELb1ELb0ELb0ELb1ELb1ELb0ELb1ELb1EEENS1_21CollectiveEpilogueFwdINS6_IJS8_SA_S9_EEENS6_IJNS7_ILi1EEESI_SI_EEESC_SE_Li256ELb1ELb1ELb1ELb0EEENS1_36VarlenDynamicPersistentTileSchedulerILi128ELi64ELi256ELi256ELb1ELb1ELb0ELb1ELb1ELb1EEEEEEEEEvNT_6ParamsE,"a",@progbits
	.sectionflags	@""
	.align	4
.nv.constant0._ZN7cutlass13device_kernelIN5flash19enable_sm80_to_sm89INS1_16FlashAttnFwdSm80INS1_25CollectiveMainloopFwdSm80ILi8ELi1ELb0EN4cute5tupleIJNS5_1CILi128EEENS7_ILi64EEENS7_ILi192EEEEEELi192ENS_6half_tEfNS_4arch4Sm80ELb1ELb0ELb0ELb1ELb1ELb0ELb1ELb1EEENS1_21CollectiveEpilogueFwdINS6_IJS8_SA_S9_EEENS6_IJNS7_ILi1EEESI_SI_EEESC_SE_Li256ELb1ELb1ELb1ELb0EEENS1_36VarlenDynamicPersistentTileSchedulerILi128ELi64ELi256ELi256ELb1ELb1ELb0ELb1ELb1ELb1EEEEEEEEEvNT_6ParamsE:
	.zero		1432


//--------------------- .nv.constant0._ZN7cutlass13device_kernelIN5flash19enable_sm80_to_sm89INS1_16FlashAttnFwdSm80INS1_25CollectiveMainloopFwdSm80ILi8ELi1ELb0EN4cute5tupleIJNS5_1CILi128EEENS7_ILi64EEENS7_ILi192EEEEEELi192ENS_6half_tEfNS_4arch4Sm80ELb1ELb0ELb0ELb1ELb1ELb1ELb1ELb1EEENS1_21CollectiveEpilogueFwdINS6_IJS8_SA_S9_EEENS6_IJNS7_ILi1EEESI_SI_EEESC_SE_Li256ELb1ELb1ELb1ELb0EEENS1_36VarlenDynamicPersistentTileSchedulerILi128ELi64ELi256ELi256ELb1ELb1ELb0ELb1ELb1ELb1EEEEEEEEEvNT_6ParamsE --------------------------
	.section	.nv.constant0._ZN7cutlass13device_kernelIN5flash19enable_sm80_to_sm89INS1_16FlashAttnFwdSm80INS1_25CollectiveMainloopFwdSm80ILi8ELi1ELb0EN4cute5tupleIJNS5_1CILi128EEENS7_ILi64EEENS7_ILi192EEEEEELi192ENS_6half_tEfNS_4arch4Sm80ELb1ELb0ELb0ELb1ELb1ELb1ELb1ELb1EEENS1_21CollectiveEpilogueFwdINS6_IJS8_SA_S9_EEENS6_IJNS7_ILi1EEESI_SI_EEESC_SE_Li256ELb1ELb1ELb1ELb0EEENS1_36VarlenDynamicPersistentTileSchedulerILi128ELi64ELi256ELi256ELb1ELb1ELb0ELb1ELb1ELb1EEEEEEEEEvNT_6ParamsE,"a",@progbits
	.sectionflags	@""
	.align	4
.nv.constant0._ZN7cutlass13device_kernelIN5flash19enable_sm80_to_sm89INS1_16FlashAttnFwdSm80INS1_25CollectiveMainloopFwdSm80ILi8ELi1ELb0EN4cute5tupleIJNS5_1CILi128EEENS7_ILi64EEENS7_ILi192EEEEEELi192ENS_6half_tEfNS_4arch4Sm80ELb1ELb0ELb0ELb1ELb1ELb1ELb1ELb1EEENS1_21CollectiveEpilogueFwdINS6_IJS8_SA_S9_EEENS6_IJNS7_ILi1EEESI_SI_EEESC_SE_Li256ELb1ELb1ELb1ELb0EEENS1_36VarlenDynamicPersistentTileSchedulerILi128ELi64ELi256ELi256ELb1ELb1ELb0ELb1ELb1ELb1EEEEEEEEEvNT_6ParamsE:
	.zero		1432


//--------------------- .nv.constant0._ZN7cutlass13device_kernelIN5flash19enable_sm80_to_sm89INS1_16FlashAttnFwdSm80INS1_25CollectiveMainloopFwdSm80ILi8ELi2ELb0EN4cute5tupleIJNS5_1CILi128EEENS7_ILi64EEENS7_ILi192EEEEEELi192ENS_6half_tEfNS_4arch4Sm80ELb0ELb0ELb0ELb0ELb1ELb0ELb1ELb1EEENS1_21CollectiveEpilogueFwdINS6_IJS8_SA_S9_EEENS6_IJNS7_ILi1EEESI_SI_EEESC_SE_Li256ELb0ELb1ELb1ELb0EEENS1_19SingleTileSchedulerILb0ELb1ELb1ELi128EEEEEEEEEvNT_6ParamsE --------------------------
	.section	.nv.constant0._ZN7cutlass13device_kernelIN5flash19enable_sm80_to_sm89INS1_16FlashAttnFwdSm80INS1_25CollectiveMainloopFwdSm80ILi8ELi2ELb0EN4cute5tupleIJNS5_1CILi128EEENS7_ILi64EEENS7_ILi192EEEEEELi192ENS_6half_tEfNS_4arch4Sm80ELb0ELb0ELb0ELb0ELb1ELb0ELb1ELb1EEENS1_21CollectiveEpilogueFwdINS6_IJS8_SA_S9_EEENS6_IJNS7_ILi1EEESI_SI_EEESC_SE_Li256ELb0ELb1ELb1ELb0EEENS1_19SingleTileSchedulerILb0ELb1ELb1ELi128EEEEEEEEEvNT_6ParamsE,"a",@progbits
	.sectionflags	@""
	.align	4
.nv.constant0._ZN7cutlass13device_kernelIN5flash19enable_sm80_to_sm89INS1_16FlashAttnFwdSm80INS1_25CollectiveMainloopFwdSm80ILi8ELi2ELb0EN4cute5tupleIJNS5_1CILi128EEENS7_ILi64EEENS7_ILi192EEEEEELi192ENS_6half_tEfNS_4arch4Sm80ELb0ELb0ELb0ELb0ELb1ELb0ELb1ELb1EEENS1_21CollectiveEpilogueFwdINS6_IJS8_SA_S9_EEENS6_IJNS7_ILi1EEESI_SI_EEESC_SE_Li256ELb0ELb1ELb1ELb0EEENS1_19SingleTileSchedulerILb0ELb1ELb1ELi128EEEEEEEEEvNT_6ParamsE:
	.zero		1400


//--------------------- .nv.constant0._ZN7cutlass13device_kernelIN5flash19enable_sm80_to_sm89INS1_16FlashAttnFwdSm80INS1_25CollectiveMainloopFwdSm80ILi8ELi2ELb0EN4cute5tupleIJNS5_1CILi128EEENS7_ILi64EEENS7_ILi192EEEEEELi192ENS_6half_tEfNS_4arch4Sm80ELb0ELb0ELb0ELb1ELb1ELb0ELb1ELb1EEENS1_21CollectiveEpilogueFwdINS6_IJS8_SA_S9_EEENS6_IJNS7_ILi1EEESI_SI_EEESC_SE_Li256ELb1ELb1ELb1ELb0EEENS1_36VarlenDynamicPersistentTileSchedulerILi128ELi64ELi256ELi256ELb1ELb1ELb0ELb0ELb1ELb1EEEEEEEEEvNT_6ParamsE --------------------------
	.section	.nv.constant0._ZN7cutlass13device_kernelIN5flash19enable_sm80_to_sm89INS1_16FlashAttnFwdSm80INS1_25CollectiveMainloopFwdSm80ILi8ELi2ELb0EN4cute5tupleIJNS5_1CILi128EEENS7_ILi64EEENS7_ILi192EEEEEELi192ENS_6half_tEfNS_4arch4Sm80ELb0ELb0ELb0ELb1ELb1ELb0ELb1ELb1EEENS1_21CollectiveEpilogueFwdINS6_IJS8_SA_S9_EEENS6_IJNS7_ILi1EEESI_SI_EEESC_SE_Li256ELb1ELb1ELb1ELb0EEENS1_36VarlenDynamicPersistentTileSchedulerILi128ELi64ELi256ELi256ELb1ELb1ELb0ELb0ELb1ELb1EEEEEEEEEvNT_6ParamsE,"a",@progbits
	.sectionflags	@""
	.align	4
.nv.constant0._ZN7cutlass13device_kernelIN5flash19enable_sm80_to_sm89INS1_16FlashAttnFwdSm80INS1_25CollectiveMainloopFwdSm80ILi8ELi2ELb0EN4cute5tupleIJNS5_1CILi128EEENS7_ILi64EEENS7_ILi192EEEEEELi192ENS_6half_tEfNS_4arch4Sm80ELb0ELb0ELb0ELb1ELb1ELb0ELb1ELb1EEENS1_21CollectiveEpilogueFwdINS6_IJS8_SA_S9_EEENS6_IJNS7_ILi1EEESI_SI_EEESC_SE_Li256ELb1ELb1ELb1ELb0EEENS1_36VarlenDynamicPersistentTileSchedulerILi128ELi64ELi256ELi256ELb1ELb1ELb0ELb0ELb1ELb1EEEEEEEEEvNT_6ParamsE:
	.zero		1432


//--------------------- .nv.constant0._ZN7cutlass13device_kernelIN5flash19enable_sm80_to_sm89INS1_16FlashAttnFwdSm80INS1_25CollectiveMainloopFwdSm80ILi8ELi2ELb0EN4cute5tupleIJNS5_1CILi128EEENS7_ILi64EEENS7_ILi192EEEEEELi192ENS_6half_tEfNS_4arch4Sm80ELb0ELb0ELb0ELb1ELb1ELb1ELb1ELb1EEENS1_21CollectiveEpilogueFwdINS6_IJS8_SA_S9_EEENS6_IJNS7_ILi1EEESI_SI_EEESC_SE_Li256ELb1ELb1ELb1ELb0EEENS1_36VarlenDynamicPersistentTileSchedulerILi128ELi64ELi256ELi256ELb1ELb1ELb0ELb0ELb1ELb1EEEEEEEEEvNT_6ParamsE --------------------------
	.section	.nv.constant0._ZN7cutlass13device_kernelIN5flash19enable_sm80_to_sm89INS1_16FlashAttnFwdSm80INS1_25CollectiveMainloopFwdSm80ILi8ELi2ELb0EN4cute5tupleIJNS5_1CILi128EEENS7_ILi64EEENS7_ILi192EEEEEELi192ENS_6half_tEfNS_4arch4Sm80ELb0ELb0ELb0ELb1ELb1ELb1ELb1ELb1EEENS1_21CollectiveEpilogueFwdINS6_IJS8_SA_S9_EEENS6_IJNS7_ILi1EEESI_SI_EEESC_SE_Li256ELb1ELb1ELb1ELb0EEENS1_36VarlenDynamicPersistentTileSchedulerILi128ELi64ELi256ELi256ELb1ELb1ELb0ELb0ELb1ELb1EEEEEEEEEvNT_6ParamsE,"a",@progbits
	.sectionflags	@""
	.align	4
.nv.constant0._ZN7cutlass13device_kernelIN5flash19enable_sm80_to_sm89INS1_16FlashAttnFwdSm80INS1_25CollectiveMainloopFwdSm80ILi8ELi2ELb0EN4cute5tupleIJNS5_1CILi128EEENS7_ILi64EEENS7_ILi192EEEEEELi192ENS_6half_tEfNS_4arch4Sm80ELb0ELb0ELb0ELb1ELb1ELb1ELb1ELb1EEENS1_21CollectiveEpilogueFwdINS6_IJS8_SA_S9_EEENS6_IJNS7_ILi1EEESI_SI_EEESC_SE_Li256ELb1ELb1ELb1ELb0EEENS1_36VarlenDynamicPersistentTileSchedulerILi128ELi64ELi256ELi256ELb1ELb1ELb0ELb0ELb1ELb1EEEEEEEEEvNT_6ParamsE:
	.zero		1432


//--------------------- .nv.constant0._ZN7cutlass13device_kernelIN5flash19enable_sm80_to_sm89INS1_16FlashAttnFwdSm80INS1_25CollectiveMainloopFwdSm80ILi8ELi2ELb0EN4cute5tupleIJNS5_1CILi128EEENS7_ILi64EEENS7_ILi192EEEEEELi192ENS_6half_tEfNS_4arch4Sm80ELb0ELb1ELb0ELb0ELb1ELb0ELb1ELb1EEENS1_21CollectiveEpilogueFwdINS6_IJS8_SA_S9_EEENS6_IJNS7_ILi1EEESI_SI_EEESC_SE_Li256ELb0ELb1ELb1ELb0EEENS1_19SingleTileSchedulerILb0ELb1ELb1ELi128EEEEEEEEEvNT_6ParamsE --------------------------
	.section	.nv.constant0._ZN7cutlass13device_kernelIN5flash19enable_sm80_to_sm89INS1_16FlashAttnFwdSm80INS1_25CollectiveMainloopFwdSm80ILi8ELi2ELb0EN4cute5tupleIJNS5_1CILi128EEENS7_ILi64EEENS7_ILi192EEEEEELi192ENS_6half_tEfNS_4arch4Sm80ELb0ELb1ELb0ELb0ELb1ELb0ELb1ELb1EEENS1_21CollectiveEpilogueFwdINS6_IJS8_SA_S9_EEENS6_IJNS7_ILi1EEESI_SI_EEESC_SE_Li256ELb0ELb1ELb1ELb0EEENS1_19SingleTileSchedulerILb0ELb1ELb1ELi128EEEEEEEEEvNT_6ParamsE,"a",@progbits
	.sectionflags	@""
	.align	4
.nv.constant0._ZN7cutlass13device_kernelIN5flash19enable_sm80_to_sm89INS1_16FlashAttnFwdSm80INS1_25CollectiveMainloopFwdSm80ILi8ELi2ELb0EN4cute5tupleIJNS5_1CILi128EEENS7_ILi64EEENS7_ILi192EEEEEELi192ENS_6half_tEfNS_4arch4Sm80ELb0ELb1ELb0ELb0ELb1ELb0ELb1ELb1EEENS1_21CollectiveEpilogueFwdINS6_IJS8_SA_S9_EEENS6_IJNS7_ILi1EEESI_SI_EEESC_SE_Li256ELb0ELb1ELb1ELb0EEENS1_19SingleTileSchedulerILb0ELb1ELb1ELi128EEEEEEEEEvNT_6ParamsE:
	.zero		1400


//--------------------- .nv.constant0._ZN7cutlass13device_kernelIN5flash19enable_sm80_to_sm89INS1_16FlashAttnFwdSm80INS1_25CollectiveMainloopFwdSm80ILi8ELi2ELb0EN4cute5tupleIJNS5_1CILi128EEENS7_ILi64EEENS7_ILi192EEEEEELi192ENS_6half_tEfNS_4arch4Sm80ELb0ELb1ELb0ELb1ELb1ELb0ELb1ELb1EEENS1_21CollectiveEpilogueFwdINS6_IJS8_SA_S9_EEENS6_IJNS7_ILi1EEESI_SI_EEESC_SE_Li256ELb1ELb1ELb1ELb0EEENS1_36VarlenDynamicPersistentTileSchedulerILi128ELi64ELi256ELi256ELb1ELb1ELb0ELb1ELb0ELb1EEEEEEEEEvNT_6ParamsE --------------------------
	.section	.nv.constant0._ZN7cutlass13device_kernelIN5flash19enable_sm80_to_sm89INS1_16FlashAttnFwdSm80INS1_25CollectiveMainloopFwdSm80ILi8ELi2ELb0EN4cute5tupleIJNS5_1CILi128EEENS7_ILi64EEENS7_ILi192EEEEEELi192ENS_6half_tEfNS_4arch4Sm80ELb0ELb1ELb0ELb1ELb1ELb0ELb1ELb1EEENS1_21CollectiveEpilogueFwdINS6_IJS8_SA_S9_EEENS6_IJNS7_ILi1EEESI_SI_EEESC_SE_Li256ELb1ELb1ELb1ELb0EEENS1_36VarlenDynamicPersistentTileSchedulerILi128ELi64ELi256ELi256ELb1ELb1ELb0ELb1ELb0ELb1EEEEEEEEEvNT_6ParamsE,"a",@progbits
	.sectionflags	@""
	.align	4
.nv.constant0._ZN7cutlass13device_kernelIN5flash19enable_sm80_to_sm89INS1_16FlashAttnFwdSm80INS1_25CollectiveMainloopFwdSm80ILi8ELi2ELb0EN4cute5tupleIJNS5_1CILi128EEENS7_ILi64EEENS7_ILi192EEEEEELi192ENS_6half_tEfNS_4arch4Sm80ELb0ELb1ELb0ELb1ELb1ELb0ELb1ELb1EEENS1_21CollectiveEpilogueFwdINS6_IJS8_SA_S9_EEENS6_IJNS7_ILi1EEESI_SI_EEESC_SE_Li256ELb1ELb1ELb1ELb0EEENS1_36VarlenDynamicPersistentTileSchedulerILi128ELi64ELi256ELi256ELb1ELb1ELb0ELb1ELb0ELb1EEEEEEEEEvNT_6ParamsE:
	.zero		1432


//--------------------- .nv.constant0._ZN7cutlass13device_kernelIN5flash19enable_sm80_to_sm89INS1_16FlashAttnFwdSm80INS1_25CollectiveMainloopFwdSm80ILi8ELi2ELb0EN4cute5tupleIJNS5_1CILi128EEENS7_ILi64EEENS7_ILi192EEEEEELi192ENS_6half_tEfNS_4arch4Sm80ELb0ELb1ELb0ELb1ELb1ELb1ELb1ELb1EEENS1_21CollectiveEpilogueFwdINS6_IJS8_SA_S9_EEENS6_IJNS7_ILi1EEESI_SI_EEESC_SE_Li256ELb1ELb1ELb1ELb0EEENS1_36VarlenDynamicPersistentTileSchedulerILi128ELi64ELi256ELi256ELb1ELb1ELb0ELb1ELb0ELb1EEEEEEEEEvNT_6ParamsE --------------------------
	.section	.nv.constant0._ZN7cutlass13device_kernelIN5flash19enable_sm80_to_sm89INS1_16FlashAttnFwdSm80INS1_25CollectiveMainloopFwdSm80ILi8ELi2ELb0EN4cute5tupleIJNS5_1CILi128EEENS7_ILi64EEENS7_ILi192EEEEEELi192ENS_6half_tEfNS_4arch4Sm80ELb0ELb1ELb0ELb1ELb1ELb1ELb1ELb1EEENS1_21CollectiveEpilogueFwdINS6_IJS8_SA_S9_EEENS6_IJNS7_ILi1EEESI_SI_EEESC_SE_Li256ELb1ELb1ELb1ELb0EEENS1_36VarlenDynamicPersistentTileSchedulerILi128ELi64ELi256ELi256ELb1ELb1ELb0ELb1ELb0ELb1EEEEEEEEEvNT_6ParamsE,"a",@progbits
	.sectionflags	@""
	.align	4
.nv.constant0._ZN7cutlass13device_kernelIN5flash19enable_sm80_to_sm89INS1_16FlashAttnFwdSm80INS1_25CollectiveMainloopFwdSm80ILi8ELi2ELb0EN4cute5tupleIJNS5_1CILi128EEENS7_ILi64EEENS7_ILi192EEEEEELi192ENS_6half_tEfNS_4arch4Sm80ELb0ELb1ELb0ELb1ELb1ELb1ELb1ELb1EEENS1_21CollectiveEpilogueFwdINS6_IJS8_SA_S9_EEENS6_IJNS7_ILi1EEESI_SI_EEESC_SE_Li256ELb1ELb1ELb1ELb0EEENS1_36VarlenDynamicPersistentTileSchedulerILi128ELi64ELi256ELi256ELb1ELb1ELb0ELb1ELb0ELb1EEEEEEEEEvNT_6ParamsE:
	.zero		1432


//--------------------- .nv.constant0._ZN7cutlass13device_kernelIN5flash19enable_sm80_to_sm89INS1_16FlashAttnFwdSm80INS1_25CollectiveMainloopFwdSm80ILi8ELi2ELb0EN4cute5tupleIJNS5_1CILi128EEENS7_ILi64EEENS7_ILi192EEEEEELi192ENS_6half_tEfNS_4arch4Sm80ELb1ELb0ELb0ELb0ELb1ELb0ELb1ELb1EEENS1_21CollectiveEpilogueFwdINS6_IJS8_SA_S9_EEENS6_IJNS7_ILi1EEESI_SI_EEESC_SE_Li256ELb0ELb1ELb1ELb0EEENS1_30DynamicPersistentTileSchedulerILi256ELi256ELb1ELb1ELb0EEEEEEEEEvNT_6ParamsE --------------------------
	.section	.nv.constant0._ZN7cutlass13device_kernelIN5flash19enable_sm80_to_sm89INS1_16FlashAttnFwdSm80INS1_25CollectiveMainloopFwdSm80ILi8ELi2ELb0EN4cute5tupleIJNS5_1CILi128EEENS7_ILi64EEENS7_ILi192EEEEEELi192ENS_6half_tEfNS_4arch4Sm80ELb1ELb0ELb0ELb0ELb1ELb0ELb1ELb1EEENS1_21CollectiveEpilogueFwdINS6_IJS8_SA_S9_EEENS6_IJNS7_ILi1EEESI_SI_EEESC_SE_Li256ELb0ELb1ELb1ELb0EEENS1_30DynamicPersistentTileSchedulerILi256ELi256ELb1ELb1ELb0EEEEEEEEEvNT_6ParamsE,"a",@progbits
	.sectionflags	@""
	.align	4
.nv.constant0._ZN7cutlass13device_kernelIN5flash19enable_sm80_to_sm89INS1_16FlashAttnFwdSm80INS1_25CollectiveMainloopFwdSm80ILi8ELi2ELb0EN4cute5tupleIJNS5_1CILi128EEENS7_ILi64EEENS7_ILi192EEEEEELi192ENS_6half_tEfNS_4arch4Sm80ELb1ELb0ELb0ELb0ELb1ELb0ELb1ELb1EEENS1_21CollectiveEpilogueFwdINS6_IJS8_SA_S9_EEENS6_IJNS7_ILi1EEESI_SI_EEESC_SE_Li256ELb0ELb1ELb1ELb0EEENS1_30DynamicPersistentTileSchedulerILi256ELi256ELb1ELb1ELb0EEEEEEEEEvNT_6ParamsE:
	.zero		1416


//--------------------- .nv.constant0._ZN7cutlass13device_kernelIN5flash19enable_sm80_to_sm89INS1_16FlashAttnFwdSm80INS1_25CollectiveMainloopFwdSm80ILi8ELi2ELb0EN4cute5tupleIJNS5_1CILi128EEENS7_ILi64EEENS7_ILi192EEEEEELi192ENS_6half_tEfNS_4arch4Sm80ELb1ELb0ELb0ELb1ELb1ELb0ELb1ELb1EEENS1_21CollectiveEpilogueFwdINS6_IJS8_SA_S9_EEENS6_IJNS7_ILi1EEESI_SI_EEESC_SE_Li256ELb1ELb1ELb1ELb0EEENS1_36VarlenDynamicPersistentTileSchedulerILi128ELi64ELi256ELi256ELb1ELb1ELb0ELb1ELb1ELb1EEEEEEEEEvNT_6ParamsE --------------------------
	.section	.nv.constant0._ZN7cutlass13device_kernelIN5flash19enable_sm80_to_sm89INS1_16FlashAttnFwdSm80INS1_25CollectiveMainloopFwdSm80ILi8ELi2ELb0EN4cute5tupleIJNS5_1CILi128EEENS7_ILi64EEENS7_ILi192EEEEEELi192ENS_6half_tEfNS_4arch4Sm80ELb1ELb0ELb0ELb1ELb1ELb0ELb1ELb1EEENS1_21CollectiveEpilogueFwdINS6_IJS8_SA_S9_EEENS6_IJNS7_ILi1EEESI_SI_EEESC_SE_Li256ELb1ELb1ELb1ELb0EEENS1_36VarlenDynamicPersistentTileSchedulerILi128ELi64ELi256ELi256ELb1ELb1ELb0ELb1ELb1ELb1EEEEEEEEEvNT_6ParamsE,"a",@progbits
	.sectionflags	@""
	.align	4
.nv.constant0._ZN7cutlass13device_kernelIN5flash19enable_sm80_to_sm89INS1_16FlashAttnFwdSm80INS1_25CollectiveMainloopFwdSm80ILi8ELi2ELb0EN4cute5tupleIJNS5_1CILi128EEENS7_ILi64EEENS7_ILi192EEEEEELi192ENS_6half_tEfNS_4arch4Sm80ELb1ELb0ELb0ELb1ELb1ELb0ELb1ELb1EEENS1_21CollectiveEpilogueFwdINS6_IJS8_SA_S9_EEENS6_IJNS7_ILi1EEESI_SI_EEESC_SE_Li256ELb1ELb1ELb1ELb0EEENS1_36VarlenDynamicPersistentTileSchedulerILi128ELi64ELi256ELi256ELb1ELb1ELb0ELb1ELb1ELb1EEEEEEEEEvNT_6ParamsE:
	.zero		1432


//--------------------- .nv.constant0._ZN7cutlass13device_kernelIN5flash19enable_sm80_to_sm89INS1_16FlashAttnFwdSm80INS1_25CollectiveMainloopFwdSm80ILi8ELi2ELb0EN4cute5tupleIJNS5_1CILi128EEENS7_ILi64EEENS7_ILi192EEEEEELi192ENS_6half_tEfNS_4arch4Sm80ELb1ELb0ELb0ELb1ELb1ELb1ELb1ELb1EEENS1_21CollectiveEpilogueFwdINS6_IJS8_SA_S9_EEENS6_IJNS7_ILi1EEESI_SI_EEESC_SE_Li256ELb1ELb1ELb1ELb0EEENS1_36VarlenDynamicPersistentTileSchedulerILi128ELi64ELi256ELi256ELb1ELb1ELb0ELb1ELb1ELb1EEEEEEEEEvNT_6ParamsE --------------------------
	.section	.nv.constant0._ZN7cutlass13device_kernelIN5flash19enable_sm80_to_sm89INS1_16FlashAttnFwdSm80INS1_25CollectiveMainloopFwdSm80ILi8ELi2ELb0EN4cute5tupleIJNS5_1CILi128EEENS7_ILi64EEENS7_ILi192EEEEEELi192ENS_6half_tEfNS_4arch4Sm80ELb1ELb0ELb0ELb1ELb1ELb1ELb1ELb1EEENS1_21CollectiveEpilogueFwdINS6_IJS8_SA_S9_EEENS6_IJNS7_ILi1EEESI_SI_EEESC_SE_Li256ELb1ELb1ELb1ELb0EEENS1_36VarlenDynamicPersistentTileSchedulerILi128ELi64ELi256ELi256ELb1ELb1ELb0ELb1ELb1ELb1EEEEEEEEEvNT_6ParamsE,"a",@progbits
	.sectionflags	@""
	.align	4
.nv.constant0._ZN7cutlass13device_kernelIN5flash19enable_sm80_to_sm89INS1_16FlashAttnFwdSm80INS1_25CollectiveMainloopFwdSm80ILi8ELi2ELb0EN4cute5tupleIJNS5_1CILi128EEENS7_ILi64EEENS7_ILi192EEEEEELi192ENS_6half_tEfNS_4arch4Sm80ELb1ELb0ELb0ELb1ELb1ELb1ELb1ELb1EEENS1_21CollectiveEpilogueFwdINS6_IJS8_SA_S9_EEENS6_IJNS7_ILi1EEESI_SI_EEESC_SE_Li256ELb1ELb1ELb1ELb0EEENS1_36VarlenDynamicPersistentTileSchedulerILi128ELi64ELi256ELi256ELb1ELb1ELb0ELb1ELb1ELb1EEEEEEEEEvNT_6ParamsE:
	.zero		1432


//--------------------- .text._ZN7cutlass13device_kernelIN5flash19enable_sm80_to_sm89INS1_16FlashAttnFwdSm80INS1_25CollectiveMainloopFwdSm80ILi8ELi1ELb0EN4cute5tupleIJNS5_1CILi128EEENS7_ILi64EEENS7_ILi192EEEEEELi192ENS_6half_tEfNS_4arch4Sm80ELb0ELb0ELb0ELb0ELb1ELb0ELb1ELb1EEENS1_21CollectiveEpilogueFwdINS6_IJS8_SA_S9_EEENS6_IJNS7_ILi1EEESI_SI_EEESC_SE_Li256ELb0ELb1ELb1ELb0EEENS1_19SingleTileSchedulerILb0ELb1ELb1ELi128EEEEEEEEEvNT_6ParamsE --------------------------
	.section	.text._ZN7cutlass13device_kernelIN5flash19enable_sm80_to_sm89INS1_16FlashAttnFwdSm80INS1_25CollectiveMainloopFwdSm80ILi8ELi1ELb0EN4cute5tupleIJNS5_1CILi128EEENS7_ILi64EEENS7_ILi192EEEEEELi192ENS_6half_tEfNS_4arch4Sm80ELb0ELb0ELb0ELb0ELb1ELb0ELb1ELb1EEENS1_21CollectiveEpilogueFwdINS6_IJS8_SA_S9_EEENS6_IJNS7_ILi1EEESI_SI_EEESC_SE_Li256ELb0ELb1ELb1ELb0EEENS1_19SingleTileSchedulerILb0ELb1ELb1ELi128EEEEEEEEEvNT_6ParamsE,"ax",@progbits
	.sectioninfo	@"SHI_REGISTERS=226"
	.align	128
.text._ZN7cutlass13device_kernelIN5flash19enable_sm80_to_sm89INS1_16FlashAttnFwdSm80INS1_25CollectiveMainloopFwdSm80ILi8ELi1ELb0EN4cute5tupleIJNS5_1CILi128EEENS7_ILi64EEENS7_ILi192EEEEEELi192ENS_6half_tEfNS_4arch4Sm80ELb0ELb0ELb0ELb0ELb1ELb0ELb1ELb1EEENS1_21CollectiveEpilogueFwdINS6_IJS8_SA_S9_EEENS6_IJNS7_ILi1EEESI_SI_EEESC_SE_Li256ELb0ELb1ELb1ELb0EEENS1_19SingleTileSchedulerILb0ELb1ELb1ELi128EEEEEEEEEvNT_6ParamsE:
        .type           _ZN7cutlass13device_kernelIN5flash19enable_sm80_to_sm89INS1_16FlashAttnFwdSm80INS1_25CollectiveMainloopFwdSm80ILi8ELi1ELb0EN4cute5tupleIJNS5_1CILi128EEENS7_ILi64EEENS7_ILi192EEEEEELi192ENS_6half_tEfNS_4arch4Sm80ELb0ELb0ELb0ELb0ELb1ELb0ELb1ELb1EEENS1_21CollectiveEpilogueFwdINS6_IJS8_SA_S9_EEENS6_IJNS7_ILi1EEESI_SI_EEESC_SE_Li256ELb0ELb1ELb1ELb0EEENS1_19SingleTileSchedulerILb0ELb1ELb1ELi128EEEEEEEEEvNT_6ParamsE,@function
        .size           _ZN7cutlass13device_kernelIN5flash19enable_sm80_to_sm89INS1_16FlashAttnFwdSm80INS1_25CollectiveMainloopFwdSm80ILi8ELi1ELb0EN4cute5tupleIJNS5_1CILi128EEENS7_ILi64EEENS7_ILi192EEEEEELi192ENS_6half_tEfNS_4arch4Sm80ELb0ELb0ELb0ELb0ELb1ELb0ELb1ELb1EEENS1_21CollectiveEpilogueFwdINS6_IJS8_SA_S9_EEENS6_IJNS7_ILi1EEESI_SI_EEESC_SE_Li256ELb0ELb1ELb1ELb0EEENS1_19SingleTileSchedulerILb0ELb1ELb1ELi128EEEEEEEEEvNT_6ParamsE,(.L_x_3085 - _ZN7cutlass13device_kernelIN5flash19enable_sm80_to_sm89INS1_16FlashAttnFwdSm80INS1_25CollectiveMainloopFwdSm80ILi8ELi1ELb0EN4cute5tupleIJNS5_1CILi128EEENS7_ILi64EEENS7_ILi192EEEEEELi192ENS_6half_tEfNS_4arch4Sm80ELb0ELb0ELb0ELb0ELb1ELb0ELb1ELb1EEENS1_21CollectiveEpilogueFwdINS6_IJS8_SA_S9_EEENS6_IJNS7_ILi1EEESI_SI_EEESC_SE_Li256ELb0ELb1ELb1ELb0EEENS1_19SingleTileSchedulerILb0ELb1ELb1ELi128EEEEEEEEEvNT_6ParamsE)
        .other          _ZN7cutlass13device_kernelIN5flash19enable_sm80_to_sm89INS1_16FlashAttnFwdSm80INS1_25CollectiveMainloopFwdSm80ILi8ELi1ELb0EN4cute5tupleIJNS5_1CILi128EEENS7_ILi64EEENS7_ILi192EEEEEELi192ENS_6half_tEfNS_4arch4Sm80ELb0ELb0ELb0ELb0ELb1ELb0ELb1ELb1EEENS1_21CollectiveEpilogueFwdINS6_IJS8_SA_S9_EEENS6_IJNS7_ILi1EEESI_SI_EEESC_SE_Li256ELb0ELb1ELb1ELb0EEENS1_19SingleTileSchedulerILb0ELb1ELb1ELi128EEEEEEEEEvNT_6ParamsE,@"STO_CUDA_ENTRY STV_DEFAULT"
_ZN7cutlass13device_kernelIN5flash19enable_sm80_to_sm89INS1_16FlashAttnFwdSm80INS1_25CollectiveMainloopFwdSm80ILi8ELi1ELb0EN4cute5tupleIJNS5_1CILi128EEENS7_ILi64EEENS7_ILi192EEEEEELi192ENS_6half_tEfNS_4arch4Sm80ELb0ELb0ELb0ELb0ELb1ELb0ELb1ELb1EEENS1_21CollectiveEpilogueFwdINS6_IJS8_SA_S9_EEENS6_IJNS7_ILi1EEESI_SI_EEESC_SE_Li256ELb0ELb1ELb1ELb0EEENS1_19SingleTileSchedulerILb0ELb1ELb1ELi128EEEEEEEEEvNT_6ParamsE:
[----:B------:R-:W-:Y:S02]  /*0000*/  MOV R1, c[0x0][0x28] ;  /* 0x00000a0000017a02 */ /* 0x000fe40000000f00 */
[----:B------:R-:W1:Y:S01]  /*0010*/  S2R R3, SR_TID.X ;  /* 0x0000000000037919 */ /* 0x000e620000002100 */
[----:B------:R-:W2:Y:S08]  /*0020*/  S2UR UR6, SR_CTAID.Y ;  /* 0x00000000000679c3 */ /* 0x000eb00000002600 */
[----:B------:R-:W3:Y:S01]  /*0030*/  S2UR UR11, SR_CTAID.Z ;  /* 0x00000000000b79c3 */ /* 0x000ee20000002700 */
[----:B-1----:R-:W-:-:S06]  /*0040*/  SHF.R.U32.HI R0, RZ, 0x5, R3 ;  /* 0x00000005ff007819 */ /* 0x002fcc0000011603 */
[----:B------:R-:W1:Y:S02]  /*0050*/  SHFL.IDX PT, R0, R0, RZ, 0x1f ;  /* 0x00001fff00007589 */ /* 0x000e6400000e0000 */
[----:B-1----:R-:W-:-:S13]  /*0060*/  ISETP.NE.AND P0, PT, R0, RZ, PT ;  /* 0x000000ff0000720c */ /* 0x002fda0003f05270 */
[----:B--23--:R-:W-:Y:S05]  /*0070*/  @!P0 BRA `(.L_x_0) ;  /* 0x0000009000008947 */ /* 0x00cfea0003800000 */
[----:B------:R-:W-:Y:S01]  /*0080*/  MOV R0, c[0x0][0x550] ;  /* 0x0001540000007a02 */ /* 0x000fe20000000f00 */
[----:B------:R-:W-:-:S03]  /*0090*/  UMOV UR10, UR6 ;  /* 0x00000006000a7c82 */ /* 0x000fc60008000000 */
[----:B------:R-:W-:-:S13]  /*00a0*/  ISETP.NE.AND P0, PT, R0, 0x1, PT ;  /* 0x000000010000780c */ /* 0x000fda0003f05270 */
[----:B------:R-:W-:Y:S05]  /*00b0*/  @!P0 BRA `(.L_x_1) ;  /* 0x000000b000008947 */ /* 0x000fea0003800000 */
[----:B------:R-:W-:Y:S02]  /*00c0*/  ULDC UR4, c[0x0][0x554] ;  /* 0x0001550000047ab9 */ /* 0x000fe40000000800 */
[----:B------:R-:W-:Y:S02]  /*00d0*/  UIMAD.WIDE.U32 UR4, UR6, UR4, URZ ;  /* 0x00000004060472a5 */ /* 0x000fe4000f8e003f */
[----:B------:R-:W-:Y:S02]  /*00e0*/  ULDC UR10, c[0x0][0x558] ;  /* 0x00015600000a7ab9 */ /* 0x000fe40000000800 */
[----:B------:R-:W-:Y:S01]  /*00f0*/  USHF.R.U32.HI UR10, URZ, UR10, UR5 ;  /* 0x0000000a3f0a7299 */ /* 0x000fe20008011605 */
[----:B------:R-:W-:Y:S05]  /*0100*/  BRA `(.L_x_1) ;  /* 0x0000006000007947 */ /* 0x000fea0003800000 */
.L_x_0:
[----:B------:R-:W-:Y:S02]  /*0110*/  ULDC.64 UR4, c[0x0][0x550] ;  /* 0x0001540000047ab9 */ /* 0x000fe40000000a00 */
[----:B------:R-:W-:Y:S02]  /*0120*/  UISETP.NE.AND UP0, UPT, UR4, 0x1, UPT ;  /* 0x000000010400788c */ /* 0x000fe4000bf05270 */
[----:B------:R-:W-:-:S02]  /*0130*/  UIMAD.WIDE.U32 UR8, UR6, UR5, URZ ;  /* 0x00000005060872a5 */ /* 0x000fc4000f8e003f */
[----:B------:R-:W-:Y:S02]  /*0140*/  ULDC UR4, c[0x0][0x558] ;  /* 0x0001560000047ab9 */ /* 0x000fe40000000800 */
[----:B------:R-:W-:-:S05]  /*0150*/  UMOV UR10, UR6 ;  /* 0x00000006000a7c82 */ /* 0x000fca0008000000 */
[----:B------:R-:W-:-:S03]  /*0160*/  @UP0 USHF.R.U32.HI UR10, URZ, UR4, UR9 ;  /* 0x000000043f0a0299 */ /* 0x000fc60008011609 */
.L_x_1:
[----:B------:R-:W-:Y:S01]  /*0170*/  ISETP.LE.AND P0, PT, RZ, UR11, PT ;  /* 0x0000000bff007c0c */ /* 0x000fe2000bf03270 */
[----:B------:R-:W-:Y:S02]  /*0180*/  UIADD3 UR4, -UR10, URZ, URZ ;  /* 0x0000003f0a047290 */ /* 0x000fe4000fffe13f */
[----:B------:R-:W-:Y:S02]  /*0190*/  ULDC UR7, c[0x0][0x550] ;  /* 0x0001540000077ab9 */ /* 0x000fe40000000800 */
[----:B------:R-:W-:-:S08]  /*01a0*/  UIMAD UR7, UR4, UR7, UR6 ;  /* 0x00000007040772a4 */ /* 0x000fd0000f8e0206 */
[----:B------:R-:W-:Y:S05]  /*01b0*/  @!P0 EXIT ;  /* 0x000000000000894d */ /* 0x000fea0003800000 */
[----:B------:R-:W-:Y:S02]  /*01c0*/  ULDC.64 UR4, c[0x0][0x370] ;  /* 0x0000dc0000047ab9 */ /* 0x000fe40000000a00 */
[----:B------:R-:W-:Y:S02]  /*01d0*/  UISETP.NE.U32.AND UP0, UPT, URZ, UR4, UPT ;  /* 0x000000043f00728c */ /* 0x000fe4000bf05070 */
[----:B------:R-:W-:Y:S02]  /*01e0*/  ULDC.64 UR8, c[0x0][0x370] ;  /* 0x0000dc0000087ab9 */ /* 0x000fe40000000a00 */
[----:B------:R-:W-:Y:S02]  /*01f0*/  UISETP.NE.AND.EX UP0, UPT, URZ, UR5, UPT, UP0 ;  /* 0x000000053f00728c */ /* 0x000fe4000bf05300 */
[----:B------:R-:W-:-:S04]  /*0200*/  ULDC.64 UR12, c[0x0][0x118] ;  /* 0x00004600000c7ab9 */ /* 0x000fc80000000a00 */
[----:B------:R-:W-:-:S05]  /*0210*/  PLOP3.LUT P0, PT, PT, PT, UP0, 0x80, 0x0 ;  /* 0x000000000000781c */ /* 0x000fca0003f0f008 */
[----:B------:R-:W-:Y:S02]  /*0220*/  @UP0 UMOV UR4, 0x4 ;  /* 0x0000000400040882 */ /* 0x000fe40000000000 */
[----:B------:R-:W-:-:S06]  /*0230*/  @UP0 UIMAD.WIDE UR4, UR11, UR4, UR8 ;  /* 0x000000040b0402a5 */ /* 0x000fcc000f8e0208 */
[----:B------:R-:W-:Y:S02]  /*0240*/  IMAD.U32 R4, RZ, RZ, UR4 ;  /* 0x00000004ff047e24 */ /* 0x000fe4000f8e00ff */
[----:B------:R-:W-:-:S05]  /*0250*/  IMAD.U32 R5, RZ, RZ, UR5 ;  /* 0x00000005ff057e24 */ /* 0x000fca000f8e00ff */
[----:B------:R-:W2:Y:S01]  /*0260*/  @P0 LDG.E R4, [R4.64] ;  /* 0x0000000c04040981 */ /* 0x000ea2000c1e1900 */
[----:B------:R-:W-:Y:S02]  /*0270*/  ULDC UR4, c[0x0][0x2ac] ;  /* 0x0000ab0000047ab9 */ /* 0x000fe40000000800 */
[----:B------:R-:W-:Y:S02]  /*0280*/  ULDC UR9, c[0x0][0x1d0] ;  /* 0x0000740000097ab9 */ /* 0x000fe40000000800 */
[----:B------:R-:W-:Y:S02]  /*0290*/  UIMAD UR9, UR4, UR9, URZ ;  /* 0x00000009040972a4 */ /* 0x000fe4000f8e023f */
[----:B------:R-:W-:Y:S02]  /*02a0*/  UMOV UR8, URZ ;  /* 0x0000003f00087c82 */ /* 0x000fe40008000000 */
[----:B------:R-:W-:Y:S02]  /*02b0*/  UISETP.GE.AND UP0, UPT, UR9, 0x1, UPT ;  /* 0x000000010900788c */ /* 0x000fe4000bf06270 */
[----:B------:R-:W-:-:S02]  /*02c0*/  UIADD3 UR5, UR9, 0x3f, URZ ;  /* 0x0000003f09057890 */ /* 0x000fc4000fffe03f */
[----:B------:R-:W-:Y:S02]  /*02d0*/  UMOV UR19, URZ ;  /* 0x0000003f00137c82 */ /* 0x000fe40008000000 */
[----:B------:R-:W-:-:S04]  /*02e0*/  USHF.R.S32.HI UR4, URZ, 0x1f, UR5 ;  /* 0x0000001f3f047899 */ /* 0x000fc80008011405 */
[----:B------:R-:W-:-:S04]  /*02f0*/  ULEA.HI UR4, UR4, UR5, URZ, 0x6 ;  /* 0x0000000504047291 */ /* 0x000fc8000f8f303f */
[----:B------:R-:W-:Y:S01]  /*0300*/  USHF.R.S32.HI UR6, URZ, 0x6, UR4 ;  /* 0x000000063f067899 */ /* 0x000fe20008011404 */
[----:B--2---:R1:W2:Y:S01]  /*0310*/  @P0 R2UR UR8, R4 ;  /* 0x00000000040803c2 */ /* 0x0042a200000e0000 */
[----:B------:R-:W-:-:S13]  /*0320*/  PLOP3.LUT P0, PT, PT, PT, UP0, 0x80, 0x0 ;  /* 0x000000000000781c */ /* 0x000fda0003f0f008 */
[----:B------:R-:W-:Y:S05]  /*0330*/  @!P0 BRA `(.L_x_2) ;  /* 0x0000024000008947 */ /* 0x000fea0003800000 */
[----:B------:R-:W-:Y:S02]  /*0340*/  USHF.R.U32.HI UR4, URZ, 0x10, UR7 ;  /* 0x000000103f047899 */ /* 0x000fe40008011607 */
[----:B------:R-:W-:Y:S02]  /*0350*/  ULDC UR5, c[0x0][0x338] ;  /* 0x0000ce0000057ab9 */ /* 0x000fe40000000800 */
[----:B------:R-:W-:Y:S02]  /*0360*/  UISETP.NE.AND UP0, UPT, UR4, URZ, UPT ;  /* 0x0000003f0400728c */ /* 0x000fe4000bf05270 */
[----:B------:R-:W-:Y:S02]  /*0370*/  UMOV UR18, URZ ;  /* 0x0000003f00127c82 */ /* 0x000fe40008000000 */
[----:B------:R-:W-:-:S04]  /*0380*/  USEL UR5, UR4, UR5, UP0 ;  /* 0x0000000504057287 */ /* 0x000fc80008000000 */
[----:B------:R-:W-:Y:S02]  /*0390*/  UIADD3 UR17, UR6, -0x1, UR5 ;  /* 0xffffffff06117890 */ /* 0x000fe4000fffe005 */
[----:B------:R-:W-:-:S05]  /*03a0*/  IMAD.U32 R0, RZ, RZ, UR5 ;  /* 0x00000005ff007e24 */ /* 0x000fca000f8e00ff */
[-C--:B------:R-:W-:Y:S02]  /*03b0*/  IABS R2, R0.reuse ;  /* 0x0000000000027213 */ /* 0x080fe40000000000 */
[----:B------:R-:W-:-:S03]  /*03c0*/  IABS R0, R0 ;  /* 0x0000000000007213 */ /* 0x000fc60000000000 */
[----:B------:R-:W-:Y:S02]  /*03d0*/  IMAD.MOV.U32 R5, RZ, RZ, R2 ;  /* 0x000000ffff057224 */ /* 0x000fe400078e0002 */
[----:B------:R-:W-:Y:S01]  /*03e0*/  IMAD.U32 R2, RZ, RZ, UR17 ;  /* 0x00000011ff027e24 */ /* 0x000fe2000f8e00ff */
[----:B------:R-:W-:Y:S01]  /*03f0*/  ULOP3.LUT UR17, UR17, UR5, URZ, 0x3c, !UPT ;  /* 0x0000000511117292 */ /* 0x000fe2000f8e3c3f */
[----:B------:R-:W3:Y:S01]  /*0400*/  R2UR UR16, R5 ;  /* 0x00000000051073c2 */ /* 0x000ee200000e0000 */
[----:B------:R-:W-:Y:S02]  /*0410*/  IMAD.MOV R0, RZ, RZ, -R0 ;  /* 0x000000ffff007224 */ /* 0x000fe400078e0a00 */
[----:B------:R-:W-:-:S05]  /*0420*/  IABS R2, R2 ;  /* 0x0000000200027213 */ /* 0x000fca0000000000 */
[----:B------:R-:W4:Y:S08]  /*0430*/  R2UR UR15, R2 ;  /* 0x00000000020f73c2 */ /* 0x000f3000000e0000 */
[----:B------:R-:W5:Y:S01]  /*0440*/  R2UR UR14, R0 ;  /* 0x00000000000e73c2 */ /* 0x000f6200000e0000 */
[----:B---3--:R-:W3:Y:S08]  /*0450*/  I2F.RP R6, UR16 ;  /* 0x0000001000067d06 */ /* 0x008ef00008209400 */
[----:B-1-3--:R-:W1:Y:S02]  /*0460*/  MUFU.RCP R4, R6 ;  /* 0x0000000600047308 */ /* 0x00ae640000001000 */
[----:B-1----:R-:W-:-:S06]  /*0470*/  IADD3 R4, R4, 0xffffffe, RZ ;  /* 0x0ffffffe04047810 */ /* 0x002fcc0007ffe0ff */
[----:B------:R-:W1:Y:S02]  /*0480*/  F2I.FTZ.U32.TRUNC.NTZ R4, R4 ;  /* 0x0000000400047305 */ /* 0x000e64000021f000 */
[----:B-1----:R-:W1:Y:S02]  /*0490*/  R2UR UR19, R4 ;  /* 0x00000000041373c2 */ /* 0x002e6400000e0000 */
[----:B-1----:R-:W-:-:S04]  /*04a0*/  UIADD3 UR4, URZ, -UR19, URZ ;  /* 0x800000133f047290 */ /* 0x002fc8000fffe03f */
[----:B------:R-:W-:-:S04]  /*04b0*/  UIMAD UR4, UR4, UR16, URZ ;  /* 0x00000010040472a4 */ /* 0x000fc8000f8e023f */
[----:B------:R-:W-:-:S04]  /*04c0*/  UIMAD.WIDE.U32 UR18, UR19, UR4, UR18 ;  /* 0x00000004131272a5 */ /* 0x000fc8000f8e0012 */
[----:B----4-:R-:W-:-:S04]  /*04d0*/  UIMAD.WIDE.U32 UR18, UR19, UR15, URZ ;  /* 0x0000000f131272a5 */ /* 0x010fc8000f8e003f */
[----:B-----5:R-:W-:-:S04]  /*04e0*/  UIMAD UR14, UR19, UR14, UR15 ;  /* 0x0000000e130e72a4 */ /* 0x020fc8000f8e020f */
[----:B------:R-:W-:-:S11]  /*04f0*/  UISETP.GT.U32.AND UP0, UPT, UR16, UR14, UPT ;  /* 0x0000000e1000728c */ /* 0x000fd6000bf04070 */
[----:B------:R-:W-:Y:S02]  /*0500*/  @!UP0 UIADD3 UR14, UR14, -UR16, URZ ;  /* 0x800000100e0e8290 */ /* 0x000fe4000fffe03f */
[----:B------:R-:W-:Y:S02]  /*0510*/  @!UP0 UIADD3 UR19, UR19, 0x1, URZ ;  /* 0x0000000113138890 */ /* 0x000fe4000fffe03f */
[----:B------:R-:W-:Y:S02]  /*0520*/  UISETP.GE.U32.AND UP1, UPT, UR14, UR16, UPT ;  /* 0x000000100e00728c */ /* 0x000fe4000bf26070 */
[----:B------:R-:W-:-:S09]  /*0530*/  UISETP.GE.AND UP0, UPT, UR17, URZ, UPT ;  /* 0x0000003f1100728c */ /* 0x000fd2000bf06270 */
[----:B------:R-:W-:Y:S02]  /*0540*/  @UP1 UIADD3 UR19, UR19, 0x1, URZ ;  /* 0x0000000113131890 */ /* 0x000fe4000fffe03f */
[----:B------:R-:W-:Y:S02]  /*0550*/  UISETP.NE.AND UP1, UPT, UR5, URZ, UPT ;  /* 0x0000003f0500728c */ /* 0x000fe4000bf25270 */
[----:B------:R-:W-:-:S09]  /*0560*/  @!UP0 UIADD3 UR19, -UR19, URZ, URZ ;  /* 0x0000003f13138290 */ /* 0x000fd2000fffe13f */
[----:B------:R-:W-:Y:S02]  /*0570*/  @!UP1 ULOP3.LUT UR19, URZ, UR5, URZ, 0x33, !UPT ;  /* 0x000000053f139292 */ /* 0x000fe4000f8e333f */
.L_x_2:
[----:B------:R-:W-:Y:S01]  /*0580*/  ULOP3.LUT UR7, UR7, 0xffff, URZ, 0xc0, !UPT ;  /* 0x0000ffff07077892 */ /* 0x000fe2000f8ec03f */
[----:B------:R-:W-:Y:S01]  /*0590*/  PLOP3.LUT P2, PT, PT, PT, PT, 0x80, 0x0 ;  /* 0x000000000000781c */ /* 0x000fe20003f4f070 */
[----:B------:R-:W-:Y:S01]  /*05a0*/  IMAD.MOV.U32 R5, RZ, RZ, RZ ;  /* 0x000000ffff057224 */ /* 0x000fe200078e00ff */
[----:B------:R-:W-:Y:S01]  /*05b0*/  CS2R R116, SRZ ;  /* 0x0000000000747805 */ /* 0x000fe2000001ff00 */
[----:B------:R-:W-:Y:S01]  /*05c0*/  UIMAD UR7, UR7, UR19, URZ ;  /* 0x00000013070772a4 */ /* 0x000fe2000f8e023f */
[----:B------:R-:W-:Y:S01]  /*05d0*/  IMAD.MOV.U32 R2, RZ, RZ, RZ ;  /* 0x000000ffff027224 */ /* 0x000fe200078e00ff */
[----:B------:R-:W-:Y:S01]  /*05e0*/  CS2R R122, SRZ ;  /* 0x00000000007a7805 */ /* 0x000fe2000001ff00 */
[----:B------:R-:W-:Y:S01]  /*05f0*/  CS2R R120, SRZ ;  /* 0x0000000000787805 */ /* 0x000fe2000001ff00 */
[----:B------:R-:W-:Y:S01]  /*0600*/  UIADD3 UR19, UR7, UR19, URZ ;  /* 0x0000001307137290 */ /* 0x000fe2000fffe03f */
[----:B------:R-:W-:Y:S01]  /*0610*/  CS2R R114, SRZ ;  /* 0x0000000000727805 */ /* 0x000fe2000001ff00 */
[----:B------:R-:W-:Y:S01]  /*0620*/  CS2R R112, SRZ ;  /* 0x0000000000707805 */ /* 0x000fe2000001ff00 */
[----:B------:R-:W-:Y:S01]  /*0630*/  CS2R R110, SRZ ;  /* 0x00000000006e7805 */ /* 0x000fe2000001ff00 */
[----:B------:R-:W-:Y:S01]  /*0640*/  UISETP.LT.AND UP0, UPT, UR6, UR19, UPT ;  /* 0x000000130600728c */ /* 0x000fe2000bf01270 */
[----:B------:R-:W-:Y:S01]  /*0650*/  CS2R R108, SRZ ;  /* 0x00000000006c7805 */ /* 0x000fe2000001ff00 */
[----:B------:R-:W-:Y:S01]  /*0660*/  CS2R R106, SRZ ;  /* 0x00000000006a7805 */ /* 0x000fe2000001ff00 */
[----:B------:R-:W-:Y:S01]  /*0670*/  CS2R R104, SRZ ;  /* 0x0000000000687805 */ /* 0x000fe2000001ff00 */
[----:B------:R-:W-:Y:S01]  /*0680*/  USEL UR6, UR6, UR19, UP0 ;  /* 0x0000001306067287 */ /* 0x000fe20008000000 */
[----:B------:R-:W-:Y:S01]  /*0690*/  CS2R R126, SRZ ;  /* 0x00000000007e7805 */ /* 0x000fe2000001ff00 */
[----:B------:R-:W-:Y:S01]  /*06a0*/  CS2R R124, SRZ ;  /* 0x00000000007c7805 */ /* 0x000fe2000001ff00 */
[----:B------:R-:W-:Y:S01]  /*06b0*/  CS2R R102, SRZ ;  /* 0x0000000000667805 */ /* 0x000fe2000001ff00 */
[----:B------:R-:W-:Y:S01]  /*06c0*/  UISETP.GT.AND UP0, UPT, UR6, UR7, UPT ;  /* 0x000000070600728c */ /* 0x000fe2000bf04270 */
[----:B------:R-:W-:Y:S01]  /*06d0*/  CS2R R100, SRZ ;  /* 0x0000000000647805 */ /* 0x000fe2000001ff00 */
[----:B------:R-:W-:Y:S01]  /*06e0*/  CS2R R98, SRZ ;  /* 0x0000000000627805 */ /* 0x000fe2000001ff00 */
[----:B------:R-:W-:Y:S01]  /*06f0*/  CS2R R96, SRZ ;  /* 0x0000000000607805 */ /* 0x000fe2000001ff00 */
[----:B------:R-:W-:Y:S01]  /*0700*/  CS2R R94, SRZ ;  /* 0x00000000005e7805 */ /* 0x000fe2000001ff00 */
[----:B------:R-:W-:Y:S01]  /*0710*/  CS2R R92, SRZ ;  /* 0x00000000005c7805 */ /* 0x000fe2000001ff00 */
[----:B------:R-:W-:Y:S01]  /*0720*/  PLOP3.LUT P0, PT, PT, PT, UP0, 0x80, 0x0 ;  /* 0x000000000000781c */ /* 0x000fe20003f0f008 */
[----:B------:R-:W-:Y:S01]  /*0730*/  CS2R R90, SRZ ;  /* 0x00000000005a7805 */ /* 0x000fe2000001ff00 */
        /* <DEDUP_REMOVED lines=30> */
[----:B------:R-:W-:Y:S05]  /*0920*/  @!P0 BRA `(.L_x_3) ;  /* 0x00006c2000008947 */ /* 0x000fea0003800000 */
[----:B------:R-:W-:Y:S02]  /*0930*/  ULDC.64 UR4, c[0x0][0x340] ;  /* 0x0000d00000047ab9 */ /* 0x000fe40000000a00 */
[----:B------:R-:W-:-:S02]  /*0940*/  UISETP.NE.U32.AND UP0, UPT, URZ, UR4, UPT ;  /* 0x000000043f00728c */ /* 0x000fc4000bf05070 */
[----:B------:R-:W-:Y:S02]  /*0950*/  ULDC.64 UR14, c[0x0][0x340] ;  /* 0x0000d000000e7ab9 */ /* 0x000fe40000000a00 */
[----:B------:R-:W-:-:S06]  /*0960*/  UISETP.NE.AND.EX UP0, UPT, URZ, UR5, UPT, UP0 ;  /* 0x000000053f00728c */ /* 0x000fcc000bf05300 */
[----:B------:R-:W-:-:S05]  /*0970*/  PLOP3.LUT P0, PT, PT, PT, UP0, 0x80, 0x0 ;  /* 0x000000000000781c */ /* 0x000fca0003f0f008 */
[----:B------:R-:W-:Y:S02]  /*0980*/  @UP0 UMOV UR4, 0x4 ;  /* 0x0000000400040882 */ /* 0x000fe40000000000 */
[----:B------:R-:W-:-:S06]  /*0990*/  @UP0 UIMAD.WIDE UR4, UR11, UR4, UR14 ;  /* 0x000000040b0402a5 */ /* 0x000fcc000f8e020e */
[----:B------:R-:W-:Y:S02]  /*09a0*/  IMAD.U32 R8, RZ, RZ, UR4 ;  /* 0x00000004ff087e24 */ /* 0x000fe4000f8e00ff */
[----:B------:R-:W-:Y:S01]  /*09b0*/  IMAD.U32 R9, RZ, RZ, UR5 ;  /* 0x00000005ff097e24 */ /* 0x000fe2000f8e00ff */
[----:B------:R-:W3:Y:S01]  /*09c0*/  S2R R12, SR_CTAID.X ;  /* 0x00000000000c7919 */ /* 0x000ee20000002500 */
[----:B------:R-:W-:Y:S01]  /*09d0*/  SHF.R.S32.HI R10, RZ, 0x1f, R3 ;  /* 0x0000001fff0a7819 */ /* 0x000fe20000011403 */
[----:B------:R-:W-:Y:S01]  /*09e0*/  IMAD.MOV.U32 R0, RZ, RZ, c[0x0][0x2c4] ;  /* 0x0000b100ff007624 */ /* 0x000fe200078e00ff */
[----:B------:R-:W-:Y:S01]  /*09f0*/  USHF.R.S32.HI UR14, URZ, 0x1f, UR10 ;  /* 0x0000001f3f0e7899 */ /* 0x000fe2000801140a */
[----:B------:R3:W4:Y:S01]  /*0a00*/  @P0 LDG.E R8, [R8.64] ;  /* 0x0000000c08080981 */ /* 0x000722000c1e1900 */
[-C--:B------:R-:W-:Y:S01]  /*0a10*/  LEA.HI R7, R10, R3.reuse, RZ, 0x3 ;  /* 0x000000030a077211 */ /* 0x080fe200078f18ff */
[----:B------:R-:W-:Y:S01]  /*0a20*/  ULDC.64 UR4, c[0x0][0x1b8] ;  /* 0x00006e0000047ab9 */ /* 0x000fe20000000a00 */
[----:B------:R-:W-:Y:S01]  /*0a30*/  ISETP.NE.AND P1, PT, R0, 0x1, PT ;  /* 0x000000010000780c */ /* 0x000fe20003f25270 */
[----:B------:R-:W-:Y:S01]  /*0a40*/  UIMAD UR14, UR14, UR4, URZ ;  /* 0x000000040e0e72a4 */ /* 0x000fe2000f8e023f */
[----:B------:R-:W-:Y:S01]  /*0a50*/  LOP3.LUT R2, R7, 0xfffffff8, RZ, 0xc0, !PT ;  /* 0xfffffff807027812 */ /* 0x000fe200078ec0ff */
[----:B------:R-:W-:Y:S01]  /*0a60*/  UIMAD.WIDE.U32 UR16, UR10, UR4, URZ ;  /* 0x000000040a1072a5 */ /* 0x000fe2000f8e003f */
[----:B------:R-:W-:Y:S01]  /*0a70*/  SHF.R.S32.HI R7, RZ, 0x3, R7 ;  /* 0x00000003ff077819 */ /* 0x000fe20000011407 */
[----:B------:R-:W-:Y:S01]  /*0a80*/  UIMAD UR14, UR10, UR5, UR14 ;  /* 0x000000050a0e72a4 */ /* 0x000fe2000f8e020e */
[----:B------:R-:W-:Y:S01]  /*0a90*/  LEA.HI R13, R10, R3, RZ, 0x4 ;  /* 0x000000030a0d7211 */ /* 0x000fe200078f20ff */
[----:B------:R-:W-:Y:S01]  /*0aa0*/  IMAD.IADD R2, R3, 0x1, -R2 ;  /* 0x0000000103027824 */ /* 0x000fe200078e0a02 */
[----:B------:R-:W-:Y:S01]  /*0ab0*/  USHF.R.S32.HI UR15, URZ, 0x1f, UR11 ;  /* 0x0000001f3f0f7899 */ /* 0x000fe2000801140b */
[----:B------:R-:W-:Y:S01]  /*0ac0*/  IMAD.SHL.U32 R199, R7, 0x40, RZ ;  /* 0x0000004007c77824 */ /* 0x000fe200078e00ff */
[----:B------:R-:W-:Y:S01]  /*0ad0*/  ULDC.64 UR4, c[0x0][0x1c0] ;  /* 0x0000700000047ab9 */ /* 0x000fe20000000a00 */
[C---:B------:R-:W-:Y:S01]  /*0ae0*/  IMAD R202, R2.reuse, 0x20, R7 ;  /* 0x0000002002ca7824 */ /* 0x040fe200078e0207 */
[----:B------:R-:W-:Y:S01]  /*0af0*/  UIADD3 UR17, UR17, UR14, URZ ;  /* 0x0000000e11117290 */ /* 0x000fe2000fffe03f */
[----:B------:R-:W-:Y:S01]  /*0b00*/  IMAD.SHL.U32 R144, R2, 0x8, RZ ;  /* 0x0000000802907824 */ /* 0x000fe200078e00ff */
[----:B------:R-:W-:Y:S01]  /*0b10*/  UIMAD UR15, UR15, UR4, URZ ;  /* 0x000000040f0f72a4 */ /* 0x000fe2000f8e023f */
[----:B------:R-:W-:Y:S01]  /*0b20*/  LOP3.LUT R199, R199, 0x1c0, RZ, 0xc0, !PT ;  /* 0x000001c0c7c77812 */ /* 0x000fe200078ec0ff */
[----:B------:R-:W-:Y:S01]  /*0b30*/  UIMAD.WIDE.U32 UR16, UR11, UR4, UR16 ;  /* 0x000000040b1072a5 */ /* 0x000fe2000f8e0010 */
[----:B------:R-:W-:Y:S01]  /*0b40*/  BSSY B0, `(.L_x_4) ;  /* 0x0000046000007945 */ /* 0x000fe20003800000 */
[----:B------:R-:W-:Y:S01]  /*0b50*/  UIMAD UR5, UR11, UR5, UR15 ;  /* 0x000000050b0572a4 */ /* 0x000fe2000f8e020f */
[----:B------:R-:W-:Y:S01]  /*0b60*/  ISETP.GE.AND P5, PT, R144, c[0x0][0x198], PT ;  /* 0x0000660090007a0c */ /* 0x000fe20003fa6270 */
[----:B------:R-:W-:Y:S01]  /*0b70*/  ULDC UR4, c[0x0][0x168] ;  /* 0x00005a0000047ab9 */ /* 0x000fe20000000800 */
[----:B---3--:R-:W-:Y:S01]  /*0b80*/  IMAD R9, R12, 0x80, R202 ;  /* 0x000000800c097824 */ /* 0x008fe200078e02ca */
[----:B------:R-:W-:Y:S01]  /*0b90*/  UIADD3 UR5, UR17, UR5, URZ ;  /* 0x0000000511057290 */ /* 0x000fe2000fffe03f */
[----:B------:R-:W-:-:S02]  /*0ba0*/  IMAD.U32 R15, RZ, RZ, UR17 ;  /* 0x00000011ff0f7e24 */ /* 0x000fc4000f8e00ff */
[----:B------:R-:W-:-:S04]  /*0bb0*/  @P1 IMAD.HI.U32 R0, R9, c[0x0][0x2c8], RZ ;  /* 0x0000b20009001a27 */ /* 0x000fc800078e00ff */
[----:B------:R-:W-:Y:S01]  /*0bc0*/  IMAD.MOV.U32 R5, RZ, RZ, R9 ;  /* 0x000000ffff057224 */ /* 0x000fe200078e0009 */
[----:B------:R-:W-:Y:S01]  /*0bd0*/  @P1 SHF.R.U32.HI R5, RZ, c[0x0][0x2cc], R0 ;  /* 0x0000b300ff051a19 */ /* 0x000fe20000011600 */
[----:B------:R-:W-:Y:S02]  /*0be0*/  IMAD.U32 R14, RZ, RZ, UR16 ;  /* 0x00000010ff0e7e24 */ /* 0x000fe4000f8e00ff */
[----:B------:R-:W-:Y:S01]  /*0bf0*/  IMAD.U32 R15, RZ, RZ, UR5 ;  /* 0x00000005ff0f7e24 */ /* 0x000fe2000f8e00ff */
[--C-:B-1----:R-:W-:Y:S01]  /*0c00*/  SHF.R.S32.HI R4, RZ, 0x1f, R5.reuse ;  /* 0x0000001fff047819 */ /* 0x102fe20000011405 */
[----:B------:R-:W-:Y:S01]  /*0c10*/  IMAD.MOV R0, RZ, RZ, -R5 ;  /* 0x000000ffff007224 */ /* 0x000fe200078e0a05 */
[----:B------:R-:W-:Y:S01]  /*0c20*/  ULDC UR5, c[0x0][0x2c4] ;  /* 0x0000b10000057ab9 */ /* 0x000fe20000000800 */
[----:B------:R-:W-:Y:S01]  /*0c30*/  IMAD.WIDE.U32 R14, R5, c[0x0][0x1b0], R14 ;  /* 0x00006c00050e7a25 */ /* 0x000fe200078e000e */
[----:B------:R-:W-:-:S03]  /*0c40*/  UIMAD UR4, UR5, UR4, URZ ;  /* 0x00000004050472a4 */ /* 0x000fc6000f8e023f */
[----:B------:R-:W-:Y:S01]  /*0c50*/  IMAD R0, R0, c[0x0][0x2c4], R9 ;  /* 0x0000b10000007a24 */ /* 0x000fe200078e0209 */
[----:B------:R-:W-:Y:S01]  /*0c60*/  IADD3 R9, R144, 0x40, RZ ;  /* 0x0000004090097810 */ /* 0x000fe20007ffe0ff */
[----:B------:R-:W-:Y:S02]  /*0c70*/  IMAD R4, R4, c[0x0][0x1b0], RZ ;  /* 0x00006c0004047a24 */ /* 0x000fe400078e02ff */
[----:B------:R-:W-:Y:S01]  /*0c80*/  IMAD R12, R12, 0x80, R7 ;  /* 0x000000800c0c7824 */ /* 0x000fe200078e0207 */
[----:B------:R-:W-:Y:S01]  /*0c90*/  SHF.R.S32.HI R11, RZ, 0x1f, R0 ;  /* 0x0000001fff0b7819 */ /* 0x000fe20000011400 */
[----:B------:R-:W-:Y:S01]  /*0ca0*/  IMAD R5, R5, c[0x0][0x1b4], R4 ;  /* 0x00006d0005057a24 */ /* 0x000fe200078e0204 */
[----:B------:R-:W-:-:S03]  /*0cb0*/  ISETP.GE.AND P4, PT, R9, c[0x0][0x198], PT ;  /* 0x0000660009007a0c */ /* 0x000fc60003f86270 */
[----:B------:R-:W-:Y:S02]  /*0cc0*/  IMAD.IADD R15, R15, 0x1, R5 ;  /* 0x000000010f0f7824 */ /* 0x000fe400078e0205 */
[----:B------:R-:W-:Y:S02]  /*0cd0*/  IMAD R11, R11, c[0x0][0x1a8], RZ ;  /* 0x00006a000b0b7a24 */ /* 0x000fe400078e02ff */
[----:B------:R-:W-:Y:S01]  /*0ce0*/  IMAD.WIDE.U32 R4, R0, c[0x0][0x1a8], R14 ;  /* 0x00006a0000047a25 */ /* 0x000fe200078e000e */
[----:B------:R-:W-:-:S03]  /*0cf0*/  LEA.HI R14, R10, R3, RZ, 0x6 ;  /* 0x000000030a0e7211 */ /* 0x000fc600078f30ff */
[----:B------:R-:W-:Y:S01]  /*0d00*/  IMAD R11, R0, c[0x0][0x1ac], R11 ;  /* 0x00006b00000b7a24 */ /* 0x000fe200078e020b */
[----:B------:R-:W-:Y:S01]  /*0d10*/  LOP3.LUT R0, R13, 0xfffffff0, RZ, 0xc0, !PT ;  /* 0xfffffff00d007812 */ /* 0x000fe200078ec0ff */
[----:B------:R-:W-:Y:S01]  /*0d20*/  IMAD.SHL.U32 R14, R14, 0x8, RZ ;  /* 0x000000080e0e7824 */ /* 0x000fe200078e00ff */
[C---:B------:R-:W-:Y:S01]  /*0d30*/  LEA R18, P1, R4.reuse, c[0x0][0x160], 0x1 ;  /* 0x0000580004127a11 */ /* 0x040fe200078208ff */
[----:B------:R-:W-:Y:S02]  /*0d40*/  IMAD.IADD R11, R5, 0x1, R11 ;  /* 0x00000001050b7824 */ /* 0x000fe400078e020b */
[----:B------:R-:W-:Y:S01]  /*0d50*/  IMAD.IADD R5, R3, 0x1, -R0 ;  /* 0x0000000103057824 */ /* 0x000fe200078e0a00 */
[----:B------:R-:W-:Y:S01]  /*0d60*/  SHF.R.U32.HI R0, RZ, 0x3, R199 ;  /* 0x00000003ff007819 */ /* 0x000fe200000116c7 */
[----:B------:R1:W3:Y:S01]  /*0d70*/  SHFL.IDX PT, R20, R18, RZ, 0x181f ;  /* 0x00181fff12147589 */ /* 0x0002e200000e0000 */
[----:B------:R-:W-:Y:S02]  /*0d80*/  LEA.HI.X R11, R4, c[0x0][0x164], R11, 0x1, P1 ;  /* 0x00005900040b7a11 */ /* 0x000fe400008f0c0b */
[----:B------:R-:W-:-:S02]  /*0d90*/  SHF.R.S32.HI R4, RZ, 0x1f, R5 ;  /* 0x0000001fff047819 */ /* 0x000fc40000011405 */
[----:B------:R-:W-:Y:S01]  /*0da0*/  LOP3.LUT R199, R199, 0x38, R144, 0xf8, !PT ;  /* 0x00000038c7c77812 */ /* 0x000fe200078ef890 */
[----:B------:R1:W2:Y:S01]  /*0db0*/  SHFL.IDX PT, R21, R11, RZ, 0x181f ;  /* 0x00181fff0b157589 */ /* 0x0002a200000e0000 */
[----:B------:R-:W-:Y:S02]  /*0dc0*/  LEA.HI R4, R4, R5, RZ, 0x3 ;  /* 0x0000000504047211 */ /* 0x000fe400078f18ff */
[----:B------:R-:W-:Y:S01]  /*0dd0*/  LOP3.LUT R199, R199, R0, RZ, 0x3c, !PT ;  /* 0x00000000c7c77212 */ /* 0x000fe200078e3cff */
[----:B------:R-:W-:Y:S01]  /*0de0*/  IMAD.MOV.U32 R0, RZ, RZ, 0x10 ;  /* 0x00000010ff007424 */ /* 0x000fe200078e00ff */
[----:B------:R-:W-:Y:S02]  /*0df0*/  LOP3.LUT R6, R4, 0xfffffff8, RZ, 0xc0, !PT ;  /* 0xfffffff804067812 */ /* 0x000fe400078ec0ff */
[----:B------:R-:W-:-:S03]  /*0e00*/  LOP3.LUT R199, R199, 0xfffffe00, R14, 0xf8, !PT ;  /* 0xfffffe00c7c77812 */ /* 0x000fc600078ef80e */
[----:B------:R-:W-:Y:S02]  /*0e10*/  IMAD.IADD R6, R5, 0x1, -R6 ;  /* 0x0000000105067824 */ /* 0x000fe400078e0a06 */
[----:B------:R-:W-:Y:S01]  /*0e20*/  IMAD.MOV.U32 R5, RZ, RZ, 0x20 ;  /* 0x00000020ff057424 */ /* 0x000fe200078e00ff */
[----:B----4-:R4:W5:Y:S01]  /*0e30*/  @P0 R2UR UR14, R8 ;  /* 0x00000000080e03c2 */ /* 0x01096200000e0000 */
[----:B------:R-:W-:Y:S01]  /*0e40*/  ISETP.GE.AND P0, PT, R12, UR4, PT ;  /* 0x000000040c007c0c */ /* 0x000fe2000bf06270 */
[----:B-----5:R-:W-:Y:S01]  /*0e50*/  @!UP0 UMOV UR14, UR11 ;  /* 0x0000000b000e8c82 */ /* 0x020fe20008000000 */
[----:B----4-:R-:W-:-:S04]  /*0e60*/  IADD3 R8, R144, 0x80, RZ ;  /* 0x0000008090087810 */ /* 0x010fc80007ffe0ff */
[----:B------:R-:W-:-:S04]  /*0e70*/  ISETP.GE.AND P3, PT, R8, c[0x0][0x198], PT ;  /* 0x0000660008007a0c */ /* 0x000fc80003f66270 */
[----:B------:R-:W-:-:S05]  /*0e80*/  R2P PR, R6, 0x6 ;  /* 0x0000000606007804 */ /* 0x000fca0000000000 */
[----:B------:R-:W-:Y:S02]  /*0e90*/  SEL R0, R0, 0xfffffff0, !P1 ;  /* 0xfffffff000007807 */ /* 0x000fe40004800000 */
[----:B------:R-:W-:Y:S01]  /*0ea0*/  SEL R5, R5, 0xffffffe0, !P2 ;  /* 0xffffffe005057807 */ /* 0x000fe20005000000 */
[----:B------:R-:W-:Y:S05]  /*0eb0*/  @P0 BRA `(.L_x_5) ;  /* 0x000000e000000947 */ /* 0x000fea0003800000 */
[----:B-123--:R-:W-:Y:S01]  /*0ec0*/  SHF.R.S32.HI R14, RZ, 0x1f, R9 ;  /* 0x0000001fff0e7819 */ /* 0x00efe20000011409 */
[----:B------:R-:W-:Y:S01]  /*0ed0*/  IMAD.SHL.U32 R16, R199, 0x2, RZ ;  /* 0x00000002c7107824 */ /* 0x000fe200078e00ff */
[----:B------:R-:W-:Y:S01]  /*0ee0*/  SHF.R.S32.HI R17, RZ, 0x1f, R8 ;  /* 0x0000001fff117819 */ /* 0x000fe20000011408 */
[----:B------:R-:W-:Y:S01]  /*0ef0*/  IMAD.WIDE R22, R144, 0x2, R20 ;  /* 0x0000000290167825 */ /* 0x000fe200078e0214 */
[----:B------:R-:W-:Y:S02]  /*0f00*/  LEA.HI R15, R14, R9, RZ, 0x3 ;  /* 0x000000090e0f7211 */ /* 0x000fe400078f18ff */
[----:B------:R-:W-:Y:S02]  /*0f10*/  LEA.HI R14, R17, R8, RZ, 0x3 ;  /* 0x00000008110e7211 */ /* 0x000fe400078f18ff */
[----:B------:R-:W-:Y:S01]  /*0f20*/  LOP3.LUT R15, R15, 0xfffffff8, RZ, 0xc0, !PT ;  /* 0xfffffff80f0f7812 */ /* 0x000fe200078ec0ff */
[----:B------:R-:W-:Y:S01]  /*0f30*/  @!PT LDS RZ, [RZ] ;  /* 0x00000000fffff984 */ /* 0x000fe20000000800 */
[----:B------:R1:W-:Y:S01]  /*0f40*/  LDGSTS.E.BYPASS.LTC128B.128 [R16+0xc100], [R22.64], !P5 ;  /* 0x0c10000016107fae */ /* 0x0003e2000e901d4c */
[----:B------:R-:W-:-:S03]  /*0f50*/  LOP3.LUT R14, R14, 0xfffffff8, RZ, 0xc0, !PT ;  /* 0xfffffff80e0e7812 */ /* 0x000fc600078ec0ff */
[----:B------:R-:W-:-:S04]  /*0f60*/  IMAD.WIDE R24, R15, 0x2, R20 ;  /* 0x000000020f187825 */ /* 0x000fc800078e0214 */
[----:B------:R-:W-:Y:S01]  /*0f70*/  IMAD.WIDE R14, R14, 0x2, R20 ;  /* 0x000000020e0e7825 */ /* 0x000fe200078e0214 */
[----:B------:R1:W-:Y:S04]  /*0f80*/  LDGSTS.E.BYPASS.LTC128B.128 [R16+0x10100], [R24.64], !P4 ;  /* 0x1010000018107fae */ /* 0x0003e8000e101d4c */
[----:B------:R1:W-:Y:S02]  /*0f90*/  LDGSTS.E.BYPASS.LTC128B.128 [R16+0x14100], [R14.64], !P3 ;  /* 0x141000000e107fae */ /* 0x0003e4000d901d4c */
.L_x_5:
[----:B-123--:R-:W-:Y:S05]  /*0fa0*/  BSYNC B0 ;  /* 0x0000000000007941 */ /* 0x00efea0003800000 */
.L_x_4:
[----:B------:R-:W-:Y:S01]  /*0fb0*/  IADD3 R14, R12, 0x20, RZ ;  /* 0x000000200c0e7810 */ /* 0x000fe20007ffe0ff */
[----:B------:R1:W2:Y:S01]  /*0fc0*/  SHFL.IDX PT, R21, R11, 0x1, 0x181f ;  /* 0x00381f000b157f89 */ /* 0x0002a200000e0000 */
[----:B------:R-:W-:Y:S02]  /*0fd0*/  BSSY B0, `(.L_x_6) ;  /* 0x0000012000007945 */ /* 0x000fe40003800000 */
[----:B------:R-:W-:Y:S01]  /*0fe0*/  ISETP.GE.AND P0, PT, R14, UR4, PT ;  /* 0x000000040e007c0c */ /* 0x000fe2000bf06270 */
[----:B------:R1:W3:-:S12]  /*0ff0*/  SHFL.IDX PT, R20, R18, 0x1, 0x181f ;  /* 0x00381f0012147f89 */ /* 0x0002d800000e0000 */
[----:B------:R-:W-:Y:S05]  /*1000*/  @P0 BRA `(.L_x_7) ;  /* 0x000000e000000947 */ /* 0x000fea0003800000 */
[----:B------:R-:W-:Y:S01]  /*1010*/  SHF.R.S32.HI R14, RZ, 0x1f, R9 ;  /* 0x0000001fff0e7819 */ /* 0x000fe20000011409 */
[----:B------:R-:W-:Y:S01]  /*1020*/  IMAD.SHL.U32 R16, R199, 0x2, RZ ;  /* 0x00000002c7107824 */ /* 0x000fe200078e00ff */
[----:B------:R-:W-:Y:S01]  /*1030*/  SHF.R.S32.HI R17, RZ, 0x1f, R8 ;  /* 0x0000001fff117819 */ /* 0x000fe20000011408 */
[----:B--23--:R-:W-:Y:S01]  /*1040*/  IMAD.WIDE R22, R144, 0x2, R20 ;  /* 0x0000000290167825 */ /* 0x00cfe200078e0214 */
        /* <DEDUP_REMOVED lines=10> */
.L_x_7:
[----:B------:R-:W-:Y:S05]  /*10f0*/  BSYNC B0 ;  /* 0x0000000000007941 */ /* 0x000fea0003800000 */
.L_x_6:
[----:B--2---:R-:W-:Y:S01]  /*1100*/  IADD3 R14, R12, 0x40, RZ ;  /* 0x000000400c0e7810 */ /* 0x004fe20007ffe0ff */
[----:B------:R2:W4:Y:S01]  /*1110*/  SHFL.IDX PT, R21, R11, 0x2, 0x181f ;  /* 0x00581f000b157f89 */ /* 0x00052200000e0000 */
[----:B------:R-:W-:Y:S02]  /*1120*/  BSSY B0, `(.L_x_8) ;  /* 0x0000012000007945 */ /* 0x000fe40003800000 */
[----:B------:R-:W-:Y:S01]  /*1130*/  ISETP.GE.AND P0, PT, R14, UR4, PT ;  /* 0x000000040e007c0c */ /* 0x000fe2000bf06270 */
[----:B---3--:R2:W3:-:S12]  /*1140*/  SHFL.IDX PT, R20, R18, 0x2, 0x181f ;  /* 0x00581f0012147f89 */ /* 0x0084d800000e0000 */
[----:B------:R-:W-:Y:S05]  /*1150*/  @P0 BRA `(.L_x_9) ;  /* 0x000000e000000947 */ /* 0x000fea0003800000 */
[----:B------:R-:W-:Y:S01]  /*1160*/  SHF.R.S32.HI R14, RZ, 0x1f, R9 ;  /* 0x0000001fff0e7819 */ /* 0x000fe20000011409 */
[----:B------:R-:W-:Y:S01]  /*1170*/  IMAD.SHL.U32 R16, R199, 0x2, RZ ;  /* 0x00000002c7107824 */ /* 0x000fe200078e00ff */
[----:B------:R-:W-:Y:S01]  /*1180*/  SHF.R.S32.HI R17, RZ, 0x1f, R8 ;  /* 0x0000001fff117819 */ /* 0x000fe20000011408 */
[----:B---34-:R-:W-:Y:S01]  /*1190*/  IMAD.WIDE R22, R144, 0x2, R20 ;  /* 0x0000000290167825 */ /* 0x018fe200078e0214 */
        /* <DEDUP_REMOVED lines=10> */
.L_x_9:
[----:B------:R-:W-:Y:S05]  /*1240*/  BSYNC B0 ;  /* 0x0000000000007941 */ /* 0x000fea0003800000 */
.L_x_8:
[----:B------:R-:W-:Y:S01]  /*1250*/  UIADD3 UR11, UR6, -0x1, URZ ;  /* 0xffffffff060b7890 */ /* 0x000fe2000fffe03f */
[----:B---3--:R-:W-:Y:S01]  /*1260*/  SHFL.IDX PT, R16, R18, 0x3, 0x181f ;  /* 0x00781f0012107f89 */ /* 0x008fe200000e0000 */
[----:B------:R-:W-:Y:S01]  /*1270*/  IADD3 R12, R12, 0x60, RZ ;  /* 0x000000600c0c7810 */ /* 0x000fe20007ffe0ff */
[----:B------:R-:W-:Y:S01]  /*1280*/  IMAD.MOV.U32 R14, RZ, RZ, c[0x0][0x2b8] ;  /* 0x0000ae00ff0e7624 */ /* 0x000fe200078e00ff */
[----:B------:R-:W-:Y:S01]  /*1290*/  USHF.R.S32.HI UR15, URZ, 0x1f, UR14 ;  /* 0x0000001f3f0f7899 */ /* 0x000fe2000801140e */
[----:B------:R3:W5:Y:S01]  /*12a0*/  SHFL.IDX PT, R17, R11, 0x3, 0x181f ;  /* 0x00781f000b117f89 */ /* 0x00076200000e0000 */
[----:B------:R-:W-:Y:S01]  /*12b0*/  IMAD.U32 R15, RZ, RZ, UR11 ;  /* 0x0000000bff0f7e24 */ /* 0x000fe2000f8e00ff */
[----:B------:R-:W-:Y:S01]  /*12c0*/  ISETP.GE.AND P2, PT, R12, UR4, PT ;  /* 0x000000040c007c0c */ /* 0x000fe2000bf46270 */
[----:B------:R-:W-:Y:S01]  /*12d0*/  IMAD.SHL.U32 R199, R199, 0x2, RZ ;  /* 0x00000002c7c77824 */ /* 0x000fe200078e00ff */
[----:B------:R-:W-:Y:S01]  /*12e0*/  SHF.R.S32.HI R12, RZ, 0x1f, R9 ;  /* 0x0000001fff0c7819 */ /* 0x000fe20000011409 */
[----:B------:R-:W-:Y:S01]  /*12f0*/  IMAD R15, R15, 0x40, R202 ;  /* 0x000000400f0f7824 */ /* 0x000fe200078e02ca */
[----:B------:R-:W-:Y:S01]  /*1300*/  ISETP.NE.AND P0, PT, R14, 0x1, PT ;  /* 0x000000010e00780c */ /* 0x000fe20003f05270 */
[----:B------:R-:W-:Y:S01]  /*1310*/  ULDC.64 UR4, c[0x0][0x2b0] ;  /* 0x0000ac0000047ab9 */ /* 0x000fe20000000a00 */
[----:B------:R-:W-:Y:S01]  /*1320*/  LEA.HI R133, R12, R9, RZ, 0x3 ;  /* 0x000000090c857211 */ /* 0x000fe200078f18ff */
[----:B------:R-:W-:Y:S01]  /*1330*/  UIMAD UR15, UR15, UR4, URZ ;  /* 0x000000040f0f72a4 */ /* 0x000fe2000f8e023f */
[C---:B------:R-:W-:Y:S01]  /*1340*/  IADD3 R201, R15.reuse, UR8, RZ ;  /* 0x000000080fc97c10 */ /* 0x040fe2000fffe0ff */
[----:B------:R-:W-:Y:S01]  /*1350*/  UIMAD.WIDE.U32 UR16, UR14, UR4, URZ ;  /* 0x000000040e1072a5 */ /* 0x000fe2000f8e003f */
[----:B------:R-:W-:Y:S01]  /*1360*/  ISETP.GE.AND P6, PT, R15, UR9, PT ;  /* 0x000000090f007c0c */ /* 0x000fe2000bfc6270 */
[----:B------:R-:W-:Y:S01]  /*1370*/  UIMAD UR15, UR14, UR5, UR15 ;  /* 0x000000050e0f72a4 */ /* 0x000fe2000f8e020f */
[----:B------:R-:W-:Y:S01]  /*1380*/  SHF.R.S32.HI R15, RZ, 0x1f, R8 ;  /* 0x0000001fff0f7819 */ /* 0x000fe20000011408 */
[----:B------:R-:W-:Y:S01]  /*1390*/  IMAD.MOV.U32 R200, RZ, RZ, RZ ;  /* 0x000000ffffc87224 */ /* 0x000fe200078e00ff */
[----:B------:R-:W-:Y:S01]  /*13a0*/  LOP3.LUT R133, R133, 0xfffffff8, RZ, 0xc0, !PT ;  /* 0xfffffff885857812 */ /* 0x000fe200078ec0ff */
[----:B------:R-:W-:Y:S01]  /*13b0*/  UIADD3 UR15, UR17, UR15, URZ ;  /* 0x0000000f110f7290 */ /* 0x000fe2000fffe03f */
[----:B------:R-:W-:Y:S01]  /*13c0*/  LEA.HI R134, R15, R8, RZ, 0x3 ;  /* 0x000000080f867211 */ /* 0x000fe200078f18ff */
[----:B------:R-:W-:Y:S01]  /*13d0*/  @P0 IMAD.HI.U32 R14, R201, c[0x0][0x2bc], RZ ;  /* 0x0000af00c90e0a27 */ /* 0x000fe200078e00ff */
[----:B------:R-:W-:-:S03]  /*13e0*/  ISETP.GT.OR P6, PT, R202, 0x3f, P6 ;  /* 0x0000003fca00780c */ /* 0x000fc600037c4670 */
[----:B-123--:R-:W-:Y:S01]  /*13f0*/  IMAD.MOV.U32 R11, RZ, RZ, R201 ;  /* 0x000000ffff0b7224 */ /* 0x00efe200078e00c9 */
[----:B------:R-:W-:Y:S01]  /*1400*/  LOP3.LUT R134, R134, 0xfffffff8, RZ, 0xc0, !PT ;  /* 0xfffffff886867812 */ /* 0x000fe200078ec0ff */
[----:B----45:R-:W-:Y:S01]  /*1410*/  @!P2 IMAD.WIDE R20, R144, 0x2, R16 ;  /* 0x000000029014a825 */ /* 0x030fe200078e0210 */
[----:B------:R-:W-:Y:S01]  /*1420*/  @P0 SHF.R.U32.HI R11, RZ, c[0x0][0x2c0], R14 ;  /* 0x0000b000ff0b0a19 */ /* 0x000fe2000001160e */
[----:B------:R-:W-:Y:S02]  /*1430*/  USHF.R.S32.HI UR14, URZ, 0x1f, UR10 ;  /* 0x0000001f3f0e7899 */ /* 0x000fe4000801140a */
[--C-:B------:R-:W-:Y:S01]  /*1440*/  @!P2 IMAD.WIDE R18, R133, 0x2, R16.reuse ;  /* 0x000000028512a825 */ /* 0x100fe200078e0210 */
[----:B------:R-:W-:Y:S01]  /*1450*/  @!PT LDS RZ, [RZ] ;  /* 0x00000000fffff984 */ /* 0x000fe20000000800 */
[----:B------:R1:W-:Y:S01]  /*1460*/  @!P2 LDGSTS.E.BYPASS.LTC128B.128 [R199+0xf100], [R20.64], !P5 ;  /* 0x0f10000014c7afae */ /* 0x0003e2000e901d4c */
[----:B------:R-:W-:Y:S02]  /*1470*/  ULDC.64 UR4, c[0x0][0x1e8] ;  /* 0x00007a0000047ab9 */ /* 0x000fe40000000a00 */
[----:B------:R-:W-:Y:S01]  /*1480*/  @!P2 IMAD.WIDE R16, R134, 0x2, R16 ;  /* 0x000000028610a825 */ /* 0x000fe200078e0210 */
[----:B------:R2:W-:Y:S01]  /*1490*/  @!P2 LDGSTS.E.BYPASS.LTC128B.128 [R199+0x13100], [R18.64], !P4 ;  /* 0x1310000012c7afae */ /* 0x0005e2000e101d4c */
[----:B------:R-:W-:-:S03]  /*14a0*/  @!P6 IADD3 R15, P1, R11, UR16, RZ ;  /* 0x000000100b0fec10 */ /* 0x000fc6000ff3e0ff */
[----:B------:R3:W-:Y:S01]  /*14b0*/  @!P2 LDGSTS.E.BYPASS.LTC128B.128 [R199+0x17100], [R16.64], !P3 ;  /* 0x1710000010c7afae */ /* 0x0007e2000d901d4c */
[----:B------:R-:W-:Y:S02]  /*14c0*/  @!P6 LEA.HI.X.SX32 R12, R11, UR15, 0x1, P1 ;  /* 0x0000000f0b0cec11 */ /* 0x000fe400088f0eff */
[C---:B------:R-:W-:Y:S01]  /*14d0*/  @!P6 LEA R14, P1, R15.reuse, c[0x0][0x2a0], 0x2 ;  /* 0x0000a8000f0eea11 */ /* 0x040fe200078210ff */
[----:B------:R-:W0:Y:S03]  /*14e0*/  LDGDEPBAR ;  /* 0x00000000000079af */ /* 0x000e260000000000 */
[----:B------:R-:W-:Y:S01]  /*14f0*/  @!P6 LEA.HI.X R15, R15, c[0x0][0x2a4], R12, 0x2, P1 ;  /* 0x0000a9000f0fea11 */ /* 0x000fe200008f140c */
[----:B------:R-:W-:Y:S06]  /*1500*/  BAR.SYNC.DEFER_BLOCKING 0x0 ;  /* 0x0000000000007b1d */ /* 0x000fec0000010000 */
[----:B------:R4:W5:Y:S01]  /*1510*/  @!P6 LDG.E R200, [R14.64] ;  /* 0x0000000c0ec8e981 */ /* 0x000962000c1e1900 */
[----:B------:R-:W-:Y:S01]  /*1520*/  IMAD.MOV R12, RZ, RZ, -R11 ;  /* 0x000000ffff0c7224 */ /* 0x000fe200078e0a0b */
[----:B------:R-:W-:Y:S01]  /*1530*/  UIMAD UR18, UR14, UR4, URZ ;  /* 0x000000040e1272a4 */ /* 0x000fe2000f8e023f */
[----:B---3--:R-:W-:Y:S01]  /*1540*/  IMAD.SHL.U32 R16, R7, 0x8, RZ ;  /* 0x0000000807107824 */ /* 0x008fe200078e00ff */
[----:B------:R-:W-:Y:S01]  /*1550*/  UIMAD.WIDE.U32 UR20, UR10, UR4, URZ ;  /* 0x000000040a1472a5 */ /* 0x000fe2000f8e003f */
[----:B------:R-:W-:Y:S01]  /*1560*/  IMAD R201, R12, c[0x0][0x2b8], R201 ;  /* 0x0000ae000cc97a24 */ /* 0x000fe200078e02c9 */
[----:B------:R-:W-:Y:S01]  /*1570*/  UIMAD UR18, UR10, UR5, UR18 ;  /* 0x000000050a1272a4 */ /* 0x000fe2000f8e0212 */
[----:B------:R-:W-:Y:S01]  /*1580*/  LOP3.LUT P2, RZ, R2, 0x2, RZ, 0xc0, !PT ;  /* 0x0000000202ff7812 */ /* 0x000fe2000784c0ff */
[----:B------:R-:W-:Y:S01]  /*1590*/  UIMAD UR9, UR11, -0x40, UR9 ;  /* 0xffffffc00b0978a4 */ /* 0x000fe2000f8e0209 */
[C---:B--2---:R-:W-:Y:S01]  /*15a0*/  IMAD.WIDE.U32 R18, R201.reuse, c[0x0][0x1e0], RZ ;  /* 0x00007800c9127a25 */ /* 0x044fe200078e00ff */
[----:B------:R-:W-:Y:S01]  /*15b0*/  SHF.R.S32.HI R12, RZ, 0x1f, R201 ;  /* 0x0000001fff0c7819 */ /* 0x000fe200000114c9 */
[----:B------:R-:W-:Y:S01]  /*15c0*/  UIADD3 UR18, UR21, UR18, URZ ;  /* 0x0000001215127290 */ /* 0x000fe2000fffe03f */
[----:B------:R-:W-:Y:S01]  /*15d0*/  ISETP.GE.AND P3, PT, R144, c[0x0][0x1d4], PT ;  /* 0x0000750090007a0c */ /* 0x000fe20003f66270 */
[----:B------:R-:W-:Y:S01]  /*15e0*/  IMAD.WIDE.U32 R22, R201, c[0x0][0x208], RZ ;  /* 0x00008200c9167a25 */ /* 0x000fe200078e00ff */
[----:B------:R-:W-:Y:S01]  /*15f0*/  ULDC.64 UR4, c[0x0][0x210] ;  /* 0x0000840000047ab9 */ /* 0x000fe20000000a00 */
[----:B------:R-:W-:Y:S01]  /*1600*/  IADD3 R44, -R7, UR9, RZ ;  /* 0x00000009072c7c10 */ /* 0x000fe2000fffe1ff */
[----:B------:R-:W-:Y:S01]  /*1610*/  UIMAD UR14, UR14, UR4, URZ ;  /* 0x000000040e0e72a4 */ /* 0x000fe2000f8e023f */
[C---:B-1----:R-:W-:Y:S01]  /*1620*/  IMAD R20, R12.reuse, c[0x0][0x1e0], RZ ;  /* 0x000078000c147a24 */ /* 0x042fe200078e02ff */
[----:B------:R-:W-:Y:S01]  /*1630*/  UIMAD.WIDE.U32 UR22, UR10, UR4, URZ ;  /* 0x000000040a1672a5 */ /* 0x000fe2000f8e003f */
[----:B------:R-:W-:Y:S01]  /*1640*/  IMAD R12, R12, c[0x0][0x208], RZ ;  /* 0x000082000c0c7a24 */ /* 0x000fe200078e02ff */
[----:B------:R-:W-:Y:S01]  /*1650*/  UIMAD UR5, UR10, UR5, UR14 ;  /* 0x000000050a0572a4 */ /* 0x000fe2000f8e020e */
[----:B------:R-:W-:Y:S01]  /*1660*/  IMAD R20, R201, c[0x0][0x1e4], R20 ;  /* 0x00007900c9147a24 */ /* 0x000fe200078e0214 */
[----:B------:R-:W-:Y:S01]  /*1670*/  ISETP.GE.AND P5, PT, R44, 0x1, PT ;  /* 0x000000012c00780c */ /* 0x000fe20003fa6270 */
[----:B------:R-:W-:Y:S01]  /*1680*/  IMAD.SHL.U32 R6, R6, 0x40, RZ ;  /* 0x0000004006067824 */ /* 0x000fe200078e00ff */
[----:B------:R-:W-:Y:S01]  /*1690*/  UIADD3 UR5, UR23, UR5, URZ ;  /* 0x0000000517057290 */ /* 0x000fe2000fffe03f */
[----:B------:R-:W-:Y:S01]  /*16a0*/  IMAD.IADD R21, R19, 0x1, R20 ;  /* 0x0000000113157824 */ /* 0x000fe200078e0214 */
[----:B------:R-:W-:Y:S01]  /*16b0*/  ISETP.GT.AND P4, PT, R44, 0x20, PT ;  /* 0x000000202c00780c */ /* 0x000fe20003f84270 */
[----:B------:R-:W-:Y:S01]  /*16c0*/  IMAD.MOV.U32 R20, RZ, RZ, R18 ;  /* 0x000000ffff147224 */ /* 0x000fe200078e0012 */
[----:B------:R-:W-:Y:S01]  /*16d0*/  SHF.R.S32.HI R18, RZ, 0x4, R13 ;  /* 0x00000004ff127819 */ /* 0x000fe2000001140d */
[----:B----4-:R-:W-:Y:S01]  /*16e0*/  IMAD.SHL.U32 R15, R2, 0x40, RZ ;  /* 0x00000040020f7824 */ /* 0x010fe200078e00ff */
[----:B------:R-:W-:Y:S01]  /*16f0*/  LOP3.LUT R6, R6, 0x1c0, RZ, 0xc0, !PT ;  /* 0x000001c006067812 */ /* 0x000fe200078ec0ff */
[----:B------:R-:W-:Y:S01]  /*1700*/  IMAD R19, R201, c[0x0][0x20c], R12 ;  /* 0x00008300c9137a24 */ /* 0x000fe200078e020c */
[----:B------:R-:W-:Y:S01]  /*1710*/  LEA.HI R13, R13, R18, RZ, 0x1 ;  /* 0x000000120d0d7211 */ /* 0x000fe200078f08ff */
[----:B------:R-:W-:Y:S01]  /*1720*/  UISETP.GT.AND UP0, UPT, UR11, UR7, UPT ;  /* 0x000000070b00728c */ /* 0x000fe2000bf04270 */
[----:B------:R-:W-:Y:S01]  /*1730*/  LOP3.LUT R15, R15, 0x1c0, RZ, 0xc0, !PT ;  /* 0x000001c00f0f7812 */ /* 0x000fe200078ec0ff */
[----:B------:R-:W-:Y:S01]  /*1740*/  IMAD.IADD R19, R23, 0x1, R19 ;  /* 0x0000000117137824 */ /* 0x000fe200078e0213 */
[----:B------:R-:W-:-:S02]  /*1750*/  LOP3.LUT R13, R13, 0xfffffffe, RZ, 0xc0, !PT ;  /* 0xfffffffe0d0d7812 */ /* 0x000fc400078ec0ff */
[----:B------:R-:W-:Y:S02]  /*1760*/  LOP3.LUT R16, R15, 0x8, R16, 0xf8, !PT ;  /* 0x000000080f107812 */ /* 0x000fe400078ef810 */
[----:B------:R-:W-:Y:S01]  /*1770*/  SHF.R.U32.HI R15, RZ, 0x3, R15 ;  /* 0x00000003ff0f7819 */ /* 0x000fe2000001160f */
[----:B------:R-:W-:Y:S01]  /*1780*/  IMAD.IADD R13, R18, 0x1, -R13 ;  /* 0x00000001120d7824 */ /* 0x000fe200078e0a0d */
[----:B------:R-:W-:Y:S01]  /*1790*/  SHF.R.S32.HI R145, RZ, 0x1f, R144 ;  /* 0x0000001fff917819 */ /* 0x000fe20000011490 */
[----:B------:R-:W-:Y:S01]  /*17a0*/  IMAD.MOV.U32 R18, RZ, RZ, R22 ;  /* 0x000000ffff127224 */ /* 0x000fe200078e0016 */
[----:B------:R-:W-:Y:S02]  /*17b0*/  LOP3.LUT R16, R16, R15, RZ, 0x3c, !PT ;  /* 0x0000000f10107212 */ /* 0x000fe400078e3cff */
[----:B------:R-:W-:Y:S02]  /*17c0*/  IADD3 R203, R199, 0x100, RZ ;  /* 0x00000100c7cb7810 */ /* 0x000fe40007ffe0ff */
[----:B------:R-:W-:Y:S01]  /*17d0*/  SHF.R.S32.HI R146, RZ, 0x1f, R133 ;  /* 0x0000001fff927819 */ /* 0x000fe20000011485 */
[----:B------:R-:W-:Y:S01]  /*17e0*/  IMAD R197, R13, 0x200, R16 ;  /* 0x000002000dc57824 */ /* 0x000fe200078e0210 */
[----:B------:R-:W-:-:S03]  /*17f0*/  SHF.R.S32.HI R135, RZ, 0x1f, R134 ;  /* 0x0000001fff877819 */ /* 0x000fc60000011486 */
[----:B------:R-:W-:-:S05]  /*1800*/  IMAD.SHL.U32 R197, R197, 0x2, RZ ;  /* 0x00000002c5c57824 */ /* 0x000fca00078e00ff */
[----:B------:R-:W-:Y:S02]  /*1810*/  IADD3 R196, R197, 0x6120, RZ ;  /* 0x00006120c5c47810 */ /* 0x000fe40007ffe0ff */
[----:B-----5:R-:W-:Y:S01]  /*1820*/  SHF.R.S32.HI R14, RZ, 0x1f, R200 ;  /* 0x0000001fff0e7819 */ /* 0x020fe200000114c8 */
[----:B------:R-:W-:-:S04]  /*1830*/  IMAD.WIDE.U32 R20, R200, c[0x0][0x1f0], R20 ;  /* 0x00007c00c8147a25 */ /* 0x000fc800078e0014 */
[C---:B------:R-:W-:Y:S02]  /*1840*/  IMAD R11, R14.reuse, c[0x0][0x1f0], RZ ;  /* 0x00007c000e0b7a24 */ /* 0x040fe400078e02ff */
[----:B------:R-:W-:Y:S02]  /*1850*/  IMAD R15, R14, c[0x0][0x218], RZ ;  /* 0x000086000e0f7a24 */ /* 0x000fe400078e02ff */
[----:B------:R-:W-:Y:S01]  /*1860*/  IMAD R12, R200, c[0x0][0x1f4], R11 ;  /* 0x00007d00c80c7a24 */ /* 0x000fe200078e020b */
[----:B------:R-:W-:-:S04]  /*1870*/  IADD3 R11, P1, R20, UR20, RZ ;  /* 0x00000014140b7c10 */ /* 0x000fc8000ff3e0ff */
[----:B------:R-:W-:Y:S02]  /*1880*/  IADD3.X R20, R21, UR18, R12, P1, !PT ;  /* 0x0000001215147c10 */ /* 0x000fe40008ffe40c */
[----:B------:R-:W-:-:S04]  /*1890*/  LEA R12, P1, R11, c[0x0][0x1c8], 0x1 ;  /* 0x000072000b0c7a11 */ /* 0x000fc800078208ff */
[----:B------:R-:W-:Y:S01]  /*18a0*/  LEA.HI.X R11, R11, c[0x0][0x1cc], R20, 0x1, P1 ;  /* 0x000073000b0b7a11 */ /* 0x000fe200008f0c14 */
[----:B------:R-:W-:Y:S01]  /*18b0*/  SHFL.IDX PT, R16, R12, RZ, 0x181f ;  /* 0x00181fff0c107589 */ /* 0x000fe200000e0000 */
[----:B------:R-:W-:-:S03]  /*18c0*/  IMAD.WIDE.U32 R20, R200, c[0x0][0x218], R18 ;  /* 0x00008600c8147a25 */ /* 0x000fc600078e0012 */
[----:B------:R-:W1:Y:S01]  /*18d0*/  SHFL.IDX PT, R17, R11, RZ, 0x181f ;  /* 0x00181fff0b117589 */ /* 0x000e6200000e0000 */
[----:B------:R-:W-:Y:S02]  /*18e0*/  IMAD R18, R200, c[0x0][0x21c], R15 ;  /* 0x00008700c8127a24 */ /* 0x000fe400078e020f */
[----:B------:R-:W-:Y:S01]  /*18f0*/  IMAD.SHL.U32 R19, R13, 0x8, RZ ;  /* 0x000000080d137824 */ /* 0x000fe200078e00ff */
[----:B------:R-:W-:Y:S01]  /*1900*/  SHFL.IDX PT, R14, R12, 0x1, 0x181f ;  /* 0x00381f000c0e7f89 */ /* 0x000fe200000e0000 */
[----:B------:R-:W-:Y:S02]  /*1910*/  IADD3 R13, P1, R20, UR22, RZ ;  /* 0x00000016140d7c10 */ /* 0x000fe4000ff3e0ff */
[----:B------:R-:W-:Y:S01]  /*1920*/  IADD3 R20, R197, 0x6100, RZ ;  /* 0x00006100c5147810 */ /* 0x000fe20007ffe0ff */
[----:B------:R-:W2:Y:S01]  /*1930*/  SHFL.IDX PT, R15, R11, 0x1, 0x181f ;  /* 0x00381f000b0f7f89 */ /* 0x000ea200000e0000 */
[----:B------:R-:W-:Y:S02]  /*1940*/  IADD3.X R18, R21, UR5, R18, P1, !PT ;  /* 0x0000000515127c10 */ /* 0x000fe40008ffe412 */
[----:B------:R-:W-:-:S02]  /*1950*/  LEA R7, P1, R13, c[0x0][0x1f8], 0x1 ;  /* 0x00007e000d077a11 */ /* 0x000fc400078208ff */
[----:B------:R-:W-:Y:S02]  /*1960*/  @P2 IADD3 R196, R20, -0x20, RZ ;  /* 0xffffffe014c42810 */ /* 0x000fe40007ffe0ff */
[----:B------:R-:W-:Y:S01]  /*1970*/  LEA.HI.X R18, R13, c[0x0][0x1fc], R18, 0x1, P1 ;  /* 0x00007f000d127a11 */ /* 0x000fe200008f0c12 */
[----:B------:R-:W-:Y:S01]  /*1980*/  SHFL.IDX PT, R48, R7, RZ, 0x181f ;  /* 0x00181fff07307589 */ /* 0x000fe200000e0000 */
[----:B------:R-:W-:Y:S02]  /*1990*/  ISETP.GE.AND P2, PT, R9, c[0x0][0x1d4], PT ;  /* 0x0000750009007a0c */ /* 0x000fe40003f46270 */
[----:B------:R-:W-:Y:S01]  /*19a0*/  ISETP.GE.AND P1, PT, R8, c[0x0][0x1d4], PT ;  /* 0x0000750008007a0c */ /* 0x000fe20003f26270 */
[----:B------:R3:W4:Y:S01]  /*19b0*/  SHFL.IDX PT, R72, R7, 0x1, 0x181f ;  /* 0x00381f0007487f89 */ /* 0x00072200000e0000 */
[----:B------:R-:W-:Y:S02]  /*19c0*/  LOP3.LUT R19, R6, 0x8, R19, 0xf8, !PT ;  /* 0x0000000806137812 */ /* 0x000fe400078ef813 */
[----:B------:R-:W-:Y:S01]  /*19d0*/  SHF.R.U32.HI R6, RZ, 0x3, R6 ;  /* 0x00000003ff067819 */ /* 0x000fe20000011606 */
[----:B-1----:R-:W-:Y:S01]  /*19e0*/  @P5 IMAD.WIDE R22, R144, 0x2, R16 ;  /* 0x0000000290165825 */ /* 0x002fe200078e0210 */
[----:B------:R-:W1:Y:S01]  /*19f0*/  SHFL.IDX PT, R13, R18, RZ, 0x181f ;  /* 0x00181fff120d7589 */ /* 0x000e6200000e0000 */
[----:B------:R-:W-:-:S02]  /*1a00*/  IADD3 R187, R196, 0x800, RZ ;  /* 0x00000800c4bb7810 */ /* 0x000fc40007ffe0ff */
[--C-:B------:R-:W-:Y:S01]  /*1a10*/  @P5 IMAD.WIDE R20, R133, 0x2, R16.reuse ;  /* 0x0000000285145825 */ /* 0x100fe200078e0210 */
[----:B------:R5:W-:Y:S01]  /*1a20*/  @P5 LDGSTS.E.BYPASS.LTC128B.128 [R199+0x6100], [R22.64], !P3 ;  /* 0x0610000016c75fae */ /* 0x000be2000d901d4c */
[----:B------:R-:W-:Y:S02]  /*1a30*/  LOP3.LUT R6, R19, R6, RZ, 0x3c, !PT ;  /* 0x0000000613067212 */ /* 0x000fe400078e3cff */
[----:B------:R-:W-:Y:S01]  /*1a40*/  @P5 IMAD.WIDE R16, R134, 0x2, R16 ;  /* 0x0000000286105825 */ /* 0x000fe200078e0210 */
[----:B------:R5:W-:Y:S01]  /*1a50*/  @P5 LDGSTS.E.BYPASS.LTC128B.128 [R199+0x8100], [R20.64], !P2 ;  /* 0x0810000014c75fae */ /* 0x000be2000d101d4c */
[----:B------:R-:W-:Y:S02]  /*1a60*/  IADD3 R186, R196, 0x1000, RZ ;  /* 0x00001000c4ba7810 */ /* 0x000fe40007ffe0ff */
[----:B--2---:R-:W-:Y:S01]  /*1a70*/  @P4 IMAD.WIDE R24, R144, 0x2, R14 ;  /* 0x0000000290184825 */ /* 0x004fe200078e020e */
[----:B------:R2:W-:Y:S01]  /*1a80*/  @P5 LDGSTS.E.BYPASS.LTC128B.128 [R199+0xa100], [R16.64], !P1 ;  /* 0x0a10000010c75fae */ /* 0x0005e2000c901d4c */
[----:B------:R-:W-:-:S02]  /*1a90*/  IADD3 R185, R196, 0x1800, RZ ;  /* 0x00001800c4b97810 */ /* 0x000fc40007ffe0ff */
[--C-:B------:R-:W-:Y:S01]  /*1aa0*/  @P4 IMAD.WIDE R26, R133, 0x2, R14.reuse ;  /* 0x00000002851a4825 */ /* 0x100fe200078e020e */
[----:B------:R1:W-:Y:S01]  /*1ab0*/  @P4 LDGSTS.E.BYPASS.LTC128B.128 [R199+0x7100], [R24.64], !P3 ;  /* 0x0710000018c74fae */ /* 0x0003e2000d901d4c */
[----:B------:R-:W-:Y:S02]  /*1ac0*/  IADD3 R183, R196, 0x2000, RZ ;  /* 0x00002000c4b77810 */ /* 0x000fe40007ffe0ff */
[----:B------:R-:W-:Y:S01]  /*1ad0*/  @P4 IMAD.WIDE R14, R134, 0x2, R14 ;  /* 0x00000002860e4825 */ /* 0x000fe200078e020e */
[----:B------:R5:W-:Y:S01]  /*1ae0*/  @P4 LDGSTS.E.BYPASS.LTC128B.128 [R199+0x9100], [R26.64], !P2 ;  /* 0x091000001ac74fae */ /* 0x000be2000d101d4c */
[----:B------:R-:W-:Y:S02]  /*1af0*/  IADD3 R182, R196, 0x2800, RZ ;  /* 0x00002800c4b67810 */ /* 0x000fe40007ffe0ff */
[----:B---3--:R-:W-:Y:S01]  /*1b00*/  IMAD.SHL.U32 R7, R4, 0x40, RZ ;  /* 0x0000004004077824 */ /* 0x008fe200078e00ff */
[----:B------:R3:W-:Y:S01]  /*1b10*/  @P4 LDGSTS.E.BYPASS.LTC128B.128 [R199+0xb100], [R14.64], !P1 ;  /* 0x0b1000000ec74fae */ /* 0x0007e2000c901d4c */
[----:B------:R-:W-:Y:S01]  /*1b20*/  LEA.HI R4, R10, R3, RZ, 0x5 ;  /* 0x000000030a047211 */ /* 0x000fe200078f28ff */
[----:B------:R-:W-:Y:S01]  /*1b30*/  IMAD.WIDE R10, R144, 0x2, RZ ;  /* 0x00000002900a7825 */ /* 0x000fe200078e02ff */
[----:B------:R-:W-:Y:S01]  /*1b40*/  IADD3 R181, R196, 0x3000, RZ ;  /* 0x00003000c4b57810 */ /* 0x000fe20007ffe0ff */
[----:B------:R-:W0:Y:S01]  /*1b50*/  LDGDEPBAR ;  /* 0x00000000000079af */ /* 0x000e220000000000 */
[----:B------:R-:W-:Y:S01]  /*1b60*/  LOP3.LUT R7, R7, 0xfffffe00, RZ, 0xc0, !PT ;  /* 0xfffffe0007077812 */ /* 0x000fe200078ec0ff */
[----:B------:R-:W-:Y:S01]  /*1b70*/  IMAD.SHL.U32 R198, R4, 0x20, RZ ;  /* 0x0000002004c67824 */ /* 0x000fe200078e00ff */
[----:B----4-:R-:W-:Y:S01]  /*1b80*/  IADD3 R46, P5, R10, R72, RZ ;  /* 0x000000480a2e7210 */ /* 0x010fe20007fbe0ff */
[----:B------:R4:W3:Y:S01]  /*1b90*/  SHFL.IDX PT, R12, R18, 0x1, 0x181f ;  /* 0x00381f00120c7f89 */ /* 0x0008e200000e0000 */
[----:B------:R-:W-:-:S02]  /*1ba0*/  IADD3 R180, R196, 0x3800, RZ ;  /* 0x00003800c4b47810 */ /* 0x000fc40007ffe0ff */
[----:B------:R-:W-:Y:S02]  /*1bb0*/  LOP3.LUT R198, R198, 0x7ffffc00, RZ, 0xc0, !PT ;  /* 0x7ffffc00c6c67812 */ /* 0x000fe400078ec0ff */
[----:B------:R-:W-:Y:S02]  /*1bc0*/  IADD3 R179, R196, 0x4000, RZ ;  /* 0x00004000c4b37810 */ /* 0x000fe40007ffe0ff */
[----:B--2---:R-:W-:Y:S02]  /*1bd0*/  IADD3 R16, P4, R48, R10, RZ ;  /* 0x0000000a30107210 */ /* 0x004fe40007f9e0ff */
[----:B------:R-:W-:Y:S02]  /*1be0*/  IADD3 R198, R6, R7, R198 ;  /* 0x0000000706c67210 */ /* 0x000fe40007ffe0c6 */
[C---:B------:R-:W-:Y:S01]  /*1bf0*/  IADD3 R178, R196.reuse, 0x4800, RZ ;  /* 0x00004800c4b27810 */ /* 0x040fe20007ffe0ff */
[----:B-1----:R-:W-:Y:S01]  /*1c00*/  IMAD.X R17, R13, 0x1, R11, P4 ;  /* 0x000000010d117824 */ /* 0x002fe200020e060b */
[----:B------:R-:W-:Y:S01]  /*1c10*/  IADD3 R177, R196, 0x5000, RZ ;  /* 0x00005000c4b17810 */ /* 0x000fe20007ffe0ff */
[----:B------:R-:W-:Y:S01]  /*1c20*/  IMAD.SHL.U32 R198, R198, 0x2, RZ ;  /* 0x00000002c6c67824 */ /* 0x000fe200078e00ff */
[----:B------:R-:W-:-:S03]  /*1c30*/  IADD3 R176, R196, 0x5800, RZ ;  /* 0x00005800c4b07810 */ /* 0x000fc60007ffe0ff */
[----:B------:R-:W-:Y:S01]  /*1c40*/  IMAD R194, R0, 0x2, R198 ;  /* 0x0000000200c27824 */ /* 0x000fe200078e02c6 */
[----:B------:R-:W-:-:S04]  /*1c50*/  DEPBAR.LE SB0, 0x1 ;  /* 0x000080400000791a */ /* 0x000fc80000000000 */
[----:B----4-:R-:W-:Y:S01]  /*1c60*/  IMAD.WIDE R18, R133, 0x2, RZ ;  /* 0x0000000285127825 */ /* 0x010fe200078e02ff */
[----:B------:R-:W-:-:S04]  /*1c70*/  DEPBAR.LE SB0, 0x0 ;  /* 0x000080000000791a */ /* 0x000fc80000000000 */
[----:B---3--:R-:W-:Y:S01]  /*1c80*/  IMAD.WIDE R14, R134, 0x2, RZ ;  /* 0x00000002860e7825 */ /* 0x008fe200078e02ff */
[----:B------:R-:W-:Y:S01]  /*1c90*/  BAR.SYNC.DEFER_BLOCKING 0x0 ;  /* 0x0000000000007b1d */ /* 0x000fe20000010000 */
[----:B------:R-:W-:Y:S02]  /*1ca0*/  IADD3 R74, P4, R18, R72, RZ ;  /* 0x00000048124a7210 */ /* 0x000fe40007f9e0ff */
[C---:B------:R-:W-:Y:S01]  /*1cb0*/  IADD3 R10, P6, R48.reuse, R18, RZ ;  /* 0x00000012300a7210 */ /* 0x040fe20007fde0ff */
[--C-:B------:R-:W-:Y:S01]  /*1cc0*/  IMAD.X R47, R11, 0x1, R12.reuse, P5 ;  /* 0x000000010b2f7824 */ /* 0x100fe200028e060c */
[----:B------:R-:W-:Y:S01]  /*1cd0*/  IADD3 R48, P5, R48, R14, RZ ;  /* 0x0000000e30307210 */ /* 0x000fe20007fbe0ff */
[--C-:B------:R-:W-:Y:S01]  /*1ce0*/  IMAD.X R75, R19, 0x1, R12.reuse, P4 ;  /* 0x00000001134b7824 */ /* 0x100fe200020e060c */
[----:B------:R-:W-:Y:S01]  /*1cf0*/  IADD3 R72, P4, R14, R72, RZ ;  /* 0x000000480e487210 */ /* 0x000fe20007f9e0ff */
[----:B------:R-:W-:Y:S01]  /*1d00*/  IMAD.X R11, R13, 0x1, R19, P6 ;  /* 0x000000010d0b7824 */ /* 0x000fe200030e0613 */
[----:B------:R-:W-:Y:S01]  /*1d10*/  ISETP.GE.AND P6, PT, R9, c[0x0][0x1d4], PT ;  /* 0x0000750009007a0c */ /* 0x000fe20003fc6270 */
[----:B------:R-:W-:Y:S01]  /*1d20*/  IMAD.X R49, R13, 0x1, R15, P5 ;  /* 0x000000010d317824 */ /* 0x000fe200028e060f */
[----:B------:R-:W-:Y:S01]  /*1d30*/  ISETP.GE.AND P5, PT, R144, c[0x0][0x1d4], PT ;  /* 0x0000750090007a0c */ /* 0x000fe20003fa6270 */
[----:B------:R-:W-:-:S02]  /*1d40*/  IMAD.X R73, R15, 0x1, R12, P4 ;  /* 0x000000010f497824 */ /* 0x000fc400020e060c */
[C---:B------:R-:W-:Y:S01]  /*1d50*/  IMAD R193, R5.reuse, 0x2, R198 ;  /* 0x0000000205c17824 */ /* 0x040fe200078e02c6 */
[----:B------:R-:W-:Y:S01]  /*1d60*/  ISETP.LT.OR P4, PT, R44, 0x1, P5 ;  /* 0x000000012c00780c */ /* 0x000fe20002f81670 */
[----:B------:R-:W-:Y:S01]  /*1d70*/  IMAD R191, R5, 0x2, R194 ;  /* 0x0000000205bf7824 */ /* 0x000fe200078e02c2 */
[----:B------:R-:W-:Y:S01]  /*1d80*/  ISETP.GE.AND P5, PT, R8, c[0x0][0x1d4], PT ;  /* 0x0000750008007a0c */ /* 0x000fe20003fa6270 */
[----:B------:R-:W-:Y:S04]  /*1d90*/  LDSM.16.M88.4 R76, [R198+0xc100] ;  /* 0x00c10000c64c783b */ /* 0x000fe80000000200 */
[----:B------:R-:W1:Y:S04]  /*1da0*/  LDSM.16.M88.4 R28, [R197+0x6100] ;  /* 0x00610000c51c783b */ /* 0x000e680000000200 */
[----:B------:R-:W-:Y:S04]  /*1db0*/  LDSM.16.M88.4 R56, [R194+0xc100] ;  /* 0x00c10000c238783b */ /* 0x000fe80000000200 */
[----:B-----5:R-:W2:Y:S04]  /*1dc0*/  LDSM.16.M88.4 R20, [R197+0x6900] ;  /* 0x00690000c514783b */ /* 0x020ea80000000200 */
[----:B------:R-:W3:Y:S04]  /*1dd0*/  LDSM.16.M88.4 R12, [R197+0x7100] ;  /* 0x00710000c50c783b */ /* 0x000ee80000000200 */
[----:B------:R-:W4:Y:S04]  /*1de0*/  LDSM.16.M88.4 R40, [R197+0x7900] ;  /* 0x00790000c528783b */ /* 0x000f280000000200 */
[----:B------:R-:W5:Y:S04]  /*1df0*/  LDSM.16.M88.4 R36, [R196] ;  /* 0x00000000c424783b */ /* 0x000f680000000200 */
[----:B------:R-:W3:Y:S04]  /*1e00*/  LDSM.16.M88.4 R68, [R196+0x800] ;  /* 0x00080000c444783b */ /* 0x000ee80000000200 */
[----:B------:R-:W4:Y:S04]  /*1e10*/  LDSM.16.M88.4 R64, [R196+0x1000] ;  /* 0x00100000c440783b */ /* 0x000f280000000200 */
[----:B------:R-:W4:Y:S04]  /*1e20*/  LDSM.16.M88.4 R60, [R196+0x1800] ;  /* 0x00180000c43c783b */ /* 0x000f280000000200 */
[----:B------:R-:W-:Y:S01]  /*1e30*/  @!PT LDS RZ, [RZ] ;  /* 0x00000000fffff984 */ /* 0x000fe20000000800 */
[----:B------:R-:W-:Y:S01]  /*1e40*/  @!PT LDS RZ, [RZ] ;  /* 0x00000000fffff984 */ /* 0x000fe20000000800 */
[----:B------:R-:W-:Y:S01]  /*1e50*/  @!PT LDS RZ, [RZ] ;  /* 0x00000000fffff984 */ /* 0x000fe20000000800 */
[----:B------:R3:W-:Y:S01]  /*1e60*/  LDGSTS.E.BYPASS.LTC128B.128 [R199+0x100], [R16.64], !P4 ;  /* 0x0010000010c77fae */ /* 0x0007e2000e101d4c */
[----:B------:R-:W-:-:S02]  /*1e70*/  ISETP.LT.OR P4, PT, R44, 0x1, P6 ;  /* 0x000000012c00780c */ /* 0x000fc40003781670 */
[C---:B------:R-:W-:Y:S01]  /*1e80*/  ISETP.LT.OR P6, PT, R44.reuse, 0x21, P6 ;  /* 0x000000212c00780c */ /* 0x040fe200037c1670 */
[C---:B-1----:R-:W-:Y:S08]  /*1e90*/  HMMA.16816.F32 R32, R76.reuse, R28, RZ ;  /* 0x0000001c4c20723c */ /* 0x042ff000000018ff */
[----:B------:R-:W-:Y:S02]  /*1ea0*/  HMMA.16816.F32 R28, R76, R30, RZ ;  /* 0x0000001e4c1c723c */ /* 0x000fe400000018ff */
[----:B------:R4:W-:Y:S01]  /*1eb0*/  LDGSTS.E.BYPASS.LTC128B.128 [R199+0x2100], [R10.64], !P4 ;  /* 0x021000000ac77fae */ /* 0x0009e2000e101d4c */
[----:B------:R-:W-:-:S02]  /*1ec0*/  ISETP.LT.OR P4, PT, R44, 0x1, P5 ;  /* 0x000000012c00780c */ /* 0x000fc40002f81670 */
[----:B------:R-:W-:-:S03]  /*1ed0*/  ISETP.LT.OR P5, PT, R44, 0x21, P5 ;  /* 0x000000212c00780c */ /* 0x000fc60002fa1670 */
[C---:B--2---:R-:W-:Y:S08]  /*1ee0*/  HMMA.16816.F32 R24, R76.reuse, R20, RZ ;  /* 0x000000144c18723c */ /* 0x044ff000000018ff */
[----:B------:R1:W-:Y:S01]  /*1ef0*/  LDGSTS.E.BYPASS.LTC128B.128 [R199+0x4100], [R48.64], !P4 ;  /* 0x0410000030c77fae */ /* 0x0003e2000e101d4c */
[----:B------:R-:W-:Y:S01]  /*1f00*/  ISETP.GE.AND P4, PT, R144, c[0x0][0x1d4], PT ;  /* 0x0000750090007a0c */ /* 0x000fe20003f86270 */
[----:B---3--:R-:W-:Y:S03]  /*1f10*/  HMMA.16816.F32 R16, R76, R12, RZ ;  /* 0x0000000c4c10723c */ /* 0x008fe600000018ff */
[----:B------:R-:W-:-:S05]  /*1f20*/  ISETP.LT.OR P4, PT, R44, 0x21, P4 ;  /* 0x000000212c00780c */ /* 0x000fca0002781670 */
[C---:B------:R-:W-:Y:S08]  /*1f30*/  HMMA.16816.F32 R20, R76.reuse, R22, RZ ;  /* 0x000000164c14723c */ /* 0x040ff000000018ff */
[----:B------:R2:W-:Y:S01]  /*1f40*/  LDGSTS.E.BYPASS.LTC128B.128 [R199+0x1100], [R46.64], !P4 ;  /* 0x011000002ec77fae */ /* 0x0005e2000e101d4c */
[----:B------:R-:W-:Y:S01]  /*1f50*/  LOP3.LUT P4, RZ, R2, 0x4, RZ, 0xc0, !PT ;  /* 0x0000000402ff7812 */ /* 0x000fe2000788c0ff */
[----:B------:R-:W-:Y:S01]  /*1f60*/  IMAD.MOV.U32 R2, RZ, RZ, 0x40 ;  /* 0x00000040ff027424 */ /* 0x000fe200078e00ff */
[----:B------:R-:W-:Y:S01]  /*1f70*/  HMMA.16816.F32 R12, R76, R14, RZ ;  /* 0x0000000e4c0c723c */ /* 0x000fe200000018ff */
[----:B------:R3:W-:Y:S01]  /*1f80*/  LDGSTS.E.BYPASS.LTC128B.128 [R199+0x3100], [R74.64], !P6 ;  /* 0x031000004ac77fae */ /* 0x0007e2000f101d4c */
[----:B------:R-:W-:-:S02]  /*1f90*/  ISETP.GT.AND P6, PT, R202, 0x3f, PT ;  /* 0x0000003fca00780c */ /* 0x000fc40003fc4270 */
[----:B------:R-:W-:Y:S01]  /*1fa0*/  SEL R2, R2, 0xffffffc0, !P4 ;  /* 0xffffffc002027807 */ /* 0x000fe20006000000 */
[----:B------:R3:W-:Y:S01]  /*1fb0*/  LDGSTS.E.BYPASS.LTC128B.128 [R199+0x5100], [R72.64], !P5 ;  /* 0x0510000048c77fae */ /* 0x0007e2000e901d4c */
[----:B------:R-:W-:Y:S02]  /*1fc0*/  PLOP3.LUT P4, PT, PT, PT, UP0, 0x80, 0x0 ;  /* 0x000000000000781c */ /* 0x000fe40003f8f008 */
[C---:B----4-:R-:W-:Y:S01]  /*1fd0*/  HMMA.16816.F32 R8, R76.reuse, R40, RZ ;  /* 0x000000284c08723c */ /* 0x050fe200000018ff */
[----:B------:R-:W-:Y:S01]  /*1fe0*/  IMAD.IADD R192, R197, 0x1, R2 ;  /* 0x00000001c5c07824 */ /* 0x000fe200078e0202 */
[----:B------:R-:W-:Y:S01]  /*1ff0*/  LDSM.16.M88.4 R52, [R193+0xc100] ;  /* 0x00c10000c134783b */ /* 0x000fe20000000200 */
[----:B------:R-:W-:Y:S01]  /*2000*/  IMAD.IADD R184, R2, 0x1, R196 ;  /* 0x0000000102b87824 */ /* 0x000fe200078e02c4 */
[----:B------:R-:W-:Y:S02]  /*2010*/  LOP3.LUT R2, R6, R7, RZ, 0xfc, !PT ;  /* 0x0000000706027212 */ /* 0x000fe400078efcff */
[----:B-1----:R-:W1:Y:S02]  /*2020*/  LDSM.16.M88.4 R48, [R192+0x6100] ;  /* 0x00610000c030783b */ /* 0x002e640000000200 */
[----:B------:R-:W-:Y:S02]  /*2030*/  HMMA.16816.F32 R76, R76, R42, RZ ;  /* 0x0000002a4c4c723c */ /* 0x000fe400000018ff */
[----:B------:R-:W-:Y:S04]  /*2040*/  LDSM.16.M88.4 R40, [R192+0x7100] ;  /* 0x00710000c028783b */ /* 0x000fe80000000200 */
[----:B------:R-:W0:Y:S02]  /*2050*/  LDGDEPBAR ;  /* 0x00000000000079af */ /* 0x000e240000000000 */
[C---:B-----5:R-:W-:Y:S02]  /*2060*/  HMMA.16816.F32 R32, R56.reuse, R36, R32 ;  /* 0x000000243820723c */ /* 0x060fe40000001820 */
[----:B--2---:R-:W2:Y:S06]  /*2070*/  LDSM.16.M88.4 R44, [R192+0x6900] ;  /* 0x00690000c02c783b */ /* 0x004eac0000000200 */
[C---:B------:R-:W-:Y:S01]  /*2080*/  HMMA.16816.F32 R28, R56.reuse, R38, R28 ;  /* 0x00000026381c723c */ /* 0x040fe2000000181c */
[----:B------:R-:W4:Y:S04]  /*2090*/  LDSM.16.M88.4 R36, [R192+0x7900] ;  /* 0x00790000c024783b */ /* 0x000f280000000200 */
[----:B---3--:R-:W-:Y:S03]  /*20a0*/  LDSM.16.M88.4 R72, [R191+0xc100] ;  /* 0x00c10000bf48783b */ /* 0x008fe60000000200 */
[C---:B------:R-:W-:Y:S08]  /*20b0*/  HMMA.16816.F32 R24, R56.reuse, R68, R24 ;  /* 0x000000443818723c */ /* 0x040ff00000001818 */
[C---:B------:R-:W-:Y:S01]  /*20c0*/  HMMA.16816.F32 R20, R56.reuse, R70, R20 ;  /* 0x000000463814723c */ /* 0x040fe20000001814 */
[----:B------:R-:W3:Y:S07]  /*20d0*/  LDSM.16.M88.4 R68, [R184] ;  /* 0x00000000b844783b */ /* 0x000eee0000000200 */
[C---:B------:R-:W-:Y:S08]  /*20e0*/  HMMA.16816.F32 R16, R56.reuse, R64, R16 ;  /* 0x000000403810723c */ /* 0x040ff00000001810 */
[C---:B------:R-:W-:Y:S01]  /*20f0*/  HMMA.16816.F32 R12, R56.reuse, R66, R12 ;  /* 0x00000042380c723c */ /* 0x040fe2000000180c */
[----:B------:R-:W5:Y:S07]  /*2100*/  LDSM.16.M88.4 R64, [R184+0x800] ;  /* 0x00080000b840783b */ /* 0x000f6e0000000200 */
[C---:B------:R-:W-:Y:S08]  /*2110*/  HMMA.16816.F32 R8, R56.reuse, R60, R8 ;  /* 0x0000003c3808723c */ /* 0x040ff00000001808 */
[----:B------:R-:W-:Y:S01]  /*2120*/  HMMA.16816.F32 R76, R56, R62, R76 ;  /* 0x0000003e384c723c */ /* 0x000fe2000000184c */
[----:B------:R-:W3:Y:S04]  /*2130*/  LDSM.16.M88.4 R60, [R184+0x1000] ;  /* 0x00100000b83c783b */ /* 0x000ee80000000200 */
[----:B------:R-:W3:Y:S03]  /*2140*/  LDSM.16.M88.4 R56, [R184+0x1800] ;  /* 0x00180000b838783b */ /* 0x000ee60000000200 */
[C---:B-1----:R-:W-:Y:S08]  /*2150*/  HMMA.16816.F32 R32, R52.reuse, R48, R32 ;  /* 0x000000303420723c */ /* 0x042ff00000001820 */
[C---:B------:R-:W-:Y:S01]  /*2160*/  HMMA.16816.F32 R28, R52.reuse, R50, R28 ;  /* 0x00000032341c723c */ /* 0x040fe2000000181c */
[----:B------:R-:W-:Y:S07]  /*2170*/  LDSM.16.M88.4 R48, [R197+0x8100] ;  /* 0x00810000c530783b */ /* 0x000fee0000000200 */
[C---:B--2---:R-:W-:Y:S08]  /*2180*/  HMMA.16816.F32 R24, R52.reuse, R44, R24 ;  /* 0x0000002c3418723c */ /* 0x044ff00000001818 */
[C---:B------:R-:W-:Y:S01]  /*2190*/  HMMA.16816.F32 R20, R52.reuse, R46, R20 ;  /* 0x0000002e3414723c */ /* 0x040fe20000001814 */
[----:B------:R-:W-:Y:S07]  /*21a0*/  LDSM.16.M88.4 R44, [R197+0x8900] ;  /* 0x00890000c52c783b */ /* 0x000fee0000000200 */
[C---:B------:R-:W-:Y:S08]  /*21b0*/  HMMA.16816.F32 R16, R52.reuse, R40, R16 ;  /* 0x000000283410723c */ /* 0x040ff00000001810 */
[C---:B------:R-:W-:Y:S01]  /*21c0*/  HMMA.16816.F32 R12, R52.reuse, R42, R12 ;  /* 0x0000002a340c723c */ /* 0x040fe2000000180c */
[----:B------:R-:W-:Y:S07]  /*21d0*/  LDSM.16.M88.4 R40, [R197+0x9100] ;  /* 0x00910000c528783b */ /* 0x000fee0000000200 */
[C---:B----4-:R-:W-:Y:S08]  /*21e0*/  HMMA.16816.F32 R8, R52.reuse, R36, R8 ;  /* 0x000000243408723c */ /* 0x050ff00000001808 */
[----:B------:R-:W-:Y:S01]  /*21f0*/  HMMA.16816.F32 R76, R52, R38, R76 ;  /* 0x00000026344c723c */ /* 0x000fe2000000184c */
[----:B------:R-:W1:Y:S04]  /*2200*/  LDSM.16.M88.4 R52, [R198+0x10100] ;  /* 0x01010000c634783b */ /* 0x000e680000000200 */
[----:B------:R-:W2:Y:S03]  /*2210*/  LDSM.16.M88.4 R36, [R197+0x9900] ;  /* 0x00990000c524783b */ /* 0x000ea60000000200 */
[C---:B---3--:R-:W-:Y:S08]  /*2220*/  HMMA.16816.F32 R32, R72.reuse, R68, R32 ;  /* 0x000000444820723c */ /* 0x048ff00000001820 */
[C---:B------:R-:W-:Y:S01]  /*2230*/  HMMA.16816.F32 R28, R72.reuse, R70, R28 ;  /* 0x00000046481c723c */ /* 0x040fe2000000181c */
[----:B------:R-:W-:Y:S07]  /*2240*/  LDSM.16.M88.4 R68, [R196+0x2000] ;  /* 0x00200000c444783b */ /* 0x000fee0000000200 */
[C---:B-----5:R-:W-:Y:S08]  /*2250*/  HMMA.16816.F32 R24, R72.reuse, R64, R24 ;  /* 0x000000404818723c */ /* 0x060ff00000001818 */
[C---:B------:R-:W-:Y:S01]  /*2260*/  HMMA.16816.F32 R20, R72.reuse, R66, R20 ;  /* 0x000000424814723c */ /* 0x040fe20000001814 */
[----:B------:R-:W-:Y:S07]  /*2270*/  LDSM.16.M88.4 R64, [R196+0x2800] ;  /* 0x00280000c440783b */ /* 0x000fee0000000200 */
[C---:B------:R-:W-:Y:S08]  /*2280*/  HMMA.16816.F32 R16, R72.reuse, R60, R16 ;  /* 0x0000003c4810723c */ /* 0x040ff00000001810 */
[C---:B------:R-:W-:Y:S01]  /*2290*/  HMMA.16816.F32 R12, R72.reuse, R62, R12 ;  /* 0x0000003e480c723c */ /* 0x040fe2000000180c */
[----:B------:R-:W-:Y:S07]  /*22a0*/  LDSM.16.M88.4 R60, [R196+0x3000] ;  /* 0x00300000c43c783b */ /* 0x000fee0000000200 */
[C---:B------:R-:W-:Y:S08]  /*22b0*/  HMMA.16816.F32 R8, R72.reuse, R56, R8 ;  /* 0x000000384808723c */ /* 0x040ff00000001808 */
[----:B------:R-:W-:Y:S01]  /*22c0*/  HMMA.16816.F32 R76, R72, R58, R76 ;  /* 0x0000003a484c723c */ /* 0x000fe2000000184c */
[----:B------:R-:W3:Y:S04]  /*22d0*/  LDSM.16.M88.4 R72, [R194+0x10100] ;  /* 0x01010000c248783b */ /* 0x000ee80000000200 */
[----:B------:R-:W4:Y:S03]  /*22e0*/  LDSM.16.M88.4 R56, [R196+0x3800] ;  /* 0x00380000c438783b */ /* 0x000f260000000200 */
[C---:B-1----:R-:W-:Y:S08]  /*22f0*/  HMMA.16816.F32 R32, R52.reuse, R48, R32 ;  /* 0x000000303420723c */ /* 0x042ff00000001820 */
[C---:B------:R-:W-:Y:S01]  /*2300*/  HMMA.16816.F32 R28, R52.reuse, R50, R28 ;  /* 0x00000032341c723c */ /* 0x040fe2000000181c */
[----:B------:R-:W-:Y:S07]  /*2310*/  LDSM.16.M88.4 R48, [R192+0x8100] ;  /* 0x00810000c030783b */ /* 0x000fee0000000200 */
[C---:B------:R-:W-:Y:S08]  /*2320*/  HMMA.16816.F32 R24, R52.reuse, R44, R24 ;  /* 0x0000002c3418723c */ /* 0x040ff00000001818 */
[C---:B------:R-:W-:Y:S01]  /*2330*/  HMMA.16816.F32 R20, R52.reuse, R46, R20 ;  /* 0x0000002e3414723c */ /* 0x040fe20000001814 */
[----:B------:R-:W-:Y:S07]  /*2340*/  LDSM.16.M88.4 R44, [R192+0x8900] ;  /* 0x00890000c02c783b */ /* 0x000fee0000000200 */
[C---:B------:R-:W-:Y:S08]  /*2350*/  HMMA.16816.F32 R16, R52.reuse, R40, R16 ;  /* 0x000000283410723c */ /* 0x040ff00000001810 */
[C---:B------:R-:W-:Y:S01]  /*2360*/  HMMA.16816.F32 R12, R52.reuse, R42, R12 ;  /* 0x0000002a340c723c */ /* 0x040fe2000000180c */
[----:B------:R-:W-:Y:S07]  /*2370*/  LDSM.16.M88.4 R40, [R192+0x9100] ;  /* 0x00910000c028783b */ /* 0x000fee0000000200 */
[C---:B--2---:R-:W-:Y:S08]  /*2380*/  HMMA.16816.F32 R8, R52.reuse, R36, R8 ;  /* 0x000000243408723c */ /* 0x044ff00000001808 */
[----:B------:R-:W-:Y:S01]  /*2390*/  HMMA.16816.F32 R76, R52, R38, R76 ;  /* 0x00000026344c723c */ /* 0x000fe2000000184c */
[----:B------:R-:W1:Y:S04]  /*23a0*/  LDSM.16.M88.4 R52, [R193+0x10100] ;  /* 0x01010000c134783b */ /* 0x000e680000000200 */
[----:B------:R-:W2:Y:S03]  /*23b0*/  LDSM.16.M88.4 R36, [R192+0x9900] ;  /* 0x00990000c024783b */ /* 0x000ea60000000200 */
[C---:B---3--:R-:W-:Y:S08]  /*23c0*/  HMMA.16816.F32 R32, R72.reuse, R68, R32 ;  /* 0x000000444820723c */ /* 0x048ff00000001820 */
        /* <DEDUP_REMOVED lines=8> */
[C---:B----4-:R-:W-:Y:S08]  /*2450*/  HMMA.16816.F32 R8, R72.reuse, R56, R8 ;  /* 0x000000384808723c */ /* 0x050ff00000001808 */
        /* <DEDUP_REMOVED lines=53> */
[----:B------:R-:W-:Y:S04]  /*27b0*/  LDSM.16.M88.4 R56, [R191+0x14100] ;  /* 0x01410000bf38783b */ /* 0x000fe80000000200 */
[----:B------:R-:W3:Y:S01]  /*27c0*/  LDSM.16.M88.4 R72, [R184+0x4000] ;  /* 0x00400000b848783b */ /* 0x000ee20000000200 */
[----:B------:R-:W-:-:S04]  /*27d0*/  DEPBAR.LE SB0, 0x0 ;  /* 0x000080000000791a */ /* 0x000fc80000000000 */
[C---:B-1----:R-:W-:Y:S08]  /*27e0*/  HMMA.16816.F32 R32, R52.reuse, R48, R32 ;  /* 0x000000303420723c */ /* 0x042ff00000001820 */
[C---:B------:R-:W-:Y:S08]  /*27f0*/  HMMA.16816.F32 R28, R52.reuse, R50, R28 ;  /* 0x00000032341c723c */ /* 0x040ff0000000181c */
[C---:B------:R-:W-:Y:S08]  /*2800*/  HMMA.16816.F32 R24, R52.reuse, R44, R24 ;  /* 0x0000002c3418723c */ /* 0x040ff00000001818 */
[C---:B------:R-:W-:Y:S08]  /*2810*/  HMMA.16816.F32 R20, R52.reuse, R46, R20 ;  /* 0x0000002e3414723c */ /* 0x040ff00000001814 */
[C---:B------:R-:W-:Y:S08]  /*2820*/  HMMA.16816.F32 R16, R52.reuse, R40, R16 ;  /* 0x000000283410723c */ /* 0x040ff00000001810 */
[C---:B------:R-:W-:Y:S08]  /*2830*/  HMMA.16816.F32 R12, R52.reuse, R42, R12 ;  /* 0x0000002a340c723c */ /* 0x040ff0000000180c */
[C---:B--2---:R-:W-:Y:S08]  /*2840*/  HMMA.16816.F32 R8, R52.reuse, R36, R8 ;  /* 0x000000243408723c */ /* 0x044ff00000001808 */
[----:B------:R-:W-:Y:S08]  /*2850*/  HMMA.16816.F32 R76, R52, R38, R76 ;  /* 0x00000026344c723c */ /* 0x000ff0000000184c */
[C---:B---3--:R-:W-:Y:S08]  /*2860*/  HMMA.16816.F32 R32, R56.reuse, R72, R32 ;  /* 0x000000483820723c */ /* 0x048ff00000001820 */
[C---:B------:R-:W-:Y:S08]  /*2870*/  HMMA.16816.F32 R28, R56.reuse, R74, R28 ;  /* 0x0000004a381c723c */ /* 0x040ff0000000181c */
[C---:B------:R-:W-:Y:S08]  /*2880*/  HMMA.16816.F32 R24, R56.reuse, R68, R24 ;  /* 0x000000443818723c */ /* 0x040ff00000001818 */
[C---:B------:R-:W-:Y:S08]  /*2890*/  HMMA.16816.F32 R20, R56.reuse, R70, R20 ;  /* 0x000000463814723c */ /* 0x040ff00000001814 */
[C---:B------:R-:W-:Y:S08]  /*28a0*/  HMMA.16816.F32 R16, R56.reuse, R64, R16 ;  /* 0x000000403810723c */ /* 0x040ff00000001810 */
[C---:B------:R-:W-:Y:S08]  /*28b0*/  HMMA.16816.F32 R12, R56.reuse, R66, R12 ;  /* 0x00000042380c723c */ /* 0x040ff0000000180c */
[C---:B------:R-:W-:Y:S08]  /*28c0*/  HMMA.16816.F32 R8, R56.reuse, R60, R8 ;  /* 0x0000003c3808723c */ /* 0x040ff00000001808 */
[----:B------:R-:W-:Y:S01]  /*28d0*/  HMMA.16816.F32 R76, R56, R62, R76 ;  /* 0x0000003e384c723c */ /* 0x000fe2000000184c */
[----:B------:R-:W-:Y:S06]  /*28e0*/  BAR.SYNC.DEFER_BLOCKING 0x0 ;  /* 0x0000000000007b1d */ /* 0x000fec0000010000 */
[----:B------:R-:W-:Y:S05]  /*28f0*/  @!P4 BRA `(.L_x_10) ;  /* 0x000004300000c947 */ /* 0x000fea0003800000 */
[----:B------:R-:W-:Y:S01]  /*2900*/  ULEA UR11, UR11, UR8, 0x6 ;  /* 0x000000080b0b7291 */ /* 0x000fe2000f8e303f */
[----:B------:R-:W-:-:S05]  /*2910*/  IMAD.MOV.U32 R200, RZ, RZ, RZ ;  /* 0x000000ffffc87224 */ /* 0x000fca00078e00ff */
[----:B------:R-:W-:-:S05]  /*2920*/  IMAD.U32 R201, RZ, RZ, UR11 ;  /* 0x0000000bffc97e24 */ /* 0x000fca000f8e00ff */
[----:B------:R-:W-:-:S05]  /*2930*/  IADD3 R201, R201, -0x40, R202 ;  /* 0xffffffc0c9c97810 */ /* 0x000fca0007ffe0ca */
[----:B------:R-:W-:-:S04]  /*2940*/  @P0 IMAD.HI.U32 R7, R201, c[0x0][0x2bc], RZ ;  /* 0x0000af00c9070a27 */ /* 0x000fc800078e00ff */
[----:B------:R-:W-:Y:S01]  /*2950*/  IMAD.MOV.U32 R6, RZ, RZ, R201 ;  /* 0x000000ffff067224 */ /* 0x000fe200078e00c9 */
[----:B------:R-:W-:-:S04]  /*2960*/  @P0 SHF.R.U32.HI R6, RZ, c[0x0][0x2c0], R7 ;  /* 0x0000b000ff060a19 */ /* 0x000fc80000011607 */
[----:B------:R-:W-:-:S04]  /*2970*/  @!P6 IADD3 R38, P4, R6, UR16, RZ ;  /* 0x000000100626ec10 */ /* 0x000fc8000ff9e0ff */
[----:B------:R-:W-:Y:S02]  /*2980*/  @!P6 LEA.HI.X.SX32 R7, R6, UR15, 0x1, P4 ;  /* 0x0000000f0607ec11 */ /* 0x000fe4000a0f0eff */
[----:B------:R-:W-:-:S04]  /*2990*/  @!P6 LEA R36, P4, R38, c[0x0][0x2a0], 0x2 ;  /* 0x0000a8002624ea11 */ /* 0x000fc800078810ff */
[----:B------:R-:W-:-:S05]  /*29a0*/  @!P6 LEA.HI.X R37, R38, c[0x0][0x2a4], R7, 0x2, P4 ;  /* 0x0000a9002625ea11 */ /* 0x000fca00020f1407 */
[----:B------:R-:W2:Y:S01]  /*29b0*/  @!P6 LDG.E R200, [R36.64] ;  /* 0x0000000c24c8e981 */ /* 0x000ea2000c1e1900 */
[----:B------:R-:W-:Y:S01]  /*29c0*/  IMAD.MOV R6, RZ, RZ, -R6 ;  /* 0x000000ffff067224 */ /* 0x000fe200078e0a06 */
[----:B------:R-:W-:Y:S02]  /*29d0*/  SEL R46, RZ, 0x10, P1 ;  /* 0x00000010ff2e7807 */ /* 0x000fe40000800000 */
[----:B------:R-:W-:Y:S01]  /*29e0*/  SHF.L.U64.HI R40, R144, 0x1, R145 ;  /* 0x0000000190287819 */ /* 0x000fe20000010291 */
[----:B------:R-:W-:Y:S01]  /*29f0*/  IMAD R201, R6, c[0x0][0x2b8], R201 ;  /* 0x0000ae0006c97a24 */ /* 0x000fe200078e02c9 */
[----:B------:R-:W-:-:S03]  /*2a00*/  IADD3 R41, -R46, 0x10, RZ ;  /* 0x000000102e297810 */ /* 0x000fc60007ffe1ff */
[----:B------:R-:W-:Y:S01]  /*2a10*/  IMAD.WIDE.U32 R38, R201, c[0x0][0x1e0], RZ ;  /* 0x00007800c9267a25 */ /* 0x000fe200078e00ff */
[----:B------:R-:W-:Y:S02]  /*2a20*/  SHF.R.S32.HI R6, RZ, 0x1f, R201 ;  /* 0x0000001fff067819 */ /* 0x000fe400000114c9 */
[----:B------:R-:W-:-:S03]  /*2a30*/  LOP3.LUT R41, R41, 0xf, RZ, 0xc0, !PT ;  /* 0x0000000f29297812 */ /* 0x000fc600078ec0ff */
[----:B------:R-:W-:-:S04]  /*2a40*/  IMAD R6, R6, c[0x0][0x1e0], RZ ;  /* 0x0000780006067a24 */ /* 0x000fc800078e02ff */
[----:B------:R-:W-:-:S04]  /*2a50*/  IMAD R7, R201, c[0x0][0x1e4], R6 ;  /* 0x00007900c9077a24 */ /* 0x000fc800078e0206 */
[----:B------:R-:W-:Y:S01]  /*2a60*/  IMAD.IADD R39, R39, 0x1, R7 ;  /* 0x0000000127277824 */ /* 0x000fe200078e0207 */
[----:B--2---:R-:W-:-:S03]  /*2a70*/  SHF.R.S32.HI R7, RZ, 0x1f, R200 ;  /* 0x0000001fff077819 */ /* 0x004fc600000114c8 */
[----:B------:R-:W-:Y:S01]  /*2a80*/  IMAD.WIDE.U32 R36, R200, c[0x0][0x1f0], R38 ;  /* 0x00007c00c8247a25 */ /* 0x000fe200078e0026 */
[----:B------:R-:W-:-:S03]  /*2a90*/  SEL R38, RZ, 0x10, P3 ;  /* 0x00000010ff267807 */ /* 0x000fc60001800000 */
[----:B------:R-:W-:Y:S01]  /*2aa0*/  IMAD R7, R7, c[0x0][0x1f0], RZ ;  /* 0x00007c0007077a24 */ /* 0x000fe200078e02ff */
[----:B------:R-:W-:Y:S01]  /*2ab0*/  IADD3 R47, P4, R36, UR20, RZ ;  /* 0x00000014242f7c10 */ /* 0x000fe2000ff9e0ff */
[----:B------:R-:W-:Y:S01]  /*2ac0*/  IMAD.SHL.U32 R39, R144, 0x2, RZ ;  /* 0x0000000290277824 */ /* 0x000fe200078e00ff */
[----:B------:R-:W-:Y:S01]  /*2ad0*/  IADD3 R50, -R38, 0x10, RZ ;  /* 0x0000001026327810 */ /* 0x000fe20007ffe1ff */
[----:B------:R-:W-:Y:S01]  /*2ae0*/  IMAD R6, R200, c[0x0][0x1f4], R7 ;  /* 0x00007d00c8067a24 */ /* 0x000fe200078e0207 */
[----:B------:R-:W-:Y:S02]  /*2af0*/  SEL R7, RZ, 0x10, P2 ;  /* 0x00000010ff077807 */ /* 0x000fe40001000000 */
[----:B------:R-:W-:Y:S02]  /*2b00*/  LOP3.LUT R50, R50, 0xf, RZ, 0xc0, !PT ;  /* 0x0000000f32327812 */ /* 0x000fe400078ec0ff */
[----:B------:R-:W-:Y:S02]  /*2b10*/  IADD3.X R36, R37, UR18, R6, P4, !PT ;  /* 0x0000001225247c10 */ /* 0x000fe4000a7fe406 */
[----:B------:R-:W-:-:S02]  /*2b20*/  LEA R6, P4, R47, c[0x0][0x1c8], 0x1 ;  /* 0x000072002f067a11 */ /* 0x000fc400078808ff */
[----:B------:R-:W-:Y:S02]  /*2b30*/  IADD3 R49, -R7, 0x10, RZ ;  /* 0x0000001007317810 */ /* 0x000fe40007ffe1ff */
[----:B------:R-:W-:Y:S01]  /*2b40*/  LEA.HI.X R47, R47, c[0x0][0x1cc], R36, 0x1, P4 ;  /* 0x000073002f2f7a11 */ /* 0x000fe200020f0c24 */
[----:B------:R-:W1:Y:S01]  /*2b50*/  SHFL.IDX PT, R42, R6, 0x1, 0x181f ;  /* 0x00381f00062a7f89 */ /* 0x000e6200000e0000 */
[----:B------:R-:W-:Y:S01]  /*2b60*/  IMAD.SHL.U32 R36, R133, 0x2, RZ ;  /* 0x0000000285247824 */ /* 0x000fe200078e00ff */
[----:B------:R-:W-:Y:S02]  /*2b70*/  LOP3.LUT R49, R49, 0xf, RZ, 0xc0, !PT ;  /* 0x0000000f31317812 */ /* 0x000fe400078ec0ff */
[----:B------:R-:W2:Y:S01]  /*2b80*/  SHFL.IDX PT, R43, R47, 0x1, 0x181f ;  /* 0x00381f002f2b7f89 */ /* 0x000ea200000e0000 */
[----:B------:R-:W-:-:S03]  /*2b90*/  SHF.L.U64.HI R37, R133, 0x1, R146 ;  /* 0x0000000185257819 */ /* 0x000fc60000010292 */
[----:B------:R3:W4:Y:S04]  /*2ba0*/  SHFL.IDX PT, R45, R6, RZ, 0x181f ;  /* 0x00181fff062d7589 */ /* 0x00072800000e0000 */
[----:B------:R-:W5:Y:S01]  /*2bb0*/  SHFL.IDX PT, R44, R47, RZ, 0x181f ;  /* 0x00181fff2f2c7589 */ /* 0x000f6200000e0000 */
[----:B-1----:R-:W-:-:S04]  /*2bc0*/  IADD3 R50, P5, P4, R50, R42, R39 ;  /* 0x0000002a32327210 */ /* 0x002fc80007cbe027 */
[----:B--2---:R-:W-:Y:S02]  /*2bd0*/  IADD3.X R51, RZ, R43, R40, P5, P4 ;  /* 0x0000002bff337210 */ /* 0x004fe40002fe8428 */
[----:B------:R-:W-:Y:S01]  /*2be0*/  IADD3 R48, P5, P4, R49, R42, R36 ;  /* 0x0000002a31307210 */ /* 0x000fe20007cbe024 */
[----:B---3--:R-:W-:-:S03]  /*2bf0*/  IMAD.SHL.U32 R6, R134, 0x2, RZ ;  /* 0x0000000286067824 */ /* 0x008fc600078e00ff */
[----:B------:R-:W-:Y:S02]  /*2c00*/  IADD3.X R49, RZ, R43, R37, P5, P4 ;  /* 0x0000002bff317210 */ /* 0x000fe40002fe8425 */
[----:B------:R-:W-:Y:S02]  /*2c10*/  IADD3 R42, P5, P4, R41, R42, R6 ;  /* 0x0000002a292a7210 */ /* 0x000fe40007cbe006 */
[----:B------:R-:W-:-:S04]  /*2c20*/  SHF.L.U64.HI R41, R134, 0x1, R135 ;  /* 0x0000000186297819 */ /* 0x000fc80000010287 */
[----:B------:R-:W-:Y:S02]  /*2c30*/  IADD3.X R43, RZ, R43, R41, P5, P4 ;  /* 0x0000002bff2b7210 */ /* 0x000fe40002fe8429 */
[C---:B----4-:R-:W-:Y:S02]  /*2c40*/  IADD3 R52, P5, R45.reuse, R39, RZ ;  /* 0x000000272d347210 */ /* 0x050fe40007fbe0ff */
[----:B------:R-:W-:-:S03]  /*2c50*/  IADD3 R36, P4, R45, R36, RZ ;  /* 0x000000242d247210 */ /* 0x000fc60007f9e0ff */
[----:B-----5:R-:W-:Y:S01]  /*2c60*/  IMAD.X R53, R44, 0x1, R40, P5 ;  /* 0x000000012c357824 */ /* 0x020fe200028e0628 */
[----:B------:R-:W-:Y:S01]  /*2c70*/  ISETP.NE.U32.AND P5, PT, R38, RZ, PT ;  /* 0x000000ff2600720c */ /* 0x000fe20003fa5070 */
[C---:B------:R-:W-:Y:S01]  /*2c80*/  IMAD.X R37, R44.reuse, 0x1, R37, P4 ;  /* 0x000000012c257824 */ /* 0x040fe200020e0625 */
[----:B------:R-:W-:Y:S02]  /*2c90*/  IADD3 R38, P4, R45, R6, RZ ;  /* 0x000000062d267210 */ /* 0x000fe40007f9e0ff */
[----:B------:R1:W-:Y:S03]  /*2ca0*/  LDGSTS.E.BYPASS.LTC128B.128 [R199+0x6100], [R52.64], !P3 ;  /* 0x0610000034c77fae */ /* 0x0003e6000d901d4c */
[----:B------:R-:W-:Y:S01]  /*2cb0*/  IMAD.X R39, R44, 0x1, R41, P4 ;  /* 0x000000012c277824 */ /* 0x000fe200020e0629 */
[----:B------:R1:W-:Y:S01]  /*2cc0*/  LDGSTS.E.BYPASS.LTC128B.128 [R199+0x8100], [R36.64], !P2 ;  /* 0x0810000024c77fae */ /* 0x0003e2000d101d4c */
[----:B------:R-:W-:-:S03]  /*2cd0*/  ISETP.NE.U32.AND P4, PT, R7, RZ, PT ;  /* 0x000000ff0700720c */ /* 0x000fc60003f85070 */
[----:B------:R1:W-:Y:S04]  /*2ce0*/  LDGSTS.E.BYPASS.LTC128B.128 [R199+0xa100], [R38.64], !P1 ;  /* 0x0a10000026c77fae */ /* 0x0003e8000c901d4c */
[----:B------:R1:W-:Y:S01]  /*2cf0*/  LDGSTS.E.BYPASS.LTC128B.128.ZFILL [R199+0x7100], [R50.64], P5 ;  /* 0x0710000032c77fae */ /* 0x0003e2000a941d4c */
[----:B------:R-:W-:-:S05]  /*2d00*/  ISETP.NE.U32.AND P5, PT, R46, RZ, PT ;  /* 0x000000ff2e00720c */ /* 0x000fca0003fa5070 */
[----:B------:R1:W-:Y:S08]  /*2d10*/  LDGSTS.E.BYPASS.LTC128B.128.ZFILL [R199+0x9100], [R48.64], P4 ;  /* 0x0910000030c77fae */ /* 0x0003f0000a141d4c */
[----:B------:R1:W-:Y:S02]  /*2d20*/  LDGSTS.E.BYPASS.LTC128B.128.ZFILL [R199+0xb100], [R42.64], P5 ;  /* 0x0b1000002ac77fae */ /* 0x0003e4000a941d4c */
.L_x_10:
[----:B------:R-:W-:Y:S01]  /*2d30*/  LOP3.LUT R4, R4, 0xffffffe0, RZ, 0xc0, !PT ;  /* 0xffffffe004047812 */ /* 0x000fe200078ec0ff */
[----:B-1----:R-:W-:Y:S01]  /*2d40*/  IMAD.U32 R36, RZ, RZ, UR9 ;  /* 0x00000009ff247e24 */ /* 0x002fe2000f8e00ff */
[----:B------:R-:W-:Y:S01]  /*2d50*/  UIADD3 UR6, UR6, -0x2, URZ ;  /* 0xfffffffe06067890 */ /* 0x000fe2000fffe03f */
[----:B------:R-:W-:Y:S01]  /*2d60*/  IMAD.SHL.U32 R195, R2, 0x2, RZ ;  /* 0x0000000202c37824 */ /* 0x000fe200078e00ff */
[----:B------:R-:W0:Y:S01]  /*2d70*/  LDGDEPBAR ;  /* 0x00000000000079af */ /* 0x000e220000000000 */
[----:B------:R-:W-:Y:S01]  /*2d80*/  IMAD.IADD R4, R3, 0x1, -R4 ;  /* 0x0000000103047824 */ /* 0x000fe200078e0a04 */
[----:B------:R-:W-:Y:S01]  /*2d90*/  UISETP.GE.AND UP0, UPT, UR6, UR7, UPT ;  /* 0x000000070600728c */ /* 0x000fe2000bf06270 */
[--C-:B------:R-:W-:Y:S01]  /*2da0*/  IMAD R189, R5, 0x2, R195.reuse ;  /* 0x0000000205bd7824 */ /* 0x100fe200078e02c3 */
[----:B------:R-:W-:Y:S01]  /*2db0*/  LDSM.16.MT88.4 R68, [R195+0x2100] ;  /* 0x00210000c344783b */ /* 0x000fe20000004200 */
[----:B------:R-:W-:Y:S01]  /*2dc0*/  IMAD R190, R0, 0x2, R195 ;  /* 0x0000000200be7824 */ /* 0x000fe200078e02c3 */
[----:B------:R-:W-:-:S02]  /*2dd0*/  SHF.R.S32.HI R3, RZ, 0x1f, R4 ;  /* 0x0000001fff037819 */ /* 0x000fc40000011404 */
[----:B------:R-:W-:Y:S01]  /*2de0*/  LDSM.16.MT88.4 R84, [R189+0x2100] ;  /* 0x00210000bd54783b */ /* 0x000fe20000004200 */
[----:B------:R-:W-:Y:S01]  /*2df0*/  IMAD R188, R5, 0x2, R190 ;  /* 0x0000000205bc7824 */ /* 0x000fe200078e02be */
[----:B------:R-:W-:Y:S02]  /*2e00*/  LEA.HI R3, R3, R4, RZ, 0x2 ;  /* 0x0000000403037211 */ /* 0x000fe400078f10ff */
[----:B------:R-:W-:Y:S02]  /*2e10*/  LDSM.16.MT88.4 R44, [R190+0x100] ;  /* 0x00010000be2c783b */ /* 0x000fe40000004200 */
[----:B------:R-:W-:Y:S02]  /*2e20*/  LOP3.LUT R3, R3, 0x7ffffffc, RZ, 0xc0, !PT ;  /* 0x7ffffffc03037812 */ /* 0x000fe400078ec0ff */
[----:B------:R-:W-:Y:S03]  /*2e30*/  LDSM.16.MT88.4 R52, [R189+0x100] ;  /* 0x00010000bd34783b */ /* 0x000fe60000004200 */
[----:B------:R-:W-:Y:S01]  /*2e40*/  IMAD.IADD R3, R4, 0x1, -R3 ;  /* 0x0000000104037824 */ /* 0x000fe200078e0a03 */
[----:B------:R-:W-:Y:S03]  /*2e50*/  LDSM.16.MT88.4 R60, [R188+0x100] ;  /* 0x00010000bc3c783b */ /* 0x000fe60000004200 */
[----:B------:R-:W-:Y:S01]  /*2e60*/  IMAD R36, R3, -0x2, R36 ;  /* 0xfffffffe03247824 */ /* 0x000fe200078e0224 */
[----:B------:R-:W-:Y:S04]  /*2e70*/  LDSM.16.MT88.4 R92, [R188+0x2100] ;  /* 0x00210000bc5c783b */ /* 0x000fe80000004200 */
[C---:B------:R-:W-:Y:S01]  /*2e80*/  ISETP.GT.AND P5, PT, R36.reuse, RZ, PT ;  /* 0x000000ff2400720c */ /* 0x040fe20003fa4270 */
[----:B------:R-:W-:Y:S01]  /*2e90*/  LDSM.16.MT88.4 R100, [R195+0x4100] ;  /* 0x00410000c364783b */ /* 0x000fe20000004200 */
[----:B------:R-:W-:-:S02]  /*2ea0*/  ISETP.GT.AND P4, PT, R36, 0x1, PT ;  /* 0x000000012400780c */ /* 0x000fc40003f84270 */
[----:B------:R-:W-:Y:S01]  /*2eb0*/  FSEL R34, R34, -INF , P5 ;  /* 0xff80000022227808 */ /* 0x000fe20002800000 */
[----:B------:R-:W-:Y:S01]  /*2ec0*/  LDSM.16.MT88.4 R104, [R190+0x4100] ;  /* 0x00410000be68783b */ /* 0x000fe20000004200 */
[----:B------:R-:W-:Y:S02]  /*2ed0*/  FSEL R3, R32, -INF , P5 ;  /* 0xff80000020037808 */ /* 0x000fe40002800000 */
[C---:B------:R-:W-:Y:S01]  /*2ee0*/  ISETP.GT.AND P5, PT, R36.reuse, 0x8, PT ;  /* 0x000000082400780c */ /* 0x040fe20003fa4270 */
[----:B------:R-:W-:Y:S01]  /*2ef0*/  LDSM.16.MT88.4 R112, [R189+0x4100] ;  /* 0x00410000bd70783b */ /* 0x000fe20000004200 */
[----:B------:R-:W-:Y:S02]  /*2f00*/  FSEL R32, R35, -INF , P4 ;  /* 0xff80000023207808 */ /* 0x000fe40002000000 */
[----:B------:R-:W-:Y:S01]  /*2f10*/  FSEL R33, R33, -INF , P4 ;  /* 0xff80000021217808 */ /* 0x000fe20002000000 */
[----:B------:R-:W-:Y:S01]  /*2f20*/  LDSM.16.MT88.4 R136, [R190+0x900] ;  /* 0x00090000be88783b */ /* 0x000fe20000004200 */
[----:B------:R-:W-:-:S02]  /*2f30*/  ISETP.GT.AND P4, PT, R36, 0x9, PT ;  /* 0x000000092400780c */ /* 0x000fc40003f84270 */
[----:B------:R-:W-:Y:S02]  /*2f40*/  FSEL R6, R30, -INF , P5 ;  /* 0xff8000001e067808 */ /* 0x000fe40002800000 */
[----:B------:R-:W-:Y:S02]  /*2f50*/  FSEL R35, R28, -INF , P5 ;  /* 0xff8000001c237808 */ /* 0x000fe40002800000 */
[----:B------:R-:W-:Y:S02]  /*2f60*/  ISETP.GT.AND P5, PT, R36, 0x10, PT ;  /* 0x000000102400780c */ /* 0x000fe40003fa4270 */
[----:B------:R-:W-:Y:S02]  /*2f70*/  FSEL R4, R31, -INF , P4 ;  /* 0xff8000001f047808 */ /* 0x000fe40002000000 */
[----:B------:R-:W-:Y:S02]  /*2f80*/  FSEL R31, R29, -INF , P4 ;  /* 0xff8000001d1f7808 */ /* 0x000fe40002000000 */
[----:B------:R-:W-:-:S02]  /*2f90*/  FSEL R29, R24, -INF , P5 ;  /* 0xff800000181d7808 */ /* 0x000fc40002800000 */
[----:B------:R-:W-:Y:S02]  /*2fa0*/  FMNMX.FTZ R24, R3, R33, !PT ;  /* 0x0000002103187209 */ /* 0x000fe40007810000 */
[----:B------:R-:W-:Y:S02]  /*2fb0*/  ISETP.GT.AND P4, PT, R36, 0x11, PT ;  /* 0x000000112400780c */ /* 0x000fe40003f84270 */
[----:B------:R-:W-:Y:S02]  /*2fc0*/  FSEL R30, R26, -INF , P5 ;  /* 0xff8000001a1e7808 */ /* 0x000fe40002800000 */
[----:B------:R-:W-:Y:S02]  /*2fd0*/  ISETP.GT.AND P5, PT, R36, 0x18, PT ;  /* 0x000000182400780c */ /* 0x000fe40003fa4270 */
[----:B------:R-:W-:Y:S02]  /*2fe0*/  FMNMX.FTZ R24, R35, R24, !PT ;  /* 0x0000001823187209 */ /* 0x000fe40007810000 */
[----:B------:R-:W-:-:S02]  /*2ff0*/  FSEL R28, R27, -INF , P4 ;  /* 0xff8000001b1c7808 */ /* 0x000fc40002000000 */
[----:B------:R-:W-:Y:S02]  /*3000*/  FSEL R25, R25, -INF , P4 ;  /* 0xff80000019197808 */ /* 0x000fe40002000000 */
[----:B------:R-:W-:Y:S02]  /*3010*/  ISETP.GT.AND P4, PT, R36, 0x19, PT ;  /* 0x000000192400780c */ /* 0x000fe40003f84270 */
[----:B------:R-:W-:Y:S02]  /*3020*/  FSEL R7, R20, -INF , P5 ;  /* 0xff80000014077808 */ /* 0x000fe40002800000 */
[----:B------:R-:W-:Y:S02]  /*3030*/  FMNMX.FTZ R20, R31, R24, !PT ;  /* 0x000000181f147209 */ /* 0x000fe40007810000 */
[----:B------:R-:W-:Y:S02]  /*3040*/  FSEL R26, R22, -INF , P5 ;  /* 0xff800000161a7808 */ /* 0x000fe40002800000 */
[----:B------:R-:W-:-:S02]  /*3050*/  FSEL R24, R23, -INF , P4 ;  /* 0xff80000017187808 */ /* 0x000fc40002000000 */
[----:B------:R-:W-:Y:S02]  /*3060*/  FSEL R21, R21, -INF , P4 ;  /* 0xff80000015157808 */ /* 0x000fe40002000000 */
[C---:B------:R-:W-:Y:S02]  /*3070*/  ISETP.GT.AND P5, PT, R36.reuse, 0x20, PT ;  /* 0x000000202400780c */ /* 0x040fe40003fa4270 */
[----:B------:R-:W-:Y:S02]  /*3080*/  ISETP.GT.AND P4, PT, R36, 0x21, PT ;  /* 0x000000212400780c */ /* 0x000fe40003f84270 */
[----:B------:R-:W-:Y:S02]  /*3090*/  FMNMX.FTZ R20, R29, R20, !PT ;  /* 0x000000141d147209 */ /* 0x000fe40007810000 */
[----:B------:R-:W-:Y:S02]  /*30a0*/  FSEL R171, R16, -INF , P5 ;  /* 0xff80000010ab7808 */ /* 0x000fe40002800000 */
[----:B------:R-:W-:-:S02]  /*30b0*/  FSEL R163, R17, -INF , P4 ;  /* 0xff80000011a37808 */ /* 0x000fc40002000000 */
[----:B------:R-:W-:Y:S02]  /*30c0*/  FMNMX.FTZ R16, R25, R20, !PT ;  /* 0x0000001419107209 */ /* 0x000fe40007810000 */
[----:B------:R-:W-:Y:S02]  /*30d0*/  FMNMX.FTZ R17, R34, R32, !PT ;  /* 0x0000002022117209 */ /* 0x000fe40007810000 */
[----:B------:R-:W-:Y:S02]  /*30e0*/  FSEL R166, R18, -INF , P5 ;  /* 0xff80000012a67808 */ /* 0x000fe40002800000 */
[----:B------:R-:W-:Y:S02]  /*30f0*/  FSEL R204, R19, -INF , P4 ;  /* 0xff80000013cc7808 */ /* 0x000fe40002000000 */
[C---:B------:R-:W-:Y:S02]  /*3100*/  ISETP.GT.AND P5, PT, R36.reuse, 0x28, PT ;  /* 0x000000282400780c */ /* 0x040fe40003fa4270 */
[----:B------:R-:W-:-:S02]  /*3110*/  ISETP.GT.AND P4, PT, R36, 0x29, PT ;  /* 0x000000292400780c */ /* 0x000fc40003f84270 */
[----:B------:R-:W-:Y:S02]  /*3120*/  FMNMX.FTZ R16, R7, R16, !PT ;  /* 0x0000001007107209 */ /* 0x000fe40007810000 */
[----:B------:R-:W-:Y:S02]  /*3130*/  FMNMX.FTZ R17, R6, R17, !PT ;  /* 0x0000001106117209 */ /* 0x000fe40007810000 */
[----:B------:R-:W-:Y:S02]  /*3140*/  FSEL R168, R14, -INF , P5 ;  /* 0xff8000000ea87808 */ /* 0x000fe40002800000 */
[----:B------:R-:W-:Y:S02]  /*3150*/  FSEL R174, R15, -INF , P4 ;  /* 0xff8000000fae7808 */ /* 0x000fe40002000000 */
[----:B------:R-:W-:Y:S02]  /*3160*/  FMNMX.FTZ R14, R21, R16, !PT ;  /* 0x00000010150e7209 */ /* 0x000fe40007810000 */
[----:B------:R-:W-:-:S02]  /*3170*/  FMNMX.FTZ R15, R4, R17, !PT ;  /* 0x00000011040f7209 */ /* 0x000fc40007810000 */
[----:B------:R-:W-:Y:S01]  /*3180*/  FSEL R169, R12, -INF , P5 ;  /* 0xff8000000ca97808 */ /* 0x000fe20002800000 */
[----:B------:R-:W-:Y:S01]  /*3190*/  LDSM.16.MT88.4 R16, [R189+0x2900] ;  /* 0x00290000bd10783b */ /* 0x000fe20000004200 */
[----:B------:R-:W-:Y:S02]  /*31a0*/  FSEL R165, R13, -INF , P4 ;  /* 0xff8000000da57808 */ /* 0x000fe40002000000 */
[----:B------:R-:W-:Y:S02]  /*31b0*/  FMNMX.FTZ R12, R171, R14, !PT ;  /* 0x0000000eab0c7209 */ /* 0x000fe40007810000 */
[----:B------:R-:W-:Y:S02]  /*31c0*/  FMNMX.FTZ R13, R30, R15, !PT ;  /* 0x0000000f1e0d7209 */ /* 0x000fe40007810000 */
[----:B------:R-:W-:Y:S02]  /*31d0*/  ISETP.GT.AND P5, PT, R36, 0x30, PT ;  /* 0x000000302400780c */ /* 0x000fe40003fa4270 */
[----:B------:R-:W-:-:S02]  /*31e0*/  FMNMX.FTZ R12, R163, R12, !PT ;  /* 0x0000000ca30c7209 */ /* 0x000fc40007810000 */
[----:B------:R-:W-:Y:S02]  /*31f0*/  FMNMX.FTZ R13, R28, R13, !PT ;  /* 0x0000000d1c0d7209 */ /* 0x000fe40007810000 */
[----:B------:R-:W-:Y:S02]  /*3200*/  FSEL R170, R10, -INF , P5 ;  /* 0xff8000000aaa7808 */ /* 0x000fe40002800000 */
[----:B------:R-:W-:Y:S02]  /*3210*/  FMNMX.FTZ R10, R169, R12, !PT ;  /* 0x0000000ca90a7209 */ /* 0x000fe40007810000 */
[----:B------:R-:W-:Y:S02]  /*3220*/  FMNMX.FTZ R13, R26, R13, !PT ;  /* 0x0000000d1a0d7209 */ /* 0x000fe40007810000 */
[----:B------:R-:W-:Y:S02]  /*3230*/  ISETP.GT.AND P4, PT, R36, 0x31, PT ;  /* 0x000000312400780c */ /* 0x000fe40003f84270 */
[----:B------:R-:W-:-:S02]  /*3240*/  FSEL R175, R8, -INF , P5 ;  /* 0xff80000008af7808 */ /* 0x000fc40002800000 */
[----:B------:R-:W-:Y:S02]  /*3250*/  FMNMX.FTZ R10, R165, R10, !PT ;  /* 0x0000000aa50a7209 */ /* 0x000fe40007810000 */
[----:B------:R-:W-:Y:S02]  /*3260*/  FMNMX.FTZ R13, R24, R13, !PT ;  /* 0x0000000d180d7209 */ /* 0x000fe40007810000 */
[----:B------:R-:W-:Y:S02]  /*3270*/  FSEL R173, R9, -INF , P4 ;  /* 0xff80000009ad7808 */ /* 0x000fe40002000000 */
[----:B------:R-:W-:Y:S02]  /*3280*/  ISETP.GT.AND P5, PT, R36, 0x38, PT ;  /* 0x000000382400780c */ /* 0x000fe40003fa4270 */
[----:B------:R-:W-:Y:S02]  /*3290*/  FMNMX.FTZ R10, R175, R10, !PT ;  /* 0x0000000aaf0a7209 */ /* 0x000fe40007810000 */
[----:B------:R-:W-:-:S02]  /*32a0*/  FMNMX.FTZ R13, R166, R13, !PT ;  /* 0x0000000da60d7209 */ /* 0x000fc40007810000 */
[----:B------:R-:W-:Y:S02]  /*32b0*/  FSEL R142, R11, -INF , P4 ;  /* 0xff8000000b8e7808 */ /* 0x000fe40002000000 */
[----:B------:R-:W-:Y:S02]  /*32c0*/  ISETP.GT.AND P4, PT, R36, 0x39, PT ;  /* 0x000000392400780c */ /* 0x000fe40003f84270 */
[----:B------:R-:W-:Y:S01]  /*32d0*/  FSEL R143, R76, -INF , P5 ;  /* 0xff8000004c8f7808 */ /* 0x000fe20002800000 */
[----:B------:R-:W-:Y:S01]  /*32e0*/  LDSM.16.MT88.4 R36, [R195+0x100] ;  /* 0x00010000c324783b */ /* 0x000fe20000004200 */
[----:B------:R-:W-:Y:S02]  /*32f0*/  FMNMX.FTZ R10, R173, R10, !PT ;  /* 0x0000000aad0a7209 */ /* 0x000fe40007810000 */
[----:B------:R-:W-:Y:S02]  /*3300*/  FMNMX.FTZ R9, R204, R13, !PT ;  /* 0x0000000dcc097209 */ /* 0x000fe40007810000 */
[----:B------:R-:W-:Y:S01]  /*3310*/  FSEL R141, R77, -INF , P4 ;  /* 0xff8000004d8d7808 */ /* 0x000fe20002000000 */
[----:B------:R-:W-:Y:S01]  /*3320*/  LDSM.16.MT88.4 R12, [R188+0x2900] ;  /* 0x00290000bc0c783b */ /* 0x000fe20000004200 */
[----:B------:R-:W-:-:S02]  /*3330*/  FMNMX.FTZ R8, R143, R10, !PT ;  /* 0x0000000a8f087209 */ /* 0x000fc40007810000 */
[----:B------:R-:W-:Y:S02]  /*3340*/  FMNMX.FTZ R9, R168, R9, !PT ;  /* 0x00000009a8097209 */ /* 0x000fe40007810000 */
[----:B------:R-:W-:Y:S02]  /*3350*/  FMNMX.FTZ R8, R141, R8, !PT ;  /* 0x000000088d087209 */ /* 0x000fe40007810000 */
[----:B------:R-:W-:Y:S02]  /*3360*/  FMNMX.FTZ R9, R174, R9, !PT ;  /* 0x00000009ae097209 */ /* 0x000fe40007810000 */
[----:B------:R-:W-:Y:S01]  /*3370*/  FSEL R140, R78, -INF , P5 ;  /* 0xff8000004e8c7808 */ /* 0x000fe20002800000 */
[----:B------:R-:W1:Y:S01]  /*3380*/  SHFL.BFLY PT, R11, R8, 0x2, 0x1f ;  /* 0x0c401f00080b7f89 */ /* 0x000e6200000e0000 */
[----:B------:R-:W-:Y:S02]  /*3390*/  FMNMX.FTZ R9, R170, R9, !PT ;  /* 0x00000009aa097209 */ /* 0x000fe40007810000 */
[----:B------:R-:W-:-:S02]  /*33a0*/  FSEL R164, R79, -INF , P4 ;  /* 0xff8000004fa47808 */ /* 0x000fc40002000000 */
[----:B------:R-:W-:Y:S01]  /*33b0*/  FMNMX.FTZ R9, R142, R9, !PT ;  /* 0x000000098e097209 */ /* 0x000fe20007810000 */
[----:B------:R-:W-:Y:S03]  /*33c0*/  LDSM.16.MT88.4 R76, [R190+0x2100] ;  /* 0x00210000be4c783b */ /* 0x000fe60000004200 */
[----:B------:R-:W-:-:S04]  /*33d0*/  FMNMX.FTZ R9, R140, R9, !PT ;  /* 0x000000098c097209 */ /* 0x000fc80007810000 */
[----:B------:R-:W-:-:S05]  /*33e0*/  FMNMX.FTZ R10, R164, R9, !PT ;  /* 0x00000009a40a7209 */ /* 0x000fca0007810000 */
[----:B------:R-:W2:Y:S01]  /*33f0*/  SHFL.BFLY PT, R9, R10, 0x2, 0x1f ;  /* 0x0c401f000a097f89 */ /* 0x000ea200000e0000 */
[----:B-1----:R-:W-:-:S05]  /*3400*/  FMNMX.FTZ R11, R8, R11, !PT ;  /* 0x0000000b080b7209 */ /* 0x002fca0007810000 */
[----:B------:R-:W1:Y:S01]  /*3410*/  SHFL.BFLY PT, R132, R11, 0x1, 0x1f ;  /* 0x0c201f000b847f89 */ /* 0x000e6200000e0000 */
[----:B--2---:R-:W-:-:S05]  /*3420*/  FMNMX.FTZ R9, R10, R9, !PT ;  /* 0x000000090a097209 */ /* 0x004fca0007810000 */
[----:B------:R-:W2:Y:S01]  /*3430*/  SHFL.BFLY PT, R8, R9, 0x1, 0x1f ;  /* 0x0c201f0009087f89 */ /* 0x000ea200000e0000 */
[----:B-1----:R-:W-:-:S04]  /*3440*/  FMNMX.FTZ R132, R11, R132, !PT ;  /* 0x000000840b847209 */ /* 0x002fc80007810000 */
[C---:B------:R-:W-:Y:S01]  /*3450*/  FSETP.NEU.FTZ.AND P4, PT, R132.reuse, -INF , PT ;  /* 0xff8000008400780b */ /* 0x040fe20003f9d000 */
[----:B------:R-:W-:-:S05]  /*3460*/  FMUL.FTZ R172, R132, c[0x0][0x2d0] ;  /* 0x0000b40084ac7a20 */ /* 0x000fca0000410000 */
[----:B------:R-:W-:-:S05]  /*3470*/  FSEL R172, R172, RZ, P4 ;  /* 0x000000ffacac7208 */ /* 0x000fca0002000000 */
[--C-:B------:R-:W-:Y:S02]  /*3480*/  FFMA.FTZ R157, R3, c[0x0][0x2d0], -R172.reuse ;  /* 0x0000b400039d7a23 */ /* 0x100fe400000108ac */
[--C-:B------:R-:W-:Y:S01]  /*3490*/  FFMA.FTZ R156, R33, c[0x0][0x2d0], -R172.reuse ;  /* 0x0000b400219c7a23 */ /* 0x100fe200000108ac */
[----:B--2---:R-:W-:Y:S01]  /*34a0*/  FMNMX.FTZ R3, R8, R9, !PT ;  /* 0x0000000908037209 */ /* 0x004fe20007810000 */
[--C-:B------:R-:W-:Y:S01]  /*34b0*/  FFMA.FTZ R154, R35, c[0x0][0x2d0], -R172.reuse ;  /* 0x0000b400239a7a23 */ /* 0x100fe200000108ac */
[----:B------:R-:W-:Y:S01]  /*34c0*/  LDSM.16.MT88.4 R8, [R195+0x2900] ;  /* 0x00290000c308783b */ /* 0x000fe20000004200 */
[--C-:B------:R-:W-:Y:S01]  /*34d0*/  FFMA.FTZ R151, R31, c[0x0][0x2d0], -R172.reuse ;  /* 0x0000b4001f977a23 */ /* 0x100fe200000108ac */
[C---:B------:R-:W-:Y:S01]  /*34e0*/  FSETP.NEU.FTZ.AND P4, PT, R3.reuse, -INF , PT ;  /* 0xff8000000300780b */ /* 0x040fe20003f9d000 */
[----:B------:R-:W-:Y:S01]  /*34f0*/  FMUL.FTZ R167, R3, c[0x0][0x2d0] ;  /* 0x0000b40003a77a20 */ /* 0x000fe20000410000 */
[----:B------:R-:W-:Y:S01]  /*3500*/  MUFU.EX2 R157, R157 ;  /* 0x0000009d009d7308 */ /* 0x000fe20000000800 */
[----:B------:R-:W-:-:S02]  /*3510*/  FFMA.FTZ R149, R7, c[0x0][0x2d0], -R172 ;  /* 0x0000b40007957a23 */ /* 0x000fc400000108ac */
[--C-:B------:R-:W-:Y:S01]  /*3520*/  FFMA.FTZ R155, R29, c[0x0][0x2d0], -R172.reuse ;  /* 0x0000b4001d9b7a23 */ /* 0x100fe200000108ac */
[----:B------:R-:W-:Y:S01]  /*3530*/  FSEL R167, R167, RZ, P4 ;  /* 0x000000ffa7a77208 */ /* 0x000fe20002000000 */
[--C-:B------:R-:W-:Y:S01]  /*3540*/  FFMA.FTZ R150, R25, c[0x0][0x2d0], -R172.reuse ;  /* 0x0000b40019967a23 */ /* 0x100fe200000108ac */
[----:B------:R-:W-:Y:S01]  /*3550*/  PLOP3.LUT P4, PT, PT, PT, UP0, 0x80, 0x0 ;  /* 0x000000000000781c */ /* 0x000fe20003f8f008 */
[----:B------:R-:W-:Y:S01]  /*3560*/  FFMA.FTZ R2, R21, c[0x0][0x2d0], -R172 ;  /* 0x0000b40015027a23 */ /* 0x000fe200000108ac */
[----:B------:R-:W1:Y:S01]  /*3570*/  MUFU.EX2 R156, R156 ;  /* 0x0000009c009c7308 */ /* 0x000e620000000800 */
[--C-:B------:R-:W-:Y:S01]  /*3580*/  FFMA.FTZ R158, R34, c[0x0][0x2d0], -R167.reuse ;  /* 0x0000b400229e7a23 */ /* 0x100fe200000108a7 */
[----:B------:R-:W-:Y:S01]  /*3590*/  LDSM.16.MT88.4 R20, [R195+0x900] ;  /* 0x00090000c314783b */ /* 0x000fe20000004200 */
[--C-:B------:R-:W-:Y:S02]  /*35a0*/  FFMA.FTZ R159, R32, c[0x0][0x2d0], -R167.reuse ;  /* 0x0000b400209f7a23 */ /* 0x100fe400000108a7 */
[--C-:B------:R-:W-:Y:S01]  /*35b0*/  FFMA.FTZ R161, R6, c[0x0][0x2d0], -R167.reuse ;  /* 0x0000b40006a17a23 */ /* 0x100fe200000108a7 */
[----:B------:R-:W-:Y:S01]  /*35c0*/  LDSM.16.MT88.4 R32, [R189+0x900] ;  /* 0x00090000bd20783b */ /* 0x000fe20000004200 */
[--C-:B------:R-:W-:Y:S01]  /*35d0*/  FFMA.FTZ R152, R4, c[0x0][0x2d0], -R167.reuse ;  /* 0x0000b40004987a23 */ /* 0x100fe200000108a7 */
[----:B------:R-:W-:Y:S01]  /*35e0*/  MUFU.EX2 R154, R154 ;  /* 0x0000009a009a7308 */ /* 0x000fe20000000800 */
[--C-:B------:R-:W-:Y:S01]  /*35f0*/  FFMA.FTZ R153, R30, c[0x0][0x2d0], -R167.reuse ;  /* 0x0000b4001e997a23 */ /* 0x100fe200000108a7 */
[----:B------:R-:W2:Y:S01]  /*3600*/  LDSM.16.MT88.4 R4, [R188+0x4100] ;  /* 0x00410000bc04783b */ /* 0x000ea20000004200 */
[----:B------:R-:W-:-:S02]  /*3610*/  FFMA.FTZ R148, R28, c[0x0][0x2d0], -R167 ;  /* 0x0000b4001c947a23 */ /* 0x000fc400000108a7 */
[--C-:B------:R-:W-:Y:S01]  /*3620*/  FFMA.FTZ R147, R26, c[0x0][0x2d0], -R167.reuse ;  /* 0x0000b4001a937a23 */ /* 0x100fe200000108a7 */
[----:B------:R-:W-:Y:S01]  /*3630*/  LDSM.16.MT88.4 R28, [R188+0x900] ;  /* 0x00090000bc1c783b */ /* 0x000fe20000004200 */
[----:B------:R-:W-:Y:S01]  /*3640*/  FFMA.FTZ R0, R24, c[0x0][0x2d0], -R167 ;  /* 0x0000b40018007a23 */ /* 0x000fe200000108a7 */
[----:B------:R-:W3:Y:S01]  /*3650*/  MUFU.EX2 R151, R151 ;  /* 0x0000009700977308 */ /* 0x000ee20000000800 */
[----:B-1----:R-:W-:Y:S01]  /*3660*/  F2FP.PACK_AB R116, R156, R157 ;  /* 0x0000009d9c74723e */ /* 0x002fe200000000ff */
[----:B------:R-:W-:Y:S01]  /*3670*/  LDSM.16.MT88.4 R24, [R190+0x2900] ;  /* 0x00290000be18783b */ /* 0x000fe20000004200 */
[--C-:B------:R-:W-:Y:S02]  /*3680*/  FFMA.FTZ R160, R171, c[0x0][0x2d0], -R172.reuse ;  /* 0x0000b400aba07a23 */ /* 0x100fe400000108ac */
[--C-:B------:R-:W-:Y:S02]  /*3690*/  FFMA.FTZ R162, R169, c[0x0][0x2d0], -R172.reuse ;  /* 0x0000b400a9a27a23 */ /* 0x100fe400000108ac */
[--C-:B------:R-:W-:Y:S01]  /*36a0*/  FFMA.FTZ R163, R163, c[0x0][0x2d0], -R172.reuse ;  /* 0x0000b400a3a37a23 */ /* 0x100fe200000108ac */
[----:B------:R-:W-:Y:S01]  /*36b0*/  MUFU.EX2 R158, R158 ;  /* 0x0000009e009e7308 */ /* 0x000fe20000000800 */
[----:B------:R-:W-:-:S02]  /*36c0*/  FFMA.FTZ R165, R165, c[0x0][0x2d0], -R172 ;  /* 0x0000b400a5a57a23 */ /* 0x000fc400000108ac */
[--C-:B------:R-:W-:Y:S02]  /*36d0*/  FFMA.FTZ R166, R166, c[0x0][0x2d0], -R167.reuse ;  /* 0x0000b400a6a67a23 */ /* 0x100fe400000108a7 */
[--C-:B------:R-:W-:Y:S02]  /*36e0*/  FFMA.FTZ R169, R204, c[0x0][0x2d0], -R167.reuse ;  /* 0x0000b400cca97a23 */ /* 0x100fe400000108a7 */
[--C-:B------:R-:W-:Y:S01]  /*36f0*/  FFMA.FTZ R168, R168, c[0x0][0x2d0], -R167.reuse ;  /* 0x0000b400a8a87a23 */ /* 0x100fe200000108a7 */
[----:B------:R-:W1:Y:S01]  /*3700*/  MUFU.EX2 R159, R159 ;  /* 0x0000009f009f7308 */ /* 0x000e620000000800 */
[----:B---3--:R-:W-:Y:S01]  /*3710*/  F2FP.PACK_AB R118, R151, R154 ;  /* 0x0000009a9776723e */ /* 0x008fe200000000ff */
[----:B------:R-:W-:Y:S02]  /*3720*/  FFMA.FTZ R171, R174, c[0x0][0x2d0], -R167 ;  /* 0x0000b400aeab7a23 */ /* 0x000fe400000108a7 */
[--C-:B------:R-:W-:Y:S02]  /*3730*/  FFMA.FTZ R174, R175, c[0x0][0x2d0], -R172.reuse ;  /* 0x0000b400afae7a23 */ /* 0x100fe400000108ac */
[----:B------:R-:W-:-:S02]  /*3740*/  FFMA.FTZ R173, R173, c[0x0][0x2d0], -R172 ;  /* 0x0000b400adad7a23 */ /* 0x000fc400000108ac */
[----:B------:R-:W-:Y:S01]  /*3750*/  MUFU.EX2 R161, R161 ;  /* 0x000000a100a17308 */ /* 0x000fe20000000800 */
[--C-:B------:R-:W-:Y:S02]  /*3760*/  FFMA.FTZ R175, R143, c[0x0][0x2d0], -R172.reuse ;  /* 0x0000b4008faf7a23 */ /* 0x100fe400000108ac */
[----:B------:R-:W-:Y:S02]  /*3770*/  FFMA.FTZ R172, R141, c[0x0][0x2d0], -R172 ;  /* 0x0000b4008dac7a23 */ /* 0x000fe400000108ac */
[--C-:B------:R-:W-:Y:S02]  /*3780*/  FFMA.FTZ R170, R170, c[0x0][0x2d0], -R167.reuse ;  /* 0x0000b400aaaa7a23 */ /* 0x100fe400000108a7 */
[--C-:B------:R-:W-:Y:S01]  /*3790*/  FFMA.FTZ R205, R142, c[0x0][0x2d0], -R167.reuse ;  /* 0x0000b4008ecd7a23 */ /* 0x100fe200000108a7 */
[----:B------:R-:W3:Y:S01]  /*37a0*/  MUFU.EX2 R152, R152 ;  /* 0x0000009800987308 */ /* 0x000ee20000000800 */
[----:B-1----:R-:W-:Y:S01]  /*37b0*/  F2FP.PACK_AB R117, R159, R158 ;  /* 0x0000009e9f75723e */ /* 0x002fe200000000ff */
[----:B------:R-:W-:-:S02]  /*37c0*/  FFMA.FTZ R204, R140, c[0x0][0x2d0], -R167 ;  /* 0x0000b4008ccc7a23 */ /* 0x000fc400000108a7 */
[----:B------:R-:W-:Y:S01]  /*37d0*/  FFMA.FTZ R211, R164, c[0x0][0x2d0], -R167 ;  /* 0x0000b400a4d37a23 */ /* 0x000fe200000108a7 */
[----:B------:R-:W-:Y:S01]  /*37e0*/  LDSM.16.MT88.4 R140, [R190+0x1900] ;  /* 0x00190000be8c783b */ /* 0x000fe20000004200 */
[----:B------:R-:W-:Y:S02]  /*37f0*/  FADD.FTZ R157, R157, R156 ;  /* 0x0000009c9d9d7221 */ /* 0x000fe40000010000 */
[----:B------:R-:W-:Y:S01]  /*3800*/  MUFU.EX2 R155, R155 ;  /* 0x0000009b009b7308 */ /* 0x000fe20000000800 */
[----:B------:R-:W-:Y:S02]  /*3810*/  FADD.FTZ R158, R158, R159 ;  /* 0x0000009f9e9e7221 */ /* 0x000fe40000010000 */
[----:B------:R-:W-:-:S04]  /*3820*/  FADD.FTZ R154, R154, R157 ;  /* 0x0000009d9a9a7221 */ /* 0x000fc80000010000 */
[----:B------:R-:W-:Y:S01]  /*3830*/  FADD.FTZ R154, R151, R154 ;  /* 0x0000009a979a7221 */ /* 0x000fe20000010000 */
[----:B---3--:R-:W-:Y:S01]  /*3840*/  F2FP.PACK_AB R119, R152, R161 ;  /* 0x000000a19877723e */ /* 0x008fe200000000ff */
[----:B------:R-:W1:Y:S01]  /*3850*/  MUFU.EX2 R150, R150 ;  /* 0x0000009600967308 */ /* 0x000e620000000800 */
[----:B------:R-:W-:-:S04]  /*3860*/  FADD.FTZ R161, R161, R158 ;  /* 0x0000009ea1a17221 */ /* 0x000fc80000010000 */
[----:B------:R-:W-:Y:S01]  /*3870*/  FADD.FTZ R152, R152, R161 ;  /* 0x000000a198987221 */ /* 0x000fe20000010000 */
[C---:B------:R-:W-:Y:S02]  /*3880*/  HMMA.16816.F32 R64, R116.reuse, R68, RZ ;  /* 0x000000447440723c */ /* 0x040fe400000018ff */
[----:B------:R-:W-:Y:S06]  /*3890*/  MUFU.EX2 R149, R149 ;  /* 0x0000009500957308 */ /* 0x000fec0000000800 */
[C---:B------:R-:W-:Y:S02]  /*38a0*/  HMMA.16816.F32 R80, R116.reuse, R84, RZ ;  /* 0x000000547450723c */ /* 0x040fe400000018ff */
[----:B------:R-:W-:Y:S06]  /*38b0*/  MUFU.EX2 R2, R2 ;  /* 0x0000000200027308 */ /* 0x000fec0000000800 */
[C---:B------:R-:W-:Y:S02]  /*38c0*/  HMMA.16816.F32 R68, R116.reuse, R70, RZ ;  /* 0x000000467444723c */ /* 0x040fe400000018ff */
[----:B------:R-:W-:Y:S06]  /*38d0*/  MUFU.EX2 R153, R153 ;  /* 0x0000009900997308 */ /* 0x000fec0000000800 */
[C---:B------:R-:W-:Y:S02]  /*38e0*/  HMMA.16816.F32 R84, R116.reuse, R86, RZ ;  /* 0x000000567454723c */ /* 0x040fe400000018ff */
[----:B------:R-:W3:Y:S06]  /*38f0*/  MUFU.EX2 R148, R148 ;  /* 0x0000009400947308 */ /* 0x000eec0000000800 */
[C---:B------:R-:W-:Y:S02]  /*3900*/  HMMA.16816.F32 R128, R116.reuse, R36, RZ ;  /* 0x000000247480723c */ /* 0x040fe400000018ff */
[----:B------:R-:W-:Y:S06]  /*3910*/  MUFU.EX2 R147, R147 ;  /* 0x0000009300937308 */ /* 0x000fec0000000800 */
[C---:B------:R-:W-:Y:S02]  /*3920*/  HMMA.16816.F32 R40, R116.reuse, R44, RZ ;  /* 0x0000002c7428723c */ /* 0x040fe400000018ff */
[----:B------:R-:W4:Y:S06]  /*3930*/  MUFU.EX2 R0, R0 ;  /* 0x0000000000007308 */ /* 0x000f2c0000000800 */
[C---:B------:R-:W-:Y:S02]  /*3940*/  HMMA.16816.F32 R48, R116.reuse, R52, RZ ;  /* 0x000000347430723c */ /* 0x040fe400000018ff */
[----:B------:R-:W-:Y:S06]  /*3950*/  MUFU.EX2 R160, R160 ;  /* 0x000000a000a07308 */ /* 0x000fec0000000800 */
[C---:B------:R-:W-:Y:S02]  /*3960*/  HMMA.16816.F32 R56, R116.reuse, R60, RZ ;  /* 0x0000003c7438723c */ /* 0x040fe400000018ff */
[----:B------:R-:W5:Y:S06]  /*3970*/  MUFU.EX2 R163, R163 ;  /* 0x000000a300a37308 */ /* 0x000f6c0000000800 */
[C---:B------:R-:W-:Y:S02]  /*3980*/  HMMA.16816.F32 R72, R116.reuse, R76, RZ ;  /* 0x0000004c7448723c */ /* 0x040fe400000018ff */
[----:B------:R-:W-:Y:S06]  /*3990*/  MUFU.EX2 R162, R162 ;  /* 0x000000a200a27308 */ /* 0x000fec0000000800 */
[C---:B------:R-:W-:Y:S02]  /*39a0*/  HMMA.16816.F32 R88, R116.reuse, R92, RZ ;  /* 0x0000005c7458723c */ /* 0x040fe400000018ff */
[----:B------:R-:W1:Y:S06]  /*39b0*/  MUFU.EX2 R165, R165 ;  /* 0x000000a500a57308 */ /* 0x000e6c0000000800 */
        /* <DEDUP_REMOVED lines=23> */
[----:B------:R-:W4:Y:S06]  /*3b30*/  MUFU.EX2 R211, R211 ;  /* 0x000000d300d37308 */ /* 0x000f2c0000000800 */
[C---:B--2---:R-:W-:Y:S07]  /*3b40*/  HMMA.16816.F32 R120, R116.reuse, R4, RZ ;  /* 0x000000047478723c */ /* 0x044fee00000018ff */
[----:B-1----:R-:W-:Y:S01]  /*3b50*/  F2FP.PACK_AB R4, R150, R155 ;  /* 0x0000009b9604723e */ /* 0x002fe200000000ff */
[----:B------:R-:W-:Y:S01]  /*3b60*/  HMMA.16816.F32 R116, R116, R6, RZ ;  /* 0x000000067474723c */ /* 0x000fe200000018ff */
[----:B---3--:R-:W-:Y:S01]  /*3b70*/  F2FP.PACK_AB R5, R148, R153 ;  /* 0x000000999405723e */ /* 0x008fe200000000ff */
[----:B------:R-:W-:-:S02]  /*3b80*/  FADD.FTZ R155, R155, R154 ;  /* 0x0000009a9b9b7221 */ /* 0x000fc40000010000 */
[----:B------:R-:W-:Y:S02]  /*3b90*/  FADD.FTZ R153, R153, R152 ;  /* 0x0000009899997221 */ /* 0x000fe40000010000 */
[----:B------:R-:W-:Y:S01]  /*3ba0*/  FADD.FTZ R150, R150, R155 ;  /* 0x0000009b96967221 */ /* 0x000fe20000010000 */
[----:B------:R-:W-:Y:S01]  /*3bb0*/  F2FP.PACK_AB R6, R2, R149 ;  /* 0x000000950206723e */ /* 0x000fe200000000ff */
[----:B------:R-:W-:Y:S01]  /*3bc0*/  FADD.FTZ R148, R148, R153 ;  /* 0x0000009994947221 */ /* 0x000fe20000010000 */
[----:B----4-:R-:W-:Y:S01]  /*3bd0*/  F2FP.PACK_AB R7, R0, R147 ;  /* 0x000000930007723e */ /* 0x010fe200000000ff */
[----:B------:R-:W-:Y:S02]  /*3be0*/  FADD.FTZ R149, R149, R150 ;  /* 0x0000009695957221 */ /* 0x000fe40000010000 */
[----:B------:R-:W-:Y:S02]  /*3bf0*/  FADD.FTZ R147, R147, R148 ;  /* 0x0000009493937221 */ /* 0x000fe40000010000 */
[----:B------:R-:W-:-:S02]  /*3c00*/  FADD.FTZ R149, R2, R149 ;  /* 0x0000009502957221 */ /* 0x000fc40000010000 */
[----:B------:R-:W-:Y:S01]  /*3c10*/  HMMA.16816.F32 R64, R4, R8, R64 ;  /* 0x000000080440723c */ /* 0x000fe20000001840 */
[----:B------:R-:W-:-:S07]  /*3c20*/  FADD.FTZ R147, R0, R147 ;  /* 0x0000009300937221 */ /* 0x000fce0000010000 */
[C---:B------:R-:W-:Y:S01]  /*3c30*/  HMMA.16816.F32 R68, R4.reuse, R10, R68 ;  /* 0x0000000a0444723c */ /* 0x040fe20000001844 */
[----:B------:R-:W1:Y:S07]  /*3c40*/  LDSM.16.MT88.4 R8, [R190+0x4900] ;  /* 0x00490000be08783b */ /* 0x000e6e0000004200 */
[C---:B------:R-:W-:Y:S08]  /*3c50*/  HMMA.16816.F32 R80, R4.reuse, R16, R80 ;  /* 0x000000100450723c */ /* 0x040ff00000001850 */
[C---:B------:R-:W-:Y:S01]  /*3c60*/  HMMA.16816.F32 R84, R4.reuse, R18, R84 ;  /* 0x000000120454723c */ /* 0x040fe20000001854 */
[----:B------:R-:W2:Y:S07]  /*3c70*/  LDSM.16.MT88.4 R16, [R189+0x4900] ;  /* 0x00490000bd10783b */ /* 0x000eae0000004200 */
[C---:B------:R-:W-:Y:S08]  /*3c80*/  HMMA.16816.F32 R128, R4.reuse, R20, R128 ;  /* 0x000000140480723c */ /* 0x040ff00000001880 */
[C---:B------:R-:W-:Y:S01]  /*3c90*/  HMMA.16816.F32 R36, R4.reuse, R22, R36 ;  /* 0x000000160424723c */ /* 0x040fe20000001824 */
[----:B------:R-:W3:Y:S07]  /*3ca0*/  LDSM.16.MT88.4 R20, [R195+0x4900] ;  /* 0x00490000c314783b */ /* 0x000eee0000004200 */
[C---:B------:R-:W-:Y:S08]  /*3cb0*/  HMMA.16816.F32 R88, R4.reuse, R12, R88 ;  /* 0x0000000c0458723c */ /* 0x040ff00000001858 */
[C---:B------:R-:W-:Y:S01]  /*3cc0*/  HMMA.16816.F32 R92, R4.reuse, R14, R92 ;  /* 0x0000000e045c723c */ /* 0x040fe2000000185c */
[----:B------:R-:W4:Y:S07]  /*3cd0*/  LDSM.16.MT88.4 R12, [R188+0x4900] ;  /* 0x00490000bc0c783b */ /* 0x000f2e0000004200 */
[C---:B-1----:R-:W-:Y:S08]  /*3ce0*/  HMMA.16816.F32 R124, R4.reuse, R8, R124 ;  /* 0x00000008047c723c */ /* 0x042ff0000000187c */
[C---:B------:R-:W-:Y:S01]  /*3cf0*/  HMMA.16816.F32 R104, R4.reuse, R10, R104 ;  /* 0x0000000a0468723c */ /* 0x040fe20000001868 */
[----:B------:R-:W1:Y:S07]  /*3d00*/  LDSM.16.MT88.4 R8, [R195+0x1100] ;  /* 0x00110000c308783b */ /* 0x000e6e0000004200 */
[C---:B--2---:R-:W-:Y:S08]  /*3d10*/  HMMA.16816.F32 R108, R4.reuse, R16, R108 ;  /* 0x00000010046c723c */ /* 0x044ff0000000186c */
[C---:B------:R-:W-:Y:S01]  /*3d20*/  HMMA.16816.F32 R112, R4.reuse, R18, R112 ;  /* 0x000000120470723c */ /* 0x040fe20000001870 */
[----:B------:R-:W2:Y:S07]  /*3d30*/  LDSM.16.MT88.4 R16, [R190+0x1100] ;  /* 0x00110000be10783b */ /* 0x000eae0000004200 */
[C---:B------:R-:W-:Y:S08]  /*3d40*/  HMMA.16816.F32 R40, R4.reuse, R136, R40 ;  /* 0x000000880428723c */ /* 0x040ff00000001828 */
[C---:B------:R-:W-:Y:S01]  /*3d50*/  HMMA.16816.F32 R44, R4.reuse, R138, R44 ;  /* 0x0000008a042c723c */ /* 0x040fe2000000182c */
[----:B------:R-:W-:Y:S07]  /*3d60*/  LDSM.16.MT88.4 R136, [R189+0x1900] ;  /* 0x00190000bd88783b */ /* 0x000fee0000004200 */
        /* <DEDUP_REMOVED lines=9> */
[C---:B---3--:R-:W-:Y:S08]  /*3e00*/  HMMA.16816.F32 R96, R4.reuse, R20, R96 ;  /* 0x000000140460723c */ /* 0x048ff00000001860 */
[C---:B------:R-:W-:Y:S01]  /*3e10*/  HMMA.16816.F32 R100, R4.reuse, R22, R100 ;  /* 0x000000160464723c */ /* 0x040fe20000001864 */
[----:B------:R-:W-:Y:S07]  /*3e20*/  LDSM.16.MT88.4 R20, [R195+0x5100] ;  /* 0x00510000c314783b */ /* 0x000fee0000004200 */
[C---:B----4-:R-:W-:Y:S08]  /*3e30*/  HMMA.16816.F32 R120, R4.reuse, R12, R120 ;  /* 0x0000000c0478723c */ /* 0x050ff00000001878 */
[----:B------:R-:W-:Y:S01]  /*3e40*/  HMMA.16816.F32 R116, R4, R14, R116 ;  /* 0x0000000e0474723c */ /* 0x000fe20000001874 */
[----:B------:R-:W3:Y:S06]  /*3e50*/  LDSM.16.MT88.4 R12, [R195+0x3100] ;  /* 0x00310000c30c783b */ /* 0x000eec0000004200 */
[----:B-----5:R-:W-:Y:S01]  /*3e60*/  F2FP.PACK_AB R4, R163, R160 ;  /* 0x000000a0a304723e */ /* 0x020fe200000000ff */
[----:B------:R-:W-:Y:S01]  /*3e70*/  FADD.FTZ R160, R160, R149 ;  /* 0x00000095a0a07221 */ /* 0x000fe20000010000 */
[----:B------:R-:W-:-:S02]  /*3e80*/  F2FP.PACK_AB R6, R165, R162 ;  /* 0x000000a2a506723e */ /* 0x000fc400000000ff */
[----:B------:R-:W-:Y:S01]  /*3e90*/  F2FP.PACK_AB R5, R169, R166 ;  /* 0x000000a6a905723e */ /* 0x000fe200000000ff */
[----:B------:R-:W-:Y:S01]  /*3ea0*/  FADD.FTZ R166, R166, R147 ;  /* 0x00000093a6a67221 */ /* 0x000fe20000010000 */
[----:B------:R-:W-:Y:S01]  /*3eb0*/  F2FP.PACK_AB R7, R171, R168 ;  /* 0x000000a8ab07723e */ /* 0x000fe200000000ff */
[----:B------:R-:W-:Y:S02]  /*3ec0*/  FADD.FTZ R163, R163, R160 ;  /* 0x000000a0a3a37221 */ /* 0x000fe40000010000 */
[----:B------:R-:W-:Y:S02]  /*3ed0*/  FADD.FTZ R169, R169, R166 ;  /* 0x000000a6a9a97221 */ /* 0x000fe40000010000 */
[----:B------:R-:W-:Y:S02]  /*3ee0*/  FADD.FTZ R162, R162, R163 ;  /* 0x000000a3a2a27221 */ /* 0x000fe40000010000 */
[----:B-1----:R-:W-:Y:S01]  /*3ef0*/  HMMA.16816.F32 R128, R4, R8, R128 ;  /* 0x000000080480723c */ /* 0x002fe20000001880 */
[----:B------:R-:W-:-:S02]  /*3f00*/  FADD.FTZ R168, R168, R169 ;  /* 0x000000a9a8a87221 */ /* 0x000fc40000010000 */
[----:B------:R-:W-:Y:S02]  /*3f10*/  FADD.FTZ R165, R165, R162 ;  /* 0x000000a2a5a57221 */ /* 0x000fe40000010000 */
[----:B------:R-:W-:-:S03]  /*3f20*/  FADD.FTZ R171, R171, R168 ;  /* 0x000000a8abab7221 */ /* 0x000fc60000010000 */
[C---:B------:R-:W-:Y:S01]  /*3f30*/  HMMA.16816.F32 R36, R4.reuse, R10, R36 ;  /* 0x0000000a0424723c */ /* 0x040fe20000001824 */
[----:B------:R-:W1:Y:S07]  /*3f40*/  LDSM.16.MT88.4 R8, [R189+0x3100] ;  /* 0x00310000bd08783b */ /* 0x000e6e0000004200 */
[C---:B--2---:R-:W-:Y:S08]  /*3f50*/  HMMA.16816.F32 R40, R4.reuse, R16, R40 ;  /* 0x000000100428723c */ /* 0x044ff00000001828 */
[C---:B------:R-:W-:Y:S01]  /*3f60*/  HMMA.16816.F32 R44, R4.reuse, R18, R44 ;  /* 0x00000012042c723c */ /* 0x040fe2000000182c */
[----:B------:R-:W2:Y:S07]  /*3f70*/  LDSM.16.MT88.4 R16, [R188+0x3100] ;  /* 0x00310000bc10783b */ /* 0x000eae0000004200 */
[C---:B---3--:R-:W-:Y:S08]  /*3f80*/  HMMA.16816.F32 R64, R4.reuse, R12, R64 ;  /* 0x0000000c0440723c */ /* 0x048ff00000001840 */
[C---:B------:R-:W-:Y:S01]  /*3f90*/  HMMA.16816.F32 R68, R4.reuse, R14, R68 ;  /* 0x0000000e0444723c */ /* 0x040fe20000001844 */
[----:B------:R-:W3:Y:S07]  /*3fa0*/  LDSM.16.MT88.4 R12, [R190+0x5100] ;  /* 0x00510000be0c783b */ /* 0x000eee0000004200 */
[C---:B------:R-:W-:Y:S08]  /*3fb0*/  HMMA.16816.F32 R96, R4.reuse, R20, R96 ;  /* 0x000000140460723c */ /* 0x040ff00000001860 */
[C---:B-1----:R-:W-:Y:S08]  /*3fc0*/  HMMA.16816.F32 R80, R4.reuse, R8, R80 ;  /* 0x000000080450723c */ /* 0x042ff00000001850 */
        /* <DEDUP_REMOVED lines=8> */
[C---:B------:R-:W-:Y:S01]  /*4050*/  HMMA.16816.F32 R100, R4.reuse, R22, R100 ;  /* 0x000000160464723c */ /* 0x040fe20000001864 */
[----:B------:R-:W-:Y:S07]  /*4060*/  LDSM.16.MT88.4 R20, [R188+0x3900] ;  /* 0x00390000bc14783b */ /* 0x000fee0000004200 */
        /* <DEDUP_REMOVED lines=8> */
[----:B------:R-:W4:Y:S07]  /*40f0*/  LDSM.16.MT88.4 R32, [R188+0x1900] ;  /* 0x00190000bc20783b */ /* 0x000f2e0000004200 */
[C---:B------:R-:W-:Y:S08]  /*4100*/  HMMA.16816.F32 R56, R4.reuse, R28, R56 ;  /* 0x0000001c0438723c */ /* 0x040ff00000001838 */
[C---:B------:R-:W-:Y:S01]  /*4110*/  HMMA.16816.F32 R60, R4.reuse, R30, R60 ;  /* 0x0000001e043c723c */ /* 0x040fe2000000183c */
[----:B------:R-:W5:Y:S07]  /*4120*/  LDSM.16.MT88.4 R28, [R190+0x3900] ;  /* 0x00390000be1c783b */ /* 0x000f6e0000004200 */
[C---:B------:R-:W-:Y:S08]  /*4130*/  HMMA.16816.F32 R72, R4.reuse, R24, R72 ;  /* 0x000000180448723c */ /* 0x040ff00000001848 */
[----:B------:R-:W-:Y:S01]  /*4140*/  HMMA.16816.F32 R76, R4, R26, R76 ;  /* 0x0000001a044c723c */ /* 0x000fe2000000184c */
[----:B------:R-:W2:Y:S06]  /*4150*/  LDSM.16.MT88.4 R24, [R189+0x3900] ;  /* 0x00390000bd18783b */ /* 0x000eac0000004200 */
[----:B------:R-:W-:Y:S01]  /*4160*/  F2FP.PACK_AB R4, R173, R174 ;  /* 0x000000aead04723e */ /* 0x000fe200000000ff */
        /* <DEDUP_REMOVED lines=8> */
[----:B---3--:R-:W-:Y:S01]  /*41f0*/  HMMA.16816.F32 R128, R4, R12, R128 ;  /* 0x0000000c0480723c */ /* 0x008fe20000001880 */
[----:B------:R-:W-:-:S02]  /*4200*/  FADD.FTZ R204, R204, R205 ;  /* 0x000000cdcccc7221 */ /* 0x000fc40000010000 */
[----:B------:R-:W-:Y:S02]  /*4210*/  FADD.FTZ R213, R172, R175 ;  /* 0x000000afacd57221 */ /* 0x000fe40000010000 */
[----:B------:R-:W-:-:S03]  /*4220*/  FADD.FTZ R211, R211, R204 ;  /* 0x000000ccd3d37221 */ /* 0x000fc60000010000 */
[C---:B------:R-:W-:Y:S01]  /*4230*/  HMMA.16816.F32 R36, R4.reuse, R14, R36 ;  /* 0x0000000e0424723c */ /* 0x040fe20000001824 */
[----:B------:R-:W3:Y:S07]  /*4240*/  LDSM.16.MT88.4 R12, [R190+0x5900] ;  /* 0x00590000be0c783b */ /* 0x000eee0000004200 */
[C---:B-1----:R-:W-:Y:S08]  /*4250*/  HMMA.16816.F32 R64, R4.reuse, R8, R64 ;  /* 0x000000080440723c */ /* 0x042ff00000001840 */
[C---:B------:R-:W-:Y:S01]  /*4260*/  HMMA.16816.F32 R68, R4.reuse, R10, R68 ;  /* 0x0000000a0444723c */ /* 0x040fe20000001844 */
[----:B------:R-:W1:Y:S07]  /*4270*/  LDSM.16.MT88.4 R8, [R189+0x5900] ;  /* 0x00590000bd08783b */ /* 0x000e6e0000004200 */
[C---:B--2---:R-:W-:Y:S08]  /*4280*/  HMMA.16816.F32 R96, R4.reuse, R16, R96 ;  /* 0x000000100460723c */ /* 0x044ff00000001860 */
[C---:B------:R-:W-:Y:S01]  /*4290*/  HMMA.16816.F32 R100, R4.reuse, R18, R100 ;  /* 0x000000120464723c */ /* 0x040fe20000001864 */
[----:B------:R-:W2:Y:S07]  /*42a0*/  LDSM.16.MT88.4 R16, [R188+0x5900] ;  /* 0x00590000bc10783b */ /* 0x000eae0000004200 */
[C---:B------:R-:W-:Y:S08]  /*42b0*/  HMMA.16816.F32 R40, R4.reuse, R140, R40 ;  /* 0x0000008c0428723c */ /* 0x040ff00000001828 */
[C---:B------:R-:W-:Y:S08]  /*42c0*/  HMMA.16816.F32 R44, R4.reuse, R142, R44 ;  /* 0x0000008e042c723c */ /* 0x040ff0000000182c */
[C---:B------:R-:W-:Y:S08]  /*42d0*/  HMMA.16816.F32 R48, R4.reuse, R136, R48 ;  /* 0x000000880430723c */ /* 0x040ff00000001830 */
[C---:B------:R-:W-:Y:S08]  /*42e0*/  HMMA.16816.F32 R52, R4.reuse, R138, R52 ;  /* 0x0000008a0434723c */ /* 0x040ff00000001834 */
[C---:B----4-:R-:W-:Y:S08]  /*42f0*/  HMMA.16816.F32 R56, R4.reuse, R32, R56 ;  /* 0x000000200438723c */ /* 0x050ff00000001838 */
[C---:B------:R-:W-:Y:S08]  /*4300*/  HMMA.16816.F32 R60, R4.reuse, R34, R60 ;  /* 0x00000022043c723c */ /* 0x040ff0000000183c */
[C---:B-----5:R-:W-:Y:S08]  /*4310*/  HMMA.16816.F32 R72, R4.reuse, R28, R72 ;  /* 0x0000001c0448723c */ /* 0x060ff00000001848 */
[C---:B------:R-:W-:Y:S08]  /*4320*/  HMMA.16816.F32 R76, R4.reuse, R30, R76 ;  /* 0x0000001e044c723c */ /* 0x040ff0000000184c */
[C---:B------:R-:W-:Y:S08]  /*4330*/  HMMA.16816.F32 R80, R4.reuse, R24, R80 ;  /* 0x000000180450723c */ /* 0x040ff00000001850 */
[C---:B------:R-:W-:Y:S08]  /*4340*/  HMMA.16816.F32 R84, R4.reuse, R26, R84 ;  /* 0x0000001a0454723c */ /* 0x040ff00000001854 */
[C---:B------:R-:W-:Y:S08]  /*4350*/  HMMA.16816.F32 R88, R4.reuse, R20, R88 ;  /* 0x000000140458723c */ /* 0x040ff00000001858 */
[C---:B------:R-:W-:Y:S08]  /*4360*/  HMMA.16816.F32 R92, R4.reuse, R22, R92 ;  /* 0x00000016045c723c */ /* 0x040ff0000000185c */
[C---:B---3--:R-:W-:Y:S08]  /*4370*/  HMMA.16816.F32 R124, R4.reuse, R12, R124 ;  /* 0x0000000c047c723c */ /* 0x048ff0000000187c */
[C---:B------:R-:W-:Y:S08]  /*4380*/  HMMA.16816.F32 R104, R4.reuse, R14, R104 ;  /* 0x0000000e0468723c */ /* 0x040ff00000001868 */
[C---:B-1----:R-:W-:Y:S08]  /*4390*/  HMMA.16816.F32 R108, R4.reuse, R8, R108 ;  /* 0x00000008046c723c */ /* 0x042ff0000000186c */
[C---:B------:R-:W-:Y:S08]  /*43a0*/  HMMA.16816.F32 R112, R4.reuse, R10, R112 ;  /* 0x0000000a0470723c */ /* 0x040ff00000001870 */
[C---:B--2---:R-:W-:Y:S08]  /*43b0*/  HMMA.16816.F32 R120, R4.reuse, R16, R120 ;  /* 0x000000100478723c */ /* 0x044ff00000001878 */
[----:B------:R-:W-:Y:S01]  /*43c0*/  HMMA.16816.F32 R116, R4, R18, R116 ;  /* 0x000000120474723c */ /* 0x000fe20000001874 */
[----:B------:R-:W-:Y:S08]  /*43d0*/  @!P4 BRA `(.L_x_11) ;  /* 0x000029c00000c947 */ /* 0x000ff00003800000 */
[C---:B------:R-:W-:Y:S01]  /*43e0*/  SHF.L.U64.HI R207, R133.reuse, 0x1, R146 ;  /* 0x0000000185cf7819 */ /* 0x040fe20000010292 */
[----:B------:R-:W-:Y:S01]  /*43f0*/  IMAD.SHL.U32 R206, R133, 0x2, RZ ;  /* 0x0000000285ce7824 */ /* 0x000fe200078e00ff */
[C---:B------:R-:W-:Y:S01]  /*4400*/  SHF.L.U64.HI R209, R144.reuse, 0x1, R145 ;  /* 0x0000000190d17819 */ /* 0x040fe20000010291 */
[----:B------:R-:W-:Y:S01]  /*4410*/  IMAD.SHL.U32 R208, R144, 0x2, RZ ;  /* 0x0000000290d07824 */ /* 0x000fe200078e00ff */
[----:B------:R-:W-:Y:S01]  /*4420*/  MOV R0, R3 ;  /* 0x0000000300007202 */ /* 0x000fe20000000f00 */
[----:B------:R-:W-:Y:S01]  /*4430*/  IMAD.MOV.U32 R133, RZ, RZ, R132 ;  /* 0x000000ffff857224 */ /* 0x000fe200078e0084 */
[----:B------:R-:W-:-:S02]  /*4440*/  SHF.L.U64.HI R205, R134, 0x1, R135 ;  /* 0x0000000186cd7819 */ /* 0x000fc40000010287 */
[----:B------:R-:W-:Y:S01]  /*4450*/  SHF.L.U32 R204, R134, 0x1, RZ ;  /* 0x0000000186cc7819 */ /* 0x000fe200000006ff */
[----:B------:R-:W-:Y:S06]  /*4460*/  BRA `(.L_x_12) ;  /* 0x0000032000007947 */ /* 0x000fec0003800000 */
.L_x_14:
[----:B------:R-:W-:Y:S01]  /*4470*/  ULEA UR4, UR6, UR8, 0x6 ;  /* 0x0000000806047291 */ /* 0x000fe2000f8e303f */
[----:B------:R-:W-:Y:S05]  /*4480*/  IMAD.MOV.U32 R200, RZ, RZ, RZ ;  /* 0x000000ffffc87224 */ /* 0x000fea00078e00ff */
[----:B------:R-:W-:Y:S05]  /*4490*/  IMAD.U32 R201, RZ, RZ, UR4 ;  /* 0x00000004ffc97e24 */ /* 0x000fea000f8e00ff */
[----:B------:R-:W-:Y:S05]  /*44a0*/  IADD3 R201, R201, -0x40, R202 ;  /* 0xffffffc0c9c97810 */ /* 0x000fea0007ffe0ca */
[----:B------:R-:W-:Y:S04]  /*44b0*/  @P0 IMAD.HI.U32 R3, R201, c[0x0][0x2bc], RZ ;  /* 0x0000af00c9030a27 */ /* 0x000fe800078e00ff */
[----:B------:R-:W-:Y:S01]  /*44c0*/  IMAD.MOV.U32 R2, RZ, RZ, R201 ;  /* 0x000000ffff027224 */ /* 0x000fe200078e00c9 */
[----:B------:R-:W-:Y:S04]  /*44d0*/  @P0 SHF.R.U32.HI R2, RZ, c[0x0][0x2c0], R3 ;  /* 0x0000b000ff020a19 */ /* 0x000fe80000011603 */
[C---:B------:R-:W-:Y:S04]  /*44e0*/  @!P6 IADD3 R132, P4, R2.reuse, UR16, RZ ;  /* 0x000000100284ec10 */ /* 0x040fe8000ff9e0ff */
[----:B------:R-:W-:Y:S01]  /*44f0*/  @!P6 LEA.HI.X.SX32 R3, R2, UR15, 0x1, P4 ;  /* 0x0000000f0203ec11 */ /* 0x000fe2000a0f0eff */
[----:B------:R-:W-:Y:S01]  /*4500*/  IMAD.MOV R2, RZ, RZ, -R2 ;  /* 0x000000ffff027224 */ /* 0x000fe200078e0a02 */
[----:B------:R-:W-:Y:S03]  /*4510*/  @!P6 LEA R134, P4, R132, c[0x0][0x2a0], 0x2 ;  /* 0x0000a8008486ea11 */ /* 0x000fe600078810ff */
[----:B------:R-:W-:Y:S01]  /*4520*/  IMAD R201, R2, c[0x0][0x2b8], R201 ;  /* 0x0000ae0002c97a24 */ /* 0x000fe200078e02c9 */
[----:B------:R-:W-:Y:S04]  /*4530*/  @!P6 LEA.HI.X R135, R132, c[0x0][0x2a4], R3, 0x2, P4 ;  /* 0x0000a9008487ea11 */ /* 0x000fe800020f1403 */
[----:B------:R-:W-:Y:S01]  /*4540*/  SHF.R.S32.HI R3, RZ, 0x1f, R201 ;  /* 0x0000001fff037819 */ /* 0x000fe200000114c9 */
[----:B------:R1:W2:Y:S04]  /*4550*/  @!P6 LDG.E R200, [R134.64] ;  /* 0x0000000c86c8e981 */ /* 0x0002a8000c1e1900 */
[----:B------:R-:W-:Y:S04]  /*4560*/  IMAD R3, R3, c[0x0][0x1e0], RZ ;  /* 0x0000780003037a24 */ /* 0x000fe800078e02ff */
[C---:B------:R-:W-:Y:S02]  /*4570*/  IMAD R3, R201.reuse, c[0x0][0x1e4], R3 ;  /* 0x00007900c9037a24 */ /* 0x040fe400078e0203 */
[----:B-1----:R-:W-:Y:S04]  /*4580*/  IMAD.WIDE.U32 R134, R201, c[0x0][0x1e0], RZ ;  /* 0x00007800c9867a25 */ /* 0x002fe800078e00ff */
[----:B------:R-:W-:Y:S01]  /*4590*/  IMAD.IADD R135, R135, 0x1, R3 ;  /* 0x0000000187877824 */ /* 0x000fe200078e0203 */
[----:B--2---:R-:W-:Y:S03]  /*45a0*/  SHF.R.S32.HI R2, RZ, 0x1f, R200 ;  /* 0x0000001fff027819 */ /* 0x004fe600000114c8 */
[----:B------:R-:W-:Y:S04]  /*45b0*/  IMAD.WIDE.U32 R134, R200, c[0x0][0x1f0], R134 ;  /* 0x00007c00c8867a25 */ /* 0x000fe800078e0086 */
[----:B------:R-:W-:Y:S01]  /*45c0*/  IMAD R2, R2, c[0x0][0x1f0], RZ ;  /* 0x00007c0002027a24 */ /* 0x000fe200078e02ff */
[----:B------:R-:W-:Y:S03]  /*45d0*/  IADD3 R3, P4, R134, UR20, RZ ;  /* 0x0000001486037c10 */ /* 0x000fe6000ff9e0ff */
[----:B------:R-:W-:Y:S05]  /*45e0*/  IMAD R2, R200, c[0x0][0x1f4], R2 ;  /* 0x00007d00c8027a24 */ /* 0x000fea00078e0202 */
[----:B------:R-:W-:Y:S02]  /*45f0*/  IADD3.X R2, R135, UR18, R2, P4, !PT ;  /* 0x0000001287027c10 */ /* 0x000fe4000a7fe402 */
[C---:B------:R-:W-:Y:S04]  /*4600*/  LEA R145, P4, R3.reuse, c[0x0][0x1c8], 0x1 ;  /* 0x0000720003917a11 */ /* 0x040fe800078808ff */
[----:B------:R-:W-:Y:S01]  /*4610*/  LEA.HI.X R144, R3, c[0x0][0x1cc], R2, 0x1, P4 ;  /* 0x0000730003907a11 */ /* 0x000fe200020f0c02 */
[----:B------:R-:W1:Y:S04]  /*4620*/  SHFL.IDX PT, R135, R145, RZ, 0x181f ;  /* 0x00181fff91877589 */ /* 0x000e6800000e0000 */
[----:B------:R-:W2:Y:S04]  /*4630*/  SHFL.IDX PT, R132, R144, RZ, 0x181f ;  /* 0x00181fff90847589 */ /* 0x000ea800000e0000 */
[----:B------:R-:W3:Y:S04]  /*4640*/  SHFL.IDX PT, R3, R145, 0x1, 0x181f ;  /* 0x00381f0091037f89 */ /* 0x000ee800000e0000 */
[----:B------:R-:W4:Y:S01]  /*4650*/  SHFL.IDX PT, R2, R144, 0x1, 0x181f ;  /* 0x00381f0090027f89 */ /* 0x000f2200000e0000 */
[C---:B-1----:R-:W-:Y:S02]  /*4660*/  IADD3 R136, P5, R135.reuse, R208, RZ ;  /* 0x000000d087887210 */ /* 0x042fe40007fbe0ff */
[C---:B------:R-:W-:Y:S02]  /*4670*/  IADD3 R134, P4, R135.reuse, R206, RZ ;  /* 0x000000ce87867210 */ /* 0x040fe40007f9e0ff */
[C---:B--2---:R-:W-:Y:S02]  /*4680*/  IADD3.X R137, R132.reuse, R209, RZ, P5, !PT ;  /* 0x000000d184897210 */ /* 0x044fe40002ffe4ff */
[----:B------:R-:W-:Y:S01]  /*4690*/  IADD3 R140, P5, R135, R204, RZ ;  /* 0x000000cc878c7210 */ /* 0x000fe20007fbe0ff */
[C---:B------:R-:W-:Y:S01]  /*46a0*/  IMAD.X R135, R132.reuse, 0x1, R207, P4 ;  /* 0x0000000184877824 */ /* 0x040fe200020e06cf */
[C---:B---3--:R-:W-:Y:S01]  /*46b0*/  IADD3 R138, P4, R3.reuse, R208, RZ ;  /* 0x000000d0038a7210 */ /* 0x048fe20007f9e0ff */
[----:B------:R1:W-:Y:S02]  /*46c0*/  LDGSTS.E.BYPASS.LTC128B.128 [R199+0x6100], [R136.64], !P3 ;  /* 0x0610000088c77fae */ /* 0x0003e4000d901d4c */
[----:B------:R-:W-:Y:S01]  /*46d0*/  IMAD.X R141, R132, 0x1, R205, P5 ;  /* 0x00000001848d7824 */ /* 0x000fe200028e06cd */
[C---:B------:R-:W-:Y:S01]  /*46e0*/  IADD3 R142, P5, R3.reuse, R206, RZ ;  /* 0x000000ce038e7210 */ /* 0x040fe20007fbe0ff */
[----:B------:R1:W-:Y:S01]  /*46f0*/  LDGSTS.E.BYPASS.LTC128B.128 [R199+0x8100], [R134.64], !P2 ;  /* 0x0810000086c77fae */ /* 0x0003e2000d101d4c */
[C---:B----4-:R-:W-:Y:S01]  /*4700*/  IMAD.X R139, R2.reuse, 0x1, R209, P4 ;  /* 0x00000001028b7824 */ /* 0x050fe200020e06d1 */
[----:B------:R-:W-:Y:S02]  /*4710*/  IADD3 R144, P4, R3, R204, RZ ;  /* 0x000000cc03907210 */ /* 0x000fe40007f9e0ff */
[----:B------:R1:W-:Y:S01]  /*4720*/  LDGSTS.E.BYPASS.LTC128B.128 [R199+0xa100], [R140.64], !P1 ;  /* 0x0a1000008cc77fae */ /* 0x0003e2000c901d4c */
[C---:B------:R-:W-:Y:S02]  /*4730*/  IADD3.X R143, R2.reuse, R207, RZ, P5, !PT ;  /* 0x000000cf028f7210 */ /* 0x040fe40002ffe4ff */
[----:B------:R-:W-:Y:S01]  /*4740*/  IMAD.X R145, R2, 0x1, R205, P4 ;  /* 0x0000000102917824 */ /* 0x000fe200020e06cd */
[----:B------:R1:W-:Y:S04]  /*4750*/  LDGSTS.E.BYPASS.LTC128B.128 [R199+0x7100], [R138.64], !P3 ;  /* 0x071000008ac77fae */ /* 0x0003e8000d901d4c */
[----:B------:R1:W-:Y:S04]  /*4760*/  LDGSTS.E.BYPASS.LTC128B.128 [R199+0x9100], [R142.64], !P2 ;  /* 0x091000008ec77fae */ /* 0x0003e8000d101d4c */
[----:B------:R1:W-:Y:S01]  /*4770*/  LDGSTS.E.BYPASS.LTC128B.128 [R199+0xb100], [R144.64], !P1 ;  /* 0x0b10000090c77fae */ /* 0x0003e2000c901d4c */
[----:B------:R-:W-:-:S05]  /*4780*/  BRA `(.L_x_13) ;  /* 0x00000ca000007947 */ /* 0x000fca0003800000 */
.L_x_12:
[----:B------:R-:W-:Y:S04]  /*4790*/  DEPBAR.LE SB0, 0x0 ;  /* 0x000080000000791a */ /* 0x000fe80000000000 */
[----:B------:R-:W-:Y:S01]  /*47a0*/  BAR.SYNC.DEFER_BLOCKING 0x0 ;  /* 0x0000000000007b1d */ /* 0x000fe20000010000 */
[----:B------:R-:W-:Y:S01]  /*47b0*/  SHF.R.S32.HI R3, RZ, 0x1f, R201 ;  /* 0x0000001fff037819 */ /* 0x000fe200000114c9 */
[----:B------:R-:W-:Y:S01]  /*47c0*/  IMAD.WIDE.U32 R214, R201, c[0x0][0x208], RZ ;  /* 0x00008200c9d67a25 */ /* 0x000fe200078e00ff */
[----:B------:R-:W-:Y:S03]  /*47d0*/  UISETP.GT.AND UP0, UPT, UR6, UR7, UPT ;  /* 0x000000070600728c */ /* 0x000fe6000bf04270 */
[----:B------:R-:W-:Y:S04]  /*47e0*/  IMAD R3, R3, c[0x0][0x208], RZ ;  /* 0x0000820003037a24 */ /* 0x000fe800078e02ff */
[----:B------:R-:W-:Y:S04]  /*47f0*/  IMAD R3, R201, c[0x0][0x20c], R3 ;  /* 0x00008300c9037a24 */ /* 0x000fe800078e0203 */
[----:B------:R-:W-:Y:S01]  /*4800*/  IMAD.IADD R215, R215, 0x1, R3 ;  /* 0x00000001d7d77824 */ /* 0x000fe200078e0203 */
[----:B------:R-:W-:Y:S03]  /*4810*/  SHF.R.S32.HI R3, RZ, 0x1f, R200 ;  /* 0x0000001fff037819 */ /* 0x000fe600000114c8 */
[----:B------:R-:W-:Y:S04]  /*4820*/  IMAD.WIDE.U32 R214, R200, c[0x0][0x218], R214 ;  /* 0x00008600c8d67a25 */ /* 0x000fe800078e00d6 */
[----:B------:R-:W-:Y:S01]  /*4830*/  IMAD R3, R3, c[0x0][0x218], RZ ;  /* 0x0000860003037a24 */ /* 0x000fe200078e02ff */
[----:B------:R-:W-:Y:S01]  /*4840*/  IADD3 R2, P4, R214, UR22, RZ ;  /* 0x00000016d6027c10 */ /* 0x000fe2000ff9e0ff */
[----:B------:R-:W-:Y:S02]  /*4850*/  LDSM.16.M88.4 R136, [R198+0xc100] ;  /* 0x00c10000c688783b */ /* 0x000fe40000000200 */
[----:B------:R-:W-:Y:S02]  /*4860*/  IMAD R3, R200, c[0x0][0x21c], R3 ;  /* 0x00008700c8037a24 */ /* 0x000fe400078e0203 */
[----:B------:R-:W1:Y:S03]  /*4870*/  LDSM.16.M88.4 R140, [R197+0x6100] ;  /* 0x00610000c58c783b */ /* 0x000e660000000200 */
[----:B------:R-:W-:Y:S01]  /*4880*/  IADD3.X R3, R215, UR5, R3, P4, !PT ;  /* 0x00000005d7037c10 */ /* 0x000fe2000a7fe403 */
[----:B------:R-:W-:Y:S01]  /*4890*/  LDSM.16.M88.4 R144, [R197+0x6900] ;  /* 0x00690000c590783b */ /* 0x000fe20000000200 */
[C---:B------:R-:W-:Y:S03]  /*48a0*/  LEA R210, P4, R2.reuse, c[0x0][0x1f8], 0x1 ;  /* 0x00007e0002d27a11 */ /* 0x040fe600078808ff */
[----:B------:R-:W-:Y:S01]  /*48b0*/  LDSM.16.M88.4 R148, [R197+0x7100] ;  /* 0x00710000c594783b */ /* 0x000fe20000000200 */
[----:B------:R-:W-:Y:S03]  /*48c0*/  LEA.HI.X R134, R2, c[0x0][0x1fc], R3, 0x1, P4 ;  /* 0x00007f0002867a11 */ /* 0x000fe600020f0c03 */
[----:B------:R-:W-:Y:S04]  /*48d0*/  LDSM.16.M88.4 R152, [R194+0xc100] ;  /* 0x00c10000c298783b */ /* 0x000fe80000000200 */
[----:B------:R-:W-:Y:S04]  /*48e0*/  LDSM.16.M88.4 R156, [R187] ;  /* 0x00000000bb9c783b */ /* 0x000fe80000000200 */
[----:B------:R-:W-:Y:S04]  /*48f0*/  LDSM.16.M88.4 R160, [R186] ;  /* 0x00000000baa0783b */ /* 0x000fe80000000200 */
[----:B------:R-:W-:Y:S04]  /*4900*/  LDSM.16.M88.4 R164, [R185] ;  /* 0x00000000b9a4783b */ /* 0x000fe80000000200 */
[----:B------:R-:W2:Y:S04]  /*4910*/  SHFL.IDX PT, R135, R210, RZ, 0x181f ;  /* 0x00181fffd2877589 */ /* 0x000ea800000e0000 */
[----:B------:R-:W3:Y:S04]  /*4920*/  SHFL.IDX PT, R132, R134, RZ, 0x181f ;  /* 0x00181fff86847589 */ /* 0x000ee800000e0000 */
[----:B------:R-:W4:Y:S01]  /*4930*/  SHFL.IDX PT, R3, R210, 0x1, 0x181f ;  /* 0x00381f00d2037f89 */ /* 0x000f2200000e0000 */
[C---:B-1----:R-:W-:Y:S03]  /*4940*/  HMMA.16816.F32 R4, R136.reuse, R140, RZ ;  /* 0x0000008c8804723c */ /* 0x042fe600000018ff */
[----:B------:R1:W5:Y:S05]  /*4950*/  SHFL.IDX PT, R2, R134, 0x1, 0x181f ;  /* 0x00381f0086027f89 */ /* 0x00036a00000e0000 */
[C---:B------:R-:W-:Y:S01]  /*4960*/  HMMA.16816.F32 R8, R136.reuse, R142, RZ ;  /* 0x0000008e8808723c */ /* 0x040fe200000018ff */
[----:B------:R-:W5:Y:S03]  /*4970*/  LDSM.16.M88.4 R140, [R197+0x7900] ;  /* 0x00790000c58c783b */ /* 0x000f660000000200 */
[C---:B--2---:R-:W-:Y:S02]  /*4980*/  IADD3 R222, P5, R135.reuse, R208, RZ ;  /* 0x000000d087de7210 */ /* 0x044fe40007fbe0ff */
[C---:B------:R-:W-:Y:S02]  /*4990*/  IADD3 R220, P4, R135.reuse, R206, RZ ;  /* 0x000000ce87dc7210 */ /* 0x040fe40007f9e0ff */
[C---:B------:R-:W-:Y:S01]  /*49a0*/  HMMA.16816.F32 R12, R136.reuse, R144, RZ ;  /* 0x00000090880c723c */ /* 0x040fe200000018ff */
[C---:B---3--:R-:W-:Y:S03]  /*49b0*/  IMAD.X R223, R132.reuse, 0x1, R209, P5 ;  /* 0x0000000184df7824 */ /* 0x048fe600028e06d1 */
[----:B------:R-:W-:Y:S01]  /*49c0*/  IADD3 R218, P5, R135, R204, RZ ;  /* 0x000000cc87da7210 */ /* 0x000fe20007fbe0ff */
[C---:B------:R-:W-:Y:S01]  /*49d0*/  IMAD.X R221, R132.reuse, 0x1, R207, P4 ;  /* 0x0000000184dd7824 */ /* 0x040fe200020e06cf */
[C---:B----4-:R-:W-:Y:S02]  /*49e0*/  IADD3 R216, P4, R3.reuse, R208, RZ ;  /* 0x000000d003d87210 */ /* 0x050fe40007f9e0ff */
[C---:B------:R-:W-:Y:S01]  /*49f0*/  HMMA.16816.F32 R16, R136.reuse, R146, RZ ;  /* 0x000000928810723c */ /* 0x040fe200000018ff */
[----:B------:R-:W2:Y:S03]  /*4a00*/  LDSM.16.M88.4 R144, [R196] ;  /* 0x00000000c490783b */ /* 0x000ea60000000200 */
[----:B------:R-:W-:Y:S01]  /*4a10*/  IMAD.X R219, R132, 0x1, R205, P5 ;  /* 0x0000000184db7824 */ /* 0x000fe200028e06cd */
[----:B------:R-:W-:Y:S01]  /*4a20*/  @!PT LDS RZ, [RZ] ;  /* 0x00000000fffff984 */ /* 0x000fe20000000800 */
[----:B------:R-:W-:Y:S01]  /*4a30*/  @!PT LDS RZ, [RZ] ;  /* 0x00000000fffff984 */ /* 0x000fe20000000800 */
[----:B------:R-:W-:Y:S01]  /*4a40*/  @!PT LDS RZ, [RZ] ;  /* 0x00000000fffff984 */ /* 0x000fe20000000800 */
[----:B------:R3:W-:Y:S01]  /*4a50*/  LDGSTS.E.BYPASS.LTC128B.128 [R203], [R222.64], !P3 ;  /* 0x00000000decb7fae */ /* 0x0007e2000d901d4c */
[C---:B-1----:R-:W-:Y:S01]  /*4a60*/  IADD3 R134, P5, R3.reuse, R206, RZ ;  /* 0x000000ce03867210 */ /* 0x042fe20007fbe0ff */
[C---:B-----5:R-:W-:Y:S01]  /*4a70*/  IMAD.X R217, R2.reuse, 0x1, R209, P4 ;  /* 0x0000000102d97824 */ /* 0x060fe200020e06d1 */
[C---:B------:R-:W-:Y:S01]  /*4a80*/  HMMA.16816.F32 R20, R136.reuse, R148, RZ ;  /* 0x000000948814723c */ /* 0x040fe200000018ff */
[----:B------:R3:W-:Y:S03]  /*4a90*/  LDGSTS.E.BYPASS.LTC128B.128 [R203+0x2000], [R220.64], !P2 ;  /* 0x02000000dccb7fae */ /* 0x0007e6000d101d4c */
[----:B------:R-:W-:Y:S01]  /*4aa0*/  IADD3 R214, P4, R3, R204, RZ ;  /* 0x000000cc03d67210 */ /* 0x000fe20007f9e0ff */
[----:B------:R3:W-:Y:S01]  /*4ab0*/  LDGSTS.E.BYPASS.LTC128B.128 [R203+0x4000], [R218.64], !P1 ;  /* 0x04000000dacb7fae */ /* 0x0007e2000c901d4c */
[C---:B------:R-:W-:Y:S02]  /*4ac0*/  IMAD.X R135, R2.reuse, 0x1, R207, P5 ;  /* 0x0000000102877824 */ /* 0x040fe400028e06cf */
[C---:B------:R-:W-:Y:S01]  /*4ad0*/  HMMA.16816.F32 R24, R136.reuse, R150, RZ ;  /* 0x000000968818723c */ /* 0x040fe200000018ff */
[----:B------:R3:W-:Y:S03]  /*4ae0*/  LDGSTS.E.BYPASS.LTC128B.128 [R203+0x1000], [R216.64], !P3 ;  /* 0x01000000d8cb7fae */ /* 0x0007e6000d901d4c */
[----:B------:R-:W-:Y:S01]  /*4af0*/  IMAD.X R215, R2, 0x1, R205, P4 ;  /* 0x0000000102d77824 */ /* 0x000fe200020e06cd */
[----:B------:R3:W-:Y:S01]  /*4b00*/  LDGSTS.E.BYPASS.LTC128B.128 [R203+0x3000], [R134.64], !P2 ;  /* 0x0300000086cb7fae */ /* 0x0007e2000d101d4c */
[----:B------:R-:W-:Y:S02]  /*4b10*/  PLOP3.LUT P4, PT, PT, PT, UP0, 0x80, 0x0 ;  /* 0x000000000000781c */ /* 0x000fe40003f8f008 */
[C---:B------:R-:W-:Y:S01]  /*4b20*/  HMMA.16816.F32 R28, R136.reuse, R140, RZ ;  /* 0x0000008c881c723c */ /* 0x040fe200000018ff */
[----:B------:R3:W-:Y:S04]  /*4b30*/  LDGSTS.E.BYPASS.LTC128B.128 [R203+0x5000], [R214.64], !P1 ;  /* 0x05000000d6cb7fae */ /* 0x0007e8000c901d4c */
[----:B------:R-:W-:Y:S03]  /*4b40*/  LDSM.16.M88.4 R148, [R193+0xc100] ;  /* 0x00c10000c194783b */ /* 0x000fe60000000200 */
[----:B------:R-:W-:Y:S01]  /*4b50*/  HMMA.16816.F32 R32, R136, R142, RZ ;  /* 0x0000008e8820723c */ /* 0x000fe200000018ff */
[----:B------:R-:W0:Y:S04]  /*4b60*/  LDGDEPBAR ;  /* 0x00000000000079af */ /* 0x000e280000000000 */
[----:B------:R-:W1:Y:S03]  /*4b70*/  LDSM.16.M88.4 R168, [R192+0x6100] ;  /* 0x00610000c0a8783b */ /* 0x000e660000000200 */
[C---:B--2---:R-:W-:Y:S01]  /*4b80*/  HMMA.16816.F32 R4, R152.reuse, R144, R4 ;  /* 0x000000909804723c */ /* 0x044fe20000001804 */
[----:B------:R-:W2:Y:S04]  /*4b90*/  LDSM.16.M88.4 R172, [R192+0x6900] ;  /* 0x00690000c0ac783b */ /* 0x000ea80000000200 */
[----:B------:R-:W4:Y:S03]  /*4ba0*/  LDSM.16.M88.4 R136, [R192+0x7100] ;  /* 0x00710000c088783b */ /* 0x000f260000000200 */
[C---:B------:R-:W-:Y:S01]  /*4bb0*/  HMMA.16816.F32 R8, R152.reuse, R146, R8 ;  /* 0x000000929808723c */ /* 0x040fe20000001808 */
[----:B------:R-:W5:Y:S04]  /*4bc0*/  LDSM.16.M88.4 R140, [R192+0x7900] ;  /* 0x00790000c08c783b */ /* 0x000f680000000200 */
[----:B------:R-:W-:Y:S03]  /*4bd0*/  LDSM.16.M88.4 R144, [R191+0xc100] ;  /* 0x00c10000bf90783b */ /* 0x000fe60000000200 */
[C---:B------:R-:W-:Y:S08]  /*4be0*/  HMMA.16816.F32 R12, R152.reuse, R156, R12 ;  /* 0x0000009c980c723c */ /* 0x040ff0000000180c */
[C---:B------:R-:W-:Y:S01]  /*4bf0*/  HMMA.16816.F32 R16, R152.reuse, R158, R16 ;  /* 0x0000009e9810723c */ /* 0x040fe20000001810 */
[----:B------:R-:W2:Y:S07]  /*4c00*/  LDSM.16.M88.4 R156, [R184] ;  /* 0x00000000b89c783b */ /* 0x000eae0000000200 */
[C---:B------:R-:W-:Y:S08]  /*4c10*/  HMMA.16816.F32 R20, R152.reuse, R160, R20 ;  /* 0x000000a09814723c */ /* 0x040ff00000001814 */
[C---:B------:R-:W-:Y:S01]  /*4c20*/  HMMA.16816.F32 R24, R152.reuse, R162, R24 ;  /* 0x000000a29818723c */ /* 0x040fe20000001818 */
[----:B------:R-:W3:Y:S07]  /*4c30*/  LDSM.16.M88.4 R160, [R184+0x800] ;  /* 0x00080000b8a0783b */ /* 0x000eee0000000200 */
        /* <DEDUP_REMOVED lines=10> */
[C---:B----4-:R-:W-:Y:S08]  /*4ce0*/  HMMA.16816.F32 R20, R148.reuse, R136, R20 ;  /* 0x000000889414723c */ /* 0x050ff00000001814 */
[C---:B------:R-:W-:Y:S01]  /*4cf0*/  HMMA.16816.F32 R24, R148.reuse, R138, R24 ;  /* 0x0000008a9418723c */ /* 0x040fe20000001818 */
[----:B------:R-:W1:Y:S07]  /*4d00*/  LDSM.16.M88.4 R136, [R198+0x10100] ;  /* 0x01010000c688783b */ /* 0x000e6e0000000200 */
[C---:B-----5:R-:W-:Y:S08]  /*4d10*/  HMMA.16816.F32 R28, R148.reuse, R140, R28 ;  /* 0x0000008c941c723c */ /* 0x060ff0000000181c */
[----:B------:R-:W-:Y:S01]  /*4d20*/  HMMA.16816.F32 R32, R148, R142, R32 ;  /* 0x0000008e9420723c */ /* 0x000fe20000001820 */
[----:B------:R-:W2:Y:S04]  /*4d30*/  LDSM.16.M88.4 R140, [R197+0x9100] ;  /* 0x00910000c58c783b */ /* 0x000ea80000000200 */
[----:B------:R-:W4:Y:S03]  /*4d40*/  LDSM.16.M88.4 R148, [R197+0x9900] ;  /* 0x00990000c594783b */ /* 0x000f260000000200 */
[C---:B------:R-:W-:Y:S08]  /*4d50*/  HMMA.16816.F32 R4, R144.reuse, R156, R4 ;  /* 0x0000009c9004723c */ /* 0x040ff00000001804 */
[C---:B------:R-:W-:Y:S01]  /*4d60*/  HMMA.16816.F32 R8, R144.reuse, R158, R8 ;  /* 0x0000009e9008723c */ /* 0x040fe20000001808 */
[----:B------:R-:W-:Y:S07]  /*4d70*/  LDSM.16.M88.4 R156, [R183] ;  /* 0x00000000b79c783b */ /* 0x000fee0000000200 */
[C---:B---3--:R-:W-:Y:S08]  /*4d80*/  HMMA.16816.F32 R12, R144.reuse, R160, R12 ;  /* 0x000000a0900c723c */ /* 0x048ff0000000180c */
[C---:B------:R-:W-:Y:S01]  /*4d90*/  HMMA.16816.F32 R16, R144.reuse, R162, R16 ;  /* 0x000000a29010723c */ /* 0x040fe20000001810 */
[----:B------:R-:W-:Y:S07]  /*4da0*/  LDSM.16.M88.4 R160, [R182] ;  /* 0x00000000b6a0783b */ /* 0x000fee0000000200 */
[C---:B------:R-:W-:Y:S08]  /*4db0*/  HMMA.16816.F32 R20, R144.reuse, R152, R20 ;  /* 0x000000989014723c */ /* 0x040ff00000001814 */
[C---:B------:R-:W-:Y:S01]  /*4dc0*/  HMMA.16816.F32 R24, R144.reuse, R154, R24 ;  /* 0x0000009a9018723c */ /* 0x040fe20000001818 */
[----:B------:R-:W3:Y:S07]  /*4dd0*/  LDSM.16.M88.4 R152, [R194+0x10100] ;  /* 0x01010000c298783b */ /* 0x000eee0000000200 */
[C---:B------:R-:W-:Y:S08]  /*4de0*/  HMMA.16816.F32 R28, R144.reuse, R164, R28 ;  /* 0x000000a4901c723c */ /* 0x040ff0000000181c */
[----:B------:R-:W-:Y:S01]  /*4df0*/  HMMA.16816.F32 R32, R144, R166, R32 ;  /* 0x000000a69020723c */ /* 0x000fe20000001820 */
[----:B------:R-:W5:Y:S04]  /*4e00*/  LDSM.16.M88.4 R144, [R181] ;  /* 0x00000000b590783b */ /* 0x000f680000000200 */
[----:B------:R-:W3:Y:S03]  /*4e10*/  LDSM.16.M88.4 R164, [R180] ;  /* 0x00000000b4a4783b */ /* 0x000ee60000000200 */
[C---:B-1----:R-:W-:Y:S08]  /*4e20*/  HMMA.16816.F32 R4, R136.reuse, R168, R4 ;  /* 0x000000a88804723c */ /* 0x042ff00000001804 */
[C---:B------:R-:W-:Y:S01]  /*4e30*/  HMMA.16816.F32 R8, R136.reuse, R170, R8 ;  /* 0x000000aa8808723c */ /* 0x040fe20000001808 */
[----:B------:R-:W-:Y:S07]  /*4e40*/  LDSM.16.M88.4 R168, [R192+0x8100] ;  /* 0x00810000c0a8783b */ /* 0x000fee0000000200 */
[C---:B------:R-:W-:Y:S08]  /*4e50*/  HMMA.16816.F32 R12, R136.reuse, R172, R12 ;  /* 0x000000ac880c723c */ /* 0x040ff0000000180c */
[C---:B------:R-:W-:Y:S01]  /*4e60*/  HMMA.16816.F32 R16, R136.reuse, R174, R16 ;  /* 0x000000ae8810723c */ /* 0x040fe20000001810 */
[----:B------:R-:W-:Y:S07]  /*4e70*/  LDSM.16.M88.4 R172, [R192+0x8900] ;  /* 0x00890000c0ac783b */ /* 0x000fee0000000200 */
[C---:B--2---:R-:W-:Y:S08]  /*4e80*/  HMMA.16816.F32 R20, R136.reuse, R140, R20 ;  /* 0x0000008c8814723c */ /* 0x044ff00000001814 */
[C---:B------:R-:W-:Y:S01]  /*4e90*/  HMMA.16816.F32 R24, R136.reuse, R142, R24 ;  /* 0x0000008e8818723c */ /* 0x040fe20000001818 */
[----:B------:R-:W1:Y:S07]  /*4ea0*/  LDSM.16.M88.4 R140, [R193+0x10100] ;  /* 0x01010000c18c783b */ /* 0x000e6e0000000200 */
[C---:B----4-:R-:W-:Y:S08]  /*4eb0*/  HMMA.16816.F32 R28, R136.reuse, R148, R28 ;  /* 0x00000094881c723c */ /* 0x050ff0000000181c */
[----:B------:R-:W-:Y:S01]  /*4ec0*/  HMMA.16816.F32 R32, R136, R150, R32 ;  /* 0x000000968820723c */ /* 0x000fe20000001820 */
[----:B------:R-:W2:Y:S04]  /*4ed0*/  LDSM.16.M88.4 R136, [R192+0x9100] ;  /* 0x00910000c088783b */ /* 0x000ea80000000200 */
[----:B------:R-:W4:Y:S03]  /*4ee0*/  LDSM.16.M88.4 R148, [R192+0x9900] ;  /* 0x00990000c094783b */ /* 0x000f260000000200 */
[C---:B---3--:R-:W-:Y:S08]  /*4ef0*/  HMMA.16816.F32 R4, R152.reuse, R156, R4 ;  /* 0x0000009c9804723c */ /* 0x048ff00000001804 */
[C---:B------:R-:W-:Y:S01]  /*4f00*/  HMMA.16816.F32 R8, R152.reuse, R158, R8 ;  /* 0x0000009e9808723c */ /* 0x040fe20000001808 */
[----:B------:R-:W-:Y:S07]  /*4f10*/  LDSM.16.M88.4 R156, [R184+0x2000] ;  /* 0x00200000b89c783b */ /* 0x000fee0000000200 */
[C---:B------:R-:W-:Y:S08]  /*4f20*/  HMMA.16816.F32 R12, R152.reuse, R160, R12 ;  /* 0x000000a0980c723c */ /* 0x040ff0000000180c */
[C---:B------:R-:W-:Y:S01]  /*4f30*/  HMMA.16816.F32 R16, R152.reuse, R162, R16 ;  /* 0x000000a29810723c */ /* 0x040fe20000001810 */
[----:B------:R-:W-:Y:S07]  /*4f40*/  LDSM.16.M88.4 R160, [R184+0x2800] ;  /* 0x00280000b8a0783b */ /* 0x000fee0000000200 */
[C---:B-----5:R-:W-:Y:S08]  /*4f50*/  HMMA.16816.F32 R20, R152.reuse, R144, R20 ;  /* 0x000000909814723c */ /* 0x060ff00000001814 */
[C---:B------:R-:W-:Y:S01]  /*4f60*/  HMMA.16816.F32 R24, R152.reuse, R146, R24 ;  /* 0x000000929818723c */ /* 0x040fe20000001818 */
[----:B------:R-:W3:Y:S07]  /*4f70*/  LDSM.16.M88.4 R144, [R191+0x10100] ;  /* 0x01010000bf90783b */ /* 0x000eee0000000200 */
[C---:B------:R-:W-:Y:S08]  /*4f80*/  HMMA.16816.F32 R28, R152.reuse, R164, R28 ;  /* 0x000000a4981c723c */ /* 0x040ff0000000181c */
[----:B------:R-:W-:Y:S01]  /*4f90*/  HMMA.16816.F32 R32, R152, R166, R32 ;  /* 0x000000a69820723c */ /* 0x000fe20000001820 */
[----:B------:R-:W5:Y:S04]  /*4fa0*/  LDSM.16.M88.4 R152, [R184+0x3000] ;  /* 0x00300000b898783b */ /* 0x000f680000000200 */
[----:B------:R-:W3:Y:S03]  /*4fb0*/  LDSM.16.M88.4 R164, [R184+0x3800] ;  /* 0x00380000b8a4783b */ /* 0x000ee60000000200 */
        /* <DEDUP_REMOVED lines=15> */
[----:B------:R-:W-:Y:S07]  /*50b0*/  LDSM.16.M88.4 R156, [R179] ;  /* 0x00000000b39c783b */ /* 0x000fee0000000200 */
[C---:B------:R-:W-:Y:S08]  /*50c0*/  HMMA.16816.F32 R12, R144.reuse, R160, R12 ;  /* 0x000000a0900c723c */ /* 0x040ff0000000180c */
[C---:B------:R-:W-:Y:S01]  /*50d0*/  HMMA.16816.F32 R16, R144.reuse, R162, R16 ;  /* 0x000000a29010723c */ /* 0x040fe20000001810 */
[----:B------:R-:W-:Y:S07]  /*50e0*/  LDSM.16.M88.4 R160, [R178] ;  /* 0x00000000b2a0783b */ /* 0x000fee0000000200 */
[C---:B-----5:R-:W-:Y:S08]  /*50f0*/  HMMA.16816.F32 R20, R144.reuse, R152, R20 ;  /* 0x000000989014723c */ /* 0x060ff00000001814 */
        /* <DEDUP_REMOVED lines=32> */
[C---:B-1----:R-:W-:Y:S01]  /*5300*/  HMMA.16816.F32 R4, R140.reuse, R168, R4 ;  /* 0x000000a88c04723c */ /* 0x042fe20000001804 */
[----:B------:R-:W-:Y:S04]  /*5310*/  DEPBAR.LE SB0, 0x0 ;  /* 0x000080000000791a */ /* 0x000fe80000000000 */
[----:B------:R-:W-:Y:S03]  /*5320*/  BAR.SYNC.DEFER_BLOCKING 0x0 ;  /* 0x0000000000007b1d */ /* 0x000fe60000010000 */
[C---:B------:R-:W-:Y:S08]  /*5330*/  HMMA.16816.F32 R8, R140.reuse, R170, R8 ;  /* 0x000000aa8c08723c */ /* 0x040ff00000001808 */
[C---:B------:R-:W-:Y:S08]  /*5340*/  HMMA.16816.F32 R12, R140.reuse, R172, R12 ;  /* 0x000000ac8c0c723c */ /* 0x040ff0000000180c */
[C---:B------:R-:W-:Y:S08]  /*5350*/  HMMA.16816.F32 R16, R140.reuse, R174, R16 ;  /* 0x000000ae8c10723c */ /* 0x040ff00000001810 */
[C---:B--2---:R-:W-:Y:S08]  /*5360*/  HMMA.16816.F32 R20, R140.reuse, R136, R20 ;  /* 0x000000888c14723c */ /* 0x044ff00000001814 */
[C---:B------:R-:W-:Y:S08]  /*5370*/  HMMA.16816.F32 R24, R140.reuse, R138, R24 ;  /* 0x0000008a8c18723c */ /* 0x040ff00000001818 */
[C---:B----4-:R-:W-:Y:S08]  /*5380*/  HMMA.16816.F32 R28, R140.reuse, R148, R28 ;  /* 0x000000948c1c723c */ /* 0x050ff0000000181c */
[----:B------:R-:W-:Y:S08]  /*5390*/  HMMA.16816.F32 R32, R140, R150, R32 ;  /* 0x000000968c20723c */ /* 0x000ff00000001820 */
[C---:B---3--:R-:W-:Y:S08]  /*53a0*/  HMMA.16816.F32 R4, R144.reuse, R156, R4 ;  /* 0x0000009c9004723c */ /* 0x048ff00000001804 */
[C---:B------:R-:W-:Y:S08]  /*53b0*/  HMMA.16816.F32 R8, R144.reuse, R158, R8 ;  /* 0x0000009e9008723c */ /* 0x040ff00000001808 */
[C---:B------:R-:W-:Y:S08]  /*53c0*/  HMMA.16816.F32 R12, R144.reuse, R160, R12 ;  /* 0x000000a0900c723c */ /* 0x040ff0000000180c */
[C---:B------:R-:W-:Y:S08]  /*53d0*/  HMMA.16816.F32 R16, R144.reuse, R162, R16 ;  /* 0x000000a29010723c */ /* 0x040ff00000001810 */
[C---:B-----5:R-:W-:Y:S08]  /*53e0*/  HMMA.16816.F32 R20, R144.reuse, R152, R20 ;  /* 0x000000989014723c */ /* 0x060ff00000001814 */
[C---:B------:R-:W-:Y:S08]  /*53f0*/  HMMA.16816.F32 R24, R144.reuse, R154, R24 ;  /* 0x0000009a9018723c */ /* 0x040ff00000001818 */
[C---:B------:R-:W-:Y:S08]  /*5400*/  HMMA.16816.F32 R28, R144.reuse, R164, R28 ;  /* 0x000000a4901c723c */ /* 0x040ff0000000181c */
[----:B------:R-:W-:Y:S01]  /*5410*/  HMMA.16816.F32 R32, R144, R166, R32 ;  /* 0x000000a69020723c */ /* 0x000fe20000001820 */
[----:B------:R-:W-:-:S07]  /*5420*/  @P4 BRA `(.L_x_14) ;  /* 0xfffff04000004947 */ /* 0x000fce000383ffff */
.L_x_13:
[----:B------:R-:W-:Y:S01]  /*5430*/  FMNMX.FTZ R2, R4, R133, !PT ;  /* 0x0000008504027209 */ /* 0x000fe20007810000 */
[----:B-1----:R-:W-:Y:S01]  /*5440*/  LDSM.16.MT88.4 R140, [R190+0x100] ;  /* 0x00010000be8c783b */ /* 0x002fe20000004200 */
[----:B------:R-:W-:Y:S01]  /*5450*/  FMNMX.FTZ R132, R6, R0, !PT ;  /* 0x0000000006847209 */ /* 0x000fe20007810000 */
[----:B------:R-:W-:Y:S01]  /*5460*/  UISETP.GT.AND UP0, UPT, UR6, UR7, UPT ;  /* 0x000000070600728c */ /* 0x000fe2000bf04270 */
[----:B------:R-:W-:Y:S01]  /*5470*/  FMNMX.FTZ R3, R5, R2, !PT ;  /* 0x0000000205037209 */ /* 0x000fe20007810000 */
[----:B------:R-:W-:Y:S01]  /*5480*/  UIADD3 UR6, UR6, -0x1, URZ ;  /* 0xffffffff06067890 */ /* 0x000fe2000fffe03f */
[----:B------:R-:W-:Y:S02]  /*5490*/  FMNMX.FTZ R135, R7, R132, !PT ;  /* 0x0000008407877209 */ /* 0x000fe40007810000 */
[----:B------:R-:W-:Y:S01]  /*54a0*/  FMNMX.FTZ R2, R8, R3, !PT ;  /* 0x0000000308027209 */ /* 0x000fe20007810000 */
[----:B------:R-:W-:Y:S01]  /*54b0*/  LDSM.16.MT88.4 R144, [R189+0x100] ;  /* 0x00010000bd90783b */ /* 0x000fe20000004200 */
[----:B------:R-:W-:Y:S02]  /*54c0*/  FMNMX.FTZ R132, R10, R135, !PT ;  /* 0x000000870a847209 */ /* 0x000fe40007810000 */
[----:B------:R-:W-:Y:S02]  /*54d0*/  FMNMX.FTZ R3, R9, R2, !PT ;  /* 0x0000000209037209 */ /* 0x000fe40007810000 */
        /* <DEDUP_REMOVED lines=22> */
[----:B------:R-:W0:Y:S01]  /*5640*/  LDGDEPBAR ;  /* 0x00000000000079af */ /* 0x000e220000000000 */
[----:B------:R-:W-:Y:S02]  /*5650*/  FMNMX.FTZ R132, R30, R135, !PT ;  /* 0x000000871e847209 */ /* 0x000fe40007810000 */
[----:B------:R-:W-:Y:S02]  /*5660*/  FMNMX.FTZ R3, R29, R2, !PT ;  /* 0x000000021d037209 */ /* 0x000fe40007810000 */
[----:B------:R-:W-:Y:S02]  /*5670*/  PLOP3.LUT P4, PT, PT, PT, UP0, 0x80, 0x0 ;  /* 0x000000000000781c */ /* 0x000fe40003f8f008 */
[----:B------:R-:W-:Y:S02]  /*5680*/  FMNMX.FTZ R2, R32, R3, !PT ;  /* 0x0000000320027209 */ /* 0x000fe40007810000 */
[----:B------:R-:W-:Y:S02]  /*5690*/  FMNMX.FTZ R3, R31, R132, !PT ;  /* 0x000000841f037209 */ /* 0x000fe40007810000 */
[----:B------:R-:W-:Y:S02]  /*56a0*/  FMNMX.FTZ R138, R33, R2, !PT ;  /* 0x00000002218a7209 */ /* 0x000fe40007810000 */
[----:B------:R-:W-:Y:S03]  /*56b0*/  FMNMX.FTZ R2, R34, R3, !PT ;  /* 0x0000000322027209 */ /* 0x000fe60007810000 */
[----:B------:R-:W-:Y:S01]  /*56c0*/  SHFL.BFLY PT, R135, R138, 0x2, 0x1f ;  /* 0x0c401f008a877f89 */ /* 0x000fe200000e0000 */
[----:B------:R-:W-:Y:S07]  /*56d0*/  FMNMX.FTZ R136, R35, R2, !PT ;  /* 0x0000000223887209 */ /* 0x000fee0007810000 */
[----:B------:R-:W1:Y:S02]  /*56e0*/  SHFL.BFLY PT, R3, R136, 0x2, 0x1f ;  /* 0x0c401f0088037f89 */ /* 0x000e6400000e0000 */
[----:B-1----:R-:W-:Y:S02]  /*56f0*/  FMNMX.FTZ R134, R136, R3, !PT ;  /* 0x0000000388867209 */ /* 0x002fe40007810000 */
[----:B------:R-:W-:Y:S04]  /*5700*/  FMNMX.FTZ R137, R138, R135, !PT ;  /* 0x000000878a897209 */ /* 0x000fe80007810000 */
[----:B------:R-:W1:Y:S08]  /*5710*/  SHFL.BFLY PT, R3, R134, 0x1, 0x1f ;  /* 0x0c201f0086037f89 */ /* 0x000e7000000e0000 */
[----:B------:R-:W2:Y:S01]  /*5720*/  SHFL.BFLY PT, R132, R137, 0x1, 0x1f ;  /* 0x0c201f0089847f89 */ /* 0x000ea200000e0000 */
[----:B-1----:R-:W-:Y:S05]  /*5730*/  FMNMX.FTZ R3, R3, R134, !PT ;  /* 0x0000008603037209 */ /* 0x002fea0007810000 */
[----:B------:R-:W-:Y:S01]  /*5740*/  FMUL.FTZ R167, R3, c[0x0][0x2d0] ;  /* 0x0000b40003a77a20 */ /* 0x000fe20000410000 */
[----:B--2---:R-:W-:Y:S03]  /*5750*/  FMNMX.FTZ R132, R137, R132, !PT ;  /* 0x0000008489847209 */ /* 0x004fe60007810000 */
[--C-:B------:R-:W-:Y:S01]  /*5760*/  FFMA.FTZ R6, R6, c[0x0][0x2d0], -R167.reuse ;  /* 0x0000b40006067a23 */ /* 0x100fe200000108a7 */
[----:B------:R-:W1:Y:S01]  /*5770*/  LDSM.16.MT88.4 R136, [R195+0x100] ;  /* 0x00010000c388783b */ /* 0x000e620000004200 */
[----:B------:R-:W-:Y:S02]  /*5780*/  FFMA.FTZ R7, R7, c[0x0][0x2d0], -R167 ;  /* 0x0000b40007077a23 */ /* 0x000fe400000108a7 */
[C---:B------:R-:W-:Y:S02]  /*5790*/  FADD.FTZ R2, -R132.reuse, R133 ;  /* 0x0000008584027221 */ /* 0x040fe40000010100 */
[----:B------:R-:W-:Y:S01]  /*57a0*/  FMUL.FTZ R168, R132, c[0x0][0x2d0] ;  /* 0x0000b40084a87a20 */ /* 0x000fe20000410000 */
[----:B------:R-:W-:Y:S01]  /*57b0*/  MUFU.EX2 R6, R6 ;  /* 0x0000000600067308 */ /* 0x000fe20000000800 */
[----:B------:R-:W-:Y:S02]  /*57c0*/  FMUL.FTZ R135, R2, c[0x0][0x2d0] ;  /* 0x0000b40002877a20 */ /* 0x000fe40000410000 */
[----:B------:R-:W-:Y:S02]  /*57d0*/  FADD.FTZ R133, -R3, R0 ;  /* 0x0000000003857221 */ /* 0x000fe40000010100 */
[--C-:B------:R-:W-:Y:S02]  /*57e0*/  FFMA.FTZ R164, R4, c[0x0][0x2d0], -R168.reuse ;  /* 0x0000b40004a47a23 */ /* 0x100fe400000108a8 */
[--C-:B------:R-:W-:Y:S02]  /*57f0*/  FFMA.FTZ R5, R5, c[0x0][0x2d0], -R168.reuse ;  /* 0x0000b40005057a23 */ /* 0x100fe400000108a8 */
[--C-:B------:R-:W-:Y:S01]  /*5800*/  FFMA.FTZ R134, R8, c[0x0][0x2d0], -R168.reuse ;  /* 0x0000b40008867a23 */ /* 0x100fe200000108a8 */
[----:B------:R2:W3:Y:S01]  /*5810*/  MUFU.EX2 R2, R135 ;  /* 0x0000008700027308 */ /* 0x0004e20000000800 */
[--C-:B------:R-:W-:Y:S02]  /*5820*/  FFMA.FTZ R165, R10, c[0x0][0x2d0], -R167.reuse ;  /* 0x0000b4000aa57a23 */ /* 0x100fe400000108a7 */
[--C-:B------:R-:W-:Y:S02]  /*5830*/  FFMA.FTZ R166, R11, c[0x0][0x2d0], -R167.reuse ;  /* 0x0000b4000ba67a23 */ /* 0x100fe400000108a7 */
[----:B------:R-:W-:Y:S01]  /*5840*/  FMUL.FTZ R0, R133, c[0x0][0x2d0] ;  /* 0x0000b40085007a20 */ /* 0x000fe20000410000 */
[----:B------:R-:W-:Y:S01]  /*5850*/  MOV R133, R132 ;  /* 0x0000008400857202 */ /* 0x000fe20000000f00 */
[--C-:B------:R-:W-:Y:S02]  /*5860*/  FFMA.FTZ R212, R32, c[0x0][0x2d0], -R168.reuse ;  /* 0x0000b40020d47a23 */ /* 0x100fe400000108a8 */
[--C-:B------:R-:W-:Y:S01]  /*5870*/  FFMA.FTZ R214, R34, c[0x0][0x2d0], -R167.reuse ;  /* 0x0000b40022d67a23 */ /* 0x100fe200000108a7 */
[----:B------:R-:W-:Y:S01]  /*5880*/  MUFU.EX2 R164, R164 ;  /* 0x000000a400a47308 */ /* 0x000fe20000000800 */
[--C-:B------:R-:W-:Y:S02]  /*5890*/  FFMA.FTZ R169, R12, c[0x0][0x2d0], -R168.reuse ;  /* 0x0000b4000ca97a23 */ /* 0x100fe400000108a8 */
[--C-:B------:R-:W-:Y:S02]  /*58a0*/  FFMA.FTZ R170, R13, c[0x0][0x2d0], -R168.reuse ;  /* 0x0000b4000daa7a23 */ /* 0x100fe400000108a8 */
[--C-:B------:R-:W-:Y:S02]  /*58b0*/  FFMA.FTZ R171, R14, c[0x0][0x2d0], -R167.reuse ;  /* 0x0000b4000eab7a23 */ /* 0x100fe400000108a7 */
[--C-:B------:R-:W-:Y:S02]  /*58c0*/  FFMA.FTZ R172, R15, c[0x0][0x2d0], -R167.reuse ;  /* 0x0000b4000fac7a23 */ /* 0x100fe400000108a7 */
[--C-:B------:R-:W-:Y:S01]  /*58d0*/  FFMA.FTZ R173, R16, c[0x0][0x2d0], -R168.reuse ;  /* 0x0000b40010ad7a23 */ /* 0x100fe200000108a8 */
[----:B------:R-:W4:Y:S01]  /*58e0*/  MUFU.EX2 R0, R0 ;  /* 0x0000000000007308 */ /* 0x000f220000000800 */
[--C-:B------:R-:W-:Y:S02]  /*58f0*/  FFMA.FTZ R174, R17, c[0x0][0x2d0], -R168.reuse ;  /* 0x0000b40011ae7a23 */ /* 0x100fe400000108a8 */
[--C-:B------:R-:W-:Y:S02]  /*5900*/  FFMA.FTZ R175, R18, c[0x0][0x2d0], -R167.reuse ;  /* 0x0000b40012af7a23 */ /* 0x100fe400000108a7 */
[----:B--2---:R-:W-:Y:S02]  /*5910*/  FFMA.FTZ R135, R9, c[0x0][0x2d0], -R168 ;  /* 0x0000b40009877a23 */ /* 0x004fe400000108a8 */
[C---:B---3--:R-:W-:Y:S02]  /*5920*/  FMUL.FTZ R8, R2.reuse, R128 ;  /* 0x0000008002087220 */ /* 0x048fe40000410000 */
[C---:B------:R-:W-:Y:S01]  /*5930*/  FMUL.FTZ R9, R2.reuse, R129 ;  /* 0x0000008102097220 */ /* 0x040fe20000410000 */
[----:B------:R-:W2:Y:S01]  /*5940*/  MUFU.EX2 R5, R5 ;  /* 0x0000000500057308 */ /* 0x000ea20000000800 */
[C---:B------:R-:W-:Y:S02]  /*5950*/  FMUL.FTZ R36, R2.reuse, R36 ;  /* 0x0000002402247220 */ /* 0x040fe40000410000 */
[C---:B------:R-:W-:Y:S02]  /*5960*/  FMUL.FTZ R37, R2.reuse, R37 ;  /* 0x0000002502257220 */ /* 0x040fe40000410000 */
[C---:B------:R-:W-:Y:S02]  /*5970*/  FMUL.FTZ R40, R2.reuse, R40 ;  /* 0x0000002802287220 */ /* 0x040fe40000410000 */
[C---:B------:R-:W-:Y:S02]  /*5980*/  FMUL.FTZ R41, R2.reuse, R41 ;  /* 0x0000002902297220 */ /* 0x040fe40000410000 */
[C---:B------:R-:W-:Y:S01]  /*5990*/  FMUL.FTZ R44, R2.reuse, R44 ;  /* 0x0000002c022c7220 */ /* 0x040fe20000410000 */
[----:B------:R-:W-:Y:S01]  /*59a0*/  MUFU.EX2 R134, R134 ;  /* 0x0000008600867308 */ /* 0x000fe20000000800 */
[C---:B------:R-:W-:Y:S02]  /*59b0*/  FMUL.FTZ R45, R2.reuse, R45 ;  /* 0x0000002d022d7220 */ /* 0x040fe40000410000 */
[----:B------:R-:W-:Y:S02]  /*59c0*/  FMUL.FTZ R48, R2, R48 ;  /* 0x0000003002307220 */ /* 0x000fe40000410000 */
[C---:B----4-:R-:W-:Y:S02]  /*59d0*/  FMUL.FTZ R10, R0.reuse, R130 ;  /* 0x00000082000a7220 */ /* 0x050fe40000410000 */
[C---:B------:R-:W-:Y:S02]  /*59e0*/  FMUL.FTZ R11, R0.reuse, R131 ;  /* 0x00000083000b7220 */ /* 0x040fe40000410000 */
[C---:B------:R-:W-:Y:S01]  /*59f0*/  FMUL.FTZ R38, R0.reuse, R38 ;  /* 0x0000002600267220 */ /* 0x040fe20000410000 */
[----:B------:R-:W3:Y:S01]  /*5a00*/  MUFU.EX2 R135, R135 ;  /* 0x0000008700877308 */ /* 0x000ee20000000800 */
[C---:B------:R-:W-:Y:S02]  /*5a10*/  FMUL.FTZ R39, R0.reuse, R39 ;  /* 0x0000002700277220 */ /* 0x040fe40000410000 */
[C---:B------:R-:W-:Y:S01]  /*5a20*/  FMUL.FTZ R42, R0.reuse, R42 ;  /* 0x0000002a002a7220 */ /* 0x040fe20000410000 */
[----:B--2---:R-:W-:Y:S01]  /*5a30*/  F2FP.PACK_AB R128, R5, R164 ;  /* 0x000000a40580723e */ /* 0x004fe200000000ff */
[C---:B------:R-:W-:Y:S02]  /*5a40*/  FMUL.FTZ R43, R0.reuse, R43 ;  /* 0x0000002b002b7220 */ /* 0x040fe40000410000 */
[C---:B------:R-:W-:Y:S02]  /*5a50*/  FMUL.FTZ R46, R0.reuse, R46 ;  /* 0x0000002e002e7220 */ /* 0x040fe40000410000 */
[----:B------:R-:W-:Y:S01]  /*5a60*/  FMUL.FTZ R47, R0, R47 ;  /* 0x0000002f002f7220 */ /* 0x000fe20000410000 */
[----:B------:R-:W2:Y:S01]  /*5a70*/  MUFU.EX2 R7, R7 ;  /* 0x0000000700077308 */ /* 0x000ea20000000800 */
[----:B------:R-:W-:Y:S02]  /*5a80*/  FMUL.FTZ R49, R2, R49 ;  /* 0x0000003102317220 */ /* 0x000fe40000410000 */
[C---:B------:R-:W-:Y:S02]  /*5a90*/  FMUL.FTZ R50, R0.reuse, R50 ;  /* 0x0000003200327220 */ /* 0x040fe40000410000 */
[----:B------:R-:W-:Y:S02]  /*5aa0*/  FMUL.FTZ R51, R0, R51 ;  /* 0x0000003300337220 */ /* 0x000fe40000410000 */
[C---:B------:R-:W-:Y:S02]  /*5ab0*/  FMUL.FTZ R12, R2.reuse, R124 ;  /* 0x0000007c020c7220 */ /* 0x040fe40000410000 */
[----:B------:R-:W-:Y:S01]  /*5ac0*/  FMUL.FTZ R13, R2, R125 ;  /* 0x0000007d020d7220 */ /* 0x000fe20000410000 */
[----:B------:R-:W-:Y:S01]  /*5ad0*/  MUFU.EX2 R165, R165 ;  /* 0x000000a500a57308 */ /* 0x000fe20000000800 */
[C---:B------:R-:W-:Y:S02]  /*5ae0*/  FMUL.FTZ R14, R0.reuse, R126 ;  /* 0x0000007e000e7220 */ /* 0x040fe40000410000 */
[----:B------:R-:W-:Y:S01]  /*5af0*/  FMUL.FTZ R15, R0, R127 ;  /* 0x0000007f000f7220 */ /* 0x000fe20000410000 */
[----:B---3--:R-:W-:Y:S01]  /*5b00*/  F2FP.PACK_AB R130, R135, R134 ;  /* 0x000000868782723e */ /* 0x008fe200000000ff */
[----:B------:R-:W-:Y:S01]  /*5b10*/  LDSM.16.MT88.4 R124, [R188+0x4100] ;  /* 0x00410000bc7c783b */ /* 0x000fe20000004200 */
[C---:B------:R-:W-:Y:S02]  /*5b20*/  FMUL.FTZ R52, R2.reuse, R52 ;  /* 0x0000003402347220 */ /* 0x040fe40000410000 */
[----:B------:R-:W-:Y:S02]  /*5b30*/  FMUL.FTZ R53, R2, R53 ;  /* 0x0000003502357220 */ /* 0x000fe40000410000 */
[----:B------:R-:W3:Y:S01]  /*5b40*/  MUFU.EX2 R166, R166 ;  /* 0x000000a600a67308 */ /* 0x000ee20000000800 */
[C---:B------:R-:W-:Y:S02]  /*5b50*/  FMUL.FTZ R54, R0.reuse, R54 ;  /* 0x0000003600367220 */ /* 0x040fe40000410000 */
[----:B------:R-:W-:Y:S01]  /*5b60*/  FMUL.FTZ R55, R0, R55 ;  /* 0x0000003700377220 */ /* 0x000fe20000410000 */
[----:B--2---:R-:W-:Y:S01]  /*5b70*/  F2FP.PACK_AB R129, R7, R6 ;  /* 0x000000060781723e */ /* 0x004fe200000000ff */
[C---:B------:R-:W-:Y:S02]  /*5b80*/  FMUL.FTZ R56, R2.reuse, R56 ;  /* 0x0000003802387220 */ /* 0x040fe40000410000 */
[----:B------:R-:W-:Y:S02]  /*5b90*/  FMUL.FTZ R57, R2, R57 ;  /* 0x0000003902397220 */ /* 0x000fe40000410000 */
[C---:B------:R-:W-:Y:S01]  /*5ba0*/  FMUL.FTZ R58, R0.reuse, R58 ;  /* 0x0000003a003a7220 */ /* 0x040fe20000410000 */
[----:B------:R-:W-:Y:S01]  /*5bb0*/  MUFU.EX2 R169, R169 ;  /* 0x000000a900a97308 */ /* 0x000fe20000000800 */
[----:B------:R-:W-:Y:S02]  /*5bc0*/  FMUL.FTZ R59, R0, R59 ;  /* 0x0000003b003b7220 */ /* 0x000fe40000410000 */
[C---:B------:R-:W-:Y:S02]  /*5bd0*/  FMUL.FTZ R60, R2.reuse, R60 ;  /* 0x0000003c023c7220 */ /* 0x040fe40000410000 */
[----:B------:R-:W-:Y:S02]  /*5be0*/  FMUL.FTZ R61, R2, R61 ;  /* 0x0000003d023d7220 */ /* 0x000fe40000410000 */
[C---:B------:R-:W-:Y:S02]  /*5bf0*/  FMUL.FTZ R62, R0.reuse, R62 ;  /* 0x0000003e003e7220 */ /* 0x040fe40000410000 */
[----:B------:R-:W-:Y:S01]  /*5c00*/  FMUL.FTZ R63, R0, R63 ;  /* 0x0000003f003f7220 */ /* 0x000fe20000410000 */
[----:B------:R-:W2:Y:S01]  /*5c10*/  MUFU.EX2 R170, R170 ;  /* 0x000000aa00aa7308 */ /* 0x000ea20000000800 */
[C---:B------:R-:W-:Y:S02]  /*5c20*/  FMUL.FTZ R64, R2.reuse, R64 ;  /* 0x0000004002407220 */ /* 0x040fe40000410000 */
[----:B------:R-:W-:Y:S01]  /*5c30*/  FMUL.FTZ R65, R2, R65 ;  /* 0x0000004102417220 */ /* 0x000fe20000410000 */
[----:B---3--:R-:W-:Y:S01]  /*5c40*/  F2FP.PACK_AB R131, R166, R165 ;  /* 0x000000a5a683723e */ /* 0x008fe200000000ff */
[C---:B------:R-:W-:Y:S02]  /*5c50*/  FMUL.FTZ R66, R0.reuse, R66 ;  /* 0x0000004200427220 */ /* 0x040fe40000410000 */
[----:B------:R-:W-:Y:S02]  /*5c60*/  FMUL.FTZ R67, R0, R67 ;  /* 0x0000004300437220 */ /* 0x000fe40000410000 */
[C---:B------:R-:W-:Y:S01]  /*5c70*/  FMUL.FTZ R68, R2.reuse, R68 ;  /* 0x0000004402447220 */ /* 0x040fe20000410000 */
[----:B------:R-:W-:Y:S01]  /*5c80*/  MUFU.EX2 R171, R171 ;  /* 0x000000ab00ab7308 */ /* 0x000fe20000000800 */
[C---:B-1----:R-:W-:Y:S05]  /*5c90*/  HMMA.16816.F32 R8, R128.reuse, R136, R8 ;  /* 0x000000888008723c */ /* 0x042fea0000001808 */
[----:B------:R-:W-:Y:S02]  /*5ca0*/  FMUL.FTZ R69, R2, R69 ;  /* 0x0000004502457220 */ /* 0x000fe40000410000 */
[C---:B------:R-:W-:Y:S01]  /*5cb0*/  FMUL.FTZ R70, R0.reuse, R70 ;  /* 0x0000004600467220 */ /* 0x040fe20000410000 */
[C---:B------:R-:W-:Y:S01]  /*5cc0*/  HMMA.16816.F32 R36, R128.reuse, R138, R36 ;  /* 0x0000008a8024723c */ /* 0x040fe20000001824 */
[----:B------:R-:W1:Y:S01]  /*5cd0*/  LDSM.16.MT88.4 R136, [R188+0x100] ;  /* 0x00010000bc88783b */ /* 0x000e620000004200 */
[----:B------:R-:W3:Y:S02]  /*5ce0*/  MUFU.EX2 R172, R172 ;  /* 0x000000ac00ac7308 */ /* 0x000ee40000000800 */
[----:B------:R-:W-:Y:S02]  /*5cf0*/  FMUL.FTZ R71, R0, R71 ;  /* 0x0000004700477220 */ /* 0x000fe40000410000 */
[C---:B------:R-:W-:Y:S02]  /*5d00*/  FMUL.FTZ R72, R2.reuse, R72 ;  /* 0x0000004802487220 */ /* 0x040fe40000410000 */
[C---:B------:R-:W-:Y:S04]  /*5d10*/  HMMA.16816.F32 R40, R128.reuse, R140, R40 ;  /* 0x0000008c8028723c */ /* 0x040fe80000001828 */
[----:B------:R-:W-:Y:S01]  /*5d20*/  FMUL.FTZ R73, R2, R73 ;  /* 0x0000004902497220 */ /* 0x000fe20000410000 */
[----:B------:R-:W-:Y:S01]  /*5d30*/  MUFU.EX2 R173, R173 ;  /* 0x000000ad00ad7308 */ /* 0x000fe20000000800 */
[C---:B------:R-:W-:Y:S02]  /*5d40*/  FMUL.FTZ R74, R0.reuse, R74 ;  /* 0x0000004a004a7220 */ /* 0x040fe40000410000 */
[C---:B------:R-:W-:Y:S01]  /*5d50*/  HMMA.16816.F32 R44, R128.reuse, R142, R44 ;  /* 0x0000008e802c723c */ /* 0x040fe2000000182c */
[----:B------:R-:W4:Y:S03]  /*5d60*/  LDSM.16.MT88.4 R140, [R195+0x2100] ;  /* 0x00210000c38c783b */ /* 0x000f260000004200 */
[----:B------:R-:W-:Y:S02]  /*5d70*/  FMUL.FTZ R75, R0, R75 ;  /* 0x0000004b004b7220 */ /* 0x000fe40000410000 */
[C---:B------:R-:W-:Y:S01]  /*5d80*/  FMUL.FTZ R76, R2.reuse, R76 ;  /* 0x0000004c024c7220 */ /* 0x040fe20000410000 */
[----:B------:R-:W5:Y:S01]  /*5d90*/  MUFU.EX2 R174, R174 ;  /* 0x000000ae00ae7308 */ /* 0x000f620000000800 */
[C---:B------:R-:W-:Y:S04]  /*5da0*/  HMMA.16816.F32 R48, R128.reuse, R144, R48 ;  /* 0x000000908030723c */ /* 0x040fe80000001830 */
[----:B------:R-:W-:Y:S02]  /*5db0*/  FMUL.FTZ R77, R2, R77 ;  /* 0x0000004d024d7220 */ /* 0x000fe40000410000 */
[C---:B------:R-:W-:Y:S02]  /*5dc0*/  FMUL.FTZ R78, R0.reuse, R78 ;  /* 0x0000004e004e7220 */ /* 0x040fe40000410000 */
[C---:B------:R-:W-:Y:S01]  /*5dd0*/  HMMA.16816.F32 R52, R128.reuse, R146, R52 ;  /* 0x000000928034723c */ /* 0x040fe20000001834 */
[----:B------:R-:W2:Y:S01]  /*5de0*/  LDSM.16.MT88.4 R144, [R190+0x2100] ;  /* 0x00210000be90783b */ /* 0x000ea20000004200 */
[----:B------:R-:W-:Y:S02]  /*5df0*/  MUFU.EX2 R175, R175 ;  /* 0x000000af00af7308 */ /* 0x000fe40000000800 */
[----:B------:R-:W-:Y:S02]  /*5e00*/  FMUL.FTZ R79, R0, R79 ;  /* 0x0000004f004f7220 */ /* 0x000fe40000410000 */
[C---:B------:R-:W-:Y:S02]  /*5e10*/  FMUL.FTZ R80, R2.reuse, R80 ;  /* 0x0000005002507220 */ /* 0x040fe40000410000 */
[----:B------:R-:W-:Y:S01]  /*5e20*/  FMUL.FTZ R81, R2, R81 ;  /* 0x0000005102517220 */ /* 0x000fe20000410000 */
[C---:B-1----:R-:W-:Y:S03]  /*5e30*/  HMMA.16816.F32 R56, R128.reuse, R136, R56 ;  /* 0x000000888038723c */ /* 0x042fe60000001838 */
[C---:B------:R-:W-:Y:S01]  /*5e40*/  FMUL.FTZ R82, R0.reuse, R82 ;  /* 0x0000005200527220 */ /* 0x040fe20000410000 */
[----:B------:R-:W-:Y:S01]  /*5e50*/  MUFU.EX2 R212, R212 ;  /* 0x000000d400d47308 */ /* 0x000fe20000000800 */
[----:B------:R-:W-:Y:S02]  /*5e60*/  FMUL.FTZ R83, R0, R83 ;  /* 0x0000005300537220 */ /* 0x000fe40000410000 */
[C---:B------:R-:W-:Y:S01]  /*5e70*/  FMUL.FTZ R84, R2.reuse, R84 ;  /* 0x0000005402547220 */ /* 0x040fe20000410000 */
[C---:B------:R-:W-:Y:S01]  /*5e80*/  HMMA.16816.F32 R60, R128.reuse, R138, R60 ;  /* 0x0000008a803c723c */ /* 0x040fe2000000183c */
[----:B------:R-:W1:Y:S03]  /*5e90*/  LDSM.16.MT88.4 R136, [R189+0x2100] ;  /* 0x00210000bd88783b */ /* 0x000e660000004200 */
[----:B------:R-:W-:Y:S02]  /*5ea0*/  FMUL.FTZ R85, R2, R85 ;  /* 0x0000005502557220 */ /* 0x000fe40000410000 */
[C---:B------:R-:W-:Y:S01]  /*5eb0*/  FMUL.FTZ R86, R0.reuse, R86 ;  /* 0x0000005600567220 */ /* 0x040fe20000410000 */
[----:B------:R-:W-:Y:S01]  /*5ec0*/  MUFU.EX2 R214, R214 ;  /* 0x000000d600d67308 */ /* 0x000fe20000000800 */
[C---:B----4-:R-:W-:Y:S04]  /*5ed0*/  HMMA.16816.F32 R64, R128.reuse, R140, R64 ;  /* 0x0000008c8040723c */ /* 0x050fe80000001840 */
[----:B------:R-:W-:Y:S02]  /*5ee0*/  FMUL.FTZ R87, R0, R87 ;  /* 0x0000005700577220 */ /* 0x000fe40000410000 */
[C---:B------:R-:W-:Y:S02]  /*5ef0*/  FMUL.FTZ R88, R2.reuse, R88 ;  /* 0x0000005802587220 */ /* 0x040fe40000410000 */
[C---:B------:R-:W-:Y:S01]  /*5f00*/  HMMA.16816.F32 R68, R128.reuse, R142, R68 ;  /* 0x0000008e8044723c */ /* 0x040fe20000001844 */
[----:B------:R-:W4:Y:S03]  /*5f10*/  LDSM.16.MT88.4 R140, [R188+0x2100] ;  /* 0x00210000bc8c783b */ /* 0x000f260000004200 */
[----:B------:R-:W-:Y:S02]  /*5f20*/  FMUL.FTZ R89, R2, R89 ;  /* 0x0000005902597220 */ /* 0x000fe40000410000 */
[C---:B------:R-:W-:Y:S02]  /*5f30*/  FMUL.FTZ R90, R0.reuse, R90 ;  /* 0x0000005a005a7220 */ /* 0x040fe40000410000 */
[C---:B--2---:R-:W-:Y:S04]  /*5f40*/  HMMA.16816.F32 R72, R128.reuse, R144, R72 ;  /* 0x000000908048723c */ /* 0x044fe80000001848 */
[----:B------:R-:W-:Y:S02]  /*5f50*/  FMUL.FTZ R91, R0, R91 ;  /* 0x0000005b005b7220 */ /* 0x000fe40000410000 */
[C---:B------:R-:W-:Y:S02]  /*5f60*/  FMUL.FTZ R92, R2.reuse, R92 ;  /* 0x0000005c025c7220 */ /* 0x040fe40000410000 */
[C---:B------:R-:W-:Y:S01]  /*5f70*/  HMMA.16816.F32 R76, R128.reuse, R146, R76 ;  /* 0x00000092804c723c */ /* 0x040fe2000000184c */
[----:B------:R-:W2:Y:S03]  /*5f80*/  LDSM.16.MT88.4 R144, [R195+0x4100] ;  /* 0x00410000c390783b */ /* 0x000ea60000004200 */
[----:B------:R-:W-:Y:S02]  /*5f90*/  FMUL.FTZ R93, R2, R93 ;  /* 0x0000005d025d7220 */ /* 0x000fe40000410000 */
[C---:B------:R-:W-:Y:S02]  /*5fa0*/  FMUL.FTZ R94, R0.reuse, R94 ;  /* 0x0000005e005e7220 */ /* 0x040fe40000410000 */
[----:B------:R-:W-:Y:S01]  /*5fb0*/  FMUL.FTZ R95, R0, R95 ;  /* 0x0000005f005f7220 */ /* 0x000fe20000410000 */
[C---:B-1----:R-:W-:Y:S03]  /*5fc0*/  HMMA.16816.F32 R80, R128.reuse, R136, R80 ;  /* 0x000000888050723c */ /* 0x042fe60000001850 */
[C---:B------:R-:W-:Y:S02]  /*5fd0*/  FMUL.FTZ R96, R2.reuse, R96 ;  /* 0x0000006002607220 */ /* 0x040fe40000410000 */
[----:B------:R-:W-:Y:S02]  /*5fe0*/  FMUL.FTZ R97, R2, R97 ;  /* 0x0000006102617220 */ /* 0x000fe40000410000 */
[C---:B------:R-:W-:Y:S01]  /*5ff0*/  FMUL.FTZ R98, R0.reuse, R98 ;  /* 0x0000006200627220 */ /* 0x040fe20000410000 */
[C---:B------:R-:W-:Y:S01]  /*6000*/  HMMA.16816.F32 R84, R128.reuse, R138, R84 ;  /* 0x0000008a8054723c */ /* 0x040fe20000001854 */
[----:B------:R-:W1:Y:S03]  /*6010*/  LDSM.16.MT88.4 R136, [R190+0x4100] ;  /* 0x00410000be88783b */ /* 0x000e660000004200 */
[----:B------:R-:W-:Y:S02]  /*6020*/  FMUL.FTZ R99, R0, R99 ;  /* 0x0000006300637220 */ /* 0x000fe40000410000 */
[C---:B------:R-:W-:Y:S02]  /*6030*/  FMUL.FTZ R100, R2.reuse, R100 ;  /* 0x0000006402647220 */ /* 0x040fe40000410000 */
        /* <DEDUP_REMOVED lines=11> */
[----:B------:R-:W-:Y:S03]  /*60f0*/  LDSM.16.MT88.4 R144, [R190+0x900] ;  /* 0x00090000be90783b */ /* 0x000fe60000004200 */
[----:B------:R-:W-:Y:S02]  /*6100*/  FMUL.FTZ R107, R0, R107 ;  /* 0x0000006b006b7220 */ /* 0x000fe40000410000 */
[C---:B------:R-:W-:Y:S02]  /*6110*/  FMUL.FTZ R108, R2.reuse, R108 ;  /* 0x0000006c026c7220 */ /* 0x040fe40000410000 */
[----:B------:R-:W-:Y:S01]  /*6120*/  FMUL.FTZ R109, R2, R109 ;  /* 0x0000006d026d7220 */ /* 0x000fe20000410000 */
[C---:B-1----:R-:W-:Y:S03]  /*6130*/  HMMA.16816.F32 R12, R128.reuse, R136, R12 ;  /* 0x00000088800c723c */ /* 0x042fe6000000180c */
[C---:B------:R-:W-:Y:S02]  /*6140*/  FMUL.FTZ R110, R0.reuse, R110 ;  /* 0x0000006e006e7220 */ /* 0x040fe40000410000 */
[----:B------:R-:W-:Y:S02]  /*6150*/  FMUL.FTZ R111, R0, R111 ;  /* 0x0000006f006f7220 */ /* 0x000fe40000410000 */
[----:B------:R-:W-:Y:S01]  /*6160*/  FFMA.FTZ R210, R19, c[0x0][0x2d0], -R167 ;  /* 0x0000b40013d27a23 */ /* 0x000fe200000108a7 */
[C---:B------:R-:W-:Y:S01]  /*6170*/  HMMA.16816.F32 R104, R128.reuse, R138, R104 ;  /* 0x0000008a8068723c */ /* 0x040fe20000001868 */
[----:B------:R-:W1:Y:S03]  /*6180*/  LDSM.16.MT88.4 R136, [R195+0x900] ;  /* 0x00090000c388783b */ /* 0x000e660000004200 */
[C---:B------:R-:W-:Y:S01]  /*6190*/  FMUL.FTZ R112, R2.reuse, R112 ;  /* 0x0000007002707220 */ /* 0x040fe20000410000 */
[----:B------:R-:W2:Y:S01]  /*61a0*/  MUFU.EX2 R210, R210 ;  /* 0x000000d200d27308 */ /* 0x000ea20000000800 */
[----:B------:R-:W-:Y:S02]  /*61b0*/  FMUL.FTZ R113, R2, R113 ;  /* 0x0000007102717220 */ /* 0x000fe40000410000 */
[C---:B----4-:R-:W-:Y:S04]  /*61c0*/  HMMA.16816.F32 R108, R128.reuse, R140, R108 ;  /* 0x0000008c806c723c */ /* 0x050fe8000000186c */
[C---:B------:R-:W-:Y:S02]  /*61d0*/  FMUL.FTZ R114, R0.reuse, R114 ;  /* 0x0000007200727220 */ /* 0x040fe40000410000 */
[----:B------:R-:W-:Y:S02]  /*61e0*/  FMUL.FTZ R115, R0, R115 ;  /* 0x0000007300737220 */ /* 0x000fe40000410000 */
[----:B------:R-:W-:Y:S01]  /*61f0*/  FMUL.FTZ R16, R2, R120 ;  /* 0x0000007802107220 */ /* 0x000fe20000410000 */
[----:B------:R-:W-:Y:S03]  /*6200*/  F2FP.PACK_AB R120, R170, R169 ;  /* 0x000000a9aa78723e */ /* 0x000fe600000000ff */
[----:B------:R-:W-:Y:S01]  /*6210*/  FMUL.FTZ R17, R2, R121 ;  /* 0x0000007902117220 */ /* 0x000fe20000410000 */
[C---:B------:R-:W-:Y:S01]  /*6220*/  HMMA.16816.F32 R112, R128.reuse, R142, R112 ;  /* 0x0000008e8070723c */ /* 0x040fe20000001870 */
[----:B------:R-:W4:Y:S02]  /*6230*/  LDSM.16.MT88.4 R140, [R189+0x900] ;  /* 0x00090000bd8c783b */ /* 0x000f240000004200 */
[----:B------:R-:W-:Y:S01]  /*6240*/  FMUL.FTZ R18, R0, R122 ;  /* 0x0000007a00127220 */ /* 0x000fe20000410000 */
[----:B---3--:R-:W-:Y:S01]  /*6250*/  F2FP.PACK_AB R121, R172, R171 ;  /* 0x000000abac79723e */ /* 0x008fe200000000ff */
[----:B------:R-:W-:Y:S01]  /*6260*/  FMUL.FTZ R19, R0, R123 ;  /* 0x0000007b00137220 */ /* 0x000fe20000410000 */
[----:B-----5:R-:W-:Y:S01]  /*6270*/  F2FP.PACK_AB R122, R174, R173 ;  /* 0x000000adae7a723e */ /* 0x020fe200000000ff */
[----:B------:R-:W-:Y:S01]  /*6280*/  FMUL.FTZ R116, R2, R116 ;  /* 0x0000007402747220 */ /* 0x000fe20000410000 */
[----:B--2---:R-:W-:Y:S01]  /*6290*/  F2FP.PACK_AB R123, R210, R175 ;  /* 0x000000afd27b723e */ /* 0x004fe200000000ff */
[----:B------:R-:W-:Y:S03]  /*62a0*/  FMUL.FTZ R117, R2, R117 ;  /* 0x0000007502757220 */ /* 0x000fe60000410000 */
[C---:B------:R-:W-:Y:S03]  /*62b0*/  HMMA.16816.F32 R16, R128.reuse, R124, R16 ;  /* 0x0000007c8010723c */ /* 0x040fe60000001810 */
[C---:B------:R-:W-:Y:S02]  /*62c0*/  FMUL.FTZ R118, R0.reuse, R118 ;  /* 0x0000007600767220 */ /* 0x040fe40000410000 */
[----:B------:R-:W-:Y:S02]  /*62d0*/  FMUL.FTZ R119, R0, R119 ;  /* 0x0000007700777220 */ /* 0x000fe40000410000 */
[----:B------:R-:W-:Y:S02]  /*62e0*/  FFMA.FTZ R164, R2, R213, R164 ;  /* 0x000000d502a47223 */ /* 0x000fe400000100a4 */
[----:B------:R-:W-:Y:S03]  /*62f0*/  FFMA.FTZ R6, R0, R211, R6 ;  /* 0x000000d300067223 */ /* 0x000fe60000010006 */
[----:B------:R-:W-:Y:S01]  /*6300*/  HMMA.16816.F32 R116, R128, R126, R116 ;  /* 0x0000007e8074723c */ /* 0x000fe20000001874 */
[----:B------:R-:W2:Y:S02]  /*6310*/  LDSM.16.MT88.4 R124, [R188+0x2900] ;  /* 0x00290000bc7c783b */ /* 0x000ea40000004200 */
[----:B------:R-:W-:Y:S01]  /*6320*/  MOV R0, R3 ;  /* 0x0000000300007202 */ /* 0x000fe20000000f00 */
[----:B------:R-:W-:Y:S02]  /*6330*/  FADD.FTZ R5, R5, R164 ;  /* 0x000000a405057221 */ /* 0x000fe40000010000 */
[----:B------:R-:W-:Y:S02]  /*6340*/  FADD.FTZ R6, R7, R6 ;  /* 0x0000000607067221 */ /* 0x000fe40000010000 */
[C---:B-1----:R-:W-:Y:S01]  /*6350*/  HMMA.16816.F32 R8, R120.reuse, R136, R8 ;  /* 0x000000887808723c */ /* 0x042fe20000001808 */
[----:B------:R-:W1:Y:S04]  /*6360*/  LDSM.16.MT88.4 R128, [R195+0x4900] ;  /* 0x00490000c380783b */ /* 0x000e680000004200 */
[----:B------:R-:W-:Y:S02]  /*6370*/  FADD.FTZ R134, R134, R5 ;  /* 0x0000000586867221 */ /* 0x000fe40000010000 */
[----:B------:R-:W-:Y:S01]  /*6380*/  FADD.FTZ R165, R165, R6 ;  /* 0x00000006a5a57221 */ /* 0x000fe20000010000 */
[C---:B------:R-:W-:Y:S01]  /*6390*/  HMMA.16816.F32 R36, R120.reuse, R138, R36 ;  /* 0x0000008a7824723c */ /* 0x040fe20000001824 */
[----:B------:R-:W3:Y:S03]  /*63a0*/  LDSM.16.MT88.4 R136, [R190+0x4900] ;  /* 0x00490000be88783b */ /* 0x000ee60000004200 */
[----:B------:R-:W-:Y:S02]  /*63b0*/  FADD.FTZ R134, R135, R134 ;  /* 0x0000008687867221 */ /* 0x000fe40000010000 */
[----:B------:R-:W-:Y:S02]  /*63c0*/  FADD.FTZ R166, R166, R165 ;  /* 0x000000a5a6a67221 */ /* 0x000fe40000010000 */
[C---:B------:R-:W-:Y:S04]  /*63d0*/  HMMA.16816.F32 R40, R120.reuse, R144, R40 ;  /* 0x000000907828723c */ /* 0x040fe80000001828 */
[----:B------:R-:W-:Y:S02]  /*63e0*/  FADD.FTZ R169, R169, R134 ;  /* 0x00000086a9a97221 */ /* 0x000fe40000010000 */
[----:B------:R-:W-:Y:S02]  /*63f0*/  FADD.FTZ R171, R171, R166 ;  /* 0x000000a6abab7221 */ /* 0x000fe40000010000 */
[C---:B------:R-:W-:Y:S01]  /*6400*/  HMMA.16816.F32 R44, R120.reuse, R146, R44 ;  /* 0x00000092782c723c */ /* 0x040fe2000000182c */
[----:B------:R-:W-:Y:S03]  /*6410*/  LDSM.16.MT88.4 R144, [R190+0x3100] ;  /* 0x00310000be90783b */ /* 0x000fe60000004200 */
[----:B------:R-:W-:Y:S02]  /*6420*/  FADD.FTZ R170, R170, R169 ;  /* 0x000000a9aaaa7221 */ /* 0x000fe40000010000 */
[----:B------:R-:W-:Y:S02]  /*6430*/  FADD.FTZ R172, R172, R171 ;  /* 0x000000abacac7221 */ /* 0x000fe40000010000 */
[C---:B----4-:R-:W-:Y:S04]  /*6440*/  HMMA.16816.F32 R48, R120.reuse, R140, R48 ;  /* 0x0000008c7830723c */ /* 0x050fe80000001830 */
[----:B------:R-:W-:Y:S02]  /*6450*/  FADD.FTZ R173, R173, R170 ;  /* 0x000000aaadad7221 */ /* 0x000fe40000010000 */
[----:B------:R-:W-:Y:S02]  /*6460*/  FADD.FTZ R5, R175, R172 ;  /* 0x000000acaf057221 */ /* 0x000fe40000010000 */
[C---:B------:R-:W-:Y:S01]  /*6470*/  HMMA.16816.F32 R52, R120.reuse, R142, R52 ;  /* 0x0000008e7834723c */ /* 0x040fe20000001834 */
[----:B------:R-:W4:Y:S03]  /*6480*/  LDSM.16.MT88.4 R140, [R189+0x4900] ;  /* 0x00490000bd8c783b */ /* 0x000f260000004200 */
[----:B------:R-:W-:Y:S02]  /*6490*/  FADD.FTZ R173, R174, R173 ;  /* 0x000000adaead7221 */ /* 0x000fe40000010000 */
[----:B------:R-:W-:Y:S02]  /*64a0*/  FADD.FTZ R5, R210, R5 ;  /* 0x00000005d2057221 */ /* 0x000fe40000010000 */
[C---:B------:R-:W-:Y:S08]  /*64b0*/  HMMA.16816.F32 R56, R120.reuse, R148, R56 ;  /* 0x000000947838723c */ /* 0x040ff00000001838 */
[C---:B------:R-:W-:Y:S01]  /*64c0*/  HMMA.16816.F32 R60, R120.reuse, R150, R60 ;  /* 0x00000096783c723c */ /* 0x040fe2000000183c */
[----:B------:R-:W-:Y:S07]  /*64d0*/  LDSM.16.MT88.4 R148, [R189+0x3100] ;  /* 0x00310000bd94783b */ /* 0x000fee0000004200 */
[C---:B------:R-:W-:Y:S07]  /*64e0*/  HMMA.16816.F32 R64, R120.reuse, R152, R64 ;  /* 0x000000987840723c */ /* 0x040fee0000001840 */
[--C-:B------:R-:W-:Y:S01]  /*64f0*/  FFMA.FTZ R152, R20, c[0x0][0x2d0], -R168.reuse ;  /* 0x0000b40014987a23 */ /* 0x100fe200000108a8 */
[C---:B------:R-:W-:Y:S04]  /*6500*/  HMMA.16816.F32 R68, R120.reuse, R154, R68 ;  /* 0x0000009a7844723c */ /* 0x040fe80000001844 */
[--C-:B------:R-:W-:Y:S01]  /*6510*/  FFMA.FTZ R153, R21, c[0x0][0x2d0], -R168.reuse ;  /* 0x0000b40015997a23 */ /* 0x100fe200000108a8 */
[----:B------:R-:W-:Y:S02]  /*6520*/  MUFU.EX2 R152, R152 ;  /* 0x0000009800987308 */ /* 0x000fe40000000800 */
[--C-:B------:R-:W-:Y:S01]  /*6530*/  FFMA.FTZ R154, R22, c[0x0][0x2d0], -R167.reuse ;  /* 0x0000b400169a7a23 */ /* 0x100fe200000108a7 */
[C---:B------:R-:W-:Y:S04]  /*6540*/  HMMA.16816.F32 R72, R120.reuse, R156, R72 ;  /* 0x0000009c7848723c */ /* 0x040fe80000001848 */
[--C-:B------:R-:W-:Y:S02]  /*6550*/  FFMA.FTZ R155, R23, c[0x0][0x2d0], -R167.reuse ;  /* 0x0000b400179b7a23 */ /* 0x100fe400000108a7 */
[----:B------:R-:W5:Y:S01]  /*6560*/  LDSM.16.MT88.4 R20, [R188+0x4900] ;  /* 0x00490000bc14783b */ /* 0x000f620000004200 */
[--C-:B------:R-:W-:Y:S01]  /*6570*/  FFMA.FTZ R156, R24, c[0x0][0x2d0], -R168.reuse ;  /* 0x0000b400189c7a23 */ /* 0x100fe200000108a8 */
[C---:B------:R-:W-:Y:S01]  /*6580*/  HMMA.16816.F32 R76, R120.reuse, R158, R76 ;  /* 0x0000009e784c723c */ /* 0x040fe2000000184c */
[----:B------:R-:W1:Y:S03]  /*6590*/  MUFU.EX2 R153, R153 ;  /* 0x0000009900997308 */ /* 0x000e660000000800 */
[--C-:B------:R-:W-:Y:S03]  /*65a0*/  FFMA.FTZ R157, R25, c[0x0][0x2d0], -R168.reuse ;  /* 0x0000b400199d7a23 */ /* 0x100fe600000108a8 */
[--C-:B------:R-:W-:Y:S01]  /*65b0*/  FFMA.FTZ R158, R26, c[0x0][0x2d0], -R167.reuse ;  /* 0x0000b4001a9e7a23 */ /* 0x100fe200000108a7 */
[C---:B------:R-:W-:Y:S03]  /*65c0*/  HMMA.16816.F32 R80, R120.reuse, R160, R80 ;  /* 0x000000a07850723c */ /* 0x040fe60000001850 */
[----:B------:R-:W-:Y:S01]  /*65d0*/  MUFU.EX2 R154, R154 ;  /* 0x0000009a009a7308 */ /* 0x000fe20000000800 */
[--C-:B------:R-:W-:Y:S02]  /*65e0*/  FFMA.FTZ R159, R27, c[0x0][0x2d0], -R167.reuse ;  /* 0x0000b4001b9f7a23 */ /* 0x100fe400000108a7 */
[----:B------:R-:W-:Y:S01]  /*65f0*/  LDSM.16.MT88.4 R24, [R189+0x1100] ;  /* 0x00110000bd18783b */ /* 0x000fe20000004200 */
[--C-:B------:R-:W-:Y:S01]  /*6600*/  FFMA.FTZ R160, R28, c[0x0][0x2d0], -R168.reuse ;  /* 0x0000b4001ca07a23 */ /* 0x100fe200000108a8 */
[C---:B------:R-:W-:Y:S04]  /*6610*/  HMMA.16816.F32 R84, R120.reuse, R162, R84 ;  /* 0x000000a27854723c */ /* 0x040fe80000001854 */
[--C-:B------:R-:W-:Y:S01]  /*6620*/  FFMA.FTZ R161, R29, c[0x0][0x2d0], -R168.reuse ;  /* 0x0000b4001da17a23 */ /* 0x100fe200000108a8 */
[----:B------:R-:W3:Y:S01]  /*6630*/  MUFU.EX2 R155, R155 ;  /* 0x0000009b009b7308 */ /* 0x000ee20000000800 */
[----:B------:R-:W-:Y:S02]  /*6640*/  FFMA.FTZ R168, R33, c[0x0][0x2d0], -R168 ;  /* 0x0000b40021a87a23 */ /* 0x000fe400000108a8 */
[C---:B--2---:R-:W-:Y:S04]  /*6650*/  HMMA.16816.F32 R88, R120.reuse, R124, R88 ;  /* 0x0000007c7858723c */ /* 0x044fe80000001858 */
[--C-:B------:R-:W-:Y:S02]  /*6660*/  FFMA.FTZ R162, R30, c[0x0][0x2d0], -R167.reuse ;  /* 0x0000b4001ea27a23 */ /* 0x100fe400000108a7 */
[--C-:B------:R-:W-:Y:S01]  /*6670*/  FFMA.FTZ R163, R31, c[0x0][0x2d0], -R167.reuse ;  /* 0x0000b4001fa37a23 */ /* 0x100fe200000108a7 */
[----:B------:R-:W-:Y:S01]  /*6680*/  MUFU.EX2 R156, R156 ;  /* 0x0000009c009c7308 */ /* 0x000fe20000000800 */
[C---:B------:R-:W-:Y:S01]  /*6690*/  HMMA.16816.F32 R92, R120.reuse, R126, R92 ;  /* 0x0000007e785c723c */ /* 0x040fe2000000185c */
[----:B------:R-:W2:Y:S03]  /*66a0*/  LDSM.16.MT88.4 R124, [R195+0x1100] ;  /* 0x00110000c37c783b */ /* 0x000ea60000004200 */
[----:B------:R-:W-:Y:S04]  /*66b0*/  FFMA.FTZ R167, R35, c[0x0][0x2d0], -R167 ;  /* 0x0000b40023a77a23 */ /* 0x000fe800000108a7 */
[C---:B-1----:R-:W-:Y:S01]  /*66c0*/  HMMA.16816.F32 R96, R120.reuse, R128, R96 ;  /* 0x000000807860723c */ /* 0x042fe20000001860 */
[----:B------:R-:W-:Y:S01]  /*66d0*/  LDSM.16.MT88.4 R28, [R188+0x5100] ;  /* 0x00510000bc1c783b */ /* 0x000fe20000004200 */
[----:B------:R-:W1:Y:S06]  /*66e0*/  MUFU.EX2 R157, R157 ;  /* 0x0000009d009d7308 */ /* 0x000e6c0000000800 */
[C---:B------:R-:W-:Y:S01]  /*66f0*/  HMMA.16816.F32 R100, R120.reuse, R130, R100 ;  /* 0x000000827864723c */ /* 0x040fe20000001864 */
[----:B------:R-:W1:Y:S03]  /*6700*/  LDSM.16.MT88.4 R128, [R190+0x1100] ;  /* 0x00110000be80783b */ /* 0x000e660000004200 */
[----:B------:R-:W-:Y:S04]  /*6710*/  MUFU.EX2 R158, R158 ;  /* 0x0000009e009e7308 */ /* 0x000fe80000000800 */
[C---:B---3--:R-:W-:Y:S01]  /*6720*/  HMMA.16816.F32 R12, R120.reuse, R136, R12 ;  /* 0x00000088780c723c */ /* 0x048fe2000000180c */
[----:B------:R-:W-:Y:S05]  /*6730*/  LDSM.16.MT88.4 R32, [R189+0x1900] ;  /* 0x00190000bd20783b */ /* 0x000fea0000004200 */
[----:B------:R-:W3:Y:S02]  /*6740*/  MUFU.EX2 R159, R159 ;  /* 0x0000009f009f7308 */ /* 0x000ee40000000800 */
[C---:B------:R-:W-:Y:S01]  /*6750*/  HMMA.16816.F32 R104, R120.reuse, R138, R104 ;  /* 0x0000008a7868723c */ /* 0x040fe20000001868 */
[----:B------:R-:W2:Y:S07]  /*6760*/  LDSM.16.MT88.4 R136, [R188+0x1100] ;  /* 0x00110000bc88783b */ /* 0x000eae0000004200 */
[C---:B----4-:R-:W-:Y:S01]  /*6770*/  HMMA.16816.F32 R108, R120.reuse, R140, R108 ;  /* 0x0000008c786c723c */ /* 0x050fe2000000186c */
[----:B------:R-:W-:Y:S07]  /*6780*/  MUFU.EX2 R160, R160 ;  /* 0x000000a000a07308 */ /* 0x000fee0000000800 */
[C---:B------:R-:W-:Y:S01]  /*6790*/  HMMA.16816.F32 R112, R120.reuse, R142, R112 ;  /* 0x0000008e7870723c */ /* 0x040fe20000001870 */
[----:B------:R-:W4:Y:S02]  /*67a0*/  LDSM.16.MT88.4 R140, [R195+0x3100] ;  /* 0x00310000c38c783b */ /* 0x000f240000004200 */
[----:B------:R-:W2:Y:S05]  /*67b0*/  MUFU.EX2 R161, R161 ;  /* 0x000000a100a17308 */ /* 0x000eaa0000000800 */
[C---:B-----5:R-:W-:Y:S05]  /*67c0*/  HMMA.16816.F32 R16, R120.reuse, R20, R16 ;  /* 0x000000147810723c */ /* 0x060fea0000001810 */
[----:B------:R-:W-:Y:S02]  /*67d0*/  MUFU.EX2 R162, R162 ;  /* 0x000000a200a27308 */ /* 0x000fe40000000800 */
[----:B------:R-:W-:Y:S01]  /*67e0*/  F2FP.PACK_AB R20, R153, R152 ;  /* 0x000000989914723e */ /* 0x000fe200000000ff */
[----:B------:R-:W-:Y:S01]  /*67f0*/  HMMA.16816.F32 R116, R120, R22, R116 ;  /* 0x000000167874723c */ /* 0x000fe20000001874 */
[----:B------:R-:W5:Y:S03]  /*6800*/  LDSM.16.MT88.4 R120, [R188+0x3100] ;  /* 0x00310000bc78783b */ /* 0x000f660000004200 */
[----:B------:R-:W-:Y:S01]  /*6810*/  F2FP.PACK_AB R21, R155, R154 ;  /* 0x0000009a9b15723e */ /* 0x000fe200000000ff */
[----:B------:R-:W-:Y:S02]  /*6820*/  FADD.FTZ R152, R152, R173 ;  /* 0x000000ad98987221 */ /* 0x000fe40000010000 */
[----:B-1----:R-:W-:Y:S01]  /*6830*/  F2FP.PACK_AB R22, R157, R156 ;  /* 0x0000009c9d16723e */ /* 0x002fe200000000ff */
[----:B------:R-:W1:Y:S01]  /*6840*/  MUFU.EX2 R163, R163 ;  /* 0x000000a300a37308 */ /* 0x000e620000000800 */
[----:B---3--:R-:W-:Y:S03]  /*6850*/  F2FP.PACK_AB R23, R159, R158 ;  /* 0x0000009e9f17723e */ /* 0x008fe600000000ff */
[----:B------:R-:W-:Y:S02]  /*6860*/  FADD.FTZ R154, R154, R5 ;  /* 0x000000059a9a7221 */ /* 0x000fe40000010000 */
[----:B------:R-:W-:Y:S02]  /*6870*/  FADD.FTZ R153, R153, R152 ;  /* 0x0000009899997221 */ /* 0x000fe40000010000 */
[C---:B--2---:R-:W-:Y:S02]  /*6880*/  HMMA.16816.F32 R8, R20.reuse, R124, R8 ;  /* 0x0000007c1408723c */ /* 0x044fe40000001808 */
[----:B------:R-:W2:Y:S03]  /*6890*/  MUFU.EX2 R215, R168 ;  /* 0x000000a800d77308 */ /* 0x000ea60000000800 */
[----:B------:R-:W-:Y:S02]  /*68a0*/  FADD.FTZ R155, R155, R154 ;  /* 0x0000009a9b9b7221 */ /* 0x000fe40000010000 */
[----:B------:R-:W-:Y:S01]  /*68b0*/  FADD.FTZ R156, R156, R153 ;  /* 0x000000999c9c7221 */ /* 0x000fe20000010000 */
[C---:B------:R-:W-:Y:S01]  /*68c0*/  HMMA.16816.F32 R36, R20.reuse, R126, R36 ;  /* 0x0000007e1424723c */ /* 0x040fe20000001824 */
[----:B------:R-:W-:Y:S03]  /*68d0*/  LDSM.16.MT88.4 R124, [R190+0x5100] ;  /* 0x00510000be7c783b */ /* 0x000fe60000004200 */
[----:B------:R-:W3:Y:S01]  /*68e0*/  MUFU.EX2 R167, R167 ;  /* 0x000000a700a77308 */ /* 0x000ee20000000800 */
[----:B------:R-:W-:Y:S02]  /*68f0*/  FADD.FTZ R158, R158, R155 ;  /* 0x0000009b9e9e7221 */ /* 0x000fe40000010000 */
[----:B------:R-:W-:Y:S01]  /*6900*/  FADD.FTZ R157, R157, R156 ;  /* 0x0000009c9d9d7221 */ /* 0x000fe20000010000 */
[C---:B------:R-:W-:Y:S04]  /*6910*/  HMMA.16816.F32 R40, R20.reuse, R128, R40 ;  /* 0x000000801428723c */ /* 0x040fe80000001828 */
[----:B------:R-:W-:Y:S04]  /*6920*/  FADD.FTZ R159, R159, R158 ;  /* 0x0000009e9f9f7221 */ /* 0x000fe80000010000 */
[C---:B------:R-:W-:Y:S01]  /*6930*/  HMMA.16816.F32 R44, R20.reuse, R130, R44 ;  /* 0x00000082142c723c */ /* 0x040fe2000000182c */
[----:B------:R-:W-:Y:S07]  /*6940*/  LDSM.16.MT88.4 R128, [R189+0x5100] ;  /* 0x00510000bd80783b */ /* 0x000fee0000004200 */
[C---:B------:R-:W-:Y:S08]  /*6950*/  HMMA.16816.F32 R48, R20.reuse, R24, R48 ;  /* 0x000000181430723c */ /* 0x040ff00000001830 */
[C---:B------:R-:W-:Y:S01]  /*6960*/  HMMA.16816.F32 R52, R20.reuse, R26, R52 ;  /* 0x0000001a1434723c */ /* 0x040fe20000001834 */
[----:B------:R-:W1:Y:S07]  /*6970*/  LDSM.16.MT88.4 R24, [R195+0x5100] ;  /* 0x00510000c318783b */ /* 0x000e6e0000004200 */
[C---:B------:R-:W-:Y:S08]  /*6980*/  HMMA.16816.F32 R56, R20.reuse, R136, R56 ;  /* 0x000000881438723c */ /* 0x040ff00000001838 */
[C---:B------:R-:W-:Y:S01]  /*6990*/  HMMA.16816.F32 R60, R20.reuse, R138, R60 ;  /* 0x0000008a143c723c */ /* 0x040fe2000000183c */
[----:B------:R-:W-:Y:S07]  /*69a0*/  LDSM.16.MT88.4 R136, [R195+0x3900] ;  /* 0x00390000c388783b */ /* 0x000fee0000004200 */
[C---:B----4-:R-:W-:Y:S08]  /*69b0*/  HMMA.16816.F32 R64, R20.reuse, R140, R64 ;  /* 0x0000008c1440723c */ /* 0x050ff00000001840 */
        /* <DEDUP_REMOVED lines=8> */
[C---:B-----5:R-:W-:Y:S08]  /*6a40*/  HMMA.16816.F32 R88, R20.reuse, R120, R88 ;  /* 0x000000781458723c */ /* 0x060ff00000001858 */
[C---:B------:R-:W-:Y:S01]  /*6a50*/  HMMA.16816.F32 R92, R20.reuse, R122, R92 ;  /* 0x0000007a145c723c */ /* 0x040fe2000000185c */
[----:B------:R-:W-:Y:S07]  /*6a60*/  LDSM.16.MT88.4 R120, [R190+0x1900] ;  /* 0x00190000be78783b */ /* 0x000fee0000004200 */
[C---:B-1----:R-:W-:Y:S08]  /*6a70*/  HMMA.16816.F32 R96, R20.reuse, R24, R96 ;  /* 0x000000181460723c */ /* 0x042ff00000001860 */
[C---:B------:R-:W-:Y:S01]  /*6a80*/  HMMA.16816.F32 R100, R20.reuse, R26, R100 ;  /* 0x0000001a1464723c */ /* 0x040fe20000001864 */
[----:B------:R-:W1:Y:S07]  /*6a90*/  LDSM.16.MT88.4 R24, [R195+0x1900] ;  /* 0x00190000c318783b */ /* 0x000e6e0000004200 */
[C---:B------:R-:W-:Y:S08]  /*6aa0*/  HMMA.16816.F32 R12, R20.reuse, R124, R12 ;  /* 0x0000007c140c723c */ /* 0x040ff0000000180c */
[C---:B------:R-:W-:Y:S01]  /*6ab0*/  HMMA.16816.F32 R104, R20.reuse, R126, R104 ;  /* 0x0000007e1468723c */ /* 0x040fe20000001868 */
[----:B------:R-:W4:Y:S07]  /*6ac0*/  LDSM.16.MT88.4 R124, [R188+0x1900] ;  /* 0x00190000bc7c783b */ /* 0x000f2e0000004200 */
[C---:B------:R-:W-:Y:S08]  /*6ad0*/  HMMA.16816.F32 R108, R20.reuse, R128, R108 ;  /* 0x00000080146c723c */ /* 0x040ff0000000186c */
[C---:B------:R-:W-:Y:S08]  /*6ae0*/  HMMA.16816.F32 R112, R20.reuse, R130, R112 ;  /* 0x000000821470723c */ /* 0x040ff00000001870 */
[C---:B------:R-:W-:Y:S08]  /*6af0*/  HMMA.16816.F32 R16, R20.reuse, R28, R16 ;  /* 0x0000001c1410723c */ /* 0x040ff00000001810 */
[----:B------:R-:W-:Y:S01]  /*6b00*/  HMMA.16816.F32 R116, R20, R30, R116 ;  /* 0x0000001e1474723c */ /* 0x000fe20000001874 */
[----:B------:R-:W5:Y:S06]  /*6b10*/  LDSM.16.MT88.4 R28, [R189+0x3900] ;  /* 0x00390000bd1c783b */ /* 0x000f6c0000004200 */
[----:B------:R-:W-:Y:S01]  /*6b20*/  F2FP.PACK_AB R20, R161, R160 ;  /* 0x000000a0a114723e */ /* 0x000fe200000000ff */
[----:B------:R-:W-:Y:S01]  /*6b30*/  FADD.FTZ R160, R160, R157 ;  /* 0x0000009da0a07221 */ /* 0x000fe20000010000 */
[----:B------:R-:W-:Y:S03]  /*6b40*/  F2FP.PACK_AB R21, R163, R162 ;  /* 0x000000a2a315723e */ /* 0x000fe600000000ff */
[----:B--2---:R-:W-:Y:S01]  /*6b50*/  F2FP.PACK_AB R22, R215, R212 ;  /* 0x000000d4d716723e */ /* 0x004fe200000000ff */
[----:B------:R-:W-:Y:S01]  /*6b60*/  FADD.FTZ R162, R162, R159 ;  /* 0x0000009fa2a27221 */ /* 0x000fe20000010000 */
[----:B---3--:R-:W-:Y:S01]  /*6b70*/  F2FP.PACK_AB R23, R167, R214 ;  /* 0x000000d6a717723e */ /* 0x008fe200000000ff */
[----:B------:R-:W-:Y:S02]  /*6b80*/  FADD.FTZ R161, R161, R160 ;  /* 0x000000a0a1a17221 */ /* 0x000fe40000010000 */
[----:B------:R-:W-:Y:S02]  /*6b90*/  FADD.FTZ R163, R163, R162 ;  /* 0x000000a2a3a37221 */ /* 0x000fe40000010000 */
[----:B------:R-:W-:Y:S02]  /*6ba0*/  FADD.FTZ R212, R212, R161 ;  /* 0x000000a1d4d47221 */ /* 0x000fe40000010000 */
[C---:B-1----:R-:W-:Y:S01]  /*6bb0*/  HMMA.16816.F32 R128, R20.reuse, R24, R8 ;  /* 0x000000181480723c */ /* 0x042fe20000001808 */
[----:B------:R-:W1:Y:S02]  /*6bc0*/  LDSM.16.MT88.4 R8, [R190+0x5900] ;  /* 0x00590000be08783b */ /* 0x000e640000004200 */
[----:B------:R-:W-:Y:S02]  /*6bd0*/  FADD.FTZ R214, R214, R163 ;  /* 0x000000a3d6d67221 */ /* 0x000fe40000010000 */
[----:B------:R-:W-:Y:S02]  /*6be0*/  FADD.FTZ R213, R215, R212 ;  /* 0x000000d4d7d57221 */ /* 0x000fe40000010000 */
[----:B------:R-:W-:Y:S01]  /*6bf0*/  FADD.FTZ R211, R167, R214 ;  /* 0x000000d6a7d37221 */ /* 0x000fe20000010000 */
        /* <DEDUP_REMOVED lines=8> */
[C---:B------:R-:W-:Y:S08]  /*6c80*/  HMMA.16816.F32 R64, R20.reuse, R136, R64 ;  /* 0x000000881440723c */ /* 0x040ff00000001840 */
[C---:B------:R-:W-:Y:S08]  /*6c90*/  HMMA.16816.F32 R68, R20.reuse, R138, R68 ;  /* 0x0000008a1444723c */ /* 0x040ff00000001844 */
[C---:B------:R-:W-:Y:S08]  /*6ca0*/  HMMA.16816.F32 R72, R20.reuse, R140, R72 ;  /* 0x0000008c1448723c */ /* 0x040ff00000001848 */
[C---:B------:R-:W-:Y:S08]  /*6cb0*/  HMMA.16816.F32 R76, R20.reuse, R142, R76 ;  /* 0x0000008e144c723c */ /* 0x040ff0000000184c */
[C---:B-----5:R-:W-:Y:S08]  /*6cc0*/  HMMA.16816.F32 R80, R20.reuse, R28, R80 ;  /* 0x0000001c1450723c */ /* 0x060ff00000001850 */
[C---:B------:R-:W-:Y:S01]  /*6cd0*/  HMMA.16816.F32 R84, R20.reuse, R30, R84 ;  /* 0x0000001e1454723c */ /* 0x040fe20000001854 */
[----:B------:R-:W3:Y:S07]  /*6ce0*/  LDSM.16.MT88.4 R28, [R188+0x5900] ;  /* 0x00590000bc1c783b */ /* 0x000eee0000004200 */
[C---:B------:R-:W-:Y:S08]  /*6cf0*/  HMMA.16816.F32 R88, R20.reuse, R144, R88 ;  /* 0x000000901458723c */ /* 0x040ff00000001858 */
[C---:B------:R-:W-:Y:S08]  /*6d00*/  HMMA.16816.F32 R92, R20.reuse, R146, R92 ;  /* 0x00000092145c723c */ /* 0x040ff0000000185c */
[C---:B------:R-:W-:Y:S08]  /*6d10*/  HMMA.16816.F32 R96, R20.reuse, R148, R96 ;  /* 0x000000941460723c */ /* 0x040ff00000001860 */
[C---:B------:R-:W-:Y:S08]  /*6d20*/  HMMA.16816.F32 R100, R20.reuse, R150, R100 ;  /* 0x000000961464723c */ /* 0x040ff00000001864 */
[C---:B-1----:R-:W-:Y:S08]  /*6d30*/  HMMA.16816.F32 R124, R20.reuse, R8, R12 ;  /* 0x00000008147c723c */ /* 0x042ff0000000180c */
[C---:B------:R-:W-:Y:S08]  /*6d40*/  HMMA.16816.F32 R104, R20.reuse, R10, R104 ;  /* 0x0000000a1468723c */ /* 0x040ff00000001868 */
[C---:B--2---:R-:W-:Y:S08]  /*6d50*/  HMMA.16816.F32 R108, R20.reuse, R24, R108 ;  /* 0x00000018146c723c */ /* 0x044ff0000000186c */
[C---:B------:R-:W-:Y:S08]  /*6d60*/  HMMA.16816.F32 R112, R20.reuse, R26, R112 ;  /* 0x0000001a1470723c */ /* 0x040ff00000001870 */
[C---:B---3--:R-:W-:Y:S08]  /*6d70*/  HMMA.16816.F32 R120, R20.reuse, R28, R16 ;  /* 0x0000001c1478723c */ /* 0x048ff00000001810 */
[----:B------:R-:W-:Y:S01]  /*6d80*/  HMMA.16816.F32 R116, R20, R30, R116 ;  /* 0x0000001e1474723c */ /* 0x000fe20000001874 */
[----:B------:R-:W-:-:S07]  /*6d90*/  @P4 BRA `(.L_x_12) ;  /* 0xffffd9f000004947 */ /* 0x000fce000383ffff */
.L_x_11:
[----:B------:R-:W1:Y:S01]  /*6da0*/  SHFL.BFLY PT, R6, R213, 0x2, 0x1f ;  /* 0x0c401f00d5067f89 */ /* 0x000e6200000e0000 */
[----:B------:R-:W-:-:S03]  /*6db0*/  PLOP3.LUT P2, PT, PT, PT, PT, 0x8, 0x0 ;  /* 0x000000000000781c */ /* 0x000fc60003f4e170 */
[----:B------:R-:W2:Y:S01]  /*6dc0*/  SHFL.BFLY PT, R0, R211, 0x2, 0x1f ;  /* 0x0c401f00d3007f89 */ /* 0x000ea200000e0000 */
[----:B-1----:R-:W-:Y:S02]  /*6dd0*/  FADD.FTZ R6, R6, R213 ;  /* 0x000000d506067221 */ /* 0x002fe40000010000 */
[----:B--2---:R-:W-:-:S03]  /*6de0*/  FADD.FTZ R7, R0, R211 ;  /* 0x000000d300077221 */ /* 0x004fc60000010000 */
[----:B------:R-:W1:Y:S01]  /*6df0*/  SHFL.BFLY PT, R5, R6, 0x1, 0x1f ;  /* 0x0c201f0006057f89 */ /* 0x000e6200000e0000 */
[----:B------:R-:W-:-:S03]  /*6e00*/  MOV R0, RZ ;  /* 0x000000ff00007202 */ /* 0x000fc60000000f00 */
[----:B------:R-:W2:Y:S01]  /*6e10*/  SHFL.BFLY PT, R2, R7, 0x1, 0x1f ;  /* 0x0c201f0007027f89 */ /* 0x000ea200000e0000 */
[----:B-1----:R-:W-:Y:S01]  /*6e20*/  FADD.FTZ R4, R6, R5 ;  /* 0x0000000506047221 */ /* 0x002fe20000010000 */
[----:B------:R-:W-:Y:S01]  /*6e30*/  MOV R5, RZ ;  /* 0x000000ff00057202 */ /* 0x000fe20000000f00 */
[----:B--2---:R-:W-:-:S03]  /*6e40*/  FADD.FTZ R2, R2, R7 ;  /* 0x0000000702027221 */ /* 0x004fc60000010000 */
[----:B------:R-:W-:Y:S02]  /*6e50*/  FSETP.NE.FTZ.AND P1, PT, R4, RZ, PT ;  /* 0x000000ff0400720b */ /* 0x000fe40003f35000 */
[----:B------:R-:W-:-:S11]  /*6e60*/  FSETP.NE.FTZ.AND P0, PT, R2, RZ, PT ;  /* 0x000000ff0200720b */ /* 0x000fd60003f15000 */
[----:B------:R-:W1:Y:S01]  /*6e70*/  @P1 MUFU.RCP R5, R4 ;  /* 0x0000000400051308 */ /* 0x000e620000001000 */
[----:B------:R-:W-:Y:S02]  /*6e80*/  @P1 MOV R8, 0x3f317218 ;  /* 0x3f31721800081802 */ /* 0x000fe40000000f00 */
[----:B------:R-:W-:-:S05]  /*6e90*/  @P0 MOV R9, 0x3f317218 ;  /* 0x3f31721800090802 */ /* 0x000fca0000000f00 */
[----:B------:R-:W2:Y:S08]  /*6ea0*/  @P1 MUFU.LG2 R4, R4 ;  /* 0x0000000400041308 */ /* 0x000eb00000000c00 */
[----:B------:R-:W3:Y:S01]  /*6eb0*/  @P0 MUFU.LG2 R6, R2 ;  /* 0x0000000200060308 */ /* 0x000ee20000000c00 */
[C---:B-1----:R-:W-:Y:S02]  /*6ec0*/  FMUL.FTZ R128, R5.reuse, R128 ;  /* 0x0000008005807220 */ /* 0x042fe40000410000 */
[----:B------:R-:W-:-:S02]  /*6ed0*/  FMUL.FTZ R129, R5, R129 ;  /* 0x0000008105817220 */ /* 0x000fc40000410000 */
[C---:B------:R-:W-:Y:S02]  /*6ee0*/  FMUL.FTZ R36, R5.reuse, R36 ;  /* 0x0000002405247220 */ /* 0x040fe40000410000 */
[C---:B------:R-:W-:Y:S01]  /*6ef0*/  FMUL.FTZ R37, R5.reuse, R37 ;  /* 0x0000002505257220 */ /* 0x040fe20000410000 */
[----:B------:R1:W4:Y:S01]  /*6f00*/  @P0 MUFU.RCP R0, R2 ;  /* 0x0000000200000308 */ /* 0x0003220000001000 */
[----:B--2---:R-:W-:Y:S02]  /*6f10*/  @P1 FMUL.FTZ R7, R4, 0.69314718246459960938 ;  /* 0x3f31721804071820 */ /* 0x004fe40000410000 */
[----:B------:R-:W-:Y:S02]  /*6f20*/  @P1 FMUL.FTZ R4, R8, c[0x0][0x2d0] ;  /* 0x0000b40008041a20 */ /* 0x000fe40000410000 */
[C---:B------:R-:W-:Y:S02]  /*6f30*/  FMUL.FTZ R40, R5.reuse, R40 ;  /* 0x0000002805287220 */ /* 0x040fe40000410000 */
[----:B------:R-:W-:-:S02]  /*6f40*/  FMUL.FTZ R41, R5, R41 ;  /* 0x0000002905297220 */ /* 0x000fc40000410000 */
[----:B---3--:R-:W-:Y:S02]  /*6f50*/  @P0 FMUL.FTZ R8, R6, 0.69314718246459960938 ;  /* 0x3f31721806080820 */ /* 0x008fe40000410000 */
[----:B------:R-:W-:Y:S02]  /*6f60*/  @P0 FMUL.FTZ R6, R9, c[0x0][0x2d0] ;  /* 0x0000b40009060a20 */ /* 0x000fe40000410000 */
[C---:B------:R-:W-:Y:S02]  /*6f70*/  FMUL.FTZ R44, R5.reuse, R44 ;  /* 0x0000002c052c7220 */ /* 0x040fe40000410000 */
[C---:B------:R-:W-:Y:S01]  /*6f80*/  FMUL.FTZ R45, R5.reuse, R45 ;  /* 0x0000002d052d7220 */ /* 0x040fe20000410000 */
[----:B-1----:R-:W-:Y:S01]  /*6f90*/  MOV R2, 0xff800000 ;  /* 0xff80000000027802 */ /* 0x002fe20000000f00 */
[C---:B------:R-:W-:Y:S02]  /*6fa0*/  FMUL.FTZ R48, R5.reuse, R48 ;  /* 0x0000003005307220 */ /* 0x040fe40000410000 */
[----:B------:R-:W-:-:S02]  /*6fb0*/  FMUL.FTZ R49, R5, R49 ;  /* 0x0000003105317220 */ /* 0x000fc40000410000 */
[C---:B------:R-:W-:Y:S02]  /*6fc0*/  FMUL.FTZ R52, R5.reuse, R52 ;  /* 0x0000003405347220 */ /* 0x040fe40000410000 */
[C---:B------:R-:W-:Y:S02]  /*6fd0*/  FMUL.FTZ R53, R5.reuse, R53 ;  /* 0x0000003505357220 */ /* 0x040fe40000410000 */
[C---:B------:R-:W-:Y:S02]  /*6fe0*/  FMUL.FTZ R56, R5.reuse, R56 ;  /* 0x0000003805387220 */ /* 0x040fe40000410000 */
[C---:B------:R-:W-:Y:S02]  /*6ff0*/  FMUL.FTZ R57, R5.reuse, R57 ;  /* 0x0000003905397220 */ /* 0x040fe40000410000 */
        /* <DEDUP_REMOVED lines=33> */
[----:B------:R-:W-:Y:S01]  /*7210*/  FMUL.FTZ R117, R5, R117 ;  /* 0x0000007505757220 */ /* 0x000fe20000410000 */
[----:B------:R-:W-:Y:S01]  /*7220*/  MOV R5, 0xff800000 ;  /* 0xff80000000057802 */ /* 0x000fe20000000f00 */
[C---:B----4-:R-:W-:Y:S02]  /*7230*/  FMUL.FTZ R130, R0.reuse, R130 ;  /* 0x0000008200827220 */ /* 0x050fe40000410000 */
        /* <DEDUP_REMOVED lines=46> */
[----:B------:R-:W-:Y:S02]  /*7520*/  FMUL.FTZ R119, R0, R119 ;  /* 0x0000007700777220 */ /* 0x000fe40000410000 */
[----:B------:R-:W-:Y:S02]  /*7530*/  @P1 FFMA.FTZ R2, R4, R132, R7 ;  /* 0x0000008404021223 */ /* 0x000fe40000010007 */
[----:B------:R-:W-:Y:S02]  /*7540*/  @P0 FFMA.FTZ R5, R6, R3, R8 ;  /* 0x0000000306050223 */ /* 0x000fe40000010008 */
.L_x_3:
[----:B------:R-:W-:Y:S05]  /*7550*/  @P2 BRA `(.L_x_15) ;  /* 0x0000196000002947 */ /* 0x000fea0003800000 */
[----:B------:R-:W3:Y:S01]  /*7560*/  S2R R11, SR_TID.X ;  /* 0x00000000000b7919 */ /* 0x000ee20000002100 */
[----:B------:R-:W-:Y:S01]  /*7570*/  USHF.R.S32.HI UR6, URZ, 0x1f, UR10 ;  /* 0x0000001f3f067899 */ /* 0x000fe2000801140a */
[----:B------:R-:W-:Y:S01]  /*7580*/  IMAD R6, RZ, RZ, -UR10 ;  /* 0x8000000aff067e24 */ /* 0x000fe2000f8e02ff */
[----:B------:R-:W-:Y:S01]  /*7590*/  ULDC.64 UR4, c[0x0][0x4d0] ;  /* 0x0001340000047ab9 */ /* 0x000fe20000000a00 */
[----:B------:R-:W4:Y:S01]  /*75a0*/  S2R R3, SR_CTAID.Y ;  /* 0x0000000000037919 */ /* 0x000f220000002600 */
[----:B------:R-:W-:Y:S01]  /*75b0*/  UIMAD UR7, UR6, UR4, URZ ;  /* 0x00000004060772a4 */ /* 0x000fe2000f8e023f */
[----:B------:R-:W-:Y:S01]  /*75c0*/  IMAD.MOV.U32 R9, RZ, RZ, c[0x0][0x4e8] ;  /* 0x00013a00ff097624 */ /* 0x000fe200078e00ff */
[----:B--2---:R-:W-:Y:S01]  /*75d0*/  UIMAD.WIDE.U32 UR8, UR10, UR4, URZ ;  /* 0x000000040a0872a5 */ /* 0x004fe2000f8e003f */
[----:B------:R-:W2:Y:S01]  /*75e0*/  S2R R8, SR_CTAID.Z ;  /* 0x0000000000087919 */ /* 0x000ea20000002700 */
[----:B------:R-:W-:Y:S01]  /*75f0*/  UIMAD UR7, UR10, UR5, UR7 ;  /* 0x000000050a0772a4 */ /* 0x000fe2000f8e0207 */
[----:B------:R-:W-:Y:S01]  /*7600*/  BSSY B0, `(.L_x_16) ;  /* 0x00000f9000007945 */ /* 0x000fe20003800000 */
[C---:B------:R-:W-:Y:S01]  /*7610*/  ISETP.NE.AND P1, PT, R9.reuse, 0x1, PT ;  /* 0x000000010900780c */ /* 0x040fe20003f25270 */
[----:B------:R-:W-:Y:S01]  /*7620*/  ULDC.64 UR4, c[0x0][0x438] ;  /* 0x00010e0000047ab9 */ /* 0x000fe20000000a00 */
[----:B------:R-:W-:Y:S01]  /*7630*/  MOV R17, UR9 ;  /* 0x0000000900117c02 */ /* 0x000fe20008000f00 */
[----:B------:R-:W-:Y:S01]  /*7640*/  UIMAD.WIDE.U32 UR14, UR10, UR4, URZ ;  /* 0x000000040a0e72a5 */ /* 0x000fe2000f8e003f */
[----:B------:R-:W-:Y:S01]  /*7650*/  IMAD.U32 R16, RZ, RZ, UR8 ;  /* 0x00000008ff107e24 */ /* 0x000fe2000f8e00ff */
[----:B------:R-:W-:Y:S01]  /*7660*/  UIMAD UR4, UR6, UR4, URZ ;  /* 0x00000004060472a4 */ /* 0x000fe2000f8e023f */
[----:B------:R-:W-:Y:S01]  /*7670*/  IMAD R9, R9, c[0x0][0x388], RZ ;  /* 0x0000e20009097a24 */ /* 0x000fe200078e02ff */
[----:B------:R-:W-:-:S02]  /*7680*/  UIADD3 UR7, UR9, UR7, URZ ;  /* 0x0000000709077290 */ /* 0x000fc4000fffe03f */
[----:B------:R-:W-:Y:S01]  /*7690*/  UIMAD UR4, UR10, UR5, UR4 ;  /* 0x000000050a0472a4 */ /* 0x000fe2000f8e0204 */
[----:B------:R-:W-:Y:S01]  /*76a0*/  MOV R14, UR14 ;  /* 0x0000000e000e7c02 */ /* 0x000fe20008000f00 */
[----:B------:R-:W-:Y:S01]  /*76b0*/  IMAD.U32 R15, RZ, RZ, UR15 ;  /* 0x0000000fff0f7e24 */ /* 0x000fe2000f8e00ff */
[----:B---3--:R-:W-:Y:S01]  /*76c0*/  SHF.R.S32.HI R0, RZ, 0x1f, R11 ;  /* 0x0000001fff007819 */ /* 0x008fe2000001140b */
[----:B------:R-:W-:Y:S01]  /*76d0*/  UIADD3 UR4, UR15, UR4, URZ ;  /* 0x000000040f047290 */ /* 0x000fe2000fffe03f */
[----:B------:R-:W-:Y:S02]  /*76e0*/  IMAD.U32 R17, RZ, RZ, UR7 ;  /* 0x00000007ff117e24 */ /* 0x000fe4000f8e00ff */
[-C--:B------:R-:W-:Y:S01]  /*76f0*/  LEA.HI R13, R0, R11.reuse, RZ, 0x5 ;  /* 0x0000000b000d7211 */ /* 0x080fe200078f28ff */
[----:B----4-:R-:W-:Y:S01]  /*7700*/  IMAD R6, R6, c[0x0][0x550], R3 ;  /* 0x0001540006067a24 */ /* 0x010fe200078e0203 */
[----:B------:R-:W-:Y:S01]  /*7710*/  LEA.HI R0, R0, R11, RZ, 0x2 ;  /* 0x0000000b00007211 */ /* 0x000fe200078f10ff */
[----:B------:R-:W-:Y:S01]  /*7720*/  IMAD.U32 R15, RZ, RZ, UR4 ;  /* 0x00000004ff0f7e24 */ /* 0x000fe2000f8e00ff */
[----:B-1----:R-:W-:Y:S01]  /*7730*/  LOP3.LUT R4, R13, 0xffffffe0, RZ, 0xc0, !PT ;  /* 0xffffffe00d047812 */ /* 0x002fe200078ec0ff */
[----:B--2---:R-:W-:Y:S01]  /*7740*/  IMAD.WIDE.U32 R16, R8, c[0x0][0x4d8], R16 ;  /* 0x0001360008107a25 */ /* 0x004fe200078e0010 */
[----:B------:R-:W-:-:S02]  /*7750*/  SHF.R.S32.HI R10, RZ, 0x5, R13 ;  /* 0x00000005ff0a7819 */ /* 0x000fc4000001140d */
[----:B------:R-:W-:Y:S01]  /*7760*/  SHF.R.S32.HI R13, RZ, 0x1f, R13 ;  /* 0x0000001fff0d7819 */ /* 0x000fe2000001140d */
[----:B------:R-:W-:Y:S01]  /*7770*/  IMAD.IADD R4, R11, 0x1, -R4 ;  /* 0x000000010b047824 */ /* 0x000fe200078e0a04 */
[----:B------:R-:W-:Y:S01]  /*7780*/  LOP3.LUT R0, R0, 0xfffffffc, RZ, 0xc0, !PT ;  /* 0xfffffffc00007812 */ /* 0x000fe200078ec0ff */
[----:B------:R-:W-:Y:S01]  /*7790*/  IMAD.WIDE.U32 R14, R8, c[0x0][0x440], R14 ;  /* 0x00011000080e7a25 */ /* 0x000fe200078e000e */
[----:B------:R-:W-:Y:S02]  /*77a0*/  LEA.HI R13, R13, R10, RZ, 0x3 ;  /* 0x0000000a0d0d7211 */ /* 0x000fe400078f18ff */
[----:B------:R-:W-:Y:S01]  /*77b0*/  IADD3 R11, -R0, R11, RZ ;  /* 0x0000000b000b7210 */ /* 0x000fe20007ffe1ff */
[----:B------:R-:W-:Y:S01]  /*77c0*/  IMAD.MOV.U32 R20, RZ, RZ, R14 ;  /* 0x000000ffff147224 */ /* 0x000fe200078e000e */
[----:B------:R-:W-:Y:S01]  /*77d0*/  LOP3.LUT R13, R13, 0xffffff8, RZ, 0xc0, !PT ;  /* 0x0ffffff80d0d7812 */ /* 0x000fe200078ec0ff */
[----:B------:R-:W1:Y:S01]  /*77e0*/  S2R R0, SR_CTAID.X ;  /* 0x0000000000007919 */ /* 0x000e620000002500 */
[----:B------:R-:W-:-:S02]  /*77f0*/  SHF.R.S32.HI R3, RZ, 0x1f, R4 ;  /* 0x0000001fff037819 */ /* 0x000fc40000011404 */
[----:B------:R-:W-:Y:S01]  /*7800*/  SHF.R.S32.HI R7, RZ, 0x1f, R8 ;  /* 0x0000001fff077819 */ /* 0x000fe20000011408 */
[----:B------:R-:W-:Y:S01]  /*7810*/  IMAD.IADD R13, R10, 0x1, -R13 ;  /* 0x000000010a0d7824 */ /* 0x000fe200078e0a0d */
[----:B------:R-:W-:Y:S02]  /*7820*/  LEA.HI R10, R11, R11, RZ, 0x1 ;  /* 0x0000000b0b0a7211 */ /* 0x000fe400078f08ff */
[----:B------:R-:W-:Y:S02]  /*7830*/  LEA.HI R3, R3, R4, RZ, 0x2 ;  /* 0x0000000403037211 */ /* 0x000fe400078f10ff */
[----:B------:R-:W-:Y:S02]  /*7840*/  LOP3.LUT R10, R10, 0x1ffffffe, RZ, 0xc0, !PT ;  /* 0x1ffffffe0a0a7812 */ /* 0x000fe400078ec0ff */
[----:B------:R-:W-:Y:S02]  /*7850*/  SHF.R.S32.HI R12, RZ, 0x2, R3 ;  /* 0x00000002ff0c7819 */ /* 0x000fe40000011403 */
[----:B------:R-:W-:Y:S01]  /*7860*/  IADD3 R10, R11, -R10, RZ ;  /* 0x8000000a0b0a7210 */ /* 0x000fe20007ffe0ff */
[----:B------:R-:W-:Y:S01]  /*7870*/  IMAD R11, R7, c[0x0][0x4d8], RZ ;  /* 0x00013600070b7a24 */ /* 0x000fe200078e02ff */
[----:B------:R-:W-:Y:S01]  /*7880*/  LOP3.LUT R3, R3, 0x7ffffffc, RZ, 0xc0, !PT ;  /* 0x7ffffffc03037812 */ /* 0x000fe200078ec0ff */
[----:B------:R-:W-:-:S02]  /*7890*/  IMAD R13, R13, 0x10, R12 ;  /* 0x000000100d0d7824 */ /* 0x000fc400078e020c */
[----:B------:R-:W-:Y:S02]  /*78a0*/  IMAD R7, R7, c[0x0][0x440], RZ ;  /* 0x0001100007077a24 */ /* 0x000fe400078e02ff */
[----:B------:R-:W-:Y:S02]  /*78b0*/  IMAD R19, R10, 0x8, R13 ;  /* 0x000000080a137824 */ /* 0x000fe400078e020d */
[C---:B------:R-:W-:Y:S02]  /*78c0*/  IMAD R7, R8.reuse, c[0x0][0x444], R7 ;  /* 0x0001110008077a24 */ /* 0x040fe400078e0207 */
[----:B------:R-:W-:Y:S01]  /*78d0*/  IMAD R11, R8, c[0x0][0x4dc], R11 ;  /* 0x00013700080b7a24 */ /* 0x000fe200078e020b */
[C---:B-1----:R-:W-:Y:S01]  /*78e0*/  LEA R19, R0.reuse, R19, 0x7 ;  /* 0x0000001300137211 */ /* 0x042fe200078e38ff */
[----:B------:R-:W-:Y:S01]  /*78f0*/  IMAD.IADD R21, R15, 0x1, R7 ;  /* 0x000000010f157824 */ /* 0x000fe200078e0207 */
[----:B------:R-:W-:Y:S01]  /*7900*/  SHF.R.S32.HI R8, RZ, 0x1f, R6 ;  /* 0x0000001fff087819 */ /* 0x000fe20000011406 */
[----:B------:R-:W-:Y:S01]  /*7910*/  IMAD.IADD R17, R17, 0x1, R11 ;  /* 0x0000000111117824 */ /* 0x000fe200078e020b */
[----:B------:R-:W-:Y:S01]  /*7920*/  MOV R10, R19 ;  /* 0x00000013000a7202 */ /* 0x000fe20000000f00 */
[----:B------:R-:W-:Y:S01]  /*7930*/  @P1 IMAD.HI.U32 R7, R19, c[0x0][0x4ec], RZ ;  /* 0x00013b0013071a27 */ /* 0x000fe200078e00ff */
[----:B------:R-:W-:-:S03]  /*7940*/  LEA R0, R0, R13, 0x7 ;  /* 0x0000000d00007211 */ /* 0x000fc600078e38ff */
[C---:B------:R-:W-:Y:S01]  /*7950*/  IMAD R11, R8.reuse, c[0x0][0x4e0], RZ ;  /* 0x00013800080b7a24 */ /* 0x040fe200078e02ff */
[----:B------:R-:W-:Y:S01]  /*7960*/  @P1 SHF.R.U32.HI R10, RZ, c[0x0][0x4f0], R7 ;  /* 0x00013c00ff0a1a19 */ /* 0x000fe20000011607 */
[----:B------:R-:W-:Y:S01]  /*7970*/  IMAD R15, R8, c[0x0][0x448], RZ ;  /* 0x00011200080f7a24 */ /* 0x000fe200078e02ff */
[----:B------:R-:W-:Y:S01]  /*7980*/  MOV R7, R19 ;  /* 0x0000001300077202 */ /* 0x000fe20000000f00 */
[C---:B------:R-:W-:Y:S01]  /*7990*/  IMAD R11, R6.reuse, c[0x0][0x4e4], R11 ;  /* 0x00013900060b7a24 */ /* 0x040fe200078e020b */
[--C-:B------:R-:W-:Y:S01]  /*79a0*/  SHF.R.S32.HI R12, RZ, 0x1f, R10.reuse ;  /* 0x0000001fff0c7819 */ /* 0x100fe2000001140a */
[----:B------:R-:W-:Y:S02]  /*79b0*/  IMAD.MOV R8, RZ, RZ, -R10 ;  /* 0x000000ffff087224 */ /* 0x000fe400078e0a0a */
[C---:B------:R-:W-:Y:S02]  /*79c0*/  IMAD R15, R6.reuse, c[0x0][0x44c], R15 ;  /* 0x00011300060f7a24 */ /* 0x040fe400078e020f */
[----:B------:R-:W-:-:S04]  /*79d0*/  IMAD.WIDE.U32 R20, R6, c[0x0][0x448], R20 ;  /* 0x0001120006147a25 */ /* 0x000fc800078e0014 */
[----:B------:R-:W-:-:S04]  /*79e0*/  IMAD.WIDE.U32 R16, R6, c[0x0][0x4e0], R16 ;  /* 0x0001380006107a25 */ /* 0x000fc800078e0010 */
[----:B------:R-:W-:Y:S01]  /*79f0*/  @P1 IMAD.HI.U32 R6, R19, c[0x0][0x4ec], RZ ;  /* 0x00013b0013061a27 */ /* 0x000fe200078e00ff */
[----:B------:R-:W-:Y:S01]  /*7a00*/  BAR.SYNC.DEFER_BLOCKING 0x1, 0x100 ;  /* 0x0044000000007b1d */ /* 0x000fe20000010000 */
[----:B------:R-:W-:Y:S02]  /*7a10*/  IADD3 R10, P0, R10, R16, RZ ;  /* 0x000000100a0a7210 */ /* 0x000fe40007f1e0ff */
[----:B------:R-:W-:Y:S01]  /*7a20*/  IMAD R8, R8, c[0x0][0x4e8], R19 ;  /* 0x00013a0008087a24 */ /* 0x000fe200078e0213 */
[----:B------:R-:W-:Y:S01]  /*7a30*/  @P1 SHF.R.U32.HI R7, RZ, c[0x0][0x4f0], R6 ;  /* 0x00013c00ff071a19 */ /* 0x000fe20000011606 */
[----:B------:R-:W-:Y:S01]  /*7a40*/  IMAD.IADD R21, R21, 0x1, R15 ;  /* 0x0000000115157824 */ /* 0x000fe200078e020f */
[----:B------:R-:W-:Y:S01]  /*7a50*/  IADD3.X R11, R12, R17, R11, P0, !PT ;  /* 0x000000110c0b7210 */ /* 0x000fe200007fe40b */
[----:B------:R-:W-:Y:S01]  /*7a60*/  IMAD.IADD R3, R4, 0x1, -R3 ;  /* 0x0000000104037824 */ /* 0x000fe200078e0a03 */
[----:B------:R-:W-:Y:S01]  /*7a70*/  SHF.R.S32.HI R6, RZ, 0x1f, R8 ;  /* 0x0000001fff067819 */ /* 0x000fe20000011408 */
[C---:B------:R-:W-:Y:S01]  /*7a80*/  IMAD.WIDE.U32 R20, R7.reuse, c[0x0][0x430], R20 ;  /* 0x00010c0007147a25 */ /* 0x040fe200078e0014 */
[----:B------:R-:W-:-:S02]  /*7a90*/  IADD3 R12, -R7, RZ, RZ ;  /* 0x000000ff070c7210 */ /* 0x000fc40007ffe1ff */
[----:B------:R-:W-:Y:S01]  /*7aa0*/  LOP3.LUT P1, RZ, R4, 0x3, RZ, 0xc0, !PT ;  /* 0x0000000304ff7812 */ /* 0x000fe2000782c0ff */
[----:B------:R-:W-:Y:S01]  /*7ab0*/  IMAD R15, R6, c[0x0][0x4c8], RZ ;  /* 0x00013200060f7a24 */ /* 0x000fe200078e02ff */
[----:B------:R-:W-:Y:S01]  /*7ac0*/  SHF.R.S32.HI R6, RZ, 0x1f, R7 ;  /* 0x0000001fff067819 */ /* 0x000fe20000011407 */
[----:B------:R-:W-:Y:S01]  /*7ad0*/  IMAD.WIDE.U32 R10, R8, c[0x0][0x4c8], R10 ;  /* 0x00013200080a7a25 */ /* 0x000fe200078e000a */
[----:B------:R-:W-:-:S03]  /*7ae0*/  ISETP.GE.OR P2, PT, R0, R9, P1 ;  /* 0x000000090000720c */ /* 0x000fc60000f46670 */
[----:B------:R-:W-:Y:S01]  /*7af0*/  IMAD R15, R8, c[0x0][0x4cc], R15 ;  /* 0x00013300080f7a24 */ /* 0x000fe200078e020f */
[----:B------:R-:W-:Y:S01]  /*7b00*/  LEA R8, P0, R10, c[0x0][0x4a8], 0x2 ;  /* 0x00012a000a087a11 */ /* 0x000fe200078010ff */
[----:B------:R-:W-:Y:S02]  /*7b10*/  IMAD R12, R12, c[0x0][0x4e8], R19 ;  /* 0x00013a000c0c7a24 */ /* 0x000fe400078e0213 */
[----:B------:R-:W-:Y:S02]  /*7b20*/  IMAD.IADD R15, R11, 0x1, R15 ;  /* 0x000000010b0f7824 */ /* 0x000fe400078e020f */
[----:B------:R-:W-:Y:S01]  /*7b30*/  IMAD R6, R6, c[0x0][0x430], RZ ;  /* 0x00010c0006067a24 */ /* 0x000fe200078e02ff */
[----:B------:R-:W-:Y:S02]  /*7b40*/  SHFL.IDX PT, R16, R8, 0x1, 0x1c1f ;  /* 0x003c1f0008107f89 */ /* 0x000fe400000e0000 */
[----:B------:R-:W-:Y:S01]  /*7b50*/  LEA.HI.X R15, R10, c[0x0][0x4ac], R15, 0x2, P0 ;  /* 0x00012b000a0f7a11 */ /* 0x000fe200000f140f */
[----:B------:R-:W-:Y:S01]  /*7b60*/  IMAD R7, R7, c[0x0][0x434], R6 ;  /* 0x00010d0007077a24 */ /* 0x000fe200078e0206 */
[----:B------:R-:W-:Y:S01]  /*7b70*/  SHFL.IDX PT, R10, R8, RZ, 0x1c1f ;  /* 0x001c1fff080a7589 */ /* 0x000fe200000e0000 */
[----:B------:R-:W-:-:S02]  /*7b80*/  SHF.R.S32.HI R6, RZ, 0x1f, R12 ;  /* 0x0000001fff067819 */ /* 0x000fc4000001140c */
[----:B------:R-:W-:Y:S01]  /*7b90*/  IMAD.IADD R21, R21, 0x1, R7 ;  /* 0x0000000115157824 */ /* 0x000fe200078e0207 */
[----:B------:R-:W1:Y:S02]  /*7ba0*/  SHFL.IDX PT, R11, R15, RZ, 0x1c1f ;  /* 0x001c1fff0f0b7589 */ /* 0x000e6400000e0000 */
[----:B------:R-:W-:Y:S01]  /*7bb0*/  IMAD R7, R6, c[0x0][0x428], RZ ;  /* 0x00010a0006077a24 */ /* 0x000fe200078e02ff */
[----:B------:R-:W-:Y:S01]  /*7bc0*/  IADD3 R6, R0, 0x8, RZ ;  /* 0x0000000800067810 */ /* 0x000fe20007ffe0ff */
[----:B------:R-:W2:Y:S01]  /*7bd0*/  SHFL.IDX PT, R17, R15, 0x1, 0x1c1f ;  /* 0x003c1f000f117f89 */ /* 0x000ea200000e0000 */
[----:B------:R-:W-:Y:S02]  /*7be0*/  IMAD.WIDE.U32 R20, R12, c[0x0][0x428], R20 ;  /* 0x00010a000c147a25 */ /* 0x000fe400078e0014 */
[----:B------:R-:W-:Y:S02]  /*7bf0*/  ISETP.GE.OR P1, PT, R6, R9, P1 ;  /* 0x000000090600720c */ /* 0x000fe40000f26670 */
[----:B------:R-:W-:-:S05]  /*7c00*/  IMAD R7, R12, c[0x0][0x42c], R7 ;  /* 0x00010b000c077a24 */ /* 0x000fca00078e0207 */
[----:B------:R-:W-:Y:S02]  /*7c10*/  IADD3 R12, R21, R7, RZ ;  /* 0x00000007150c7210 */ /* 0x000fe40007ffe0ff */
[----:B------:R-:W-:-:S04]  /*7c20*/  LEA R7, P0, R20, c[0x0][0x400], 0x2 ;  /* 0x0001000014077a11 */ /* 0x000fc800078010ff */
[----:B------:R-:W-:Y:S01]  /*7c30*/  LEA.HI.X R12, R20, c[0x0][0x404], R12, 0x2, P0 ;  /* 0x00010100140c7a11 */ /* 0x000fe200000f140c */
[----:B------:R3:W4:Y:S01]  /*7c40*/  SHFL.IDX PT, R14, R7, RZ, 0x1c1f ;  /* 0x001c1fff070e7589 */ /* 0x00072200000e0000 */
[----:B------:R-:W-:-:S03]  /*7c50*/  ISETP.GE.AND P0, PT, R6, R9, PT ;  /* 0x000000090600720c */ /* 0x000fc60003f06270 */
[----:B-1----:R3:W-:Y:S04]  /*7c60*/  @!P2 ST.E [R10.64], R2 ;  /* 0x000000020a00a985 */ /* 0x0027e8000c10190c */
[----:B--2---:R3:W-:Y:S01]  /*7c70*/  @!P1 ST.E [R16.64], R5 ;  /* 0x0000000510009985 */ /* 0x0047e2000c10190c */
[----:B------:R-:W-:Y:S02]  /*7c80*/  ISETP.GE.AND P1, PT, R0, R9, PT ;  /* 0x000000090000720c */ /* 0x000fe40003f26270 */
[----:B------:R-:W-:Y:S01]  /*7c90*/  SHF.L.U32 R9, R3, 0x1, RZ ;  /* 0x0000000103097819 */ /* 0x000fe200000006ff */
[----:B------:R3:W1:Y:S10]  /*7ca0*/  SHFL.IDX PT, R15, R12, RZ, 0x1c1f ;  /* 0x001c1fff0c0f7589 */ /* 0x00067400000e0000 */
[----:B------:R-:W-:Y:S05]  /*7cb0*/  @P1 BRA `(.L_x_17) ;  /* 0x000008d000001947 */ /* 0x000fea0003800000 */
[C---:B------:R-:W-:Y:S02]  /*7cc0*/  ISETP.GE.AND P1, PT, R9.reuse, c[0x0][0x3c8], PT ;  /* 0x0000f20009007a0c */ /* 0x040fe40003f26270 */
[----:B---3--:R-:W-:-:S02]  /*7cd0*/  IADD3 R5, R9, 0x8, RZ ;  /* 0x0000000809057810 */ /* 0x008fc40007ffe0ff */
[C---:B------:R-:W-:Y:S02]  /*7ce0*/  IADD3 R4, R9.reuse, 0x10, RZ ;  /* 0x0000001009047810 */ /* 0x040fe40007ffe0ff */
[----:B------:R-:W-:Y:S02]  /*7cf0*/  IADD3 R3, R9, 0x18, RZ ;  /* 0x0000001809037810 */ /* 0x000fe40007ffe0ff */
[----:B------:R-:W-:Y:S02]  /*7d00*/  ISETP.GE.AND P5, PT, R5, c[0x0][0x3c8], PT ;  /* 0x0000f20005007a0c */ /* 0x000fe40003fa6270 */
[----:B------:R-:W-:Y:S02]  /*7d10*/  ISETP.GE.AND P4, PT, R4, c[0x0][0x3c8], PT ;  /* 0x0000f20004007a0c */ /* 0x000fe40003f86270 */
[C---:B------:R-:W-:Y:S01]  /*7d20*/  IADD3 R2, R9.reuse, 0x20, RZ ;  /* 0x0000002009027810 */ /* 0x040fe20007ffe0ff */
[----:B-1--4-:R-:W-:Y:S01]  /*7d30*/  @!P1 IMAD.WIDE R10, R9, 0x4, R14 ;  /* 0x00000004090a9825 */ /* 0x012fe200078e020e */
[----:B------:R-:W-:-:S02]  /*7d40*/  ISETP.GE.AND P3, PT, R3, c[0x0][0x3c8], PT ;  /* 0x0000f20003007a0c */ /* 0x000fc40003f66270 */
[----:B------:R-:W-:Y:S02]  /*7d50*/  ISETP.GE.AND P2, PT, R2, c[0x0][0x3c8], PT ;  /* 0x0000f20002007a0c */ /* 0x000fe40003f46270 */
[C---:B------:R-:W-:Y:S01]  /*7d60*/  IADD3 R0, R9.reuse, 0x28, RZ ;  /* 0x0000002809007810 */ /* 0x040fe20007ffe0ff */
[----:B------:R1:W-:Y:S01]  /*7d70*/  @!P1 ST.E.64 [R10.64], R128 ;  /* 0x000000800a009985 */ /* 0x0003e2000c101b0c */
[----:B------:R-:W-:Y:S02]  /*7d80*/  IADD3 R6, R9, 0x30, RZ ;  /* 0x0000003009067810 */ /* 0x000fe40007ffe0ff */
[----:B------:R-:W-:Y:S02]  /*7d90*/  ISETP.GE.AND P6, PT, R0, c[0x0][0x3c8], PT ;  /* 0x0000f20000007a0c */ /* 0x000fe40003fc6270 */
[----:B------:R-:W-:Y:S02]  /*7da0*/  @!P5 LEA.HI R5, R5, R5, RZ, 0x1 ;  /* 0x000000050505d211 */ /* 0x000fe400078f08ff */
[----:B------:R-:W-:-:S02]  /*7db0*/  ISETP.GE.AND P1, PT, R6, c[0x0][0x3c8], PT ;  /* 0x0000f20006007a0c */ /* 0x000fc40003f26270 */
[----:B------:R-:W-:Y:S02]  /*7dc0*/  @!P4 LEA.HI R4, R4, R4, RZ, 0x1 ;  /* 0x000000040404c211 */ /* 0x000fe400078f08ff */
[----:B------:R-:W-:Y:S02]  /*7dd0*/  @!P3 LEA.HI R3, R3, R3, RZ, 0x1 ;  /* 0x000000030303b211 */ /* 0x000fe400078f08ff */
[----:B------:R-:W-:Y:S02]  /*7de0*/  @!P5 LOP3.LUT R5, R5, 0xfffffffe, RZ, 0xc0, !PT ;  /* 0xfffffffe0505d812 */ /* 0x000fe400078ec0ff */
[----:B------:R-:W-:Y:S02]  /*7df0*/  @!P4 LOP3.LUT R13, R4, 0xfffffffe, RZ, 0xc0, !PT ;  /* 0xfffffffe040dc812 */ /* 0x000fe400078ec0ff */
[----:B------:R-:W-:Y:S01]  /*7e00*/  @!P2 LEA.HI R2, R2, R2, RZ, 0x1 ;  /* 0x000000020202a211 */ /* 0x000fe200078f08ff */
[----:B------:R-:W-:Y:S01]  /*7e10*/  @!P5 IMAD.WIDE R4, R5, 0x4, R14 ;  /* 0x000000040504d825 */ /* 0x000fe200078e020e */
[----:B------:R-:W-:-:S02]  /*7e20*/  @!P3 LOP3.LUT R3, R3, 0xfffffffe, RZ, 0xc0, !PT ;  /* 0xfffffffe0303b812 */ /* 0x000fc400078ec0ff */
[----:B------:R-:W-:Y:S02]  /*7e30*/  @!P2 LOP3.LUT R17, R2, 0xfffffffe, RZ, 0xc0, !PT ;  /* 0xfffffffe0211a812 */ /* 0x000fe400078ec0ff */
[----:B------:R-:W-:Y:S01]  /*7e40*/  @!P6 LEA.HI R0, R0, R0, RZ, 0x1 ;  /* 0x000000000000e211 */ /* 0x000fe200078f08ff */
[--C-:B------:R-:W-:Y:S01]  /*7e50*/  @!P3 IMAD.WIDE R2, R3, 0x4, R14.reuse ;  /* 0x000000040302b825 */ /* 0x100fe200078e020e */
[----:B------:R-:W-:Y:S01]  /*7e60*/  @!P1 LEA.HI R6, R6, R6, RZ, 0x1 ;  /* 0x0000000606069211 */ /* 0x000fe200078f08ff */
[----:B------:R2:W-:Y:S01]  /*7e70*/  @!P5 ST.E.64 [R4.64], R36 ;  /* 0x000000240400d985 */ /* 0x0005e2000c101b0c */
[----:B------:R-:W-:Y:S01]  /*7e80*/  IADD3 R19, R9, 0x38, RZ ;  /* 0x0000003809137810 */ /* 0x000fe20007ffe0ff */
[--C-:B------:R-:W-:Y:S01]  /*7e90*/  @!P2 IMAD.WIDE R16, R17, 0x4, R14.reuse ;  /* 0x000000041110a825 */ /* 0x100fe200078e020e */
[----:B------:R-:W-:Y:S02]  /*7ea0*/  IADD3 R18, R9, 0x40, RZ ;  /* 0x0000004009127810 */ /* 0x000fe40007ffe0ff */
[----:B------:R-:W-:Y:S01]  /*7eb0*/  ISETP.GE.AND P5, PT, R19, c[0x0][0x3c8], PT ;  /* 0x0000f20013007a0c */ /* 0x000fe20003fa6270 */
[----:B-1----:R-:W-:Y:S01]  /*7ec0*/  @!P4 IMAD.WIDE R10, R13, 0x4, R14 ;  /* 0x000000040d0ac825 */ /* 0x002fe200078e020e */
[----:B------:R-:W-:-:S02]  /*7ed0*/  IADD3 R13, R9, 0x48, RZ ;  /* 0x00000048090d7810 */ /* 0x000fc40007ffe0ff */
[----:B------:R-:W-:Y:S02]  /*7ee0*/  IADD3 R8, R9, 0x50, RZ ;  /* 0x0000005009087810 */ /* 0x000fe40007ffe0ff */
[----:B------:R1:W-:Y:S01]  /*7ef0*/  @!P4 ST.E.64 [R10.64], R40 ;  /* 0x000000280a00c985 */ /* 0x0003e2000c101b0c */
[----:B------:R-:W-:-:S03]  /*7f00*/  ISETP.GE.AND P4, PT, R18, c[0x0][0x3c8], PT ;  /* 0x0000f20012007a0c */ /* 0x000fc60003f86270 */
[----:B------:R3:W-:Y:S01]  /*7f10*/  @!P3 ST.E.64 [R2.64], R44 ;  /* 0x0000002c0200b985 */ /* 0x0007e2000c101b0c */
[----:B------:R-:W-:Y:S02]  /*7f20*/  ISETP.GE.AND P3, PT, R13, c[0x0][0x3c8], PT ;  /* 0x0000f2000d007a0c */ /* 0x000fe40003f66270 */
[----:B------:R-:W-:Y:S01]  /*7f30*/  @!P5 LEA.HI R19, R19, R19, RZ, 0x1 ;  /* 0x000000131313d211 */ /* 0x000fe200078f08ff */
[----:B------:R4:W-:Y:S01]  /*7f40*/  @!P2 ST.E.64 [R16.64], R48 ;  /* 0x000000301000a985 */ /* 0x0009e2000c101b0c */
[----:B------:R-:W-:Y:S02]  /*7f50*/  ISETP.GE.AND P2, PT, R8, c[0x0][0x3c8], PT ;  /* 0x0000f20008007a0c */ /* 0x000fe40003f46270 */
[----:B------:R-:W-:-:S03]  /*7f60*/  @!P5 LOP3.LUT R19, R19, 0xfffffffe, RZ, 0xc0, !PT ;  /* 0xfffffffe1313d812 */ /* 0x000fc600078ec0ff */
[----:B------:R-:W-:Y:S02]  /*7f70*/  @!P4 LEA.HI R18, R18, R18, RZ, 0x1 ;  /* 0x000000121212c211 */ /* 0x000fe400078f08ff */
[----:B--2---:R-:W-:Y:S02]  /*7f80*/  @!P6 LOP3.LUT R5, R0, 0xfffffffe, RZ, 0xc0, !PT ;  /* 0xfffffffe0005e812 */ /* 0x004fe400078ec0ff */
[----:B------:R-:W-:Y:S02]  /*7f90*/  IADD3 R0, R9, 0x58, RZ ;  /* 0x0000005809007810 */ /* 0x000fe40007ffe0ff */
[----:B------:R-:W-:Y:S01]  /*7fa0*/  @!P3 LEA.HI R13, R13, R13, RZ, 0x1 ;  /* 0x0000000d0d0db211 */ /* 0x000fe200078f08ff */
[----:B------:R-:W-:Y:S01]  /*7fb0*/  @!P6 IMAD.WIDE R4, R5, 0x4, R14 ;  /* 0x000000040504e825 */ /* 0x000fe200078e020e */
[----:B------:R-:W-:Y:S02]  /*7fc0*/  @!P2 LEA.HI R8, R8, R8, RZ, 0x1 ;  /* 0x000000080808a211 */ /* 0x000fe400078f08ff */
[----:B------:R-:W-:-:S02]  /*7fd0*/  @!P3 LOP3.LUT R13, R13, 0xfffffffe, RZ, 0xc0, !PT ;  /* 0xfffffffe0d0db812 */ /* 0x000fc400078ec0ff */
[----:B------:R2:W-:Y:S01]  /*7fe0*/  @!P6 ST.E.64 [R4.64], R52 ;  /* 0x000000340400e985 */ /* 0x0005e2000c101b0c */
[----:B-1----:R-:W-:Y:S02]  /*7ff0*/  @!P4 LOP3.LUT R11, R18, 0xfffffffe, RZ, 0xc0, !PT ;  /* 0xfffffffe120bc812 */ /* 0x002fe400078ec0ff */
[----:B------:R-:W-:Y:S02]  /*8000*/  IADD3 R18, R9, 0x68, RZ ;  /* 0x0000006809127810 */ /* 0x000fe40007ffe0ff */
[----:B---3--:R-:W-:Y:S01]  /*8010*/  @!P1 LOP3.LUT R3, R6, 0xfffffffe, RZ, 0xc0, !PT ;  /* 0xfffffffe06039812 */ /* 0x008fe200078ec0ff */
[----:B------:R-:W-:Y:S01]  /*8020*/  @!P4 IMAD.WIDE R10, R11, 0x4, R14 ;  /* 0x000000040b0ac825 */ /* 0x000fe200078e020e */
[----:B------:R-:W-:-:S03]  /*8030*/  IADD3 R6, R9, 0x60, RZ ;  /* 0x0000006009067810 */ /* 0x000fc60007ffe0ff */
[----:B------:R-:W-:Y:S01]  /*8040*/  @!P1 IMAD.WIDE R2, R3, 0x4, R14 ;  /* 0x0000000403029825 */ /* 0x000fe200078e020e */
[----:B------:R-:W-:-:S03]  /*8050*/  ISETP.GE.AND P6, PT, R6, c[0x0][0x3c8], PT ;  /* 0x0000f20006007a0c */ /* 0x000fc60003fc6270 */
[----:B----4-:R-:W-:Y:S01]  /*8060*/  @!P3 IMAD.WIDE R16, R13, 0x4, R14 ;  /* 0x000000040d10b825 */ /* 0x010fe200078e020e */
[----:B------:R1:W-:Y:S01]  /*8070*/  @!P1 ST.E.64 [R2.64], R56 ;  /* 0x0000003802009985 */ /* 0x0003e2000c101b0c */
[----:B------:R-:W-:Y:S02]  /*8080*/  ISETP.GE.AND P1, PT, R0, c[0x0][0x3c8], PT ;  /* 0x0000f20000007a0c */ /* 0x000fe40003f26270 */
[----:B------:R-:W-:-:S06]  /*8090*/  IADD3 R13, R9, 0x70, RZ ;  /* 0x00000070090d7810 */ /* 0x000fcc0007ffe0ff */
[----:B------:R-:W-:-:S05]  /*80a0*/  @!P6 LEA.HI R6, R6, R6, RZ, 0x1 ;  /* 0x000000060606e211 */ /* 0x000fca00078f08ff */
[----:B------:R-:W-:Y:S02]  /*80b0*/  @!P1 LEA.HI R0, R0, R0, RZ, 0x1 ;  /* 0x0000000000009211 */ /* 0x000fe400078f08ff */
[----:B--2---:R-:W-:Y:S02]  /*80c0*/  @!P2 LOP3.LUT R5, R8, 0xfffffffe, RZ, 0xc0, !PT ;  /* 0xfffffffe0805a812 */ /* 0x004fe400078ec0ff */
[----:B------:R-:W-:Y:S02]  /*80d0*/  @!P1 LOP3.LUT R21, R0, 0xfffffffe, RZ, 0xc0, !PT ;  /* 0xfffffffe00159812 */ /* 0x000fe400078ec0ff */
[----:B------:R-:W-:Y:S01]  /*80e0*/  IADD3 R8, R9, 0x78, RZ ;  /* 0x0000007809087810 */ /* 0x000fe20007ffe0ff */
[----:B------:R-:W-:Y:S01]  /*80f0*/  @!P2 IMAD.WIDE R4, R5, 0x4, R14 ;  /* 0x000000040504a825 */ /* 0x000fe200078e020e */
[----:B------:R-:W-:-:S03]  /*8100*/  IADD3 R0, R9, 0x88, RZ ;  /* 0x0000008809007810 */ /* 0x000fc60007ffe0ff */
[----:B-1----:R-:W-:Y:S01]  /*8110*/  @!P5 IMAD.WIDE R2, R19, 0x4, R14 ;  /* 0x000000041302d825 */ /* 0x002fe200078e020e */
[----:B------:R-:W-:-:S04]  /*8120*/  IADD3 R19, R9, 0x80, RZ ;  /* 0x0000008009137810 */ /* 0x000fc80007ffe0ff */
[----:B------:R1:W-:Y:S01]  /*8130*/  @!P5 ST.E.64 [R2.64], R60 ;  /* 0x0000003c0200d985 */ /* 0x0003e2000c101b0c */
[----:B------:R-:W-:-:S03]  /*8140*/  ISETP.GE.AND P5, PT, R18, c[0x0][0x3c8], PT ;  /* 0x0000f20012007a0c */ /* 0x000fc60003fa6270 */
[----:B------:R2:W-:Y:S01]  /*8150*/  @!P4 ST.E.64 [R10.64], R64 ;  /* 0x000000400a00c985 */ /* 0x0005e2000c101b0c */
[----:B------:R-:W-:-:S03]  /*8160*/  ISETP.GE.AND P4, PT, R13, c[0x0][0x3c8], PT ;  /* 0x0000f2000d007a0c */ /* 0x000fc60003f86270 */
[----:B------:R-:W-:Y:S01]  /*8170*/  @!P3 ST.E.64 [R16.64], R68 ;  /* 0x000000441000b985 */ /* 0x000fe2000c101b0c */
[----:B------:R-:W-:-:S03]  /*8180*/  ISETP.GE.AND P3, PT, R8, c[0x0][0x3c8], PT ;  /* 0x0000f20008007a0c */ /* 0x000fc60003f66270 */
[----:B------:R3:W-:Y:S01]  /*8190*/  @!P2 ST.E.64 [R4.64], R72 ;  /* 0x000000480400a985 */ /* 0x0007e2000c101b0c */
[----:B------:R-:W-:Y:S02]  /*81a0*/  ISETP.GE.AND P2, PT, R19, c[0x0][0x3c8], PT ;  /* 0x0000f20013007a0c */ /* 0x000fe40003f46270 */
[----:B------:R-:W-:-:S03]  /*81b0*/  @!P5 LEA.HI R18, R18, R18, RZ, 0x1 ;  /* 0x000000121212d211 */ /* 0x000fc600078f08ff */
[----:B------:R-:W-:-:S04]  /*81c0*/  @!P4 LEA.HI R13, R13, R13, RZ, 0x1 ;  /* 0x0000000d0d0dc211 */ /* 0x000fc800078f08ff */
[----:B------:R-:W-:Y:S02]  /*81d0*/  @!P3 LEA.HI R8, R8, R8, RZ, 0x1 ;  /* 0x000000080808b211 */ /* 0x000fe400078f08ff */
[----:B------:R-:W-:Y:S02]  /*81e0*/  @!P4 LOP3.LUT R13, R13, 0xfffffffe, RZ, 0xc0, !PT ;  /* 0xfffffffe0d0dc812 */ /* 0x000fe400078ec0ff */
[----:B------:R-:W-:Y:S02]  /*81f0*/  @!P2 LEA.HI R19, R19, R19, RZ, 0x1 ;  /* 0x000000131313a211 */ /* 0x000fe400078f08ff */
[----:B-1----:R-:W-:Y:S02]  /*8200*/  @!P6 LOP3.LUT R3, R6, 0xfffffffe, RZ, 0xc0, !PT ;  /* 0xfffffffe0603e812 */ /* 0x002fe400078ec0ff */
[----:B------:R-:W-:Y:S01]  /*8210*/  @!P2 LOP3.LUT R19, R19, 0xfffffffe, RZ, 0xc0, !PT ;  /* 0xfffffffe1313a812 */ /* 0x000fe200078ec0ff */
[----:B--2---:R-:W-:Y:S01]  /*8220*/  @!P1 IMAD.WIDE R10, R21, 0x4, R14 ;  /* 0x00000004150a9825 */ /* 0x004fe200078e020e */
[----:B------:R-:W-:-:S03]  /*8230*/  IADD3 R6, R9, 0x98, RZ ;  /* 0x0000009809067810 */ /* 0x000fc60007ffe0ff */
[--C-:B------:R-:W-:Y:S01]  /*8240*/  @!P6 IMAD.WIDE R2, R3, 0x4, R14.reuse ;  /* 0x000000040302e825 */ /* 0x100fe200078e020e */
[----:B------:R1:W-:Y:S01]  /*8250*/  @!P1 ST.E.64 [R10.64], R76 ;  /* 0x0000004c0a009985 */ /* 0x0003e2000c101b0c */
[----:B------:R-:W-:Y:S02]  /*8260*/  ISETP.GE.AND P1, PT, R0, c[0x0][0x3c8], PT ;  /* 0x0000f20000007a0c */ /* 0x000fe40003f26270 */
[----:B---3--:R-:W-:Y:S01]  /*8270*/  @!P5 LOP3.LUT R5, R18, 0xfffffffe, RZ, 0xc0, !PT ;  /* 0xfffffffe1205d812 */ /* 0x008fe200078ec0ff */
[----:B------:R2:W-:Y:S01]  /*8280*/  @!P6 ST.E.64 [R2.64], R80 ;  /* 0x000000500200e985 */ /* 0x0005e2000c101b0c */
[----:B------:R-:W-:Y:S01]  /*8290*/  @!P4 IMAD.WIDE R16, R13, 0x4, R14 ;  /* 0x000000040d10c825 */ /* 0x000fe200078e020e */
[----:B------:R-:W-:-:S03]  /*82a0*/  IADD3 R13, R9, 0xa0, RZ ;  /* 0x000000a0090d7810 */ /* 0x000fc60007ffe0ff */
[----:B------:R-:W-:-:S04]  /*82b0*/  @!P5 IMAD.WIDE R4, R5, 0x4, R14 ;  /* 0x000000040504d825 */ /* 0x000fc800078e020e */
[----:B------:R-:W-:Y:S01]  /*82c0*/  @!P2 IMAD.WIDE R18, R19, 0x4, R14 ;  /* 0x000000041312a825 */ /* 0x000fe200078e020e */
[----:B------:R-:W-:Y:S01]  /*82d0*/  @!P1 LEA.HI R0, R0, R0, RZ, 0x1 ;  /* 0x0000000000009211 */ /* 0x000fe200078f08ff */
[----:B------:R3:W-:Y:S01]  /*82e0*/  @!P5 ST.E.64 [R4.64], R84 ;  /* 0x000000540400d985 */ /* 0x0007e2000c101b0c */
[----:B------:R-:W-:-:S03]  /*82f0*/  ISETP.GE.AND P5, PT, R6, c[0x0][0x3c8], PT ;  /* 0x0000f20006007a0c */ /* 0x000fc60003fa6270 */
[----:B------:R4:W-:Y:S01]  /*8300*/  @!P4 ST.E.64 [R16.64], R88 ;  /* 0x000000581000c985 */ /* 0x0009e2000c101b0c */
[----:B------:R-:W-:Y:S02]  /*8310*/  ISETP.GE.AND P4, PT, R13, c[0x0][0x3c8], PT ;  /* 0x0000f2000d007a0c */ /* 0x000fe40003f86270 */
[----:B-1----:R-:W-:Y:S02]  /*8320*/  @!P3 LOP3.LUT R11, R8, 0xfffffffe, RZ, 0xc0, !PT ;  /* 0xfffffffe080bb812 */ /* 0x002fe400078ec0ff */
[----:B------:R-:W-:Y:S02]  /*8330*/  IADD3 R8, R9, 0xa8, RZ ;  /* 0x000000a809087810 */ /* 0x000fe40007ffe0ff */
[----:B--2---:R-:W-:Y:S01]  /*8340*/  @!P1 LOP3.LUT R3, R0, 0xfffffffe, RZ, 0xc0, !PT ;  /* 0xfffffffe00039812 */ /* 0x004fe200078ec0ff */
[--C-:B------:R-:W-:Y:S01]  /*8350*/  @!P3 IMAD.WIDE R10, R11, 0x4, R14.reuse ;  /* 0x000000040b0ab825 */ /* 0x100fe200078e020e */
[----:B------:R-:W-:Y:S02]  /*8360*/  IADD3 R0, R9, 0x90, RZ ;  /* 0x0000009009007810 */ /* 0x000fe40007ffe0ff */
[----:B------:R-:W-:Y:S01]  /*8370*/  @!P5 LEA.HI R6, R6, R6, RZ, 0x1 ;  /* 0x000000060606d211 */ /* 0x000fe200078f08ff */
[----:B------:R-:W-:Y:S01]  /*8380*/  @!P1 IMAD.WIDE R2, R3, 0x4, R14 ;  /* 0x0000000403029825 */ /* 0x000fe200078e020e */
[----:B------:R-:W-:Y:S01]  /*8390*/  ISETP.GE.AND P6, PT, R0, c[0x0][0x3c8], PT ;  /* 0x0000f20000007a0c */ /* 0x000fe20003fc6270 */
[----:B------:R1:W-:Y:S01]  /*83a0*/  @!P3 ST.E.64 [R10.64], R92 ;  /* 0x0000005c0a00b985 */ /* 0x0003e2000c101b0c */
[----:B------:R-:W-:-:S02]  /*83b0*/  ISETP.GE.AND P3, PT, R8, c[0x0][0x3c8], PT ;  /* 0x0000f20008007a0c */ /* 0x000fc40003f66270 */
[----:B------:R-:W-:Y:S01]  /*83c0*/  @!P4 LEA.HI R13, R13, R13, RZ, 0x1 ;  /* 0x0000000d0d0dc211 */ /* 0x000fe200078f08ff */
[----:B------:R2:W-:Y:S01]  /*83d0*/  @!P2 ST.E.64 [R18.64], R96 ;  /* 0x000000601200a985 */ /* 0x0005e2000c101b0c */
[C---:B---3--:R-:W-:Y:S02]  /*83e0*/  IADD3 R5, R9.reuse, 0xb0, RZ ;  /* 0x000000b009057810 */ /* 0x048fe40007ffe0ff */
[----:B------:R-:W-:Y:S01]  /*83f0*/  IADD3 R4, R9, 0xb8, RZ ;  /* 0x000000b809047810 */ /* 0x000fe20007ffe0ff */
[----:B------:R3:W-:Y:S01]  /*8400*/  @!P1 ST.E.64 [R2.64], R100 ;  /* 0x0000006402009985 */ /* 0x0007e2000c101b0c */
[----:B------:R-:W-:Y:S02]  /*8410*/  ISETP.GE.AND P2, PT, R5, c[0x0][0x3c8], PT ;  /* 0x0000f20005007a0c */ /* 0x000fe40003f46270 */
[----:B------:R-:W-:Y:S02]  /*8420*/  ISETP.GE.AND P1, PT, R4, c[0x0][0x3c8], PT ;  /* 0x0000f20004007a0c */ /* 0x000fe40003f26270 */
[----:B------:R-:W-:-:S02]  /*8430*/  @!P6 LEA.HI R0, R0, R0, RZ, 0x1 ;  /* 0x000000000000e211 */ /* 0x000fc400078f08ff */
[----:B------:R-:W-:Y:S02]  /*8440*/  @!P3 LEA.HI R8, R8, R8, RZ, 0x1 ;  /* 0x000000080808b211 */ /* 0x000fe400078f08ff */
[----:B------:R-:W-:Y:S02]  /*8450*/  @!P4 LOP3.LUT R13, R13, 0xfffffffe, RZ, 0xc0, !PT ;  /* 0xfffffffe0d0dc812 */ /* 0x000fe400078ec0ff */
[----:B----4-:R-:W-:-:S03]  /*8460*/  @!P3 LOP3.LUT R17, R8, 0xfffffffe, RZ, 0xc0, !PT ;  /* 0xfffffffe0811b812 */ /* 0x010fc600078ec0ff */
[----:B------:R-:W-:Y:S01]  /*8470*/  @!P2 LEA.HI R5, R5, R5, RZ, 0x1 ;  /* 0x000000050505a211 */ /* 0x000fe200078f08ff */
[--C-:B------:R-:W-:Y:S01]  /*8480*/  @!P4 IMAD.WIDE R20, R13, 0x4, R14.reuse ;  /* 0x000000040d14c825 */ /* 0x100fe200078e020e */
[----:B------:R-:W-:Y:S02]  /*8490*/  @!P1 LEA.HI R4, R4, R4, RZ, 0x1 ;  /* 0x0000000404049211 */ /* 0x000fe400078f08ff */
[----:B------:R-:W-:Y:S01]  /*84a0*/  @!P2 LOP3.LUT R5, R5, 0xfffffffe, RZ, 0xc0, !PT ;  /* 0xfffffffe0505a812 */ /* 0x000fe200078ec0ff */
[----:B------:R-:W-:Y:S01]  /*84b0*/  @!P3 IMAD.WIDE R16, R17, 0x4, R14 ;  /* 0x000000041110b825 */ /* 0x000fe200078e020e */
[----:B-1----:R-:W-:Y:S02]  /*84c0*/  @!P5 LOP3.LUT R11, R6, 0xfffffffe, RZ, 0xc0, !PT ;  /* 0xfffffffe060bd812 */ /* 0x002fe400078ec0ff */
[----:B--2---:R-:W-:-:S03]  /*84d0*/  @!P1 LOP3.LUT R19, R4, 0xfffffffe, RZ, 0xc0, !PT ;  /* 0xfffffffe04139812 */ /* 0x004fc600078ec0ff */
[----:B------:R-:W-:Y:S01]  /*84e0*/  @!P5 IMAD.WIDE R10, R11, 0x4, R14 ;  /* 0x000000040b0ad825 */ /* 0x000fe200078e020e */
[----:B---3--:R-:W-:-:S03]  /*84f0*/  @!P6 LOP3.LUT R3, R0, 0xfffffffe, RZ, 0xc0, !PT ;  /* 0xfffffffe0003e812 */ /* 0x008fc600078ec0ff */
[----:B------:R-:W-:-:S04]  /*8500*/  @!P2 IMAD.WIDE R4, R5, 0x4, R14 ;  /* 0x000000040504a825 */ /* 0x000fc800078e020e */
[----:B------:R-:W-:-:S04]  /*8510*/  @!P6 IMAD.WIDE R2, R3, 0x4, R14 ;  /* 0x000000040302e825 */ /* 0x000fc800078e020e */
[----:B------:R-:W-:Y:S01]  /*8520*/  @!P1 IMAD.WIDE R14, R19, 0x4, R14 ;  /* 0x00000004130e9825 */ /* 0x000fe200078e020e */
[----:B------:R1:W-:Y:S04]  /*8530*/  @!P6 ST.E.64 [R2.64], R124 ;  /* 0x0000007c0200e985 */ /* 0x0003e8000c101b0c */
[----:B------:R1:W-:Y:S04]  /*8540*/  @!P5 ST.E.64 [R10.64], R104 ;  /* 0x000000680a00d985 */ /* 0x0003e8000c101b0c */
[----:B------:R1:W-:Y:S04]  /*8550*/  @!P4 ST.E.64 [R20.64], R108 ;  /* 0x0000006c1400c985 */ /* 0x0003e8000c101b0c */
[----:B------:R1:W-:Y:S04]  /*8560*/  @!P3 ST.E.64 [R16.64], R112 ;  /* 0x000000701000b985 */ /* 0x0003e8000c101b0c */
[----:B------:R1:W-:Y:S04]  /*8570*/  @!P2 ST.E.64 [R4.64], R120 ;  /* 0x000000780400a985 */ /* 0x0003e8000c101b0c */
[----:B------:R1:W-:Y:S02]  /*8580*/  @!P1 ST.E.64 [R14.64], R116 ;  /* 0x000000740e009985 */ /* 0x0003e4000c101b0c */
.L_x_17:
[----:B------:R-:W-:Y:S05]  /*8590*/  BSYNC B0 ;  /* 0x0000000000007941 */ /* 0x000fea0003800000 */
.L_x_16:
[----:B-1-3--:R1:W2:Y:S04]  /*85a0*/  SHFL.IDX PT, R5, R12, 0x1, 0x1c1f ;  /* 0x003c1f000c057f89 */ /* 0x00a2a800000e0000 */
[----:B------:R1:W3:Y:S01]  /*85b0*/  SHFL.IDX PT, R4, R7, 0x1, 0x1c1f ;  /* 0x003c1f0007047f89 */ /* 0x0002e200000e0000 */
[----:B------:R-:W-:Y:S05]  /*85c0*/  @P0 EXIT ;  /* 0x000000000000094d */ /* 0x000fea0003800000 */
[C---:B------:R-:W-:Y:S02]  /*85d0*/  IADD3 R3, R9.reuse, 0x8, RZ ;  /* 0x0000000809037810 */ /* 0x040fe40007ffe0ff */
[----:B------:R-:W-:-:S02]  /*85e0*/  ISETP.GE.AND P1, PT, R9, c[0x0][0x3c8], PT ;  /* 0x0000f20009007a0c */ /* 0x000fc40003f26270 */
[----:B------:R-:W-:Y:S02]  /*85f0*/  ISETP.GE.AND P0, PT, R3, c[0x0][0x3c8], PT ;  /* 0x0000f20003007a0c */ /* 0x000fe40003f06270 */
[C---:B------:R-:W-:Y:S02]  /*8600*/  IADD3 R2, R9.reuse, 0x10, RZ ;  /* 0x0000001009027810 */ /* 0x040fe40007ffe0ff */
[C---:B------:R-:W-:Y:S02]  /*8610*/  IADD3 R0, R9.reuse, 0x18, RZ ;  /* 0x0000001809007810 */ /* 0x040fe40007ffe0ff */
[----:B------:R-:W-:Y:S02]  /*8620*/  ISETP.GE.AND P6, PT, R2, c[0x0][0x3c8], PT ;  /* 0x0000f20002007a0c */ /* 0x000fe40003fc6270 */
[----:B------:R-:W-:Y:S02]  /*8630*/  ISETP.GE.AND P5, PT, R0, c[0x0][0x3c8], PT ;  /* 0x0000f20000007a0c */ /* 0x000fe40003fa6270 */
[C---:B------:R-:W-:Y:S01]  /*8640*/  IADD3 R10, R9.reuse, 0x20, RZ ;  /* 0x00000020090a7810 */ /* 0x040fe20007ffe0ff */
[C---:B-123--:R-:W-:Y:S01]  /*8650*/  @!P1 IMAD.WIDE R12, R9.reuse, 0x4, R4 ;  /* 0x00000004090c9825 */ /* 0x04efe200078e0204 */
[----:B------:R-:W-:-:S02]  /*8660*/  IADD3 R8, R9, 0x28, RZ ;  /* 0x0000002809087810 */ /* 0x000fc40007ffe0ff */
[----:B------:R-:W-:Y:S02]  /*8670*/  @!P0 LEA.HI R3, R3, R3, RZ, 0x1 ;  /* 0x0000000303038211 */ /* 0x000fe400078f08ff */
[----:B------:R-:W-:Y:S01]  /*8680*/  IADD3 R7, R9, 0x30, RZ ;  /* 0x0000003009077810 */ /* 0x000fe20007ffe0ff */
[----:B------:R1:W-:Y:S01]  /*8690*/  @!P1 ST.E.64 [R12.64], R130 ;  /* 0x000000820c009985 */ /* 0x0003e2000c101b0c */
[----:B------:R-:W-:Y:S02]  /*86a0*/  @!P0 LOP3.LUT R3, R3, 0xfffffffe, RZ, 0xc0, !PT ;  /* 0xfffffffe03038812 */ /* 0x000fe400078ec0ff */
[----:B------:R-:W-:Y:S02]  /*86b0*/  IADD3 R6, R9, 0x38, RZ ;  /* 0x0000003809067810 */ /* 0x000fe40007ffe0ff */
[----:B------:R-:W-:Y:S01]  /*86c0*/  ISETP.GE.AND P4, PT, R10, c[0x0][0x3c8], PT ;  /* 0x0000f2000a007a0c */ /* 0x000fe20003f86270 */
[----:B----4-:R-:W-:Y:S01]  /*86d0*/  @!P0 IMAD.WIDE R14, R3, 0x4, R4 ;  /* 0x00000004030e8825 */ /* 0x010fe200078e0204 */
[----:B------:R-:W-:-:S02]  /*86e0*/  IADD3 R3, R9, 0x40, RZ ;  /* 0x0000004009037810 */ /* 0x000fc40007ffe0ff */
[----:B------:R-:W-:Y:S02]  /*86f0*/  ISETP.GE.AND P3, PT, R8, c[0x0][0x3c8], PT ;  /* 0x0000f20008007a0c */ /* 0x000fe40003f66270 */
[----:B------:R-:W-:Y:S01]  /*8700*/  ISETP.GE.AND P2, PT, R7, c[0x0][0x3c8], PT ;  /* 0x0000f20007007a0c */ /* 0x000fe20003f46270 */
[----:B------:R2:W-:Y:S01]  /*8710*/  @!P0 ST.E.64 [R14.64], R38 ;  /* 0x000000260e008985 */ /* 0x0005e2000c101b0c */
[----:B------:R-:W-:Y:S02]  /*8720*/  ISETP.GE.AND P1, PT, R6, c[0x0][0x3c8], PT ;  /* 0x0000f20006007a0c */ /* 0x000fe40003f26270 */
[----:B------:R-:W-:Y:S02]  /*8730*/  @!P6 LEA.HI R2, R2, R2, RZ, 0x1 ;  /* 0x000000020202e211 */ /* 0x000fe400078f08ff */
[----:B------:R-:W-:Y:S02]  /*8740*/  ISETP.GE.AND P0, PT, R3, c[0x0][0x3c8], PT ;  /* 0x0000f20003007a0c */ /* 0x000fe40003f06270 */
[----:B------:R-:W-:-:S02]  /*8750*/  @!P5 LEA.HI R0, R0, R0, RZ, 0x1 ;  /* 0x000000000000d211 */ /* 0x000fc400078f08ff */
[----:B------:R-:W-:Y:S02]  /*8760*/  @!P6 LOP3.LUT R11, R2, 0xfffffffe, RZ, 0xc0, !PT ;  /* 0xfffffffe020be812 */ /* 0x000fe400078ec0ff */
[----:B------:R-:W-:Y:S02]  /*8770*/  @!P4 LEA.HI R10, R10, R10, RZ, 0x1 ;  /* 0x0000000a0a0ac211 */ /* 0x000fe400078f08ff */
[----:B------:R-:W-:Y:S02]  /*8780*/  @!P3 LEA.HI R8, R8, R8, RZ, 0x1 ;  /* 0x000000080808b211 */ /* 0x000fe400078f08ff */
[----:B------:R-:W-:Y:S02]  /*8790*/  IADD3 R2, R9, 0x48, RZ ;  /* 0x0000004809027810 */ /* 0x000fe40007ffe0ff */
[----:B-1----:R-:W-:Y:S02]  /*87a0*/  @!P5 LOP3.LUT R13, R0, 0xfffffffe, RZ, 0xc0, !PT ;  /* 0xfffffffe000dd812 */ /* 0x002fe400078ec0ff */
[----:B------:R-:W-:-:S02]  /*87b0*/  @!P2 LEA.HI R7, R7, R7, RZ, 0x1 ;  /* 0x000000070707a211 */ /* 0x000fc400078f08ff */
[----:B------:R-:W-:Y:S01]  /*87c0*/  IADD3 R0, R9, 0x50, RZ ;  /* 0x0000005009007810 */ /* 0x000fe20007ffe0ff */
[--C-:B------:R-:W-:Y:S01]  /*87d0*/  @!P5 IMAD.WIDE R12, R13, 0x4, R4.reuse ;  /* 0x000000040d0cd825 */ /* 0x100fe200078e0204 */
[----:B------:R-:W-:Y:S02]  /*87e0*/  @!P1 LEA.HI R6, R6, R6, RZ, 0x1 ;  /* 0x0000000606069211 */ /* 0x000fe400078f08ff */
[----:B------:R-:W-:Y:S02]  /*87f0*/  @!P0 LEA.HI R3, R3, R3, RZ, 0x1 ;  /* 0x0000000303038211 */ /* 0x000fe400078f08ff */
[----:B------:R-:W-:Y:S01]  /*8800*/  @!P3 LOP3.LUT R17, R8, 0xfffffffe, RZ, 0xc0, !PT ;  /* 0xfffffffe0811b812 */ /* 0x000fe200078ec0ff */
[----:B--2---:R-:W-:Y:S01]  /*8810*/  @!P6 IMAD.WIDE R14, R11, 0x4, R4 ;  /* 0x000000040b0ee825 */ /* 0x004fe200078e0204 */
[----:B------:R-:W-:Y:S02]  /*8820*/  @!P4 LOP3.LUT R11, R10, 0xfffffffe, RZ, 0xc0, !PT ;  /* 0xfffffffe0a0bc812 */ /* 0x000fe400078ec0ff */
[----:B------:R-:W-:-:S02]  /*8830*/  @!P2 LOP3.LUT R7, R7, 0xfffffffe, RZ, 0xc0, !PT ;  /* 0xfffffffe0707a812 */ /* 0x000fc400078ec0ff */
[----:B------:R1:W-:Y:S01]  /*8840*/  @!P6 ST.E.64 [R14.64], R42 ;  /* 0x0000002a0e00e985 */ /* 0x0003e2000c101b0c */
[----:B------:R-:W-:Y:S01]  /*8850*/  ISETP.GE.AND P6, PT, R2, c[0x0][0x3c8], PT ;  /* 0x0000f20002007a0c */ /* 0x000fe20003fc6270 */
[----:B------:R-:W-:Y:S01]  /*8860*/  @!P4 IMAD.WIDE R10, R11, 0x4, R4 ;  /* 0x000000040b0ac825 */ /* 0x000fe200078e0204 */
[----:B------:R-:W-:Y:S01]  /*8870*/  @!P0 LOP3.LUT R3, R3, 0xfffffffe, RZ, 0xc0, !PT ;  /* 0xfffffffe03038812 */ /* 0x000fe200078ec0ff */
[----:B------:R2:W-:Y:S01]  /*8880*/  @!P5 ST.E.64 [R12.64], R46 ;  /* 0x0000002e0c00d985 */ /* 0x0005e2000c101b0c */
[----:B------:R-:W-:Y:S02]  /*8890*/  ISETP.GE.AND P5, PT, R0, c[0x0][0x3c8], PT ;  /* 0x0000f20000007a0c */ /* 0x000fe40003fa6270 */
[C---:B------:R-:W-:Y:S01]  /*88a0*/  IADD3 R20, R9.reuse, 0x58, RZ ;  /* 0x0000005809147810 */ /* 0x040fe20007ffe0ff */
[----:B------:R3:W-:Y:S01]  /*88b0*/  @!P4 ST.E.64 [R10.64], R50 ;  /* 0x000000320a00c985 */ /* 0x0007e2000c101b0c */
[C---:B------:R-:W-:Y:S02]  /*88c0*/  IADD3 R19, R9.reuse, 0x60, RZ ;  /* 0x0000006009137810 */ /* 0x040fe40007ffe0ff */
[----:B------:R-:W-:-:S02]  /*88d0*/  IADD3 R18, R9, 0x68, RZ ;  /* 0x0000006809127810 */ /* 0x000fc40007ffe0ff */
[----:B------:R-:W-:Y:S02]  /*88e0*/  IADD3 R8, R9, 0x70, RZ ;  /* 0x0000007009087810 */ /* 0x000fe40007ffe0ff */
[----:B------:R-:W-:Y:S02]  /*88f0*/  ISETP.GE.AND P4, PT, R20, c[0x0][0x3c8], PT ;  /* 0x0000f20014007a0c */ /* 0x000fe40003f86270 */
[----:B------:R-:W-:Y:S02]  /*8900*/  @!P6 LEA.HI R2, R2, R2, RZ, 0x1 ;  /* 0x000000020202e211 */ /* 0x000fe400078f08ff */
[----:B------:R-:W-:-:S09]  /*8910*/  @!P5 LEA.HI R0, R0, R0, RZ, 0x1 ;  /* 0x000000000000d211 */ /* 0x000fd200078f08ff */
[----:B------:R-:W-:Y:S01]  /*8920*/  @!P4 LEA.HI R20, R20, R20, RZ, 0x1 ;  /* 0x000000141414c211 */ /* 0x000fe200078f08ff */
[----:B-1----:R-:W-:Y:S01]  /*8930*/  @!P3 IMAD.WIDE R14, R17, 0x4, R4 ;  /* 0x00000004110eb825 */ /* 0x002fe200078e0204 */
[----:B--2---:R-:W-:-:S03]  /*8940*/  @!P1 LOP3.LUT R13, R6, 0xfffffffe, RZ, 0xc0, !PT ;  /* 0xfffffffe060d9812 */ /* 0x004fc600078ec0ff */
[--C-:B------:R-:W-:Y:S01]  /*8950*/  @!P2 IMAD.WIDE R6, R7, 0x4, R4.reuse ;  /* 0x000000040706a825 */ /* 0x100fe200078e0204 */
[----:B------:R1:W-:Y:S01]  /*8960*/  @!P3 ST.E.64 [R14.64], R54 ;  /* 0x000000360e00b985 */ /* 0x0003e2000c101b0c */
[----:B------:R-:W-:Y:S02]  /*8970*/  ISETP.GE.AND P3, PT, R19, c[0x0][0x3c8], PT ;  /* 0x0000f20013007a0c */ /* 0x000fe40003f66270 */
[--C-:B------:R-:W-:Y:S01]  /*8980*/  @!P1 IMAD.WIDE R12, R13, 0x4, R4.reuse ;  /* 0x000000040d0c9825 */ /* 0x100fe200078e0204 */
[----:B------:R2:W-:Y:S01]  /*8990*/  @!P2 ST.E.64 [R6.64], R58 ;  /* 0x0000003a0600a985 */ /* 0x0005e2000c101b0c */
[----:B------:R-:W-:Y:S02]  /*89a0*/  ISETP.GE.AND P2, PT, R18, c[0x0][0x3c8], PT ;  /* 0x0000f20012007a0c */ /* 0x000fe40003f46270 */
[----:B------:R-:W-:Y:S01]  /*89b0*/  @!P0 IMAD.WIDE R16, R3, 0x4, R4 ;  /* 0x0000000403108825 */ /* 0x000fe200078e0204 */
[----:B------:R-:W-:Y:S01]  /*89c0*/  IADD3 R3, R9, 0x78, RZ ;  /* 0x0000007809037810 */ /* 0x000fe20007ffe0ff */
[----:B------:R4:W-:Y:S01]  /*89d0*/  @!P1 ST.E.64 [R12.64], R62 ;  /* 0x0000003e0c009985 */ /* 0x0009e2000c101b0c */
[----:B------:R-:W-:-:S02]  /*89e0*/  ISETP.GE.AND P1, PT, R8, c[0x0][0x3c8], PT ;  /* 0x0000f20008007a0c */ /* 0x000fc40003f26270 */
[----:B---3--:R-:W-:Y:S01]  /*89f0*/  @!P5 LOP3.LUT R11, R0, 0xfffffffe, RZ, 0xc0, !PT ;  /* 0xfffffffe000bd812 */ /* 0x008fe200078ec0ff */
[----:B------:R3:W-:Y:S01]  /*8a00*/  @!P0 ST.E.64 [R16.64], R66 ;  /* 0x0000004210008985 */ /* 0x0007e2000c101b0c */
[----:B------:R-:W-:Y:S02]  /*8a10*/  ISETP.GE.AND P0, PT, R3, c[0x0][0x3c8], PT ;  /* 0x0000f20003007a0c */ /* 0x000fe40003f06270 */
[----:B------:R-:W-:Y:S01]  /*8a20*/  @!P3 LEA.HI R19, R19, R19, RZ, 0x1 ;  /* 0x000000131313b211 */ /* 0x000fe200078f08ff */
[----:B------:R-:W-:Y:S01]  /*8a30*/  @!P5 IMAD.WIDE R10, R11, 0x4, R4 ;  /* 0x000000040b0ad825 */ /* 0x000fe200078e0204 */
[----:B------:R-:W-:Y:S02]  /*8a40*/  @!P2 LEA.HI R18, R18, R18, RZ, 0x1 ;  /* 0x000000121212a211 */ /* 0x000fe400078f08ff */
[----:B------:R-:W-:Y:S02]  /*8a50*/  @!P3 LOP3.LUT R19, R19, 0xfffffffe, RZ, 0xc0, !PT ;  /* 0xfffffffe1313b812 */ /* 0x000fe400078ec0ff */
[----:B------:R-:W-:-:S02]  /*8a60*/  IADD3 R0, R9, 0x88, RZ ;  /* 0x0000008809007810 */ /* 0x000fc40007ffe0ff */
[----:B------:R-:W-:-:S03]  /*8a70*/  @!P1 LEA.HI R8, R8, R8, RZ, 0x1 ;  /* 0x0000000808089211 */ /* 0x000fc600078f08ff */
[----:B------:R-:W-:Y:S01]  /*8a80*/  @!P0 LEA.HI R3, R3, R3, RZ, 0x1 ;  /* 0x0000000303038211 */ /* 0x000fe200078f08ff */
[--C-:B-1----:R-:W-:Y:S01]  /*8a90*/  @!P3 IMAD.WIDE R14, R19, 0x4, R4.reuse ;  /* 0x00000004130eb825 */ /* 0x102fe200078e0204 */
[----:B------:R-:W-:Y:S02]  /*8aa0*/  IADD3 R19, R9, 0x98, RZ ;  /* 0x0000009809137810 */ /* 0x000fe40007ffe0ff */
[----:B------:R-:W-:Y:S02]  /*8ab0*/  @!P0 LOP3.LUT R3, R3, 0xfffffffe, RZ, 0xc0, !PT ;  /* 0xfffffffe03038812 */ /* 0x000fe400078ec0ff */
[----:B--2---:R-:W-:Y:S02]  /*8ac0*/  @!P6 LOP3.LUT R7, R2, 0xfffffffe, RZ, 0xc0, !PT ;  /* 0xfffffffe0207e812 */ /* 0x004fe400078ec0ff */
[----:B------:R-:W-:Y:S02]  /*8ad0*/  IADD3 R2, R9, 0x80, RZ ;  /* 0x0000008009027810 */ /* 0x000fe40007ffe0ff */
[----:B----4-:R-:W-:Y:S01]  /*8ae0*/  @!P4 LOP3.LUT R13, R20, 0xfffffffe, RZ, 0xc0, !PT ;  /* 0xfffffffe140dc812 */ /* 0x010fe200078ec0ff */
[----:B------:R-:W-:Y:S01]  /*8af0*/  @!P6 IMAD.WIDE R6, R7, 0x4, R4 ;  /* 0x000000040706e825 */ /* 0x000fe200078e0204 */
[----:B------:R-:W-:-:S03]  /*8b00*/  IADD3 R20, R9, 0x90, RZ ;  /* 0x0000009009147810 */ /* 0x000fc60007ffe0ff */
[--C-:B------:R-:W-:Y:S01]  /*8b10*/  @!P4 IMAD.WIDE R12, R13, 0x4, R4.reuse ;  /* 0x000000040d0cc825 */ /* 0x100fe200078e0204 */
[----:B------:R1:W-:Y:S01]  /*8b20*/  @!P6 ST.E.64 [R6.64], R70 ;  /* 0x000000460600e985 */ /* 0x0003e2000c101b0c */
[----:B------:R-:W-:Y:S02]  /*8b30*/  ISETP.GE.AND P6, PT, R2, c[0x0][0x3c8], PT ;  /* 0x0000f20002007a0c */ /* 0x000fe40003fc6270 */
[----:B---3--:R-:W-:Y:S01]  /*8b40*/  @!P0 IMAD.WIDE R16, R3, 0x4, R4 ;  /* 0x0000000403108825 */ /* 0x008fe200078e0204 */
[----:B------:R2:W-:Y:S01]  /*8b50*/  @!P5 ST.E.64 [R10.64], R74 ;  /* 0x0000004a0a00d985 */ /* 0x0005e2000c101b0c */
[----:B------:R-:W-:Y:S02]  /*8b60*/  ISETP.GE.AND P5, PT, R0, c[0x0][0x3c8], PT ;  /* 0x0000f20000007a0c */ /* 0x000fe40003fa6270 */
[----:B------:R-:W-:Y:S01]  /*8b70*/  IADD3 R3, R9, 0xb0, RZ ;  /* 0x000000b009037810 */ /* 0x000fe20007ffe0ff */
[----:B------:R3:W-:Y:S01]  /*8b80*/  @!P4 ST.E.64 [R12.64], R78 ;  /* 0x0000004e0c00c985 */ /* 0x0007e2000c101b0c */
[----:B------:R-:W-:-:S03]  /*8b90*/  ISETP.GE.AND P4, PT, R20, c[0x0][0x3c8], PT ;  /* 0x0000f20014007a0c */ /* 0x000fc60003f86270 */
[----:B------:R4:W-:Y:S01]  /*8ba0*/  @!P3 ST.E.64 [R14.64], R82 ;  /* 0x000000520e00b985 */ /* 0x0009e2000c101b0c */
[----:B------:R-:W-:Y:S02]  /*8bb0*/  ISETP.GE.AND P3, PT, R19, c[0x0][0x3c8], PT ;  /* 0x0000f20013007a0c */ /* 0x000fe40003f66270 */
[----:B------:R-:W-:-:S03]  /*8bc0*/  @!P6 LEA.HI R2, R2, R2, RZ, 0x1 ;  /* 0x000000020202e211 */ /* 0x000fc600078f08ff */
[----:B------:R-:W-:-:S04]  /*8bd0*/  @!P5 LEA.HI R0, R0, R0, RZ, 0x1 ;  /* 0x000000000000d211 */ /* 0x000fc800078f08ff */
[----:B------:R-:W-:-:S04]  /*8be0*/  @!P4 LEA.HI R20, R20, R20, RZ, 0x1 ;  /* 0x000000141414c211 */ /* 0x000fc800078f08ff */
[----:B------:R-:W-:Y:S02]  /*8bf0*/  @!P3 LEA.HI R19, R19, R19, RZ, 0x1 ;  /* 0x000000131313b211 */ /* 0x000fe400078f08ff */
[----:B-1----:R-:W-:Y:S02]  /*8c00*/  @!P2 LOP3.LUT R7, R18, 0xfffffffe, RZ, 0xc0, !PT ;  /* 0xfffffffe1207a812 */ /* 0x002fe400078ec0ff */
[----:B------:R-:W-:Y:S02]  /*8c10*/  IADD3 R18, R9, 0xa0, RZ ;  /* 0x000000a009127810 */ /* 0x000fe40007ffe0ff */
[----:B--2---:R-:W-:Y:S01]  /*8c20*/  @!P1 LOP3.LUT R11, R8, 0xfffffffe, RZ, 0xc0, !PT ;  /* 0xfffffffe080b9812 */ /* 0x004fe200078ec0ff */
[--C-:B------:R-:W-:Y:S01]  /*8c30*/  @!P2 IMAD.WIDE R6, R7, 0x4, R4.reuse ;  /* 0x000000040706a825 */ /* 0x100fe200078e0204 */
[----:B------:R-:W-:Y:S02]  /*8c40*/  IADD3 R8, R9, 0xa8, RZ ;  /* 0x000000a809087810 */ /* 0x000fe40007ffe0ff */
[----:B---3--:R-:W-:Y:S01]  /*8c50*/  @!P4 LOP3.LUT R13, R20, 0xfffffffe, RZ, 0xc0, !PT ;  /* 0xfffffffe140dc812 */ /* 0x008fe200078ec0ff */
[----:B------:R-:W-:Y:S01]  /*8c60*/  @!P1 IMAD.WIDE R10, R11, 0x4, R4 ;  /* 0x000000040b0a9825 */ /* 0x000fe200078e0204 */
[----:B------:R1:W-:Y:S01]  /*8c70*/  @!P2 ST.E.64 [R6.64], R86 ;  /* 0x000000560600a985 */ /* 0x0003e2000c101b0c */
[----:B------:R-:W-:-:S02]  /*8c80*/  ISETP.GE.AND P2, PT, R18, c[0x0][0x3c8], PT ;  /* 0x0000f20012007a0c */ /* 0x000fc40003f46270 */
[----:B------:R-:W-:Y:S01]  /*8c90*/  @!P3 LOP3.LUT R19, R19, 0xfffffffe, RZ, 0xc0, !PT ;  /* 0xfffffffe1313b812 */ /* 0x000fe200078ec0ff */
[----:B------:R2:W-:Y:S01]  /*8ca0*/  @!P1 ST.E.64 [R10.64], R90 ;  /* 0x0000005a0a009985 */ /* 0x0005e2000c101b0c */
[----:B------:R-:W-:Y:S02]  /*8cb0*/  ISETP.GE.AND P1, PT, R8, c[0x0][0x3c8], PT ;  /* 0x0000f20008007a0c */ /* 0x000fe40003f26270 */
[----:B------:R-:W-:Y:S01]  /*8cc0*/  IADD3 R9, R9, 0xb8, RZ ;  /* 0x000000b809097810 */ /* 0x000fe20007ffe0ff */
[----:B------:R3:W-:Y:S01]  /*8cd0*/  @!P0 ST.E.64 [R16.64], R94 ;  /* 0x0000005e10008985 */ /* 0x0007e2000c101b0c */
[----:B------:R-:W-:-:S05]  /*8ce0*/  ISETP.GE.AND P0, PT, R3, c[0x0][0x3c8], PT ;  /* 0x0000f20003007a0c */ /* 0x000fca0003f06270 */
[----:B------:R-:W-:-:S04]  /*8cf0*/  @!P2 LEA.HI R18, R18, R18, RZ, 0x1 ;  /* 0x000000121212a211 */ /* 0x000fc800078f08ff */
[----:B------:R-:W-:Y:S02]  /*8d00*/  @!P1 LEA.HI R8, R8, R8, RZ, 0x1 ;  /* 0x0000000808089211 */ /* 0x000fe400078f08ff */
[----:B----4-:R-:W-:Y:S02]  /*8d10*/  @!P2 LOP3.LUT R15, R18, 0xfffffffe, RZ, 0xc0, !PT ;  /* 0xfffffffe120fa812 */ /* 0x010fe400078ec0ff */
[----:B------:R-:W-:-:S04]  /*8d20*/  @!P0 LEA.HI R3, R3, R3, RZ, 0x1 ;  /* 0x0000000303038211 */ /* 0x000fc800078f08ff */
[----:B------:R-:W-:Y:S02]  /*8d30*/  @!P0 LOP3.LUT R3, R3, 0xfffffffe, RZ, 0xc0, !PT ;  /* 0xfffffffe03038812 */ /* 0x000fe400078ec0ff */
[----:B-1----:R-:W-:-:S03]  /*8d40*/  @!P6 LOP3.LUT R7, R2, 0xfffffffe, RZ, 0xc0, !PT ;  /* 0xfffffffe0207e812 */ /* 0x002fc600078ec0ff */
[----:B------:R-:W-:Y:S01]  /*8d50*/  @!P0 IMAD.WIDE R2, R3, 0x4, R4 ;  /* 0x0000000403028825 */ /* 0x000fe200078e0204 */
[----:B--2---:R-:W-:-:S03]  /*8d60*/  @!P5 LOP3.LUT R11, R0, 0xfffffffe, RZ, 0xc0, !PT ;  /* 0xfffffffe000bd812 */ /* 0x004fc600078ec0ff */
[----:B------:R-:W-:Y:S01]  /*8d70*/  @!P6 IMAD.WIDE R6, R7, 0x4, R4 ;  /* 0x000000040706e825 */ /* 0x000fe200078e0204 */
[----:B---3--:R-:W-:-:S03]  /*8d80*/  @!P1 LOP3.LUT R17, R8, 0xfffffffe, RZ, 0xc0, !PT ;  /* 0xfffffffe08119812 */ /* 0x008fc600078ec0ff */
[--C-:B------:R-:W-:Y:S01]  /*8d90*/  @!P5 IMAD.WIDE R10, R11, 0x4, R4.reuse ;  /* 0x000000040b0ad825 */ /* 0x100fe200078e0204 */
[----:B------:R1:W-:Y:S04]  /*8da0*/  @!P6 ST.E.64 [R6.64], R98 ;  /* 0x000000620600e985 */ /* 0x0003e8000c101b0c */
[----:B------:R2:W-:Y:S01]  /*8db0*/  @!P5 ST.E.64 [R10.64], R102 ;  /* 0x000000660a00d985 */ /* 0x0005e2000c101b0c */
[----:B-1----:R-:W-:-:S04]  /*8dc0*/  @!P4 IMAD.WIDE R6, R13, 0x4, R4 ;  /* 0x000000040d06c825 */ /* 0x002fc800078e0204 */
[--C-:B--2---:R-:W-:Y:S01]  /*8dd0*/  @!P3 IMAD.WIDE R10, R19, 0x4, R4.reuse ;  /* 0x00000004130ab825 */ /* 0x104fe200078e0204 */
[----:B------:R1:W-:Y:S03]  /*8de0*/  @!P4 ST.E.64 [R6.64], R126 ;  /* 0x0000007e0600c985 */ /* 0x0003e6000c101b0c */
[--C-:B------:R-:W-:Y:S01]  /*8df0*/  @!P2 IMAD.WIDE R12, R15, 0x4, R4.reuse ;  /* 0x000000040f0ca825 */ /* 0x100fe200078e0204 */
[----:B------:R1:W-:Y:S03]  /*8e00*/  @!P3 ST.E.64 [R10.64], R106 ;  /* 0x0000006a0a00b985 */ /* 0x0003e6000c101b0c */
[----:B------:R-:W-:Y:S01]  /*8e10*/  @!P1 IMAD.WIDE R14, R17, 0x4, R4 ;  /* 0x00000004110e9825 */ /* 0x000fe200078e0204 */
[----:B------:R1:W-:Y:S04]  /*8e20*/  @!P2 ST.E.64 [R12.64], R110 ;  /* 0x0000006e0c00a985 */ /* 0x0003e8000c101b0c */
[----:B------:R1:W-:Y:S04]  /*8e30*/  @!P1 ST.E.64 [R14.64], R114 ;  /* 0x000000720e009985 */ /* 0x0003e8000c101b0c */
[----:B------:R1:W-:Y:S01]  /*8e40*/  @!P0 ST.E.64 [R2.64], R122 ;  /* 0x0000007a02008985 */ /* 0x0003e2000c101b0c */
[----:B------:R-:W-:-:S13]  /*8e50*/  ISETP.GE.AND P0, PT, R9, c[0x0][0x3c8], PT ;  /* 0x0000f20009007a0c */ /* 0x000fda0003f06270 */
[----:B------:R-:W-:Y:S05]  /*8e60*/  @P0 EXIT ;  /* 0x000000000000094d */ /* 0x000fea0003800000 */
[----:B-1----:R-:W-:-:S04]  /*8e70*/  LEA.HI R3, R9, R9, RZ, 0x1 ;  /* 0x0000000909037211 */ /* 0x002fc800078f08ff */
[----:B------:R-:W-:-:S05]  /*8e80*/  LOP3.LUT R3, R3, 0xfffffffe, RZ, 0xc0, !PT ;  /* 0xfffffffe03037812 */ /* 0x000fca00078ec0ff */
[----:B------:R-:W-:-:S05]  /*8e90*/  IMAD.WIDE R4, R3, 0x4, R4 ;  /* 0x0000000403047825 */ /* 0x000fca00078e0204 */
[----:B------:R-:W-:Y:S01]  /*8ea0*/  ST.E.64 [R4.64], R118 ;  /* 0x0000007604007985 */ /* 0x000fe2000c101b0c */
[----:B------:R-:W-:Y:S05]  /*8eb0*/  EXIT ;  /* 0x000000000000794d */ /* 0x000fea0003800000 */
.L_x_15:
[----:B-1----:R-:W1:Y:S02]  /*8ec0*/  S2R R4, SR_TID.X ;  /* 0x0000000000047919 */ /* 0x002e640000002100 */
[----:B-1----:R-:W-:-:S13]  /*8ed0*/  ISETP.GT.AND P0, PT, R4, 0x7f, PT ;  /* 0x0000007f0400780c */ /* 0x002fda0003f04270 */
[----:B------:R-:W-:Y:S05]  /*8ee0*/  @P0 EXIT ;  /* 0x000000000000094d */ /* 0x000fea0003800000 */
[----:B------:R-:W1:Y:S01]  /*8ef0*/  S2R R7, SR_CTAID.X ;  /* 0x0000000000077919 */ /* 0x000e620000002500 */
[----:B------:R-:W-:-:S05]  /*8f00*/  MOV R0, c[0x0][0x4e8] ;  /* 0x00013a0000007a02 */ /* 0x000fca0000000f00 */
[----:B------:R-:W-:Y:S01]  /*8f10*/  IMAD R2, R0, c[0x0][0x388], RZ ;  /* 0x0000e20000027a24 */ /* 0x000fe200078e02ff */
[----:B-1----:R-:W-:-:S04]  /*8f20*/  LEA R7, R7, R4, 0x7 ;  /* 0x0000000407077211 */ /* 0x002fc800078e38ff */
[----:B------:R-:W-:-:S13]  /*8f30*/  ISETP.GE.AND P0, PT, R7, R2, PT ;  /* 0x000000020700720c */ /* 0x000fda0003f06270 */
[----:B------:R-:W-:Y:S05]  /*8f40*/  @P0 EXIT ;  /* 0x000000000000094d */ /* 0x000fea0003800000 */
[----:B------:R-:W1:Y:S01]  /*8f50*/  S2R R5, SR_CTAID.Z ;  /* 0x0000000000057919 */ /* 0x000e620000002700 */
[----:B------:R-:W-:Y:S01]  /*8f60*/  USHF.R.S32.HI UR6, URZ, 0x1f, UR10 ;  /* 0x0000001f3f067899 */ /* 0x000fe2000801140a */
[----:B------:R-:W-:Y:S01]  /*8f70*/  ISETP.NE.AND P0, PT, R0, 0x1, PT ;  /* 0x000000010000780c */ /* 0x000fe20003f05270 */
[----:B------:R-:W-:Y:S01]  /*8f80*/  ULDC.64 UR4, c[0x0][0x4d0] ;  /* 0x0001340000047ab9 */ /* 0x000fe20000000a00 */
[----:B------:R-:W3:Y:S01]  /*8f90*/  S2R R3, SR_CTAID.Y ;  /* 0x0000000000037919 */ /* 0x000ee20000002600 */
[----:B------:R-:W-:Y:S01]  /*8fa0*/  UIMAD UR6, UR6, UR4, URZ ;  /* 0x00000004060672a4 */ /* 0x000fe2000f8e023f */
[----:B------:R-:W-:Y:S01]  /*8fb0*/  IADD3 R2, RZ, -UR10, RZ ;  /* 0x8000000aff027c10 */ /* 0x000fe2000fffe0ff */
[----:B--2---:R-:W-:Y:S01]  /*8fc0*/  UIMAD.WIDE.U32 UR8, UR10, UR4, URZ ;  /* 0x000000040a0872a5 */ /* 0x004fe2000f8e003f */
[----:B------:R-:W-:Y:S01]  /*8fd0*/  MOV R6, R7 ;  /* 0x0000000700067202 */ /* 0x000fe20000000f00 */
[----:B------:R-:W-:-:S04]  /*8fe0*/  UIMAD UR4, UR10, UR5, UR6 ;  /* 0x000000050a0472a4 */ /* 0x000fc8000f8e0206 */
[----:B------:R-:W-:Y:S01]  /*8ff0*/  UIADD3 UR4, UR9, UR4, URZ ;  /* 0x0000000409047290 */ /* 0x000fe2000fffe03f */
[----:B------:R-:W-:Y:S01]  /*9000*/  MOV R9, UR9 ;  /* 0x0000000900097c02 */ /* 0x000fe20008000f00 */
[----:B------:R-:W-:-:S04]  /*9010*/  @P0 IMAD.HI.U32 R4, R7, c[0x0][0x4ec], RZ ;  /* 0x00013b0007040a27 */ /* 0x000fc800078e00ff */
[----:B------:R-:W-:Y:S01]  /*9020*/  IMAD.U32 R8, RZ, RZ, UR8 ;  /* 0x00000008ff087e24 */ /* 0x000fe2000f8e00ff */
[----:B------:R-:W-:Y:S01]  /*9030*/  @P0 SHF.R.U32.HI R6, RZ, c[0x0][0x4f0], R4 ;  /* 0x00013c00ff060a19 */ /* 0x000fe20000011604 */
[----:B------:R-:W-:Y:S01]  /*9040*/  IMAD.U32 R9, RZ, RZ, UR4 ;  /* 0x00000004ff097e24 */ /* 0x000fe2000f8e00ff */
[----:B-1----:R-:W-:-:S03]  /*9050*/  SHF.R.S32.HI R0, RZ, 0x1f, R5 ;  /* 0x0000001fff007819 */ /* 0x002fc60000011405 */
[----:B------:R-:W-:Y:S01]  /*9060*/  IMAD.WIDE.U32 R8, R5, c[0x0][0x4d8], R8 ;  /* 0x0001360005087a25 */ /* 0x000fe200078e0008 */
[----:B------:R-:W-:-:S03]  /*9070*/  IADD3 R4, -R6, RZ, RZ ;  /* 0x000000ff06047210 */ /* 0x000fc60007ffe1ff */
[----:B------:R-:W-:Y:S02]  /*9080*/  IMAD R0, R0, c[0x0][0x4d8], RZ ;  /* 0x0001360000007a24 */ /* 0x000fe400078e02ff */
[----:B---3--:R-:W-:Y:S02]  /*9090*/  IMAD R2, R2, c[0x0][0x550], R3 ;  /* 0x0001540002027a24 */ /* 0x008fe400078e0203 */
[----:B------:R-:W-:Y:S02]  /*90a0*/  IMAD R0, R5, c[0x0][0x4dc], R0 ;  /* 0x0001370005007a24 */ /* 0x000fe400078e0200 */
[----:B------:R-:W-:Y:S01]  /*90b0*/  IMAD R4, R4, c[0x0][0x4e8], R7 ;  /* 0x00013a0004047a24 */ /* 0x000fe200078e0207 */
[----:B------:R-:W-:Y:S01]  /*90c0*/  SHF.R.S32.HI R3, RZ, 0x1f, R2 ;  /* 0x0000001fff037819 */ /* 0x000fe20000011402 */
[----:B------:R-:W-:Y:S01]  /*90d0*/  IMAD.IADD R9, R0, 0x1, R9 ;  /* 0x0000000100097824 */ /* 0x000fe200078e0209 */
[----:B------:R-:W-:-:S03]  /*90e0*/  SHF.R.S32.HI R0, RZ, 0x1f, R6 ;  /* 0x0000001fff007819 */ /* 0x000fc60000011406 */
[----:B------:R-:W-:Y:S02]  /*90f0*/  IMAD R3, R3, c[0x0][0x4e0], RZ ;  /* 0x0001380003037a24 */ /* 0x000fe400078e02ff */
[----:B------:R-:W-:-:S04]  /*9100*/  IMAD.WIDE.U32 R8, R2, c[0x0][0x4e0], R8 ;  /* 0x0001380002087a25 */ /* 0x000fc800078e0008 */
[----:B------:R-:W-:Y:S01]  /*9110*/  IMAD R3, R2, c[0x0][0x4e4], R3 ;  /* 0x0001390002037a24 */ /* 0x000fe200078e0203 */
[----:B------:R-:W-:Y:S02]  /*9120*/  SHF.R.S32.HI R2, RZ, 0x1f, R4 ;  /* 0x0000001fff027819 */ /* 0x000fe40000011404 */
[----:B------:R-:W-:-:S03]  /*9130*/  IADD3 R6, P0, R6, R8, RZ ;  /* 0x0000000806067210 */ /* 0x000fc60007f1e0ff */
[----:B------:R-:W-:Y:S01]  /*9140*/  IMAD R5, R2, c[0x0][0x4c8], RZ ;  /* 0x0001320002057a24 */ /* 0x000fe200078e02ff */
[----:B------:R-:W-:-:S03]  /*9150*/  IADD3.X R7, R0, R9, R3, P0, !PT ;  /* 0x0000000900077210 */ /* 0x000fc600007fe403 */
[C---:B------:R-:W-:Y:S02]  /*9160*/  IMAD R5, R4.reuse, c[0x0][0x4cc], R5 ;  /* 0x0001330004057a24 */ /* 0x040fe400078e0205 */
[----:B------:R-:W-:-:S05]  /*9170*/  IMAD.WIDE.U32 R6, R4, c[0x0][0x4c8], R6 ;  /* 0x0001320004067a25 */ /* 0x000fca00078e0006 */
[----:B------:R-:W-:Y:S02]  /*9180*/  IADD3 R5, R7, R5, RZ ;  /* 0x0000000507057210 */ /* 0x000fe40007ffe0ff */
[----:B------:R-:W-:-:S04]  /*9190*/  LEA R2, P0, R6, c[0x0][0x4a8], 0x2 ;  /* 0x00012a0006027a11 */ /* 0x000fc800078010ff */
[----:B------:R-:W-:Y:S02]  /*91a0*/  LEA.HI.X R3, R6, c[0x0][0x4ac], R5, 0x2, P0 ;  /* 0x00012b0006037a11 */ /* 0x000fe400000f1405 */
[----:B------:R-:W-:-:S05]  /*91b0*/  MOV R5, 0xff800000 ;  /* 0xff80000000057802 */ /* 0x000fca0000000f00 */
[----:B------:R-:W-:Y:S01]  /*91c0*/  STG.E [R2.64], R5 ;  /* 0x0000000502007986 */ /* 0x000fe2000c10190c */
[----:B------:R-:W-:Y:S05]  /*91d0*/  EXIT ;  /* 0x000000000000794d */ /* 0x000fea0003800000 */
.L_x_18:
[----:B------:R-:W-:-:S00]  /*91e0*/  BRA `(.L_x_18) ;  /* 0xfffffff000007947 */ /* 0x000fc0000383ffff */
[----:B------:R-:W-:-:S00]  /*91f0*/  NOP ;  /* 0x0000000000007918 */ /* 0x000fc00000000000 */
        /* <DEDUP_REMOVED lines=8> */
.L_x_3085:


//--------------------- .text._ZN7cutlass13device_kernelIN5flash19enable_sm80_to_sm89INS1_16FlashAttnFwdSm80INS1_25CollectiveMainloopFwdSm80ILi8ELi1ELb0EN4cute5tupleIJNS5_1CILi128EEENS7_ILi64EEENS7_ILi192EEEEEELi192ENS_6half_tEfNS_4arch4Sm80ELb0ELb0ELb0ELb1ELb1ELb0ELb1ELb1EEENS1_21CollectiveEpilogueFwdINS6_IJS8_SA_S9_EEENS6_IJNS7_ILi1EEESI_SI_EEESC_SE_Li256ELb1ELb1ELb1ELb0EEENS1_36VarlenDynamicPersistentTileSchedulerILi128ELi64ELi256ELi256ELb1ELb1ELb0ELb0ELb1ELb1EEEEEEEEEvNT_6ParamsE --------------------------
	.section	.text._ZN7cutlass13device_kernelIN5flash19enable_sm80_to_sm89INS1_16FlashAttnFwdSm80INS1_25CollectiveMainloopFwdSm80ILi8ELi1ELb0EN4cute5tupleIJNS5_1CILi128EEENS7_ILi64EEENS7_ILi192EEEEEELi192ENS_6half_tEfNS_4arch4Sm80ELb0ELb0ELb0ELb1ELb1ELb0ELb1ELb1EEENS1_21CollectiveEpilogueFwdINS6_IJS8_SA_S9_EEENS6_IJNS7_ILi1EEESI_SI_EEESC_SE_Li256ELb1ELb1ELb1ELb0EEENS1_36VarlenDynamicPersistentTileSchedulerILi128ELi64ELi256ELi256ELb1ELb1ELb0ELb0ELb1ELb1EEEEEEEEEvNT_6ParamsE,"ax",@progbits
	.sectioninfo	@"SHI_REGISTERS=255"
	.align	128
.text._ZN7cutlass13device_kernelIN5flash19enable_sm80_to_sm89INS1_16FlashAttnFwdSm80INS1_25CollectiveMainloopFwdSm80ILi8ELi1ELb0EN4cute5tupleIJNS5_1CILi128EEENS7_ILi64EEENS7_ILi192EEEEEELi192ENS_6half_tEfNS_4arch4Sm80ELb0ELb0ELb0ELb1ELb1ELb0ELb1ELb1EEENS1_21CollectiveEpilogueFwdINS6_IJS8_SA_S9_EEENS6_IJNS7_ILi1EEESI_SI_EEESC_SE_Li256ELb1ELb1ELb1ELb0EEENS1_36VarlenDynamicPersistentTileSchedulerILi128ELi64ELi256ELi256ELb1ELb1ELb0ELb0ELb1ELb1EEEEEEEEEvNT_6ParamsE:
        .type           _ZN7cutlass13device_kernelIN5flash19enable_sm80_to_sm89INS1_16FlashAttnFwdSm80INS1_25CollectiveMainloopFwdSm80ILi8ELi1ELb0EN4cute5tupleIJNS5_1CILi128EEENS7_ILi64EEENS7_ILi192EEEEEELi192ENS_6half_tEfNS_4arch4Sm80ELb0ELb0ELb0ELb1ELb1ELb0ELb1ELb1EEENS1_21CollectiveEpilogueFwdINS6_IJS8_SA_S9_EEENS6_IJNS7_ILi1EEESI_SI_EEESC_SE_Li256ELb1ELb1ELb1ELb0EEENS1_36VarlenDynamicPersistentTileSchedulerILi128ELi64ELi256ELi256ELb1ELb1ELb0ELb0ELb1ELb1EEEEEEEEEvNT_6ParamsE,@function
        .size           _ZN7cutlass13device_kernelIN5flash19enable_sm80_to_sm89INS1_16FlashAttnFwdSm80INS1_25CollectiveMainloopFwdSm80ILi8ELi1ELb0EN4cute5tupleIJNS5_1CILi128EEENS7_ILi64EEENS7_ILi192EEEEEELi192ENS_6half_tEfNS_4arch4Sm80ELb0ELb0ELb0ELb1ELb1ELb0ELb1ELb1EEENS1_21CollectiveEpilogueFwdINS6_IJS8_SA_S9_EEENS6_IJNS7_ILi1EEESI_SI_EEESC_SE_Li256ELb1ELb1ELb1ELb0EEENS1_36VarlenDynamicPersistentTileSchedulerILi128ELi64ELi256ELi256ELb1ELb1ELb0ELb0ELb1ELb1EEEEEEEEEvNT_6ParamsE,(.L_x_3086 - _ZN7cutlass13device_kernelIN5flash19enable_sm80_to_sm89INS1_16FlashAttnFwdSm80INS1_25CollectiveMainloopFwdSm80ILi8ELi1ELb0EN4cute5tupleIJNS5_1CILi128EEENS7_ILi64EEENS7_ILi192EEEEEELi192ENS_6half_tEfNS_4arch4Sm80ELb0ELb0ELb0ELb1ELb1ELb0ELb1ELb1EEENS1_21CollectiveEpilogueFwdINS6_IJS8_SA_S9_EEENS6_IJNS7_ILi1EEESI_SI_EEESC_SE_Li256ELb1ELb1ELb1ELb0EEENS1_36VarlenDynamicPersistentTileSchedulerILi128ELi64ELi256ELi256ELb1ELb1ELb0ELb0ELb1ELb1EEEEEEEEEvNT_6ParamsE)
        .other          _ZN7cutlass13device_kernelIN5flash19enable_sm80_to_sm89INS1_16FlashAttnFwdSm80INS1_25CollectiveMainloopFwdSm80ILi8ELi1ELb0EN4cute5tupleIJNS5_1CILi128EEENS7_ILi64EEENS7_ILi192EEEEEELi192ENS_6half_tEfNS_4arch4Sm80ELb0ELb0ELb0ELb1ELb1ELb0ELb1ELb1EEENS1_21CollectiveEpilogueFwdINS6_IJS8_SA_S9_EEENS6_IJNS7_ILi1EEESI_SI_EEESC_SE_Li256ELb1ELb1ELb1ELb0EEENS1_36VarlenDynamicPersistentTileSchedulerILi128ELi64ELi256ELi256ELb1ELb1ELb0ELb0ELb1ELb1EEEEEEEEEvNT_6ParamsE,@"STO_CUDA_ENTRY STV_DEFAULT"
_ZN7cutlass13device_kernelIN5flash19enable_sm80_to_sm89INS1_16FlashAttnFwdSm80INS1_25CollectiveMainloopFwdSm80ILi8ELi1ELb0EN4cute5tupleIJNS5_1CILi128EEENS7_ILi64EEENS7_ILi192EEEEEELi192ENS_6half_tEfNS_4arch4Sm80ELb0ELb0ELb0ELb1ELb1ELb0ELb1ELb1EEENS1_21CollectiveEpilogueFwdINS6_IJS8_SA_S9_EEENS6_IJNS7_ILi1EEESI_SI_EEESC_SE_Li256ELb1ELb1ELb1ELb0EEENS1_36VarlenDynamicPersistentTileSchedulerILi128ELi64ELi256ELi256ELb1ELb1ELb0ELb0ELb1ELb1EEEEEEEEEvNT_6ParamsE:
[----:B------:R-:W-:-:S03]  /*0000*/  MOV R1, c[0x0][0x28] ;  /* 0x00000a0000017a02 */ /* 0x000fc60000000f00 */
[----:B------:R-:W1:Y:S01]  /*0010*/  S2R R2, SR_TID.X ;  /* 0x0000000000027919 */ /* 0x000e620000002100 */
[----:B------:R-:W-:Y:S01]  /*0020*/  IADD3 R1, R1, -0x18, RZ ;  /* 0xffffffe801017810 */ /* 0x000fe20007ffe0ff */
[----:B------:R-:W-:Y:S01]  /*0030*/  ULDC.64 UR6, c[0x0][0x118] ;  /* 0x0000460000067ab9 */ /* 0x000fe20000000a00 */
[----:B-1----:R-:W-:-:S05]  /*0040*/  SHF.R.U32.HI R0, RZ, 0x5, R2 ;  /* 0x00000005ff007819 */ /* 0x002fca0000011602 */
[----:B------:R-:W1:Y:S02]  /*0050*/  SHFL.IDX PT, R3, R0, RZ, 0x1f ;  /* 0x00001fff00037589 */ /* 0x000e6400000e0000 */
[----:B-1----:R-:W-:Y:S02]  /*0060*/  ISETP.NE.AND P0, PT, R3, RZ, PT ;  /* 0x000000ff0300720c */ /* 0x002fe40003f05270 */
[----:B------:R1:W-:Y:S11]  /*0070*/  STL [R1+0x4], R3 ;  /* 0x0000040301007387 */ /* 0x0003f60000100800 */
[----:B------:R-:W-:Y:S06]  /*0080*/  @P0 BAR.SYNC.DEFER_BLOCKING 0x5, 0x100 ;  /* 0x0144000000000b1d */ /* 0x000fec0000010000 */
[----:B------:R-:W2:Y:S04]  /*0090*/  @P0 LDS.128 R212, [0x18100] ;  /* 0x01810000ffd40984 */ /* 0x000ea80000000c00 */
[----:B------:R-:W-:Y:S06]  /*00a0*/  @P0 BAR.ARV 0x4, 0x100 ;  /* 0x0104000000000b1d */ /* 0x000fec0000002000 */
[----:B------:R-:W-:Y:S05]  /*00b0*/  @P0 BRA `(.L_x_19) ;  /* 0x00000a7000000947 */ /* 0x000fea0003800000 */
[----:B-1----:R-:W-:Y:S01]  /*00c0*/  LOP3.LUT R12, R2, 0x1f, RZ, 0xc0, !PT ;  /* 0x0000001f020c7812 */ /* 0x002fe200078ec0ff */
[----:B------:R-:W-:Y:S01]  /*00d0*/  CS2R R8, SRZ ;  /* 0x0000000000087805 */ /* 0x000fe2000001ff00 */
[----:B------:R-:W-:-:S02]  /*00e0*/  IMAD.MOV.U32 R7, RZ, RZ, RZ ;  /* 0x000000ffff077224 */ /* 0x000fc400078e00ff */
[----:B------:R-:W-:-:S04]  /*00f0*/  ISETP.NE.AND P6, PT, R12, 0x1f, PT ;  /* 0x0000001f0c00780c */ /* 0x000fc80003fc5270 */
[----:B------:R-:W-:-:S13]  /*0100*/  ISETP.GE.OR P0, PT, R12, c[0x0][0x53c], !P6 ;  /* 0x00014f000c007a0c */ /* 0x000fda0007706670 */
[----:B------:R-:W-:Y:S02]  /*0110*/  @!P0 IMAD.MOV.U32 R4, RZ, RZ, 0x4 ;  /* 0x00000004ff048424 */ /* 0x000fe400078e00ff */
[----:B------:R-:W-:Y:S02]  /*0120*/  @!P0 IMAD.MOV.U32 R2, RZ, RZ, 0x4 ;  /* 0x00000004ff028424 */ /* 0x000fe400078e00ff */
[----:B------:R-:W-:-:S04]  /*0130*/  @!P0 IMAD.WIDE.U32 R4, R12, R4, c[0x0][0x580] ;  /* 0x000160000c048625 */ /* 0x000fc800078e0004 */
[C---:B------:R-:W-:Y:S01]  /*0140*/  @!P0 IMAD.WIDE.U32 R2, R12.reuse, R2, c[0x0][0x578] ;  /* 0x00015e000c028625 */ /* 0x040fe200078e0002 */
[----:B------:R-:W3:Y:S04]  /*0150*/  @!P0 LDG.E R8, [R4.64] ;  /* 0x0000000604088981 */ /* 0x000ee8000c1e1900 */
[----:B------:R-:W3:Y:S01]  /*0160*/  @!P0 LDG.E R7, [R2.64] ;  /* 0x0000000602078981 */ /* 0x000ee2000c1e1900 */
[C---:B------:R-:W-:Y:S01]  /*0170*/  ISETP.NE.AND P5, PT, R12.reuse, RZ, PT ;  /* 0x000000ff0c00720c */ /* 0x040fe20003fa5270 */
[----:B------:R-:W1:Y:S01]  /*0180*/  S2UR UR4, SR_CTAID.X ;  /* 0x00000000000479c3 */ /* 0x000e620000002500 */
[C---:B------:R-:W-:Y:S02]  /*0190*/  ISETP.GE.U32.AND P4, PT, R12.reuse, 0x2, PT ;  /* 0x000000020c00780c */ /* 0x040fe40003f86070 */
[----:B------:R-:W-:-:S02]  /*01a0*/  ISETP.GE.U32.AND P3, PT, R12, 0x4, PT ;  /* 0x000000040c00780c */ /* 0x000fc40003f66070 */
[C---:B------:R-:W-:Y:S02]  /*01b0*/  ISETP.GE.U32.AND P2, PT, R12.reuse, 0x8, PT ;  /* 0x000000080c00780c */ /* 0x040fe40003f46070 */
[----:B------:R-:W-:Y:S01]  /*01c0*/  ISETP.GE.U32.AND P1, PT, R12, 0x10, PT ;  /* 0x000000100c00780c */ /* 0x000fe20003f26070 */
[----:B---3--:R-:W-:-:S05]  /*01d0*/  IMAD R4, R8, R7, RZ ;  /* 0x0000000708047224 */ /* 0x008fca00078e02ff */
[----:B------:R-:W3:Y:S02]  /*01e0*/  SHFL.UP PT, R0, R4, 0x1, RZ ;  /* 0x0420000004007989 */ /* 0x000ee400000e00ff */
[----:B---3--:R-:W-:-:S05]  /*01f0*/  SEL R0, R0, RZ, P5 ;  /* 0x000000ff00007207 */ /* 0x008fca0002800000 */
[----:B------:R-:W-:-:S05]  /*0200*/  IMAD.IADD R4, R4, 0x1, R0 ;  /* 0x0000000104047824 */ /* 0x000fca00078e0200 */
        /* <DEDUP_REMOVED lines=12> */
[----:B------:R-:W3:Y:S02]  /*02d0*/  SHFL.IDX PT, R6, R4, 0x1f, 0x1f ;  /* 0x03e01f0004067f89 */ /* 0x000ee400000e0000 */
[----:B---3--:R-:W-:-:S04]  /*02e0*/  IMAD R6, R6, c[0x0][0x538], RZ ;  /* 0x00014e0006067a24 */ /* 0x008fc800078e02ff */
[----:B------:R-:W-:Y:S01]  /*02f0*/  IMAD.MOV.U32 R0, RZ, RZ, R6 ;  /* 0x000000ffff007224 */ /* 0x000fe200078e0006 */
[----:B-1----:R-:W-:-:S13]  /*0300*/  ISETP.GT.AND P0, PT, R6, UR4, PT ;  /* 0x0000000406007c0c */ /* 0x002fda000bf04270 */
[----:B------:R-:W-:Y:S05]  /*0310*/  @P0 BRA `(.L_x_20) ;  /* 0x0000027000000947 */ /* 0x000fea0003800000 */
[----:B------:R-:W-:Y:S02]  /*0320*/  MOV R6, R0 ;  /* 0x0000000000067202 */ /* 0x000fe40000000f00 */
[----:B------:R-:W-:-:S04]  /*0330*/  MOV R9, RZ ;  /* 0x000000ff00097202 */ /* 0x000fc80000000f00 */
.L_x_24:
[----:B------:R-:W-:-:S04]  /*0340*/  IADD3 R0, R9, 0x1f, RZ ;  /* 0x0000001f09007810 */ /* 0x000fc80007ffe0ff */
[----:B------:R-:W-:-:S13]  /*0350*/  ISETP.GE.AND P0, PT, R0, c[0x0][0x53c], PT ;  /* 0x00014f0000007a0c */ /* 0x000fda0003f06270 */
[----:B------:R-:W-:Y:S05]  /*0360*/  @P0 BRA `(.L_x_21) ;  /* 0x0000074000000947 */ /* 0x000fea0003800000 */
[----:B------:R-:W-:Y:S01]  /*0370*/  MOV R9, R0 ;  /* 0x0000000000097202 */ /* 0x000fe20000000f00 */
[----:B------:R-:W-:Y:S01]  /*0380*/  IMAD.MOV.U32 R7, RZ, RZ, RZ ;  /* 0x000000ffff077224 */ /* 0x000fe200078e00ff */
[----:B------:R-:W-:Y:S02]  /*0390*/  MOV R8, RZ ;  /* 0x000000ff00087202 */ /* 0x000fe40000000f00 */
[----:B------:R-:W-:-:S04]  /*03a0*/  IADD3 R0, R12, R9, RZ ;  /* 0x000000090c007210 */ /* 0x000fc80007ffe0ff */
[----:B------:R-:W-:-:S13]  /*03b0*/  ISETP.GE.OR P0, PT, R0, c[0x0][0x53c], !P6 ;  /* 0x00014f0000007a0c */ /* 0x000fda0007706670 */
[----:B------:R-:W-:Y:S01]  /*03c0*/  @!P0 MOV R2, 0x4 ;  /* 0x0000000400028802 */ /* 0x000fe20000000f00 */
[----:B------:R-:W-:-:S04]  /*03d0*/  @!P0 IMAD.MOV.U32 R3, RZ, RZ, 0x4 ;  /* 0x00000004ff038424 */ /* 0x000fc800078e00ff */
[----:B------:R-:W-:-:S04]  /*03e0*/  @!P0 IMAD.WIDE R4, R0, R2, c[0x0][0x580] ;  /* 0x0001600000048625 */ /* 0x000fc800078e0202 */
[----:B------:R-:W-:Y:S01]  /*03f0*/  @!P0 IMAD.WIDE R2, R0, R3, c[0x0][0x578] ;  /* 0x00015e0000028625 */ /* 0x000fe200078e0203 */
[----:B------:R-:W3:Y:S04]  /*0400*/  @!P0 LDG.E R8, [R4.64] ;  /* 0x0000000604088981 */ /* 0x000ee8000c1e1900 */
[----:B------:R-:W3:Y:S02]  /*0410*/  @!P0 LDG.E R7, [R2.64] ;  /* 0x0000000602078981 */ /* 0x000ee4000c1e1900 */
[----:B---3--:R-:W-:Y:S01]  /*0420*/  IMAD R5, R8, R7, RZ ;  /* 0x0000000708057224 */ /* 0x008fe200078e02ff */
[----:B------:R-:W-:Y:S05]  /*0430*/  BRA.DIV ~URZ, `(.L_x_22) ;  /* 0x0000c5b27f007947 */ /* 0x000fea000b800000 */
[----:B------:R1:W3:Y:S02]  /*0440*/  SHFL.UP PT, R0, R5, 0x1, RZ ;  /* 0x0420000005007989 */ /* 0x0002e400000e00ff */
.L_x_122:
[----:B---3--:R-:W-:-:S04]  /*0450*/  SEL R0, R0, RZ, P5 ;  /* 0x000000ff00007207 */ /* 0x008fc80002800000 */
[----:B-1----:R-:W-:Y:S01]  /*0460*/  IADD3 R5, R5, R0, RZ ;  /* 0x0000000005057210 */ /* 0x002fe20007ffe0ff */
[----:B------:R-:W-:Y:S05]  /*0470*/  BRA.DIV ~URZ, `(.L_x_23) ;  /* 0x0000c5d27f007947 */ /* 0x000fea000b800000 */
[----:B------:R-:W1:Y:S02]  /*0480*/  SHFL.UP PT, R0, R5, 0x2, RZ ;  /* 0x0440000005007989 */ /* 0x000e6400000e00ff */
[----:B-1----:R-:W-:-:S05]  /*0490*/  SEL R0, R0, RZ, P4 ;  /* 0x000000ff00007207 */ /* 0x002fca0002000000 */
[----:B------:R-:W-:-:S05]  /*04a0*/  IMAD.IADD R0, R5, 0x1, R0 ;  /* 0x0000000105007824 */ /* 0x000fca00078e0200 */
        /* <DEDUP_REMOVED lines=9> */
[----:B------:R1:W3:Y:S02]  /*0540*/  SHFL.IDX PT, R0, R4, 0x1f, 0x1f ;  /* 0x03e01f0004007f89 */ /* 0x0002e400000e0000 */
.L_x_123:
[----:B---3--:R-:W-:-:S05]  /*0550*/  IMAD R0, R0, c[0x0][0x538], RZ ;  /* 0x00014e0000007a24 */ /* 0x008fca00078e02ff */
[----:B------:R-:W-:-:S04]  /*0560*/  IADD3 R6, R0, R6, RZ ;  /* 0x0000000600067210 */ /* 0x000fc80007ffe0ff */
[----:B------:R-:W-:-:S13]  /*0570*/  ISETP.GT.AND P0, PT, R6, UR4, PT ;  /* 0x0000000406007c0c */ /* 0x000fda000bf04270 */
[----:B-12---:R-:W-:Y:S05]  /*0580*/  @!P0 BRA `(.L_x_24) ;  /* 0xfffffdb000008947 */ /* 0x006fea000383ffff */
.L_x_20:
[----:B--2---:R-:W-:-:S05]  /*0590*/  IADD3 R212, -R0, R6, RZ ;  /* 0x0000000600d47210 */ /* 0x004fca0007ffe1ff */
[----:B------:R-:W-:-:S05]  /*05a0*/  IMAD R0, R4, c[0x0][0x538], R212 ;  /* 0x00014e0004007a24 */ /* 0x000fca00078e02d4 */
[----:B------:R-:W-:Y:S01]  /*05b0*/  ISETP.GT.AND P0, PT, R0, UR4, PT ;  /* 0x0000000400007c0c */ /* 0x000fe2000bf04270 */
[----:B------:R-:W-:-:S12]  /*05c0*/  BRA.DIV ~URZ, `(.L_x_25) ;  /* 0x0000c6427f007947 */ /* 0x000fd8000b800000 */
[----:B------:R-:W-:-:S04]  /*05d0*/  VOTE.ANY R0, PT, !P0 ;  /* 0x0000000000007806 */ /* 0x000fc800040e0100 */
.L_x_124:
[----:B------:R1:W2:Y:S01]  /*05e0*/  POPC R215, R0 ;  /* 0x0000000000d77309 */ /* 0x0002a20000000000 */
[----:B------:R-:W-:Y:S05]  /*05f0*/  BRA.DIV ~URZ, `(.L_x_26) ;  /* 0x0000c6527f007947 */ /* 0x000fea000b800000 */
[----:B--2---:R2:W3:Y:S01]  /*0600*/  SHFL.IDX PT, R11, R8, R215, 0x1f ;  /* 0x00001fd7080b7589 */ /* 0x0044e200000e0000 */
[----:B------:R-:W-:-:S03]  /*0610*/  MOV R6, RZ ;  /* 0x000000ff00067202 */ /* 0x000fc60000000f00 */
[----:B------:R2:W4:Y:S04]  /*0620*/  SHFL.IDX PT, R10, R7, R215, 0x1f ;  /* 0x00001fd7070a7589 */ /* 0x00052800000e0000 */
.L_x_125:
[----:B------:R-:W-:Y:S01]  /*0630*/  ISETP.NE.AND P0, PT, R0, RZ, PT ;  /* 0x000000ff0000720c */ /* 0x000fe20003f05270 */
[----:B------:R-:W-:-:S12]  /*0640*/  BSSY B0, `(.L_x_27) ;  /* 0x0000005000007945 */ /* 0x000fd80003800000 */
[----:B------:R-:W-:Y:S05]  /*0650*/  @!P0 BRA `(.L_x_28) ;  /* 0x0000003000008947 */ /* 0x000fea0003800000 */
[----:B------:R-:W-:Y:S01]  /*0660*/  IADD3 R190, R215, -0x1, RZ ;  /* 0xffffffffd7be7810 */ /* 0x000fe20007ffe0ff */
[----:B------:R-:W-:Y:S05]  /*0670*/  BRA.DIV ~URZ, `(.L_x_29) ;  /* 0x0000c6b27f007947 */ /* 0x000fea000b800000 */
[----:B------:R1:W2:Y:S02]  /*0680*/  SHFL.IDX PT, R6, R4, R190, 0x1f ;  /* 0x00001fbe04067589 */ /* 0x0002a400000e0000 */
.L_x_28:
[----:B------:R-:W-:Y:S05]  /*0690*/  BSYNC B0 ;  /* 0x0000000000007941 */ /* 0x000fea0003800000 */
.L_x_27:
[----:B-1-3--:R-:W-:Y:S01]  /*06a0*/  IABS R0, R11 ;  /* 0x0000000b00007213 */ /* 0x00afe20000000000 */
[----:B--2---:R-:W-:Y:S02]  /*06b0*/  IMAD R212, R6, c[0x0][0x538], R212 ;  /* 0x00014e0006d47a24 */ /* 0x004fe400078e02d4 */
[----:B------:R-:W-:Y:S02]  /*06c0*/  IMAD.IADD R215, R215, 0x1, R9 ;  /* 0x00000001d7d77824 */ /* 0x000fe400078e0209 */
[----:B------:R-:W-:Y:S01]  /*06d0*/  IMAD.MOV.U32 R5, RZ, RZ, R0 ;  /* 0x000000ffff057224 */ /* 0x000fe200078e0000 */
[----:B----4-:R-:W-:Y:S02]  /*06e0*/  IABS R0, R10 ;  /* 0x0000000a00007213 */ /* 0x010fe40000000000 */
[----:B------:R-:W-:Y:S01]  /*06f0*/  IADD3 R213, -R212, UR4, RZ ;  /* 0x00000004d4d57c10 */ /* 0x000fe2000fffe1ff */
[----:B------:R-:W1:Y:S02]  /*0700*/  I2F.RP R2, R5 ;  /* 0x0000000500027306 */ /* 0x000e640000209400 */
[----:B------:R-:W-:Y:S01]  /*0710*/  IMAD.MOV.U32 R7, RZ, RZ, R0 ;  /* 0x000000ffff077224 */ /* 0x000fe200078e0000 */
[----:B------:R-:W-:-:S02]  /*0720*/  IABS R6, R213 ;  /* 0x000000d500067213 */ /* 0x000fc40000000000 */
[----:B------:R-:W-:-:S03]  /*0730*/  IABS R0, R11 ;  /* 0x0000000b00007213 */ /* 0x000fc60000000000 */
[----:B------:R-:W-:Y:S01]  /*0740*/  I2F.RP R8, R7 ;  /* 0x0000000700087306 */ /* 0x000fe20000209400 */
[----:B------:R-:W-:-:S07]  /*0750*/  IADD3 R0, RZ, -R0, RZ ;  /* 0x80000000ff007210 */ /* 0x000fce0007ffe0ff */
[----:B-1----:R-:W1:Y:S02]  /*0760*/  MUFU.RCP R2, R2 ;  /* 0x0000000200027308 */ /* 0x002e640000001000 */
[----:B-1----:R-:W-:-:S06]  /*0770*/  IADD3 R2, R2, 0xffffffe, RZ ;  /* 0x0ffffffe02027810 */ /* 0x002fcc0007ffe0ff */
[----:B------:R-:W1:Y:S02]  /*0780*/  F2I.FTZ.U32.TRUNC.NTZ R3, R2 ;  /* 0x0000000200037305 */ /* 0x000e64000021f000 */
[----:B-1----:R-:W-:-:S04]  /*0790*/  IMAD.MOV R2, RZ, RZ, -R3 ;  /* 0x000000ffff027224 */ /* 0x002fc800078e0a03 */
[----:B------:R-:W-:Y:S02]  /*07a0*/  IMAD R4, R2, R5, RZ ;  /* 0x0000000502047224 */ /* 0x000fe400078e02ff */
[----:B------:R-:W-:-:S04]  /*07b0*/  IMAD.MOV.U32 R2, RZ, RZ, RZ ;  /* 0x000000ffff027224 */ /* 0x000fc800078e00ff */
[----:B------:R-:W-:-:S04]  /*07c0*/  IMAD.HI.U32 R2, R3, R4, R2 ;  /* 0x0000000403027227 */ /* 0x000fc800078e0002 */
[----:B------:R-:W-:-:S04]  /*07d0*/  IMAD.MOV.U32 R3, RZ, RZ, R6 ;  /* 0x000000ffff037224 */ /* 0x000fc800078e0006 */
[----:B------:R-:W-:-:S04]  /*07e0*/  IMAD.HI.U32 R2, R2, R3, RZ ;  /* 0x0000000302027227 */ /* 0x000fc800078e00ff */
[----:B------:R-:W-:Y:S02]  /*07f0*/  IMAD R0, R2, R0, R3 ;  /* 0x0000000002007224 */ /* 0x000fe400078e0203 */
[----:B------:R-:W1:Y:S03]  /*0800*/  MUFU.RCP R3, R8 ;  /* 0x0000000800037308 */ /* 0x000e660000001000 */
[----:B------:R-:W-:Y:S02]  /*0810*/  ISETP.GT.U32.AND P1, PT, R5, R0, PT ;  /* 0x000000000500720c */ /* 0x000fe40003f24070 */
[----:B-1----:R-:W-:-:S11]  /*0820*/  IADD3 R3, R3, 0xffffffe, RZ ;  /* 0x0ffffffe03037810 */ /* 0x002fd60007ffe0ff */
[----:B------:R-:W-:Y:S01]  /*0830*/  @!P1 IMAD.IADD R0, R0, 0x1, -R5 ;  /* 0x0000000100009824 */ /* 0x000fe200078e0a05 */
[----:B------:R-:W-:Y:S02]  /*0840*/  @!P1 IADD3 R2, R2, 0x1, RZ ;  /* 0x0000000102029810 */ /* 0x000fe40007ffe0ff */
[----:B------:R-:W-:Y:S01]  /*0850*/  ISETP.NE.AND P1, PT, R11, RZ, PT ;  /* 0x000000ff0b00720c */ /* 0x000fe20003f25270 */
[----:B------:R-:W1:Y:S01]  /*0860*/  F2I.FTZ.U32.TRUNC.NTZ R3, R3 ;  /* 0x0000000300037305 */ /* 0x000e62000021f000 */
[----:B------:R-:W-:Y:S02]  /*0870*/  ISETP.GE.U32.AND P2, PT, R0, R5, PT ;  /* 0x000000050000720c */ /* 0x000fe40003f46070 */
[----:B------:R-:W-:-:S04]  /*0880*/  LOP3.LUT R0, R213, R11, RZ, 0x3c, !PT ;  /* 0x0000000bd5007212 */ /* 0x000fc800078e3cff */
[----:B------:R-:W-:-:S07]  /*0890*/  ISETP.GE.AND P0, PT, R0, RZ, PT ;  /* 0x000000ff0000720c */ /* 0x000fce0003f06270 */
[----:B------:R-:W-:Y:S02]  /*08a0*/  @P2 IADD3 R2, R2, 0x1, RZ ;  /* 0x0000000102022810 */ /* 0x000fe40007ffe0ff */
[----:B-1----:R-:W-:-:S03]  /*08b0*/  IADD3 R0, RZ, -R3, RZ ;  /* 0x80000003ff007210 */ /* 0x002fc60007ffe0ff */
[----:B------:R-:W-:Y:S02]  /*08c0*/  IMAD.MOV.U32 R4, RZ, RZ, R2 ;  /* 0x000000ffff047224 */ /* 0x000fe400078e0002 */
[----:B------:R-:W-:Y:S01]  /*08d0*/  IMAD.MOV.U32 R2, RZ, RZ, R0 ;  /* 0x000000ffff027224 */ /* 0x000fe200078e0000 */
[----:B------:R-:W-:Y:S01]  /*08e0*/  IABS R0, R10 ;  /* 0x0000000a00007213 */ /* 0x000fe20000000000 */
[----:B------:R-:W-:Y:S01]  /*08f0*/  @!P0 IMAD.MOV R4, RZ, RZ, -R4 ;  /* 0x000000ffff048224 */ /* 0x000fe200078e0a04 */
[----:B------:R-:W-:Y:S01]  /*0900*/  @!P1 LOP3.LUT R4, RZ, R11, RZ, 0x33, !PT ;  /* 0x0000000bff049212 */ /* 0x000fe200078e33ff */
[----:B------:R-:W-:Y:S01]  /*0910*/  IMAD R5, R2, R7, RZ ;  /* 0x0000000702057224 */ /* 0x000fe200078e02ff */
[----:B------:R-:W-:Y:S01]  /*0920*/  MOV R2, RZ ;  /* 0x000000ff00027202 */ /* 0x000fe20000000f00 */
[----:B------:R-:W-:Y:S01]  /*0930*/  IMAD.MOV R6, RZ, RZ, -R0 ;  /* 0x000000ffff067224 */ /* 0x000fe200078e0a00 */
[----:B------:R-:W-:-:S03]  /*0940*/  IABS R8, R4 ;  /* 0x0000000400087213 */ /* 0x000fc60000000000 */
[----:B------:R-:W-:-:S04]  /*0950*/  IMAD.HI.U32 R0, R3, R5, R2 ;  /* 0x0000000503007227 */ /* 0x000fc800078e0002 */
[----:B------:R-:W-:Y:S02]  /*0960*/  IMAD.MOV.U32 R2, RZ, RZ, R8 ;  /* 0x000000ffff027224 */ /* 0x000fe400078e0008 */
[----:B------:R-:W-:Y:S02]  /*0970*/  IMAD.MOV.U32 R3, RZ, RZ, R6 ;  /* 0x000000ffff037224 */ /* 0x000fe400078e0006 */
[----:B------:R-:W-:-:S04]  /*0980*/  IMAD.HI.U32 R0, R0, R2, RZ ;  /* 0x0000000200007227 */ /* 0x000fc800078e00ff */
[----:B------:R-:W-:Y:S02]  /*0990*/  IMAD R2, R0, R3, R2 ;  /* 0x0000000300027224 */ /* 0x000fe400078e0202 */
[----:B------:R-:W-:-:S03]  /*09a0*/  IMAD R3, R4, R11, RZ ;  /* 0x0000000b04037224 */ /* 0x000fc600078e02ff */
[----:B------:R-:W-:Y:S02]  /*09b0*/  ISETP.GT.U32.AND P1, PT, R7, R2, PT ;  /* 0x000000020700720c */ /* 0x000fe40003f24070 */
[----:B------:R-:W-:-:S11]  /*09c0*/  IADD3 R213, R213, -R3, RZ ;  /* 0x80000003d5d57210 */ /* 0x000fd60007ffe0ff */
[----:B------:R-:W-:Y:S01]  /*09d0*/  @!P1 IMAD.IADD R2, R2, 0x1, -R7 ;  /* 0x0000000102029824 */ /* 0x000fe200078e0a07 */
[----:B------:R-:W-:Y:S02]  /*09e0*/  @!P1 IADD3 R0, R0, 0x1, RZ ;  /* 0x0000000100009810 */ /* 0x000fe40007ffe0ff */
[----:B------:R-:W-:Y:S02]  /*09f0*/  ISETP.NE.AND P1, PT, R10, RZ, PT ;  /* 0x000000ff0a00720c */ /* 0x000fe40003f25270 */
[----:B------:R-:W-:Y:S02]  /*0a00*/  ISETP.GE.U32.AND P2, PT, R2, R7, PT ;  /* 0x000000070200720c */ /* 0x000fe40003f46070 */
[----:B------:R-:W-:-:S04]  /*0a10*/  LOP3.LUT R2, R4, R10, RZ, 0x3c, !PT ;  /* 0x0000000a04027212 */ /* 0x000fc800078e3cff */
[----:B------:R-:W-:-:S07]  /*0a20*/  ISETP.GE.AND P0, PT, R2, RZ, PT ;  /* 0x000000ff0200720c */ /* 0x000fce0003f06270 */
[----:B------:R-:W-:-:S06]  /*0a30*/  @P2 IADD3 R0, R0, 0x1, RZ ;  /* 0x0000000100002810 */ /* 0x000fcc0007ffe0ff */
[----:B------:R-:W-:Y:S02]  /*0a40*/  @!P0 IADD3 R0, -R0, RZ, RZ ;  /* 0x000000ff00008210 */ /* 0x000fe40007ffe1ff */
[----:B------:R-:W-:-:S05]  /*0a50*/  @!P1 LOP3.LUT R0, RZ, R10, RZ, 0x33, !PT ;  /* 0x0000000aff009212 */ /* 0x000fca00078e33ff */
[--C-:B------:R-:W-:Y:S02]  /*0a60*/  IMAD.MOV R2, RZ, RZ, -R0.reuse ;  /* 0x000000ffff027224 */ /* 0x100fe400078e0a00 */
[C---:B------:R-:W-:Y:S02]  /*0a70*/  IMAD R0, R10.reuse, 0x1000000, R0 ;  /* 0x010000000a007824 */ /* 0x040fe400078e0200 */
[----:B------:R-:W-:-:S04]  /*0a80*/  IMAD R2, R10, R2, R4 ;  /* 0x000000020a027224 */ /* 0x000fc800078e0204 */
[----:B------:R-:W-:Y:S01]  /*0a90*/  IMAD R214, R2, 0x10000, R0 ;  /* 0x0001000002d67824 */ /* 0x000fe200078e0200 */
[----:B------:R-:W-:Y:S05]  /*0aa0*/  BRA `(.L_x_30) ;  /* 0x0000004000007947 */ /* 0x000fea0003800000 */
.L_x_21:
[----:B--2---:R-:W-:Y:S01]  /*0ab0*/  IMAD.MOV.U32 R213, RZ, RZ, RZ ;  /* 0x000000ffffd57224 */ /* 0x004fe200078e00ff */
[----:B------:R-:W-:Y:S01]  /*0ac0*/  MOV R214, RZ ;  /* 0x000000ff00d67202 */ /* 0x000fe20000000f00 */
[----:B------:R-:W-:Y:S01]  /*0ad0*/  IMAD.U32 R212, RZ, RZ, UR4 ;  /* 0x00000004ffd47e24 */ /* 0x000fe2000f8e00ff */
[----:B------:R-:W-:Y:S02]  /*0ae0*/  MOV R215, c[0x0][0x53c] ;  /* 0x00014f0000d77a02 */ /* 0x000fe40000000f00 */
.L_x_30:
[----:B------:R-:W-:Y:S01]  /*0af0*/  ISETP.NE.AND P0, PT, R12, RZ, PT ;  /* 0x000000ff0c00720c */ /* 0x000fe20003f05270 */
[----:B------:R-:W-:-:S12]  /*0b00*/  WARPSYNC 0xffffffff ;  /* 0xffffffff00007948 */ /* 0x000fd80003800000 */
[----:B------:R1:W-:Y:S04]  /*0b10*/  @!P0 STS.128 [0x18100], R212 ;  /* 0x018100d4ff008388 */ /* 0x0003e80000000c00 */
[----:B------:R-:W-:Y:S06]  /*0b20*/  BAR.ARV 0x5, 0x100 ;  /* 0x0144000000007b1d */ /* 0x000fec0000002000 */
.L_x_19:
[----:B-12---:R-:W-:-:S13]  /*0b30*/  ISETP.GE.AND P0, PT, R215, c[0x0][0x53c], PT ;  /* 0x00014f00d7007a0c */ /* 0x006fda0003f06270 */
[----:B------:R-:W-:Y:S05]  /*0b40*/  @P0 EXIT ;  /* 0x000000000000094d */ /* 0x000fea0003800000 */
[----:B------:R-:W1:Y:S01]  /*0b50*/  S2R R17, SR_TID.X ;  /* 0x0000000000117919 */ /* 0x000e620000002100 */
[----:B------:R-:W-:Y:S02]  /*0b60*/  ULDC UR5, c[0x0][0x2ac] ;  /* 0x0000ab0000057ab9 */ /* 0x000fe40000000800 */
[----:B------:R-:W-:Y:S02]  /*0b70*/  ULDC UR4, c[0x0][0x1d0] ;  /* 0x0000740000047ab9 */ /* 0x000fe40000000800 */
[----:B------:R-:W-:Y:S01]  /*0b80*/  UIMAD UR5, UR5, UR4, URZ ;  /* 0x00000004050572a4 */ /* 0x000fe2000f8e023f */
[----:B-1----:R-:W-:-:S04]  /*0b90*/  SHF.R.S32.HI R9, RZ, 0x1f, R17 ;  /* 0x0000001fff097819 */ /* 0x002fc80000011411 */
[CC--:B------:R-:W-:Y:S02]  /*0ba0*/  LEA.HI R2, R9.reuse, R17.reuse, RZ, 0x4 ;  /* 0x0000001109027211 */ /* 0x0c0fe400078f20ff */
[CC--:B------:R-:W-:Y:S02]  /*0bb0*/  LEA.HI R15, R9.reuse, R17.reuse, RZ, 0x3 ;  /* 0x00000011090f7211 */ /* 0x0c0fe400078f18ff */
[----:B------:R-:W-:Y:S02]  /*0bc0*/  SHF.R.S32.HI R3, RZ, 0x4, R2 ;  /* 0x00000004ff037819 */ /* 0x000fe40000011402 */
[----:B------:R-:W-:Y:S02]  /*0bd0*/  LEA.HI R13, R9, R17, RZ, 0x2 ;  /* 0x00000011090d7211 */ /* 0x000fe400078f10ff */
[----:B------:R-:W-:Y:S02]  /*0be0*/  LEA.HI R0, R2, R3, RZ, 0x1 ;  /* 0x0000000302007211 */ /* 0x000fe400078f08ff */
[----:B------:R-:W-:-:S02]  /*0bf0*/  SHF.R.S32.HI R201, RZ, 0x3, R15 ;  /* 0x00000003ffc97819 */ /* 0x000fc4000001140f */
[----:B------:R-:W-:Y:S02]  /*0c00*/  LOP3.LUT R0, R0, 0xfffffffe, RZ, 0xc0, !PT ;  /* 0xfffffffe00007812 */ /* 0x000fe400078ec0ff */
[--C-:B------:R-:W-:Y:S02]  /*0c10*/  SHF.R.S32.HI R8, RZ, 0x2, R13.reuse ;  /* 0x00000002ff087819 */ /* 0x100fe4000001140d */
[----:B------:R-:W-:Y:S01]  /*0c20*/  LOP3.LUT R197, R15, 0xfffffff8, RZ, 0xc0, !PT ;  /* 0xfffffff80fc57812 */ /* 0x000fe200078ec0ff */
[----:B------:R-:W-:Y:S01]  /*0c30*/  IMAD.IADD R14, R3, 0x1, -R0 ;  /* 0x00000001030e7824 */ /* 0x000fe200078e0a00 */
[----:B------:R-:W-:Y:S01]  /*0c40*/  LOP3.LUT R0, R2, 0xfffffff0, RZ, 0xc0, !PT ;  /* 0xfffffff002007812 */ /* 0x000fe200078ec0ff */
[----:B------:R-:W-:Y:S01]  /*0c50*/  IMAD.SHL.U32 R3, R201, 0x40, RZ ;  /* 0x00000040c9037824 */ /* 0x000fe200078e00ff */
[----:B------:R-:W-:Y:S01]  /*0c60*/  SHF.R.S32.HI R2, RZ, 0x1f, R13 ;  /* 0x0000001fff027819 */ /* 0x000fe2000001140d */
[----:B------:R-:W-:Y:S01]  /*0c70*/  IMAD.IADD R197, R17, 0x1, -R197 ;  /* 0x0000000111c57824 */ /* 0x000fe200078e0ac5 */
[-C--:B------:R-:W-:Y:S01]  /*0c80*/  LEA.HI R7, R9, R17.reuse, RZ, 0x5 ;  /* 0x0000001109077211 */ /* 0x080fe200078f28ff */
[----:B------:R-:W-:Y:S01]  /*0c90*/  IMAD.IADD R0, R17, 0x1, -R0 ;  /* 0x0000000111007824 */ /* 0x000fe200078e0a00 */
[----:B------:R-:W-:Y:S01]  /*0ca0*/  LEA.HI R2, R2, R8, RZ, 0x3 ;  /* 0x0000000802027211 */ /* 0x000fe200078f18ff */
[----:B------:R-:W-:Y:S01]  /*0cb0*/  IMAD.SHL.U32 R194, R197, 0x8, RZ ;  /* 0x00000008c5c27824 */ /* 0x000fe200078e00ff */
[----:B------:R-:W-:-:S02]  /*0cc0*/  LEA.HI R9, R9, R17, RZ, 0x6 ;  /* 0x0000001109097211 */ /* 0x000fc400078f30ff */
[----:B------:R-:W-:Y:S02]  /*0cd0*/  SHF.R.S32.HI R5, RZ, 0x1f, R0 ;  /* 0x0000001fff057819 */ /* 0x000fe40000011400 */
[----:B------:R-:W-:Y:S01]  /*0ce0*/  LOP3.LUT R4, R2, 0xfffffff8, RZ, 0xc0, !PT ;  /* 0xfffffff802047812 */ /* 0x000fe200078ec0ff */
[----:B------:R-:W-:Y:S01]  /*0cf0*/  IMAD.SHL.U32 R9, R9, 0x8, RZ ;  /* 0x0000000809097824 */ /* 0x000fe200078e00ff */
[----:B------:R-:W-:Y:S02]  /*0d00*/  LEA.HI R10, R5, R0, RZ, 0x3 ;  /* 0x00000000050a7211 */ /* 0x000fe400078f18ff */
[----:B------:R-:W-:Y:S01]  /*0d10*/  LOP3.LUT R2, R3, 0x1c0, RZ, 0xc0, !PT ;  /* 0x000001c003027812 */ /* 0x000fe200078ec0ff */
[----:B------:R-:W-:Y:S01]  /*0d20*/  IMAD.IADD R8, R8, 0x1, -R4 ;  /* 0x0000000108087824 */ /* 0x000fe200078e0a04 */
[----:B------:R-:W-:Y:S02]  /*0d30*/  LOP3.LUT R3, R10, 0xfffffff8, RZ, 0xc0, !PT ;  /* 0xfffffff80a037812 */ /* 0x000fe400078ec0ff */
[----:B------:R-:W-:-:S02]  /*0d40*/  SHF.R.U32.HI R4, RZ, 0x3, R2 ;  /* 0x00000003ff047819 */ /* 0x000fc40000011602 */
[----:B------:R-:W-:Y:S01]  /*0d50*/  LOP3.LUT R2, R2, 0x38, R194, 0xf8, !PT ;  /* 0x0000003802027812 */ /* 0x000fe200078ef8c2 */
[----:B------:R-:W-:Y:S01]  /*0d60*/  IMAD.IADD R5, R0, 0x1, -R3 ;  /* 0x0000000100057824 */ /* 0x000fe200078e0a03 */
[----:B------:R-:W-:Y:S02]  /*0d70*/  LOP3.LUT R0, R7, 0xffffffe0, RZ, 0xc0, !PT ;  /* 0xffffffe007007812 */ /* 0x000fe400078ec0ff */
[----:B------:R-:W-:Y:S02]  /*0d80*/  LOP3.LUT R12, R2, R4, RZ, 0x3c, !PT ;  /* 0x00000004020c7212 */ /* 0x000fe400078e3cff */
[--C-:B------:R-:W-:Y:S01]  /*0d90*/  SHF.R.S32.HI R4, RZ, 0x5, R7.reuse ;  /* 0x00000005ff047819 */ /* 0x100fe20000011407 */
[----:B------:R-:W-:Y:S01]  /*0da0*/  IMAD.IADD R16, R17, 0x1, -R0 ;  /* 0x0000000111107824 */ /* 0x000fe200078e0a00 */
[----:B------:R-:W-:Y:S01]  /*0db0*/  SHF.R.S32.HI R2, RZ, 0x1f, R7 ;  /* 0x0000001fff027819 */ /* 0x000fe20000011407 */
[----:B------:R-:W-:Y:S01]  /*0dc0*/  IMAD.SHL.U32 R0, R197, 0x40, RZ ;  /* 0x00000040c5007824 */ /* 0x000fe200078e00ff */
[----:B------:R-:W-:-:S02]  /*0dd0*/  LOP3.LUT R6, R8, 0x1, RZ, 0xc0, !PT ;  /* 0x0000000108067812 */ /* 0x000fc400078ec0ff */
[----:B------:R-:W-:Y:S02]  /*0de0*/  LEA.HI R2, R2, R4, RZ, 0x3 ;  /* 0x0000000402027211 */ /* 0x000fe400078f18ff */
[----:B------:R-:W-:Y:S02]  /*0df0*/  SHF.R.S32.HI R11, RZ, 0x1f, R16 ;  /* 0x0000001fff0b7819 */ /* 0x000fe40000011410 */
[----:B------:R-:W-:Y:S02]  /*0e00*/  LOP3.LUT R0, R0, 0x1c0, RZ, 0xc0, !PT ;  /* 0x000001c000007812 */ /* 0x000fe400078ec0ff */
[----:B------:R-:W-:Y:S02]  /*0e10*/  LOP3.LUT R2, R2, 0xffffff8, RZ, 0xc0, !PT ;  /* 0x0ffffff802027812 */ /* 0x000fe400078ec0ff */
[----:B------:R-:W-:Y:S02]  /*0e20*/  ISETP.NE.U32.AND P0, PT, R6, 0x1, PT ;  /* 0x000000010600780c */ /* 0x000fe40003f05070 */
[----:B------:R-:W-:Y:S01]  /*0e30*/  LEA.HI R11, R11, R16, RZ, 0x2 ;  /* 0x000000100b0b7211 */ /* 0x000fe200078f10ff */
[----:B------:R-:W-:Y:S01]  /*0e40*/  IMAD.IADD R3, R4, 0x1, -R2 ;  /* 0x0000000104037824 */ /* 0x000fe200078e0a02 */
[----:B------:R-:W-:-:S02]  /*0e50*/  LOP3.LUT R7, R0, 0x8, R15, 0xf8, !PT ;  /* 0x0000000800077812 */ /* 0x000fc400078ef80f */
[----:B------:R-:W-:Y:S02]  /*0e60*/  SHF.R.U32.HI R6, RZ, 0x3, R0 ;  /* 0x00000003ff067819 */ /* 0x000fe40000011600 */
[----:B------:R-:W-:Y:S02]  /*0e70*/  LOP3.LUT R0, R13, 0xfffffffc, RZ, 0xc0, !PT ;  /* 0xfffffffc0d007812 */ /* 0x000fe400078ec0ff */
[----:B------:R-:W-:Y:S02]  /*0e80*/  SHF.R.S32.HI R2, RZ, 0x2, R11 ;  /* 0x00000002ff027819 */ /* 0x000fe4000001140b */
[----:B------:R-:W-:Y:S01]  /*0e90*/  LOP3.LUT R13, R7, R6, RZ, 0x3c, !PT ;  /* 0x00000006070d7212 */ /* 0x000fe200078e3cff */
[----:B------:R-:W-:Y:S01]  /*0ea0*/  IMAD.IADD R0, R17, 0x1, -R0 ;  /* 0x0000000111007824 */ /* 0x000fe200078e0a00 */
[----:B------:R-:W-:Y:S01]  /*0eb0*/  LOP3.LUT P4, RZ, R5, 0x2, RZ, 0xc0, !PT ;  /* 0x0000000205ff7812 */ /* 0x000fe2000788c0ff */
[----:B------:R-:W-:Y:S01]  /*0ec0*/  IMAD R15, R3, 0x10, R2 ;  /* 0x00000010030f7824 */ /* 0x000fe200078e0202 */
[C---:B------:R-:W-:Y:S01]  /*0ed0*/  LOP3.LUT P3, RZ, R5.reuse, 0x4, RZ, 0xc0, !PT ;  /* 0x0000000405ff7812 */ /* 0x040fe2000786c0ff */
[----:B------:R-:W-:Y:S01]  /*0ee0*/  IMAD.SHL.U32 R2, R5, 0x40, RZ ;  /* 0x0000004005027824 */ /* 0x000fe200078e00ff */
[----:B------:R-:W-:Y:S01]  /*0ef0*/  LEA.HI R3, R0, R0, RZ, 0x1 ;  /* 0x0000000000037211 */ /* 0x000fe200078f08ff */
[----:B------:R-:W-:Y:S01]  /*0f00*/  IMAD.SHL.U32 R7, R4, 0x400, RZ ;  /* 0x0000040004077824 */ /* 0x000fe200078e00ff */
[C---:B------:R-:W-:Y:S01]  /*0f10*/  R2P PR, R8.reuse, 0x6 ;  /* 0x0000000608007804 */ /* 0x040fe20000000000 */
[----:B------:R-:W-:Y:S01]  /*0f20*/  IMAD.SHL.U32 R4, R8, 0x40, RZ ;  /* 0x0000004008047824 */ /* 0x000fe200078e00ff */
[----:B------:R-:W-:Y:S01]  /*0f30*/  LOP3.LUT R2, R2, 0x1c0, RZ, 0xc0, !PT ;  /* 0x000001c002027812 */ /* 0x000fe200078ec0ff */
[----:B------:R-:W-:Y:S01]  /*0f40*/  IMAD.SHL.U32 R6, R14, 0x8, RZ ;  /* 0x000000080e067824 */ /* 0x000fe200078e00ff */
[----:B------:R-:W-:Y:S01]  /*0f50*/  LOP3.LUT R3, R3, 0x1ffffffe, RZ, 0xc0, !PT ;  /* 0x1ffffffe03037812 */ /* 0x000fe200078ec0ff */
[----:B------:R-:W-:Y:S01]  /*0f60*/  IMAD.SHL.U32 R8, R10, 0x40, RZ ;  /* 0x000000400a087824 */ /* 0x000fe200078e00ff */
[----:B------:R-:W-:Y:S01]  /*0f70*/  LOP3.LUT R4, R4, 0x1c0, RZ, 0xc0, !PT ;  /* 0x000001c004047812 */ /* 0x000fe200078ec0ff */
[----:B------:R-:W-:Y:S01]  /*0f80*/  IMAD R5, R0, 0x2, R7 ;  /* 0x0000000200057824 */ /* 0x000fe200078e0207 */
[----:B------:R-:W-:Y:S01]  /*0f90*/  LOP3.LUT R6, R2, 0x8, R6, 0xf8, !PT ;  /* 0x0000000802067812 */ /* 0x000fe200078ef806 */
[----:B------:R-:W-:Y:S01]  /*0fa0*/  IMAD.MOV.U32 R10, RZ, RZ, 0x40 ;  /* 0x00000040ff0a7424 */ /* 0x000fe200078e00ff */
[----:B------:R-:W-:Y:S01]  /*0fb0*/  LOP3.LUT R12, R12, 0x7ffffe00, R9, 0xf8, !PT ;  /* 0x7ffffe000c0c7812 */ /* 0x000fe200078ef809 */
[----:B------:R-:W-:Y:S01]  /*0fc0*/  IMAD.IADD R9, R0, 0x1, -R3 ;  /* 0x0000000100097824 */ /* 0x000fe200078e0a03 */
[----:B------:R-:W-:Y:S01]  /*0fd0*/  SHF.R.U32.HI R2, RZ, 0x3, R2 ;  /* 0x00000003ff027819 */ /* 0x000fe20000011602 */
[----:B------:R-:W-:Y:S01]  /*0fe0*/  STL [R1+0x8], R15 ;  /* 0x0000080f01007387 */ /* 0x000fe20000100800 */
[----:B------:R-:W-:Y:S01]  /*0ff0*/  LEA.HI R3, R4, R4, RZ, 0x1d ;  /* 0x0000000404037211 */ /* 0x000fe200078fe8ff */
[----:B------:R-:W-:Y:S01]  /*1000*/  IMAD R9, R9, 0x8, R15 ;  /* 0x0000000809097824 */ /* 0x000fe200078e020f */
[----:B------:R-:W-:Y:S01]  /*1010*/  LOP3.LUT R2, R6, R2, RZ, 0x3c, !PT ;  /* 0x0000000206027212 */ /* 0x000fe200078e3cff */
[----:B------:R-:W-:Y:S01]  /*1020*/  IMAD R0, R14, 0x200, R13 ;  /* 0x000002000e007824 */ /* 0x000fe200078e020d */
[----:B------:R-:W-:Y:S01]  /*1030*/  LOP3.LUT R4, R8, 0xfffffe00, RZ, 0xc0, !PT ;  /* 0xfffffe0008047812 */ /* 0x000fe200078ec0ff */
[----:B------:R-:W-:Y:S01]  /*1040*/  IMAD.IADD R8, R5, 0x1, R3 ;  /* 0x0000000105087824 */ /* 0x000fe200078e0203 */
[----:B------:R-:W-:Y:S01]  /*1050*/  IADD3 R198, R194, 0x40, RZ ;  /* 0x00000040c2c67810 */ /* 0x000fe20007ffe0ff */
[----:B------:R1:W-:Y:S01]  /*1060*/  STL [R1+0xc], R9 ;  /* 0x00000c0901007387 */ /* 0x0003e20000100800 */
[CC--:B------:R-:W-:Y:S01]  /*1070*/  IADD3 R3, R2.reuse, R4.reuse, R7 ;  /* 0x0000000402037210 */ /* 0x0c0fe20007ffe007 */
[----:B------:R-:W-:Y:S01]  /*1080*/  IMAD.MOV.U32 R7, RZ, RZ, 0x20 ;  /* 0x00000020ff077424 */ /* 0x000fe200078e00ff */
[----:B------:R-:W-:Y:S01]  /*1090*/  LOP3.LUT R4, R2, R4, RZ, 0xfc, !PT ;  /* 0x0000000402047212 */ /* 0x000fe200078efcff */
[----:B------:R-:W-:Y:S01]  /*10a0*/  IMAD.SHL.U32 R187, R12, 0x2, RZ ;  /* 0x000000020cbb7824 */ /* 0x000fe200078e00ff */
[----:B------:R-:W-:-:S02]  /*10b0*/  LOP3.LUT R2, R11, 0x7ffffffc, RZ, 0xc0, !PT ;  /* 0x7ffffffc0b027812 */ /* 0x000fc400078ec0ff */
[----:B------:R-:W-:Y:S02]  /*10c0*/  IADD3 R199, R194, 0x80, RZ ;  /* 0x00000080c2c77810 */ /* 0x000fe40007ffe0ff */
[----:B------:R-:W-:Y:S01]  /*10d0*/  SHF.R.S32.HI R5, RZ, 0x1f, R198 ;  /* 0x0000001fff057819 */ /* 0x000fe200000114c6 */
[----:B------:R-:W-:Y:S01]  /*10e0*/  IMAD.IADD R2, R16, 0x1, -R2 ;  /* 0x0000000110027824 */ /* 0x000fe200078e0a02 */
[C---:B------:R-:W-:Y:S02]  /*10f0*/  SEL R5, R7.reuse, 0xffffffe0, !P1 ;  /* 0xffffffe007057807 */ /* 0x040fe40004800000 */
[----:B------:R-:W-:Y:S01]  /*1100*/  SHF.R.S32.HI R6, RZ, 0x1f, R199 ;  /* 0x0000001fff067819 */ /* 0x000fe200000114c7 */
[----:B------:R-:W-:Y:S01]  /*1110*/  IMAD.SHL.U32 R222, R2, 0x2, RZ ;  /* 0x0000000202de7824 */ /* 0x000fe200078e00ff */
[----:B------:R-:W-:Y:S02]  /*1120*/  SEL R2, R7, 0xffffffe0, !P4 ;  /* 0xffffffe007027807 */ /* 0x000fe40006000000 */
[----:B------:R-:W-:-:S02]  /*1130*/  SEL R6, R10, 0xffffffc0, !P2 ;  /* 0xffffffc00a067807 */ /* 0x000fc40005000000 */
[C---:B------:R-:W-:Y:S02]  /*1140*/  IADD3 R249, R222.reuse, 0x8, RZ ;  /* 0x00000008def97810 */ /* 0x040fe40007ffe0ff */
[C---:B------:R-:W-:Y:S02]  /*1150*/  IADD3 R246, R222.reuse, 0x20, RZ ;  /* 0x00000020def67810 */ /* 0x040fe40007ffe0ff */
[C---:B------:R-:W-:Y:S02]  /*1160*/  IADD3 R243, R222.reuse, 0x38, RZ ;  /* 0x00000038def37810 */ /* 0x040fe40007ffe0ff */
[C---:B------:R-:W-:Y:S02]  /*1170*/  IADD3 R240, R222.reuse, 0x50, RZ ;  /* 0x00000050def07810 */ /* 0x040fe40007ffe0ff */
[----:B------:R-:W-:Y:S02]  /*1180*/  IADD3 R237, R222, 0x68, RZ ;  /* 0x00000068deed7810 */ /* 0x000fe40007ffe0ff */
[----:B------:R-:W-:-:S02]  /*1190*/  SHF.R.S32.HI R7, RZ, 0x1f, R249 ;  /* 0x0000001fff077819 */ /* 0x000fc400000114f9 */
[C---:B------:R-:W-:Y:S02]  /*11a0*/  IADD3 R234, R222.reuse, 0x80, RZ ;  /* 0x00000080deea7810 */ /* 0x040fe40007ffe0ff */
[----:B------:R-:W-:Y:S02]  /*11b0*/  SHF.R.S32.HI R7, RZ, 0x1f, R246 ;  /* 0x0000001fff077819 */ /* 0x000fe400000114f6 */
[C---:B------:R-:W-:Y:S02]  /*11c0*/  IADD3 R231, R222.reuse, 0x98, RZ ;  /* 0x00000098dee77810 */ /* 0x040fe40007ffe0ff */
[----:B------:R-:W-:Y:S02]  /*11d0*/  SHF.R.S32.HI R7, RZ, 0x1f, R243 ;  /* 0x0000001fff077819 */ /* 0x000fe400000114f3 */
[----:B------:R-:W-:Y:S02]  /*11e0*/  IADD3 R228, R222, 0xb0, RZ ;  /* 0x000000b0dee47810 */ /* 0x000fe40007ffe0ff */
[----:B------:R-:W-:-:S02]  /*11f0*/  LEA R223, R8, 0x80, 0x1 ;  /* 0x0000008008df7811 */ /* 0x000fc400078e08ff */
[----:B------:R-:W-:Y:S02]  /*1200*/  SHF.R.S32.HI R7, RZ, 0x1f, R240 ;  /* 0x0000001fff077819 */ /* 0x000fe400000114f0 */
[----:B------:R-:W-:Y:S01]  /*1210*/  SHF.R.S32.HI R7, RZ, 0x1f, R237 ;  /* 0x0000001fff077819 */ /* 0x000fe200000114ed */
[C---:B------:R-:W-:Y:S01]  /*1220*/  IMAD.IADD R226, R223.reuse, 0x1, R5 ;  /* 0x00000001dfe27824 */ /* 0x040fe200078e0205 */
[----:B------:R-:W-:Y:S02]  /*1230*/  SHF.R.S32.HI R7, RZ, 0x1f, R234 ;  /* 0x0000001fff077819 */ /* 0x000fe400000114ea */
[----:B------:R-:W-:Y:S01]  /*1240*/  SHF.R.S32.HI R7, RZ, 0x1f, R231 ;  /* 0x0000001fff077819 */ /* 0x000fe200000114e7 */
[----:B------:R-:W-:Y:S01]  /*1250*/  IMAD.IADD R252, R226, 0x1, R6 ;  /* 0x00000001e2fc7824 */ /* 0x000fe200078e0206 */
[----:B------:R-:W-:Y:S01]  /*1260*/  SHF.R.S32.HI R7, RZ, 0x1f, R228 ;  /* 0x0000001fff077819 */ /* 0x000fe200000114e4 */
[----:B------:R-:W-:Y:S01]  /*1270*/  IMAD.IADD R7, R223, 0x1, R6 ;  /* 0x00000001df077824 */ /* 0x000fe200078e0206 */
[----:B------:R-:W-:-:S02]  /*1280*/  IADD3 R247, R222, 0x18, RZ ;  /* 0x00000018def77810 */ /* 0x000fc40007ffe0ff */
[C---:B------:R-:W-:Y:S02]  /*1290*/  IADD3 R248, R222.reuse, 0x10, RZ ;  /* 0x00000010def87810 */ /* 0x040fe40007ffe0ff */
[----:B------:R2:W-:Y:S01]  /*12a0*/  STL [R1], R7 ;  /* 0x0000000701007387 */ /* 0x0005e20000100800 */
[C---:B------:R-:W-:Y:S02]  /*12b0*/  IADD3 R244, R222.reuse, 0x30, RZ ;  /* 0x00000030def47810 */ /* 0x040fe40007ffe0ff */
[C---:B------:R-:W-:Y:S02]  /*12c0*/  IADD3 R224, R223.reuse, -0x10, RZ ;  /* 0xfffffff0dfe07810 */ /* 0x040fe40007ffe0ff */
[C---:B------:R-:W-:Y:S02]  /*12d0*/  IADD3 R245, R222.reuse, 0x28, RZ ;  /* 0x00000028def57810 */ /* 0x040fe40007ffe0ff */
[----:B------:R-:W-:Y:S02]  /*12e0*/  IADD3 R241, R222, 0x48, RZ ;  /* 0x00000048def17810 */ /* 0x000fe40007ffe0ff */
[----:B------:R-:W-:-:S02]  /*12f0*/  @P0 IADD3 R224, R223, 0x10, RZ ;  /* 0x00000010dfe00810 */ /* 0x000fc40007ffe0ff */
[----:B------:R-:W-:Y:S02]  /*1300*/  LEA R183, R3, 0xc100, 0x1 ;  /* 0x0000c10003b77811 */ /* 0x000fe400078e08ff */
[----:B------:R-:W-:Y:S01]  /*1310*/  LEA R178, R4, 0x100, 0x1 ;  /* 0x0000010004b27811 */ /* 0x000fe200078e08ff */
[----:B------:R-:W-:Y:S01]  /*1320*/  IMAD.IADD R225, R5, 0x1, R224 ;  /* 0x0000000105e17824 */ /* 0x000fe200078e02e0 */
[C---:B------:R-:W-:Y:S01]  /*1330*/  IADD3 R242, R222.reuse, 0x40, RZ ;  /* 0x00000040def27810 */ /* 0x040fe20007ffe0ff */
[----:B------:R-:W-:Y:S01]  /*1340*/  IMAD.IADD R184, R183, 0x1, R2 ;  /* 0x00000001b7b87824 */ /* 0x000fe200078e0202 */
[----:B------:R-:W-:Y:S01]  /*1350*/  IADD3 R238, R222, 0x60, RZ ;  /* 0x00000060deee7810 */ /* 0x000fe20007ffe0ff */
[----:B------:R-:W-:Y:S01]  /*1360*/  IMAD.IADD R179, R2, 0x1, R178 ;  /* 0x0000000102b37824 */ /* 0x000fe200078e02b2 */
[----:B------:R-:W-:Y:S01]  /*1370*/  IADD3 R239, R222, 0x58, RZ ;  /* 0x00000058deef7810 */ /* 0x000fe20007ffe0ff */
[----:B------:R-:W-:Y:S01]  /*1380*/  IMAD.IADD R251, R6, 0x1, R224 ;  /* 0x0000000106fb7824 */ /* 0x000fe200078e02e0 */
[----:B------:R-:W-:Y:S01]  /*1390*/  IADD3 R235, R222, 0x78, RZ ;  /* 0x00000078deeb7810 */ /* 0x000fe20007ffe0ff */
[----:B------:R-:W-:Y:S01]  /*13a0*/  IMAD.IADD R250, R225, 0x1, R6 ;  /* 0x00000001e1fa7824 */ /* 0x000fe200078e0206 */
[----:B------:R-:W-:-:S02]  /*13b0*/  SHF.R.S32.HI R8, RZ, 0x1f, R247 ;  /* 0x0000001fff087819 */ /* 0x000fc400000114f7 */
[----:B------:R-:W-:Y:S02]  /*13c0*/  LEA R176, R0, 0x6100, 0x1 ;  /* 0x0000610000b07811 */ /* 0x000fe400078e08ff */
[C---:B------:R-:W-:Y:S02]  /*13d0*/  IADD3 R236, R222.reuse, 0x70, RZ ;  /* 0x00000070deec7810 */ /* 0x040fe40007ffe0ff */
[----:B------:R-:W-:Y:S02]  /*13e0*/  IADD3 R232, R222, 0x90, RZ ;  /* 0x00000090dee87810 */ /* 0x000fe40007ffe0ff */
[----:B-1----:R-:W-:Y:S02]  /*13f0*/  SHF.R.S32.HI R9, RZ, 0x1f, R248 ;  /* 0x0000001fff097819 */ /* 0x002fe400000114f8 */
[----:B------:R-:W-:Y:S02]  /*1400*/  SHF.R.S32.HI R8, RZ, 0x1f, R244 ;  /* 0x0000001fff087819 */ /* 0x000fe400000114f4 */
[----:B------:R-:W-:-:S02]  /*1410*/  SEL R0, R10, 0xffffffc0, !P3 ;  /* 0xffffffc00a007807 */ /* 0x000fc40005800000 */
[C---:B------:R-:W-:Y:S02]  /*1420*/  IADD3 R233, R222.reuse, 0x88, RZ ;  /* 0x00000088dee97810 */ /* 0x040fe40007ffe0ff */
[----:B------:R-:W-:Y:S01]  /*1430*/  IADD3 R229, R222, 0xa8, RZ ;  /* 0x000000a8dee57810 */ /* 0x000fe20007ffe0ff */
[----:B------:R-:W-:Y:S01]  /*1440*/  IMAD.IADD R186, R183, 0x1, R0 ;  /* 0x00000001b7ba7824 */ /* 0x000fe200078e0200 */
[----:B------:R-:W-:Y:S01]  /*1450*/  SHF.R.S32.HI R9, RZ, 0x1f, R245 ;  /* 0x0000001fff097819 */ /* 0x000fe200000114f5 */
[----:B------:R-:W-:Y:S01]  /*1460*/  IMAD.IADD R181, R0, 0x1, R178 ;  /* 0x0000000100b57824 */ /* 0x000fe200078e02b2 */
[----:B------:R-:W-:Y:S01]  /*1470*/  SHF.R.S32.HI R8, RZ, 0x1f, R241 ;  /* 0x0000001fff087819 */ /* 0x000fe200000114f1 */
[----:B------:R-:W-:Y:S01]  /*1480*/  IMAD.IADD R185, R184, 0x1, R0 ;  /* 0x00000001b8b97824 */ /* 0x000fe200078e0200 */
[----:B------:R-:W-:Y:S01]  /*1490*/  IADD3 R230, R222, 0xa0, RZ ;  /* 0x000000a0dee67810 */ /* 0x000fe20007ffe0ff */
[----:B------:R-:W-:Y:S01]  /*14a0*/  IMAD.IADD R180, R0, 0x1, R179 ;  /* 0x0000000100b47824 */ /* 0x000fe200078e02b3 */
[----:B------:R-:W-:-:S02]  /*14b0*/  IADD3 R227, R222, 0xb8, RZ ;  /* 0x000000b8dee37810 */ /* 0x000fc40007ffe0ff */
[----:B------:R-:W-:Y:S02]  /*14c0*/  SHF.R.S32.HI R9, RZ, 0x1f, R242 ;  /* 0x0000001fff097819 */ /* 0x000fe400000114f2 */
[----:B------:R-:W-:Y:S02]  /*14d0*/  SHF.R.S32.HI R8, RZ, 0x1f, R238 ;  /* 0x0000001fff087819 */ /* 0x000fe400000114ee */
[----:B------:R-:W-:Y:S02]  /*14e0*/  SHF.R.S32.HI R9, RZ, 0x1f, R239 ;  /* 0x0000001fff097819 */ /* 0x000fe400000114ef */
[----:B------:R-:W-:Y:S02]  /*14f0*/  SHF.R.S32.HI R8, RZ, 0x1f, R235 ;  /* 0x0000001fff087819 */ /* 0x000fe400000114eb */
[----:B------:R-:W-:Y:S02]  /*1500*/  SHF.R.S32.HI R9, RZ, 0x1f, R236 ;  /* 0x0000001fff097819 */ /* 0x000fe400000114ec */
[----:B------:R-:W-:-:S02]  /*1510*/  SHF.R.S32.HI R8, RZ, 0x1f, R232 ;  /* 0x0000001fff087819 */ /* 0x000fc400000114e8 */
[----:B------:R-:W-:Y:S02]  /*1520*/  SHF.R.S32.HI R9, RZ, 0x1f, R233 ;  /* 0x0000001fff097819 */ /* 0x000fe400000114e9 */
[----:B------:R-:W-:Y:S02]  /*1530*/  SHF.R.S32.HI R8, RZ, 0x1f, R229 ;  /* 0x0000001fff087819 */ /* 0x000fe400000114e5 */
[----:B------:R-:W-:Y:S02]  /*1540*/  SHF.R.S32.HI R11, RZ, 0x1f, R194 ;  /* 0x0000001fff0b7819 */ /* 0x000fe400000114c2 */
[----:B------:R-:W-:Y:S02]  /*1550*/  SHF.R.S32.HI R9, RZ, 0x1f, R230 ;  /* 0x0000001fff097819 */ /* 0x000fe400000114e6 */
[----:B--2---:R-:W-:Y:S02]  /*1560*/  SHF.R.S32.HI R8, RZ, 0x1f, R227 ;  /* 0x0000001fff087819 */ /* 0x004fe400000114e3 */
.L_x_121:
[----:B------:R-:W-:-:S04]  /*1570*/  IMAD.MOV.U32 R8, RZ, RZ, 0x4 ;  /* 0x00000004ff087424 */ /* 0x000fc800078e00ff */
[----:B------:R-:W-:-:S05]  /*1580*/  IMAD.WIDE R2, R215, R8, c[0x0][0x588] ;  /* 0x00016200d7027625 */ /* 0x000fca00078e0208 */
[----:B------:R-:W2:Y:S01]  /*1590*/  LDG.E R216, [R2.64] ;  /* 0x0000000602d87981 */ /* 0x000ea2000c1e1900 */
[----:B------:R-:W-:Y:S01]  /*15a0*/  ISETP.NE.U32.AND P4, PT, RZ, c[0x0][0x370], PT ;  /* 0x0000dc00ff007a0c */ /* 0x000fe20003f85070 */
[----:B------:R-:W-:Y:S01]  /*15b0*/  IMAD.MOV.U32 R202, RZ, RZ, RZ ;  /* 0x000000ffffca7224 */ /* 0x000fe200078e00ff */
[----:B------:R-:W-:Y:S01]  /*15c0*/  ISETP.NE.U32.AND P3, PT, RZ, c[0x0][0x360], PT ;  /* 0x0000d800ff007a0c */ /* 0x000fe20003f65070 */
[----:B------:R-:W-:Y:S01]  /*15d0*/  IMAD.MOV.U32 R11, RZ, RZ, RZ ;  /* 0x000000ffff0b7224 */ /* 0x000fe200078e00ff */
[----:B------:R-:W-:Y:S02]  /*15e0*/  ISETP.NE.AND.EX P4, PT, RZ, c[0x0][0x374], PT, P4 ;  /* 0x0000dd00ff007a0c */ /* 0x000fe40003f85340 */
[----:B------:R-:W-:Y:S02]  /*15f0*/  ISETP.NE.AND.EX P3, PT, RZ, c[0x0][0x364], PT, P3 ;  /* 0x0000d900ff007a0c */ /* 0x000fe40003f65330 */
[----:B------:R-:W-:-:S04]  /*1600*/  ISETP.NE.U32.AND P0, PT, RZ, c[0x0][0x348], PT ;  /* 0x0000d200ff007a0c */ /* 0x000fc80003f05070 */
[----:B------:R-:W-:Y:S02]  /*1610*/  ISETP.NE.AND.EX P0, PT, RZ, c[0x0][0x34c], PT, P0 ;  /* 0x0000d300ff007a0c */ /* 0x000fe40003f05300 */
[----:B--2---:R-:W-:Y:S01]  /*1620*/  SHF.R.S32.HI R220, RZ, 0x1f, R216 ;  /* 0x0000001fffdc7819 */ /* 0x004fe200000114d8 */
[C---:B------:R-:W-:Y:S02]  /*1630*/  IMAD.SHL.U32 R217, R216.reuse, 0x4, RZ ;  /* 0x00000004d8d97824 */ /* 0x040fe400078e00ff */
[C---:B------:R-:W-:Y:S02]  /*1640*/  @P4 LEA R6, P2, R216.reuse, c[0x0][0x370], 0x2 ;  /* 0x0000dc00d8064a11 */ /* 0x040fe400078410ff */
[C-C-:B------:R-:W-:Y:S02]  /*1650*/  SHF.L.U64.HI R218, R216.reuse, 0x2, R220.reuse ;  /* 0x00000002d8da7819 */ /* 0x140fe400000102dc */
[----:B------:R-:W-:Y:S02]  /*1660*/  @P4 LEA.HI.X R7, R216, c[0x0][0x374], R220, 0x2, P2 ;  /* 0x0000dd00d8074a11 */ /* 0x000fe400010f14dc */
[----:B------:R-:W-:-:S02]  /*1670*/  @P3 IADD3 R4, P1, R217, c[0x0][0x360], RZ ;  /* 0x0000d800d9043a10 */ /* 0x000fc40007f3e0ff */
[----:B------:R-:W-:Y:S01]  /*1680*/  IADD3 R2, P2, R217, c[0x0][0x348], RZ ;  /* 0x0000d200d9027a10 */ /* 0x000fe20007f5e0ff */
[----:B------:R1:W5:Y:S01]  /*1690*/  @P4 LDG.E R202, [R6.64] ;  /* 0x0000000606ca4981 */ /* 0x000362000c1e1900 */
[C---:B------:R-:W-:Y:S02]  /*16a0*/  @P3 IADD3.X R5, R218.reuse, c[0x0][0x364], RZ, P1, !PT ;  /* 0x0000d900da053a10 */ /* 0x040fe40000ffe4ff */
[----:B------:R-:W-:-:S03]  /*16b0*/  IADD3.X R3, R218, c[0x0][0x34c], RZ, P2, !PT ;  /* 0x0000d300da037a10 */ /* 0x000fc600017fe4ff */
[----:B------:R1:W5:Y:S04]  /*16c0*/  @P3 LDG.E R15, [R4.64] ;  /* 0x00000006040f3981 */ /* 0x000368000c1e1900 */
[----:B------:R1:W5:Y:S01]  /*16d0*/  @P0 LDG.E R11, [R2.64] ;  /* 0x00000006020b0981 */ /* 0x000362000c1e1900 */
[----:B------:R-:W-:Y:S01]  /*16e0*/  YIELD ;  /* 0x0000000000007946 */ /* 0x000fe20003800000 */
[----:B------:R-:W-:Y:S05]  /*16f0*/  @P3 BRA `(.L_x_31) ;  /* 0x0000005000003947 */ /* 0x000fea0003800000 */
[----:B-----5:R-:W-:Y:S01]  /*1700*/  MOV R15, c[0x0][0x168] ;  /* 0x00005a00000f7a02 */ /* 0x020fe20000000f00 */
[----:B------:R-:W-:Y:S05]  /*1710*/  @!P0 BRA `(.L_x_31) ;  /* 0x0000003000008947 */ /* 0x000fea0003800000 */
[----:B------:R2:W3:Y:S04]  /*1720*/  LDG.E R0, [R2.64] ;  /* 0x0000000602007981 */ /* 0x0004e8000c1e1900 */
[----:B-12---:R-:W3:Y:S02]  /*1730*/  LDG.E R2, [R2.64+0x4] ;  /* 0x0000040602027981 */ /* 0x006ee4000c1e1900 */
[----:B---3--:R-:W-:-:S02]  /*1740*/  IADD3 R15, -R0, R2, RZ ;  /* 0x00000002000f7210 */ /* 0x008fc40007ffe1ff */
.L_x_31:
[----:B------:R-:W-:-:S04]  /*1750*/  ISETP.NE.U32.AND P1, PT, RZ, c[0x0][0x368], PT ;  /* 0x0000da00ff007a0c */ /* 0x000fc80003f25070 */
[----:B------:R-:W-:-:S13]  /*1760*/  ISETP.NE.AND.EX P1, PT, RZ, c[0x0][0x36c], PT, P1 ;  /* 0x0000db00ff007a0c */ /* 0x000fda0003f25310 */
[----:B------:R-:W-:Y:S05]  /*1770*/  @!P1 BRA `(.L_x_32) ;  /* 0x0000004000009947 */ /* 0x000fea0003800000 */
[----:B-1----:R-:W-:-:S04]  /*1780*/  IADD3 R2, P1, R217, c[0x0][0x368], RZ ;  /* 0x0000da00d9027a10 */ /* 0x002fc80007f3e0ff */
[----:B------:R-:W-:-:S05]  /*1790*/  IADD3.X R3, R218, c[0x0][0x36c], RZ, P1, !PT ;  /* 0x0000db00da037a10 */ /* 0x000fca0000ffe4ff */
[----:B------:R1:W5:Y:S01]  /*17a0*/  LDG.E R0, [R2.64] ;  /* 0x0000000602007981 */ /* 0x000362000c1e1900 */
[----:B------:R-:W-:Y:S05]  /*17b0*/  BRA `(.L_x_33) ;  /* 0x0000008000007947 */ /* 0x000fea0003800000 */
.L_x_32:
[----:B------:R-:W-:Y:S01]  /*17c0*/  ISETP.NE.U32.AND P1, PT, RZ, c[0x0][0x350], PT ;  /* 0x0000d400ff007a0c */ /* 0x000fe20003f25070 */
[----:B------:R-:W-:-:S03]  /*17d0*/  IMAD.U32 R0, RZ, RZ, UR5 ;  /* 0x00000005ff007e24 */ /* 0x000fc6000f8e00ff */
[----:B------:R-:W-:-:S13]  /*17e0*/  ISETP.NE.AND.EX P1, PT, RZ, c[0x0][0x354], PT, P1 ;  /* 0x0000d500ff007a0c */ /* 0x000fda0003f25310 */
[----:B------:R-:W-:Y:S05]  /*17f0*/  @!P1 BRA `(.L_x_33) ;  /* 0x0000004000009947 */ /* 0x000fea0003800000 */
[----:B-1----:R-:W-:-:S05]  /*1800*/  IMAD.WIDE R2, R216, R8, c[0x0][0x350] ;  /* 0x0000d400d8027625 */ /* 0x002fca00078e0208 */
[----:B------:R-:W2:Y:S04]  /*1810*/  LDG.E R4, [R2.64] ;  /* 0x0000000602047981 */ /* 0x000ea8000c1e1900 */
[----:B------:R-:W2:Y:S02]  /*1820*/  LDG.E R0, [R2.64+0x4] ;  /* 0x0000040602007981 */ /* 0x000ea4000c1e1900 */
[----:B--2---:R-:W-:-:S05]  /*1830*/  IADD3 R0, -R4, R0, RZ ;  /* 0x0000000004007210 */ /* 0x004fca0007ffe1ff */
.L_x_33:
[----:B-----5:R-:W-:Y:S01]  /*1840*/  IMAD.IADD R16, R0, 0x1, -R202 ;  /* 0x0000000100107824 */ /* 0x020fe200078e0aca */
[C---:B-1----:R-:W-:Y:S01]  /*1850*/  LOP3.LUT R3, R214.reuse, 0xff000000, RZ, 0xc0, !PT ;  /* 0xff000000d6037812 */ /* 0x042fe200078ec0ff */
[----:B------:R-:W-:Y:S01]  /*1860*/  BSSY B0, `(.L_x_34) ;  /* 0x000002b000007945 */ /* 0x000fe20003800000 */
[----:B------:R-:W-:Y:S02]  /*1870*/  LOP3.LUT R4, R214, 0xff0000, RZ, 0xc0, !PT ;  /* 0x00ff0000d6047812 */ /* 0x000fe400078ec0ff */
[----:B------:R-:W-:-:S02]  /*1880*/  ISETP.GE.AND P1, PT, R16, 0x1, PT ;  /* 0x000000011000780c */ /* 0x000fc40003f26270 */
[----:B------:R-:W-:Y:S02]  /*1890*/  IADD3 R0, R16, 0x3f, RZ ;  /* 0x0000003f10007810 */ /* 0x000fe40007ffe0ff */
[----:B------:R-:W-:Y:S02]  /*18a0*/  SHF.R.U32.HI R3, RZ, 0x8, R3 ;  /* 0x00000008ff037819 */ /* 0x000fe40000011603 */
[----:B------:R-:W-:Y:S02]  /*18b0*/  SHF.R.S32.HI R2, RZ, 0x1f, R0 ;  /* 0x0000001fff027819 */ /* 0x000fe40000011400 */
[----:B------:R-:W-:Y:S02]  /*18c0*/  LEA.HI R3, R4, R3, RZ, 0x10 ;  /* 0x0000000304037211 */ /* 0x000fe400078f80ff */
[----:B------:R-:W-:Y:S01]  /*18d0*/  LEA.HI R0, R2, R0, RZ, 0x6 ;  /* 0x0000000002007211 */ /* 0x000fe200078f30ff */
[----:B------:R-:W-:Y:S01]  /*18e0*/  IMAD.MOV.U32 R2, RZ, RZ, RZ ;  /* 0x000000ffff027224 */ /* 0x000fe200078e00ff */
[----:B------:R-:W-:-:S02]  /*18f0*/  LOP3.LUT R221, R3, 0xff, RZ, 0xc0, !PT ;  /* 0x000000ff03dd7812 */ /* 0x000fc400078ec0ff */
[----:B------:R-:W-:Y:S02]  /*1900*/  SHF.R.U32.HI R219, RZ, 0x10, R3 ;  /* 0x00000010ffdb7819 */ /* 0x000fe40000011603 */
[----:B------:R-:W-:Y:S01]  /*1910*/  SHF.R.S32.HI R10, RZ, 0x6, R0 ;  /* 0x00000006ff0a7819 */ /* 0x000fe20000011400 */
[----:B------:R-:W-:Y:S05]  /*1920*/  @!P1 BRA `(.L_x_35) ;  /* 0x000001e000009947 */ /* 0x000fea0003800000 */
[----:B------:R-:W-:Y:S01]  /*1930*/  ISETP.NE.AND P1, PT, R219, RZ, PT ;  /* 0x000000ffdb00720c */ /* 0x000fe20003f25270 */
[----:B------:R-:W-:-:S03]  /*1940*/  IMAD.MOV.U32 R4, RZ, RZ, RZ ;  /* 0x000000ffff047224 */ /* 0x000fc600078e00ff */
[----:B------:R-:W-:-:S04]  /*1950*/  SEL R0, R219, c[0x0][0x338], P1 ;  /* 0x0000ce00db007a07 */ /* 0x000fc80000800000 */
[----:B------:R-:W-:Y:S02]  /*1960*/  IABS R3, R0 ;  /* 0x0000000000037213 */ /* 0x000fe40000000000 */
[----:B------:R-:W-:Y:S02]  /*1970*/  IADD3 R6, R10, -0x1, R0 ;  /* 0xffffffff0a067810 */ /* 0x000fe40007ffe000 */
[----:B------:R-:W1:Y:S02]  /*1980*/  I2F.RP R2, R3 ;  /* 0x0000000300027306 */ /* 0x000e640000209400 */
[----:B------:R-:W-:-:S06]  /*1990*/  IABS R9, R6 ;  /* 0x0000000600097213 */ /* 0x000fcc0000000000 */
[----:B-1----:R-:W1:Y:S02]  /*19a0*/  MUFU.RCP R2, R2 ;  /* 0x0000000200027308 */ /* 0x002e640000001000 */
[----:B-1----:R-:W-:-:S06]  /*19b0*/  IADD3 R2, R2, 0xffffffe, RZ ;  /* 0x0ffffffe02027810 */ /* 0x002fcc0007ffe0ff */
[----:B------:R-:W1:Y:S02]  /*19c0*/  F2I.FTZ.U32.TRUNC.NTZ R5, R2 ;  /* 0x0000000200057305 */ /* 0x000e64000021f000 */
[----:B-1----:R-:W-:-:S04]  /*19d0*/  IMAD.MOV R2, RZ, RZ, -R5 ;  /* 0x000000ffff027224 */ /* 0x002fc800078e0a05 */
[----:B------:R-:W-:Y:S01]  /*19e0*/  IMAD.MOV.U32 R7, RZ, RZ, R2 ;  /* 0x000000ffff077224 */ /* 0x000fe200078e0002 */
[----:B------:R-:W-:-:S03]  /*19f0*/  IABS R2, R0 ;  /* 0x0000000000027213 */ /* 0x000fc60000000000 */
[----:B------:R-:W-:Y:S02]  /*1a00*/  IMAD R7, R7, R3, RZ ;  /* 0x0000000307077224 */ /* 0x000fe400078e02ff */
[----:B------:R-:W-:Y:S02]  /*1a10*/  IMAD.MOV R8, RZ, RZ, -R2 ;  /* 0x000000ffff087224 */ /* 0x000fe400078e0a02 */
[----:B------:R-:W-:-:S04]  /*1a20*/  IMAD.HI.U32 R2, R5, R7, R4 ;  /* 0x0000000705027227 */ /* 0x000fc800078e0004 */
[----:B------:R-:W-:Y:S02]  /*1a30*/  IMAD.MOV.U32 R4, RZ, RZ, R9 ;  /* 0x000000ffff047224 */ /* 0x000fe400078e0009 */
[----:B------:R-:W-:Y:S02]  /*1a40*/  IMAD.MOV.U32 R5, RZ, RZ, R8 ;  /* 0x000000ffff057224 */ /* 0x000fe400078e0008 */
[----:B------:R-:W-:-:S04]  /*1a50*/  IMAD.HI.U32 R2, R2, R4, RZ ;  /* 0x0000000402027227 */ /* 0x000fc800078e00ff */
[----:B------:R-:W-:-:S05]  /*1a60*/  IMAD R4, R2, R5, R4 ;  /* 0x0000000502047224 */ /* 0x000fca00078e0204 */
[----:B------:R-:W-:-:S13]  /*1a70*/  ISETP.GT.U32.AND P2, PT, R3, R4, PT ;  /* 0x000000040300720c */ /* 0x000fda0003f44070 */
[----:B------:R-:W-:Y:S01]  /*1a80*/  @!P2 IMAD.IADD R4, R4, 0x1, -R3 ;  /* 0x000000010404a824 */ /* 0x000fe200078e0a03 */
[----:B------:R-:W-:Y:S02]  /*1a90*/  @!P2 IADD3 R2, R2, 0x1, RZ ;  /* 0x000000010202a810 */ /* 0x000fe40007ffe0ff */
[----:B------:R-:W-:Y:S02]  /*1aa0*/  ISETP.NE.AND P2, PT, R0, RZ, PT ;  /* 0x000000ff0000720c */ /* 0x000fe40003f45270 */
[----:B------:R-:W-:Y:S02]  /*1ab0*/  ISETP.GE.U32.AND P3, PT, R4, R3, PT ;  /* 0x000000030400720c */ /* 0x000fe40003f66070 */
[----:B------:R-:W-:-:S04]  /*1ac0*/  LOP3.LUT R3, R6, R0, RZ, 0x3c, !PT ;  /* 0x0000000006037212 */ /* 0x000fc800078e3cff */
[----:B------:R-:W-:-:S07]  /*1ad0*/  ISETP.GE.AND P1, PT, R3, RZ, PT ;  /* 0x000000ff0300720c */ /* 0x000fce0003f26270 */
[----:B------:R-:W-:-:S06]  /*1ae0*/  @P3 IADD3 R2, R2, 0x1, RZ ;  /* 0x0000000102023810 */ /* 0x000fcc0007ffe0ff */
[----:B------:R-:W-:Y:S01]  /*1af0*/  @!P1 IMAD.MOV R2, RZ, RZ, -R2 ;  /* 0x000000ffff029224 */ /* 0x000fe200078e0a02 */
[----:B------:R-:W-:Y:S02]  /*1b00*/  @!P2 LOP3.LUT R2, RZ, R0, RZ, 0x33, !PT ;  /* 0x00000000ff02a212 */ /* 0x000fe400078e33ff */
.L_x_35:
[----:B------:R-:W-:Y:S05]  /*1b10*/  BSYNC B0 ;  /* 0x0000000000007941 */ /* 0x000fea0003800000 */
.L_x_34:
[----:B------:R-:W-:Y:S01]  /*1b20*/  IMAD R200, R221, R2, RZ ;  /* 0x00000002ddc87224 */ /* 0x000fe200078e02ff */
[----:B------:R-:W-:Y:S01]  /*1b30*/  PRMT R0, RZ, 0x7610, R0 ;  /* 0x00007610ff007816 */ /* 0x000fe20000000000 */
[----:B------:R-:W-:Y:S01]  /*1b40*/  CS2R R22, SRZ ;  /* 0x0000000000167805 */ /* 0x000fe2000001ff00 */
[----:B------:R-:W-:Y:S01]  /*1b50*/  CS2R R26, SRZ ;  /* 0x00000000001a7805 */ /* 0x000fe2000001ff00 */
[----:B------:R-:W-:Y:S01]  /*1b60*/  IMAD.IADD R2, R200, 0x1, R2 ;  /* 0x00000001c8027824 */ /* 0x000fe200078e0202 */
[----:B------:R-:W-:Y:S01]  /*1b70*/  CS2R R24, SRZ ;  /* 0x0000000000187805 */ /* 0x000fe2000001ff00 */
[----:B------:R-:W-:Y:S01]  /*1b80*/  CS2R R42, SRZ ;  /* 0x00000000002a7805 */ /* 0x000fe2000001ff00 */
[----:B------:R-:W-:Y:S01]  /*1b90*/  CS2R R92, SRZ ;  /* 0x00000000005c7805 */ /* 0x000fe2000001ff00 */
[----:B------:R-:W-:Y:S01]  /*1ba0*/  CS2R R70, SRZ ;  /* 0x0000000000467805 */ /* 0x000fe2000001ff00 */
[----:B------:R-:W-:Y:S01]  /*1bb0*/  IMNMX R160, R10, R2, PT ;  /* 0x000000020aa07217 */ /* 0x000fe20003800200 */
[----:B------:R-:W-:Y:S01]  /*1bc0*/  CS2R R100, SRZ ;  /* 0x0000000000647805 */ /* 0x000fe2000001ff00 */
[----:B------:R-:W-:Y:S01]  /*1bd0*/  CS2R R82, SRZ ;  /* 0x0000000000527805 */ /* 0x000fe2000001ff00 */
[----:B------:R-:W-:Y:S01]  /*1be0*/  CS2R R128, SRZ ;  /* 0x0000000000807805 */ /* 0x000fe2000001ff00 */
[----:B------:R-:W-:Y:S01]  /*1bf0*/  ISETP.GT.AND P1, PT, R160, R200, PT ;  /* 0x000000c8a000720c */ /* 0x000fe20003f24270 */
        /* <DEDUP_REMOVED lines=41> */
[----:B------:R-:W-:-:S04]  /*1e90*/  ISETP.NE.U32.AND P1, PT, RZ, c[0x0][0x340], PT ;  /* 0x0000d000ff007a0c */ /* 0x000fc80003f25070 */
[----:B------:R-:W-:-:S13]  /*1ea0*/  ISETP.NE.AND.EX P1, PT, RZ, c[0x0][0x344], PT, P1 ;  /* 0x0000d100ff007a0c */ /* 0x000fda0003f25310 */
[----:B------:R-:W-:-:S04]  /*1eb0*/  @P1 IADD3 R2, P2, R217, c[0x0][0x340], RZ ;  /* 0x0000d000d9021a10 */ /* 0x000fc80007f5e0ff */
[----:B------:R-:W-:-:S05]  /*1ec0*/  @P1 IADD3.X R3, R218, c[0x0][0x344], RZ, P2, !PT ;  /* 0x0000d100da031a10 */ /* 0x000fca00017fe4ff */
[----:B------:R1:W5:Y:S01]  /*1ed0*/  @P1 LDG.E R14, [R2.64] ;  /* 0x00000006020e1981 */ /* 0x000362000c1e1900 */
[----:B------:R-:W-:Y:S01]  /*1ee0*/  SHF.R.S32.HI R0, RZ, 0x1f, R11 ;  /* 0x0000001fff007819 */ /* 0x000fe2000001140b */
[----:B------:R-:W-:Y:S01]  /*1ef0*/  IMAD.MOV.U32 R4, RZ, RZ, c[0x0][0x2c4] ;  /* 0x0000b100ff047624 */ /* 0x000fe200078e00ff */
[----:B------:R-:W-:Y:S01]  /*1f00*/  LOP3.LUT R13, R214, 0xffff, RZ, 0xc0, !PT ;  /* 0x0000ffffd60d7812 */ /* 0x000fe200078ec0ff */
[----:B------:R-:W-:Y:S01]  /*1f10*/  IMAD R5, R197, 0x20, R201 ;  /* 0x00000020c5057824 */ /* 0x000fe200078e02c9 */
[----:B------:R-:W-:Y:S01]  /*1f20*/  SEL R6, R220, RZ, !P0 ;  /* 0x000000ffdc067207 */ /* 0x000fe20004000000 */
[----:B------:R-:W-:Y:S01]  /*1f30*/  IMAD R0, R0, c[0x0][0x178], RZ ;  /* 0x00005e0000007a24 */ /* 0x000fe200078e02ff */
[----:B------:R-:W-:Y:S01]  /*1f40*/  ISETP.NE.AND P2, PT, R4, 0x1, PT ;  /* 0x000000010400780c */ /* 0x000fe20003f45270 */
[----:B------:R-:W-:Y:S01]  /*1f50*/  IMAD R5, R213, 0x80, R5 ;  /* 0x00000080d5057824 */ /* 0x000fe200078e0205 */
[----:B------:R-:W-:Y:S01]  /*1f60*/  SEL R4, R216, RZ, !P0 ;  /* 0x000000ffd8047207 */ /* 0x000fe20004000000 */
[----:B------:R-:W-:Y:S01]  /*1f70*/  IMAD R0, R11, c[0x0][0x17c], R0 ;  /* 0x00005f000b007a24 */ /* 0x000fe200078e0200 */
[----:B------:R-:W-:Y:S01]  /*1f80*/  ISETP.GE.AND P6, PT, R194, c[0x0][0x198], PT ;  /* 0x00006600c2007a0c */ /* 0x000fe20003fc6270 */
[----:B------:R-:W-:Y:S01]  /*1f90*/  IMAD R6, R6, c[0x0][0x1c0], RZ ;  /* 0x0000700006067a24 */ /* 0x000fe200078e02ff */
[----:B------:R-:W-:-:S02]  /*1fa0*/  ISETP.GE.AND P5, PT, R198, c[0x0][0x198], PT ;  /* 0x00006600c6007a0c */ /* 0x000fc40003fa6270 */
[----:B------:R-:W-:Y:S01]  /*1fb0*/  ISETP.GE.AND P4, PT, R199, c[0x0][0x198], PT ;  /* 0x00006600c7007a0c */ /* 0x000fe20003f86270 */
[----:B------:R-:W-:Y:S01]  /*1fc0*/  IMAD R6, R4, c[0x0][0x1c4], R6 ;  /* 0x0000710004067a24 */ /* 0x000fe200078e0206 */
[----:B------:R-:W-:-:S03]  /*1fd0*/  IADD3 R115, R160, -0x1, RZ ;  /* 0xffffffffa0737810 */ /* 0x000fc60007ffe0ff */
[----:B------:R-:W-:-:S04]  /*1fe0*/  @P2 IMAD.HI.U32 R7, R5, c[0x0][0x2c8], RZ ;  /* 0x0000b20005072a27 */ /* 0x000fc800078e00ff */
[----:B-1----:R-:W-:-:S05]  /*1ff0*/  IMAD.WIDE.U32 R2, R11, c[0x0][0x178], RZ ;  /* 0x00005e000b027a25 */ /* 0x002fca00078e00ff */
[----:B------:R-:W-:Y:S02]  /*2000*/  IADD3 R3, R3, R0, RZ ;  /* 0x0000000003037210 */ /* 0x000fe40007ffe0ff */
[----:B------:R-:W-:Y:S02]  /*2010*/  MOV R0, R5 ;  /* 0x0000000500007202 */ /* 0x000fe40000000f00 */
[----:B------:R-:W-:Y:S01]  /*2020*/  @P2 SHF.R.U32.HI R0, RZ, c[0x0][0x2cc], R7 ;  /* 0x0000b300ff002a19 */ /* 0x000fe20000011607 */
[----:B------:R-:W-:-:S03]  /*2030*/  IMAD.WIDE.U32 R2, R13, c[0x0][0x1b8], R2 ;  /* 0x00006e000d027a25 */ /* 0x000fc600078e0002 */
[----:B------:R-:W-:Y:S01]  /*2040*/  SHF.R.S32.HI R7, RZ, 0x1f, R0 ;  /* 0x0000001fff077819 */ /* 0x000fe20000011400 */
[----:B------:R-:W-:-:S04]  /*2050*/  IMAD R3, R13, c[0x0][0x1bc], R3 ;  /* 0x00006f000d037a24 */ /* 0x000fc800078e0203 */
[----:B------:R-:W-:-:S04]  /*2060*/  IMAD.WIDE.U32 R2, R4, c[0x0][0x1c0], R2 ;  /* 0x0000700004027a25 */ /* 0x000fc800078e0002 */
[----:B------:R-:W-:Y:S01]  /*2070*/  IMAD.MOV R4, RZ, RZ, -R0 ;  /* 0x000000ffff047224 */ /* 0x000fe200078e0a00 */
[----:B------:R-:W-:-:S03]  /*2080*/  IADD3 R3, R3, R6, RZ ;  /* 0x0000000603037210 */ /* 0x000fc60007ffe0ff */
[----:B------:R-:W-:Y:S02]  /*2090*/  IMAD R4, R4, c[0x0][0x2c4], R5 ;  /* 0x0000b10004047a24 */ /* 0x000fe400078e0205 */
[----:B------:R-:W-:Y:S02]  /*20a0*/  IMAD R5, R7, c[0x0][0x1b0], RZ ;  /* 0x00006c0007057a24 */ /* 0x000fe400078e02ff */
[----:B------:R-:W-:-:S04]  /*20b0*/  IMAD.WIDE.U32 R2, R0, c[0x0][0x1b0], R2 ;  /* 0x00006c0000027a25 */ /* 0x000fc800078e0002 */
[----:B------:R-:W-:Y:S01]  /*20c0*/  IMAD R6, R0, c[0x0][0x1b4], R5 ;  /* 0x00006d0000067a24 */ /* 0x000fe200078e0205 */
[----:B------:R-:W-:-:S03]  /*20d0*/  SHF.R.S32.HI R5, RZ, 0x1f, R4 ;  /* 0x0000001fff057819 */ /* 0x000fc60000011404 */
[----:B------:R-:W-:Y:S02]  /*20e0*/  IMAD.IADD R3, R3, 0x1, R6 ;  /* 0x0000000103037824 */ /* 0x000fe400078e0206 */
[----:B------:R-:W-:Y:S02]  /*20f0*/  IMAD R0, R5, c[0x0][0x1a8], RZ ;  /* 0x00006a0005007a24 */ /* 0x000fe400078e02ff */
[----:B------:R-:W-:-:S04]  /*2100*/  IMAD.WIDE.U32 R2, R4, c[0x0][0x1a8], R2 ;  /* 0x00006a0004027a25 */ /* 0x000fc800078e0002 */
[----:B------:R-:W-:Y:S01]  /*2110*/  IMAD R0, R4, c[0x0][0x1ac], R0 ;  /* 0x00006b0004007a24 */ /* 0x000fe200078e0200 */
[----:B------:R-:W-:-:S04]  /*2120*/  LEA R12, P0, R2, c[0x0][0x160], 0x1 ;  /* 0x00005800020c7a11 */ /* 0x000fc800078008ff */
[----:B------:R-:W-:-:S04]  /*2130*/  IADD3 R0, R3, R0, RZ ;  /* 0x0000000003007210 */ /* 0x000fc80007ffe0ff */
[----:B------:R-:W-:Y:S01]  /*2140*/  LEA.HI.X R9, R2, c[0x0][0x164], R0, 0x1, P0 ;  /* 0x0000590002097a11 */ /* 0x000fe200000f0c00 */
[----:B------:R-:W-:Y:S01]  /*2150*/  @!P1 IMAD.MOV.U32 R14, RZ, RZ, R216 ;  /* 0x000000ffff0e9224 */ /* 0x000fe200078e00d8 */
[----:B------:R-:W-:Y:S05]  /*2160*/  BRA.DIV ~URZ, `(.L_x_37) ;  /* 0x0000ac227f007947 */ /* 0x000fea000b800000 */
[----:B------:R1:W2:Y:S02]  /*2170*/  SHFL.IDX PT, R8, R9, RZ, 0x181f ;  /* 0x00181fff09087589 */ /* 0x0002a400000e0000 */
.L_x_126:
[----:B------:R-:W-:Y:S05]  /*2180*/  BRA.DIV ~URZ, `(.L_x_38) ;  /* 0x0000ac727f007947 */ /* 0x000fea000b800000 */
[----:B------:R3:W4:Y:S02]  /*2190*/  SHFL.IDX PT, R0, R12, RZ, 0x181f ;  /* 0x00181fff0c007589 */ /* 0x00072400000e0000 */
.L_x_127:
[----:B------:R-:W-:Y:S01]  /*21a0*/  IMAD R11, R15, c[0x0][0x2c4], RZ ;  /* 0x0000b1000f0b7a24 */ /* 0x000fe200078e02ff */
[----:B------:R-:W-:Y:S01]  /*21b0*/  LEA R10, R213, R201, 0x7 ;  /* 0x000000c9d50a7211 */ /* 0x000fe200078e38ff */
[----:B------:R-:W-:Y:S03]  /*21c0*/  BSSY B0, `(.L_x_39) ;  /* 0x0000012000007945 */ /* 0x000fe60003800000 */
[----:B------:R-:W-:-:S13]  /*21d0*/  ISETP.GE.AND P0, PT, R10, R11, PT ;  /* 0x0000000b0a00720c */ /* 0x000fda0003f06270 */
[----:B------:R-:W-:Y:S05]  /*21e0*/  @P0 BRA `(.L_x_40) ;  /* 0x000000f000000947 */ /* 0x000fea0003800000 */
[-C--:B----4-:R-:W-:Y:S02]  /*21f0*/  LEA R6, P2, R194, R0.reuse, 0x1 ;  /* 0x00000000c2067211 */ /* 0x090fe400078408ff */
[----:B------:R-:W-:Y:S02]  /*2200*/  SHF.R.S32.HI R19, RZ, 0x1f, R194 ;  /* 0x0000001fff137819 */ /* 0x000fe400000114c2 */
[-C--:B------:R-:W-:Y:S02]  /*2210*/  LEA R4, P1, R198, R0.reuse, 0x1 ;  /* 0x00000000c6047211 */ /* 0x080fe400078208ff */
[----:B------:R-:W-:Y:S02]  /*2220*/  SHF.R.S32.HI R18, RZ, 0x1f, R198 ;  /* 0x0000001fff127819 */ /* 0x000fe400000114c6 */
[----:B------:R-:W-:Y:S02]  /*2230*/  SHF.R.S32.HI R17, RZ, 0x1f, R199 ;  /* 0x0000001fff117819 */ /* 0x000fe400000114c7 */
[----:B------:R-:W-:-:S02]  /*2240*/  LEA R2, P0, R199, R0, 0x1 ;  /* 0x00000000c7027211 */ /* 0x000fc400078008ff */
[-C--:B--2---:R-:W-:Y:S02]  /*2250*/  LEA.HI.X R7, R194, R8.reuse, R19, 0x1, P2 ;  /* 0x00000008c2077211 */ /* 0x084fe400010f0c13 */
[-C--:B------:R-:W-:Y:S02]  /*2260*/  LEA.HI.X R5, R198, R8.reuse, R18, 0x1, P1 ;  /* 0x00000008c6057211 */ /* 0x080fe400008f0c12 */
[----:B------:R-:W-:Y:S01]  /*2270*/  LEA.HI.X R3, R199, R8, R17, 0x1, P0 ;  /* 0x00000008c7037211 */ /* 0x000fe200000f0c11 */
[----:B------:R-:W-:Y:S01]  /*2280*/  @!PT LDS RZ, [RZ] ;  /* 0x00000000fffff984 */ /* 0x000fe20000000800 */
[----:B------:R-:W-:Y:S01]  /*2290*/  @!PT LDS RZ, [RZ] ;  /* 0x00000000fffff984 */ /* 0x000fe20000000800 */
[----:B------:R-:W-:Y:S01]  /*22a0*/  @!PT LDS RZ, [RZ] ;  /* 0x00000000fffff984 */ /* 0x000fe20000000800 */
[----:B------:R2:W-:Y:S04]  /*22b0*/  LDGSTS.E.BYPASS.LTC128B.128 [R187+0xc100], [R6.64], !P6 ;  /* 0x0c10000006bb7fae */ /* 0x0005e8000f101d46 */
[----:B------:R2:W-:Y:S04]  /*22c0*/  LDGSTS.E.BYPASS.LTC128B.128 [R187+0x10100], [R4.64], !P5 ;  /* 0x1010000004bb7fae */ /* 0x0005e8000e901d46 */
[----:B------:R2:W-:Y:S02]  /*22d0*/  LDGSTS.E.BYPASS.LTC128B.128 [R187+0x14100], [R2.64], !P4 ;  /* 0x1410000002bb7fae */ /* 0x0005e4000e101d46 */
.L_x_40:
[----:B------:R-:W-:Y:S05]  /*22e0*/  BSYNC B0 ;  /* 0x0000000000007941 */ /* 0x000fea0003800000 */
.L_x_39:
[----:B------:R-:W-:Y:S05]  /*22f0*/  BRA.DIV ~URZ, `(.L_x_41) ;  /* 0x0000ab727f007947 */ /* 0x000fea000b800000 */
[----:B--2---:R2:W1:Y:S04]  /*2300*/  SHFL.IDX PT, R8, R9, 0x1, 0x181f ;  /* 0x00381f0009087f89 */ /* 0x00446800000e0000 */
[----:B----4-:R2:W4:Y:S02]  /*2310*/  SHFL.IDX PT, R0, R12, 0x1, 0x181f ;  /* 0x00381f000c007f89 */ /* 0x01052400000e0000 */
.L_x_128:
[----:B------:R-:W-:Y:S01]  /*2320*/  IADD3 R2, R10, 0x20, RZ ;  /* 0x000000200a027810 */ /* 0x000fe20007ffe0ff */
        /* <DEDUP_REMOVED lines=9> */
[-C--:B-1----:R-:W-:Y:S02]  /*23c0*/  LEA.HI.X R7, R194, R8.reuse, R18, 0x1, P2 ;  /* 0x00000008c2077211 */ /* 0x082fe400010f0c12 */
        /* <DEDUP_REMOVED lines=8> */
.L_x_43:
[----:B------:R-:W-:Y:S05]  /*2450*/  BSYNC B0 ;  /* 0x0000000000007941 */ /* 0x000fea0003800000 */
.L_x_42:
[----:B------:R-:W-:Y:S05]  /*2460*/  BRA.DIV ~URZ, `(.L_x_44) ;  /* 0x0000aad27f007947 */ /* 0x000fea000b800000 */
[----:B-1----:R1:W2:Y:S02]  /*2470*/  SHFL.IDX PT, R8, R9, 0x2, 0x181f ;  /* 0x00581f0009087f89 */ /* 0x0022a400000e0000 */
.L_x_129:
[----:B------:R-:W-:Y:S05]  /*2480*/  BRA.DIV ~URZ, `(.L_x_45) ;  /* 0x0000ab227f007947 */ /* 0x000fea000b800000 */
[----:B----4-:R4:W1:Y:S02]  /*2490*/  SHFL.IDX PT, R0, R12, 0x2, 0x181f ;  /* 0x00581f000c007f89 */ /* 0x01086400000e0000 */
.L_x_130:
[----:B------:R-:W-:Y:S01]  /*24a0*/  IADD3 R2, R10, 0x40, RZ ;  /* 0x000000400a027810 */ /* 0x000fe20007ffe0ff */
[----:B------:R-:W-:Y:S03]  /*24b0*/  BSSY B0, `(.L_x_46) ;  /* 0x0000012000007945 */ /* 0x000fe60003800000 */
[----:B------:R-:W-:-:S13]  /*24c0*/  ISETP.GE.AND P0, PT, R2, R11, PT ;  /* 0x0000000b0200720c */ /* 0x000fda0003f06270 */
[----:B------:R-:W-:Y:S05]  /*24d0*/  @P0 BRA `(.L_x_47) ;  /* 0x000000f000000947 */ /* 0x000fea0003800000 */
[-C--:B-1----:R-:W-:Y:S02]  /*24e0*/  LEA R6, P2, R194, R0.reuse, 0x1 ;  /* 0x00000000c2067211 */ /* 0x082fe400078408ff */
        /* <DEDUP_REMOVED lines=14> */
.L_x_47:
[----:B------:R-:W-:Y:S05]  /*25d0*/  BSYNC B0 ;  /* 0x0000000000007941 */ /* 0x000fea0003800000 */
.L_x_46:
[----:B------:R-:W-:Y:S05]  /*25e0*/  BRA.DIV ~URZ, `(.L_x_48) ;  /* 0x0000aa327f007947 */ /* 0x000fea000b800000 */
[----:B--2---:R2:W3:Y:S04]  /*25f0*/  SHFL.IDX PT, R8, R9, 0x3, 0x181f ;  /* 0x00781f0009087f89 */ /* 0x0044e800000e0000 */
[----:B-1----:R2:W1:Y:S02]  /*2600*/  SHFL.IDX PT, R0, R12, 0x3, 0x181f ;  /* 0x00781f000c007f89 */ /* 0x00246400000e0000 */
.L_x_131:
[----:B------:R-:W-:Y:S01]  /*2610*/  IADD3 R2, R10, 0x60, RZ ;  /* 0x000000600a027810 */ /* 0x000fe20007ffe0ff */
[----:B-----5:R-:W-:Y:S01]  /*2620*/  IMAD.WIDE.U32 R206, R14, c[0x0][0x2b0], RZ ;  /* 0x0000ac000ece7a25 */ /* 0x020fe200078e00ff */
[----:B------:R-:W-:-:S02]  /*2630*/  SHF.R.S32.HI R18, RZ, 0x1f, R194 ;  /* 0x0000001fff127819 */ /* 0x000fc400000114c2 */
[----:B------:R-:W-:Y:S01]  /*2640*/  ISETP.GE.AND P3, PT, R2, R11, PT ;  /* 0x0000000b0200720c */ /* 0x000fe20003f66270 */
[----:B------:R-:W-:Y:S01]  /*2650*/  IMAD R116, R197, 0x20, R201 ;  /* 0x00000020c5747824 */ /* 0x000fe200078e02c9 */
[----:B------:R-:W-:Y:S02]  /*2660*/  SHF.R.S32.HI R17, RZ, 0x1f, R198 ;  /* 0x0000001fff117819 */ /* 0x000fe400000114c6 */
[----:B------:R-:W-:-:S09]  /*2670*/  SHF.R.S32.HI R15, RZ, 0x1f, R199 ;  /* 0x0000001fff0f7819 */ /* 0x000fd200000114c7 */
[-C--:B-1----:R-:W-:Y:S02]  /*2680*/  @!P3 LEA R6, P2, R194, R0.reuse, 0x1 ;  /* 0x00000000c206b211 */ /* 0x082fe400078408ff */
[-C--:B------:R-:W-:Y:S02]  /*2690*/  @!P3 LEA R4, P1, R198, R0.reuse, 0x1 ;  /* 0x00000000c604b211 */ /* 0x080fe400078208ff */
[C---:B------:R-:W-:Y:S02]  /*26a0*/  @!P3 LEA R2, P0, R199.reuse, R0, 0x1 ;  /* 0x00000000c702b211 */ /* 0x040fe400078008ff */
[----:B------:R-:W-:Y:S02]  /*26b0*/  SHF.R.S32.HI R0, RZ, 0x1f, R14 ;  /* 0x0000001fff007819 */ /* 0x000fe4000001140e */
[-C--:B---3--:R-:W-:Y:S02]  /*26c0*/  @!P3 LEA.HI.X R7, R194, R8.reuse, R18, 0x1, P2 ;  /* 0x00000008c207b211 */ /* 0x088fe400010f0c12 */
[-C--:B------:R-:W-:Y:S01]  /*26d0*/  @!P3 LEA.HI.X R5, R198, R8.reuse, R17, 0x1, P1 ;  /* 0x00000008c605b211 */ /* 0x080fe200008f0c11 */
[----:B------:R-:W-:Y:S01]  /*26e0*/  IMAD R0, R0, c[0x0][0x2b0], RZ ;  /* 0x0000ac0000007a24 */ /* 0x000fe200078e02ff */
[----:B------:R-:W-:Y:S01]  /*26f0*/  @!P3 LEA.HI.X R3, R199, R8, R15, 0x1, P0 ;  /* 0x00000008c703b211 */ /* 0x000fe200000f0c0f */
[----:B------:R-:W-:Y:S01]  /*2700*/  @!PT LDS RZ, [RZ] ;  /* 0x00000000fffff984 */ /* 0x000fe20000000800 */
[----:B------:R-:W-:Y:S01]  /*2710*/  @!PT LDS RZ, [RZ] ;  /* 0x00000000fffff984 */ /* 0x000fe20000000800 */
[----:B------:R-:W-:Y:S01]  /*2720*/  @!PT LDS RZ, [RZ] ;  /* 0x00000000fffff984 */ /* 0x000fe20000000800 */
[----:B------:R1:W-:Y:S02]  /*2730*/  @!P3 LDGSTS.E.BYPASS.LTC128B.128 [R187+0xf100], [R6.64], !P6 ;  /* 0x0f10000006bbbfae */ /* 0x0003e4000f101d46 */
[----:B------:R-:W-:-:S02]  /*2740*/  IMAD R0, R14, c[0x0][0x2b4], R0 ;  /* 0x0000ad000e007a24 */ /* 0x000fc400078e0200 */
[----:B------:R1:W-:Y:S01]  /*2750*/  @!P3 LDGSTS.E.BYPASS.LTC128B.128 [R187+0x13100], [R4.64], !P5 ;  /* 0x1310000004bbbfae */ /* 0x0003e2000e901d46 */
[----:B------:R-:W-:Y:S01]  /*2760*/  ISETP.GE.AND P5, PT, R194, c[0x0][0x1d4], PT ;  /* 0x00007500c2007a0c */ /* 0x000fe20003fa6270 */
[----:B------:R-:W-:Y:S02]  /*2770*/  IMAD.IADD R210, R207, 0x1, R0 ;  /* 0x00000001cfd27824 */ /* 0x000fe400078e0200 */
[----:B------:R1:W-:Y:S01]  /*2780*/  @!P3 LDGSTS.E.BYPASS.LTC128B.128 [R187+0x17100], [R2.64], !P4 ;  /* 0x1710000002bbbfae */ /* 0x0003e2000e101d46 */
[----:B------:R-:W-:Y:S02]  /*2790*/  ISETP.GE.AND P4, PT, R198, c[0x0][0x1d4], PT ;  /* 0x00007500c6007a0c */ /* 0x000fe40003f86270 */
[----:B------:R-:W-:Y:S01]  /*27a0*/  ISETP.GE.AND P3, PT, R199, c[0x0][0x1d4], PT ;  /* 0x00007500c7007a0c */ /* 0x000fe20003f66270 */
[----:B------:R-:W0:Y:S01]  /*27b0*/  LDGDEPBAR ;  /* 0x00000000000079af */ /* 0x000e220000000000 */
[----:B------:R-:W-:Y:S03]  /*27c0*/  WARPSYNC 0xffffffff ;  /* 0xffffffff00007948 */ /* 0x000fe60003800000 */
[----:B------:R-:W-:Y:S01]  /*27d0*/  IMAD.MOV.U32 R0, RZ, RZ, c[0x0][0x2b8] ;  /* 0x0000ae00ff007624 */ /* 0x000fe200078e00ff */
[----:B------:R-:W-:Y:S01]  /*27e0*/  BAR.SYNC.DEFER_BLOCKING 0x0 ;  /* 0x0000000000007b1d */ /* 0x000fe20000010000 */
[----:B-1----:R-:W-:-:S02]  /*27f0*/  IMAD R2, R115, 0x40, R116 ;  /* 0x0000004073027824 */ /* 0x002fc400078e0274 */
[----:B------:R-:W-:Y:S01]  /*2800*/  IMAD.MOV.U32 R188, RZ, RZ, RZ ;  /* 0x000000ffffbc7224 */ /* 0x000fe200078e00ff */
[----:B------:R-:W-:Y:S02]  /*2810*/  ISETP.NE.AND P0, PT, R0, 0x1, PT ;  /* 0x000000010000780c */ /* 0x000fe40003f05270 */
[C---:B------:R-:W-:Y:S01]  /*2820*/  ISETP.GE.AND P2, PT, R2.reuse, R16, PT ;  /* 0x000000100200720c */ /* 0x040fe20003f46270 */
[----:B------:R-:W-:-:S03]  /*2830*/  IMAD.IADD R2, R2, 0x1, R202 ;  /* 0x0000000102027824 */ /* 0x000fc600078e02ca */
[----:B------:R-:W-:Y:S01]  /*2840*/  ISETP.GT.OR P2, PT, R116, 0x3f, P2 ;  /* 0x0000003f7400780c */ /* 0x000fe20001744670 */
[----:B------:R-:W-:-:S06]  /*2850*/  IMAD.MOV.U32 R0, RZ, RZ, R2 ;  /* 0x000000ffff007224 */ /* 0x000fcc00078e0002 */
[----:B------:R-:W-:-:S05]  /*2860*/  @P0 IMAD.HI.U32 R3, R2, c[0x0][0x2bc], RZ ;  /* 0x0000af0002030a27 */ /* 0x000fca00078e00ff */
[----:B------:R-:W-:-:S04]  /*2870*/  @P0 SHF.R.U32.HI R0, RZ, c[0x0][0x2c0], R3 ;  /* 0x0000b000ff000a19 */ /* 0x000fc80000011603 */
[----:B------:R-:W-:-:S04]  /*2880*/  @!P2 IADD3 R3, P1, R0, R206, RZ ;  /* 0x000000ce0003a210 */ /* 0x000fc80007f3e0ff */
[----:B------:R-:W-:Y:S02]  /*2890*/  @!P2 LEA.HI.X.SX32 R5, R0, R210, 0x1, P1 ;  /* 0x000000d20005a211 */ /* 0x000fe400008f0eff */
[----:B------:R-:W-:-:S04]  /*28a0*/  @!P2 LEA R4, P1, R3, c[0x0][0x2a0], 0x2 ;  /* 0x0000a8000304aa11 */ /* 0x000fc800078210ff */
[----:B------:R-:W-:-:S05]  /*28b0*/  @!P2 LEA.HI.X R5, R3, c[0x0][0x2a4], R5, 0x2, P1 ;  /* 0x0000a9000305aa11 */ /* 0x000fca00008f1405 */
[----:B------:R-:W3:Y:S01]  /*28c0*/  @!P2 LDG.E R188, [R4.64] ;  /* 0x0000000604bca981 */ /* 0x000ee2000c1e1900 */
[----:B------:R-:W-:Y:S01]  /*28d0*/  IMAD.MOV R0, RZ, RZ, -R0 ;  /* 0x000000ffff007224 */ /* 0x000fe200078e0a00 */
[----:B------:R-:W-:Y:S01]  /*28e0*/  SHF.L.U64.HI R112, R194, 0x1, R18 ;  /* 0x00000001c2707819 */ /* 0x000fe20000010212 */
[----:B------:R-:W-:Y:S01]  /*28f0*/  IMAD.WIDE.U32 R204, R13, c[0x0][0x1e8], RZ ;  /* 0x00007a000dcc7a25 */ /* 0x000fe200078e00ff */
[----:B------:R-:W-:Y:S01]  /*2900*/  SHF.L.U64.HI R113, R198, 0x1, R17 ;  /* 0x00000001c6717819 */ /* 0x000fe20000010211 */
[----:B------:R-:W-:Y:S01]  /*2910*/  BSSY B0, `(.L_x_49) ;  /* 0x0000153000007945 */ /* 0x000fe20003800000 */
[----:B------:R-:W-:Y:S01]  /*2920*/  SHF.L.U64.HI R114, R199, 0x1, R15 ;  /* 0x00000001c7727819 */ /* 0x000fe2000001020f */
[----:B------:R-:W-:Y:S02]  /*2930*/  IMAD R189, R0, c[0x0][0x2b8], R2 ;  /* 0x0000ae0000bd7a24 */ /* 0x000fe400078e0202 */
[----:B------:R-:W-:Y:S02]  /*2940*/  IMAD R203, R13, c[0x0][0x1ec], R205 ;  /* 0x00007b000dcb7a24 */ /* 0x000fe400078e02cd */
[----:B------:R-:W-:Y:S01]  /*2950*/  IMAD.WIDE.U32 R2, R189, c[0x0][0x1e0], RZ ;  /* 0x00007800bd027a25 */ /* 0x000fe200078e00ff */
[----:B------:R-:W-:-:S03]  /*2960*/  SHF.R.S32.HI R6, RZ, 0x1f, R189 ;  /* 0x0000001fff067819 */ /* 0x000fc600000114bd */
[----:B------:R-:W-:Y:S02]  /*2970*/  IMAD R117, R115, -0x40, R16 ;  /* 0xffffffc073757824 */ /* 0x000fe400078e0210 */
[C---:B------:R-:W-:Y:S02]  /*2980*/  IMAD R0, R6.reuse, c[0x0][0x1e0], RZ ;  /* 0x0000780006007a24 */ /* 0x040fe400078e02ff */
[----:B------:R-:W-:Y:S02]  /*2990*/  IMAD.IADD R22, R117, 0x1, -R201 ;  /* 0x0000000175167824 */ /* 0x000fe400078e0ac9 */
[----:B------:R-:W-:Y:S02]  /*29a0*/  IMAD R0, R189, c[0x0][0x1e4], R0 ;  /* 0x00007900bd007a24 */ /* 0x000fe400078e0200 */
[----:B------:R-:W-:Y:S01]  /*29b0*/  IMAD R6, R6, c[0x0][0x208], RZ ;  /* 0x0000820006067a24 */ /* 0x000fe200078e02ff */
[----:B------:R-:W-:Y:S01]  /*29c0*/  ISETP.GE.AND P2, PT, R22, 0x1, PT ;  /* 0x000000011600780c */ /* 0x000fe20003f46270 */
[----:B------:R-:W-:-:S02]  /*29d0*/  IMAD.IADD R3, R3, 0x1, R0 ;  /* 0x0000000103037824 */ /* 0x000fc400078e0200 */
[----:B------:R-:W-:Y:S02]  /*29e0*/  IMAD R6, R189, c[0x0][0x20c], R6 ;  /* 0x00008300bd067a24 */ /* 0x000fe400078e0206 */
[----:B------:R-:W-:-:S04]  /*29f0*/  IMAD.WIDE.U32 R208, R13, c[0x0][0x210], RZ ;  /* 0x000084000dd07a25 */ /* 0x000fc800078e00ff */
[----:B------:R-:W-:Y:S02]  /*2a00*/  IMAD R211, R13, c[0x0][0x214], R209 ;  /* 0x000085000dd37a24 */ /* 0x000fe400078e02d1 */
[----:B------:R-:W-:Y:S02]  /*2a10*/  IMAD.SHL.U32 R118, R194, 0x2, RZ ;  /* 0x00000002c2767824 */ /* 0x000fe400078e00ff */
[----:B------:R-:W-:Y:S02]  /*2a20*/  IMAD.SHL.U32 R119, R198, 0x2, RZ ;  /* 0x00000002c6777824 */ /* 0x000fe400078e00ff */
[----:B------:R-:W-:Y:S01]  /*2a30*/  IMAD.SHL.U32 R120, R199, 0x2, RZ ;  /* 0x00000002c7787824 */ /* 0x000fe200078e00ff */
[----:B---3--:R-:W-:Y:S01]  /*2a40*/  SHF.R.S32.HI R7, RZ, 0x1f, R188 ;  /* 0x0000001fff077819 */ /* 0x008fe200000114bc */
[----:B------:R-:W-:-:S04]  /*2a50*/  IMAD.WIDE.U32 R2, R188, c[0x0][0x1f0], R2 ;  /* 0x00007c00bc027a25 */ /* 0x000fc800078e0002 */
[C---:B------:R-:W-:Y:S02]  /*2a60*/  IMAD R0, R7.reuse, c[0x0][0x1f0], RZ ;  /* 0x00007c0007007a24 */ /* 0x040fe400078e02ff */
[----:B------:R-:W-:Y:S02]  /*2a70*/  IMAD R7, R7, c[0x0][0x218], RZ ;  /* 0x0000860007077a24 */ /* 0x000fe400078e02ff */
[----:B------:R-:W-:Y:S01]  /*2a80*/  IMAD R4, R188, c[0x0][0x1f4], R0 ;  /* 0x00007d00bc047a24 */ /* 0x000fe200078e0200 */
[----:B------:R-:W-:Y:S01]  /*2a90*/  IADD3 R0, P1, R2, R204, RZ ;  /* 0x000000cc02007210 */ /* 0x000fe20007f3e0ff */
[----:B--2-4-:R-:W-:-:S03]  /*2aa0*/  IMAD R12, R188, c[0x0][0x21c], R7 ;  /* 0x00008700bc0c7a24 */ /* 0x014fc600078e0207 */
[----:B------:R-:W-:Y:S02]  /*2ab0*/  IADD3.X R2, R203, R3, R4, P1, !PT ;  /* 0x00000003cb027210 */ /* 0x000fe40000ffe404 */
[----:B------:R-:W-:-:S04]  /*2ac0*/  LEA R4, P1, R0, c[0x0][0x1c8], 0x1 ;  /* 0x0000720000047a11 */ /* 0x000fc800078208ff */
[----:B------:R-:W-:Y:S01]  /*2ad0*/  LEA.HI.X R11, R0, c[0x0][0x1cc], R2, 0x1, P1 ;  /* 0x00007300000b7a11 */ /* 0x000fe200008f0c02 */
[----:B------:R-:W-:Y:S01]  /*2ae0*/  IMAD.WIDE.U32 R2, R189, c[0x0][0x208], RZ ;  /* 0x00008200bd027a25 */ /* 0x000fe200078e00ff */
[----:B------:R-:W1:Y:S03]  /*2af0*/  SHFL.IDX PT, R0, R4, RZ, 0x181f ;  /* 0x00181fff04007589 */ /* 0x000e6600000e0000 */
[----:B------:R-:W-:Y:S01]  /*2b00*/  IMAD.IADD R3, R3, 0x1, R6 ;  /* 0x0000000103037824 */ /* 0x000fe200078e0206 */
[----:B------:R-:W2:Y:S03]  /*2b10*/  SHFL.IDX PT, R5, R11, RZ, 0x181f ;  /* 0x00181fff0b057589 */ /* 0x000ea600000e0000 */
[----:B------:R-:W-:Y:S01]  /*2b20*/  IMAD.WIDE.U32 R2, R188, c[0x0][0x218], R2 ;  /* 0x00008600bc027a25 */ /* 0x000fe200078e0002 */
[----:B------:R3:W4:Y:S04]  /*2b30*/  SHFL.IDX PT, R10, R4, 0x1, 0x181f ;  /* 0x00381f00040a7f89 */ /* 0x00072800000e0000 */
[----:B------:R-:W5:Y:S01]  /*2b40*/  SHFL.IDX PT, R11, R11, 0x1, 0x181f ;  /* 0x00381f000b0b7f89 */ /* 0x000f6200000e0000 */
[----:B-1----:R-:W-:-:S02]  /*2b50*/  @P2 LEA R8, P6, R194, R0, 0x1 ;  /* 0x00000000c2082211 */ /* 0x002fc400078c08ff */
[-C--:B------:R-:W-:Y:S02]  /*2b60*/  @P2 LEA R6, P1, R198, R0.reuse, 0x1 ;  /* 0x00000000c6062211 */ /* 0x080fe400078208ff */
[-C--:B--2---:R-:W-:Y:S02]  /*2b70*/  @P2 LEA.HI.X R9, R194, R5.reuse, R18, 0x1, P6 ;  /* 0x00000005c2092211 */ /* 0x084fe400030f0c12 */
[-C--:B------:R-:W-:Y:S02]  /*2b80*/  @P2 LEA.HI.X R7, R198, R5.reuse, R17, 0x1, P1 ;  /* 0x00000005c6072211 */ /* 0x080fe400008f0c11 */
[C---:B---3--:R-:W-:Y:S01]  /*2b90*/  @P2 LEA R4, P6, R199.reuse, R0, 0x1 ;  /* 0x00000000c7042211 */ /* 0x048fe200078c08ff */
[----:B------:R4:W-:Y:S01]  /*2ba0*/  @P2 LDGSTS.E.BYPASS.LTC128B.128 [R187+0x6100], [R8.64], !P5 ;  /* 0x0610000008bb2fae */ /* 0x0009e2000e901d46 */
[----:B------:R-:W-:Y:S02]  /*2bb0*/  IADD3 R0, P1, R2, R208, RZ ;  /* 0x000000d002007210 */ /* 0x000fe40007f3e0ff */
[----:B------:R-:W-:Y:S01]  /*2bc0*/  @P2 LEA.HI.X R5, R199, R5, R15, 0x1, P6 ;  /* 0x00000005c7052211 */ /* 0x000fe200030f0c0f */
[----:B------:R1:W-:Y:S01]  /*2bd0*/  @P2 LDGSTS.E.BYPASS.LTC128B.128 [R187+0x8100], [R6.64], !P4 ;  /* 0x0810000006bb2fae */ /* 0x0003e2000e101d46 */
[----:B------:R-:W-:-:S02]  /*2be0*/  ISETP.GE.AND P6, PT, R22, 0x21, PT ;  /* 0x000000211600780c */ /* 0x000fc40003fc6270 */
[----:B------:R-:W-:Y:S01]  /*2bf0*/  IADD3.X R2, R211, R3, R12, P1, !PT ;  /* 0x00000003d3027210 */ /* 0x000fe20000ffe40c */
[----:B------:R2:W-:Y:S01]  /*2c00*/  @P2 LDGSTS.E.BYPASS.LTC128B.128 [R187+0xa100], [R4.64], !P3 ;  /* 0x0a10000004bb2fae */ /* 0x0005e2000d901d46 */
[----:B------:R-:W-:-:S04]  /*2c10*/  LEA R3, P1, R0, c[0x0][0x1f8], 0x1 ;  /* 0x00007e0000037a11 */ /* 0x000fc800078208ff */
[----:B------:R-:W-:Y:S01]  /*2c20*/  LEA.HI.X R12, R0, c[0x0][0x1fc], R2, 0x1, P1 ;  /* 0x00007f00000c7a11 */ /* 0x000fe200008f0c02 */
[----:B------:R-:W-:Y:S04]  /*2c30*/  SHFL.IDX PT, R21, R3, 0x1, 0x181f ;  /* 0x00381f0003157f89 */ /* 0x000fe800000e0000 */
[----:B------:R3:W3:Y:S04]  /*2c40*/  SHFL.IDX PT, R0, R3, RZ, 0x181f ;  /* 0x00181fff03007589 */ /* 0x0006e800000e0000 */
[----:B------:R-:W3:Y:S04]  /*2c50*/  SHFL.IDX PT, R2, R12, RZ, 0x181f ;  /* 0x00181fff0c027589 */ /* 0x000ee800000e0000 */
[----:B------:R3:W3:Y:S01]  /*2c60*/  SHFL.IDX PT, R20, R12, 0x1, 0x181f ;  /* 0x00381f000c147f89 */ /* 0x0006e200000e0000 */
[----:B----4-:R-:W-:-:S04]  /*2c70*/  @P6 LEA R8, P2, R194, R10, 0x1 ;  /* 0x0000000ac2086211 */ /* 0x010fc800078408ff */
[-C--:B-----5:R-:W-:Y:S02]  /*2c80*/  @P6 LEA.HI.X R9, R194, R11.reuse, R18, 0x1, P2 ;  /* 0x0000000bc2096211 */ /* 0x0a0fe400010f0c12 */
[CC--:B-1----:R-:W-:Y:S02]  /*2c90*/  @P6 LEA R6, P2, R198.reuse, R10.reuse, 0x1 ;  /* 0x0000000ac6066211 */ /* 0x0c2fe400078408ff */
[C---:B--2---:R-:W-:Y:S01]  /*2ca0*/  @P6 LEA R4, P1, R199.reuse, R10, 0x1 ;  /* 0x0000000ac7046211 */ /* 0x044fe200078208ff */
[----:B------:R1:W-:Y:S01]  /*2cb0*/  @P6 LDGSTS.E.BYPASS.LTC128B.128 [R187+0x7100], [R8.64], !P5 ;  /* 0x0710000008bb6fae */ /* 0x0003e2000e901d46 */
[-C--:B------:R-:W-:Y:S02]  /*2cc0*/  @P6 LEA.HI.X R7, R198, R11.reuse, R17, 0x1, P2 ;  /* 0x0000000bc6076211 */ /* 0x080fe400010f0c11 */
[----:B------:R-:W-:Y:S02]  /*2cd0*/  @P6 LEA.HI.X R5, R199, R11, R15, 0x1, P1 ;  /* 0x0000000bc7056211 */ /* 0x000fe400008f0c0f */
[----:B---3--:R-:W-:Y:S01]  /*2ce0*/  IADD3 R3, R176, 0x20, RZ ;  /* 0x00000020b0037810 */ /* 0x008fe20007ffe0ff */
[----:B------:R2:W-:Y:S04]  /*2cf0*/  @P6 LDGSTS.E.BYPASS.LTC128B.128 [R187+0x9100], [R6.64], !P4 ;  /* 0x0910000006bb6fae */ /* 0x0005e8000e101d46 */
[----:B------:R2:W-:Y:S02]  /*2d00*/  @P6 LDGSTS.E.BYPASS.LTC128B.128 [R187+0xb100], [R4.64], !P3 ;  /* 0x0b10000004bb6fae */ /* 0x0005e4000d901d46 */
[----:B------:R-:W-:-:S02]  /*2d10*/  R2P PR, R197, 0x6 ;  /* 0x00000006c5007804 */ /* 0x000fc40000000000 */
[----:B------:R-:W0:Y:S01]  /*2d20*/  LDGDEPBAR ;  /* 0x00000000000079af */ /* 0x000e220000000000 */
[----:B------:R-:W-:-:S05]  /*2d30*/  IADD3 R16, P6, R0, R118, RZ ;  /* 0x0000007600107210 */ /* 0x000fca0007fde0ff */
[----:B------:R-:W-:Y:S01]  /*2d40*/  IMAD.X R17, R2, 0x1, R112, P6 ;  /* 0x0000000102117824 */ /* 0x000fe200030e0670 */
[----:B------:R-:W-:-:S04]  /*2d50*/  IADD3 R12, P6, R0, R120, RZ ;  /* 0x00000078000c7210 */ /* 0x000fc80007fde0ff */
[----:B------:R-:W-:Y:S01]  /*2d60*/  @P1 IADD3 R3, R176, -0x20, RZ ;  /* 0xffffffe0b0031810 */ /* 0x000fe20007ffe0ff */
[----:B------:R-:W-:Y:S01]  /*2d70*/  IMAD.X R13, R2, 0x1, R114, P6 ;  /* 0x00000001020d7824 */ /* 0x000fe200030e0672 */
[----:B------:R-:W-:Y:S01]  /*2d80*/  IADD3 R14, P1, R0, R119, RZ ;  /* 0x00000077000e7210 */ /* 0x000fe20007f3e0ff */
[----:B------:R-:W-:Y:S01]  /*2d90*/  IMAD.MOV.U32 R0, RZ, RZ, 0x40 ;  /* 0x00000040ff007424 */ /* 0x000fe200078e00ff */
[----:B------:R-:W-:-:S03]  /*2da0*/  ISETP.GE.AND P6, PT, R194, c[0x0][0x1d4], PT ;  /* 0x00007500c2007a0c */ /* 0x000fc60003fc6270 */
[----:B------:R-:W-:Y:S01]  /*2db0*/  IMAD.X R15, R2, 0x1, R113, P1 ;  /* 0x00000001020f7824 */ /* 0x000fe200008e0671 */
[----:B------:R-:W-:Y:S02]  /*2dc0*/  IADD3 R18, P1, R21, R118, RZ ;  /* 0x0000007615127210 */ /* 0x000fe40007f3e0ff */
[----:B------:R-:W-:Y:S02]  /*2dd0*/  SEL R0, R0, 0xffffffc0, !P2 ;  /* 0xffffffc000007807 */ /* 0x000fe40005000000 */
[----:B------:R-:W-:Y:S01]  /*2de0*/  IADD3 R2, R3, 0x4000, RZ ;  /* 0x0000400003027810 */ /* 0x000fe20007ffe0ff */
[----:B------:R-:W-:-:S04]  /*2df0*/  DEPBAR.LE SB0, 0x1 ;  /* 0x000080400000791a */ /* 0x000fc80000000000 */
[----:B------:R-:W-:-:S04]  /*2e00*/  DEPBAR.LE SB0, 0x0 ;  /* 0x000080000000791a */ /* 0x000fc80000000000 */
[----:B------:R-:W-:Y:S01]  /*2e10*/  BAR.SYNC.DEFER_BLOCKING 0x0 ;  /* 0x0000000000007b1d */ /* 0x000fe20000010000 */
[----:B------:R-:W-:Y:S01]  /*2e20*/  IMAD.X R19, R20, 0x1, R112, P1 ;  /* 0x0000000114137824 */ /* 0x000fe200008e0670 */
[----:B------:R-:W-:Y:S01]  /*2e30*/  ISETP.LT.OR P1, PT, R22, 0x1, P6 ;  /* 0x000000011600780c */ /* 0x000fe20003721670 */
[----:B------:R-:W-:Y:S01]  /*2e40*/  IMAD.IADD R177, R2, 0x1, R0 ;  /* 0x0000000102b17824 */ /* 0x000fe200078e0200 */
[----:B------:R-:W-:Y:S02]  /*2e50*/  ISETP.GE.AND P6, PT, R198, c[0x0][0x1d4], PT ;  /* 0x00007500c6007a0c */ /* 0x000fe40003fc6270 */
[----:B--2---:R-:W-:Y:S04]  /*2e60*/  LDSM.16.M88.4 R4, [R183] ;  /* 0x00000000b704783b */ /* 0x004fe80000000200 */
[----:B------:R-:W2:Y:S04]  /*2e70*/  LDSM.16.M88.4 R28, [R176] ;  /* 0x00000000b01c783b */ /* 0x000ea80000000200 */
[----:B------:R-:W3:Y:S04]  /*2e80*/  LDSM.16.M88.4 R32, [R176+0x800] ;  /* 0x00080000b020783b */ /* 0x000ee80000000200 */
[----:B------:R-:W-:Y:S04]  /*2e90*/  LDSM.16.M88.4 R40, [R176+0x1000] ;  /* 0x00100000b028783b */ /* 0x000fe80000000200 */
[----:B------:R-:W4:Y:S04]  /*2ea0*/  LDSM.16.M88.4 R52, [R176+0x1800] ;  /* 0x00180000b034783b */ /* 0x000f280000000200 */
[----:B-1----:R-:W-:Y:S04]  /*2eb0*/  LDSM.16.M88.4 R8, [R184] ;  /* 0x00000000b808783b */ /* 0x002fe80000000200 */
[----:B------:R-:W-:Y:S04]  /*2ec0*/  LDSM.16.M88.4 R48, [R3] ;  /* 0x000000000330783b */ /* 0x000fe80000000200 */
[----:B------:R-:W1:Y:S04]  /*2ed0*/  LDSM.16.M88.4 R44, [R3+0x800] ;  /* 0x00080000032c783b */ /* 0x000e680000000200 */
[----:B------:R-:W-:Y:S04]  /*2ee0*/  LDSM.16.M88.4 R68, [R3+0x1000] ;  /* 0x001000000344783b */ /* 0x000fe80000000200 */
[----:B------:R-:W5:Y:S04]  /*2ef0*/  LDSM.16.M88.4 R72, [R3+0x1800] ;  /* 0x001800000348783b */ /* 0x000f680000000200 */
[----:B------:R-:W-:Y:S01]  /*2f00*/  @!PT LDS RZ, [RZ] ;  /* 0x00000000fffff984 */ /* 0x000fe20000000800 */
[----:B------:R-:W-:Y:S01]  /*2f10*/  @!PT LDS RZ, [RZ] ;  /* 0x00000000fffff984 */ /* 0x000fe20000000800 */
[----:B------:R-:W-:Y:S01]  /*2f20*/  @!PT LDS RZ, [RZ] ;  /* 0x00000000fffff984 */ /* 0x000fe20000000800 */
[----:B------:R1:W-:Y:S01]  /*2f30*/  LDGSTS.E.BYPASS.LTC128B.128 [R187+0x100], [R16.64], !P1 ;  /* 0x0010000010bb7fae */ /* 0x0003e2000c901d46 */
[----:B------:R-:W-:-:S02]  /*2f40*/  ISETP.LT.OR P1, PT, R22, 0x1, P6 ;  /* 0x000000011600780c */ /* 0x000fc40003721670 */
[----:B------:R-:W-:Y:S01]  /*2f50*/  ISETP.GE.AND P6, PT, R199, c[0x0][0x1d4], PT ;  /* 0x00007500c7007a0c */ /* 0x000fe20003fc6270 */
[C---:B--2---:R-:W-:Y:S08]  /*2f60*/  HMMA.16816.F32 R36, R4.reuse, R28, RZ ;  /* 0x0000001c0424723c */ /* 0x044ff000000018ff */
[C---:B---3--:R-:W-:Y:S02]  /*2f70*/  HMMA.16816.F32 R24, R4.reuse, R32, RZ ;  /* 0x000000200418723c */ /* 0x048fe400000018ff */
[----:B------:R2:W-:Y:S06]  /*2f80*/  LDGSTS.E.BYPASS.LTC128B.128 [R187+0x2100], [R14.64], !P1 ;  /* 0x021000000ebb7fae */ /* 0x0005ec000c901d46 */
[C---:B------:R-:W-:Y:S08]  /*2f90*/  HMMA.16816.F32 R28, R4.reuse, R30, RZ ;  /* 0x0000001e041c723c */ /* 0x040ff000000018ff */
[C---:B----4-:R-:W-:Y:S08]  /*2fa0*/  HMMA.16816.F32 R64, R4.reuse, R52, RZ ;  /* 0x000000340440723c */ /* 0x050ff000000018ff */
[----:B------:R-:W-:Y:S01]  /*2fb0*/  HMMA.16816.F32 R60, R4, R54, RZ ;  /* 0x00000036043c723c */ /* 0x000fe200000018ff */
[----:B--2---:R-:W-:-:S07]  /*2fc0*/  IADD3 R14, P1, R21, R119, RZ ;  /* 0x00000077150e7210 */ /* 0x004fce0007f3e0ff */
[----:B-1----:R-:W-:Y:S01]  /*2fd0*/  HMMA.16816.F32 R52, R8, R44, R24 ;  /* 0x0000002c0834723c */ /* 0x002fe20000001818 */
[----:B------:R-:W-:Y:S01]  /*2fe0*/  IMAD.X R15, R20, 0x1, R113, P1 ;  /* 0x00000001140f7824 */ /* 0x000fe200008e0671 */
[C---:B------:R-:W-:Y:S02]  /*2ff0*/  ISETP.LT.OR P1, PT, R22.reuse, 0x1, P6 ;  /* 0x000000011600780c */ /* 0x040fe40003721670 */
[----:B------:R-:W-:-:S04]  /*3000*/  ISETP.LT.OR P6, PT, R22, 0x21, P6 ;  /* 0x000000211600780c */ /* 0x000fc800037c1670 */
[C---:B------:R-:W-:Y:S07]  /*3010*/  HMMA.16816.F32 R76, R8.reuse, R48, R36 ;  /* 0x00000030084c723c */ /* 0x040fee0000001824 */
[----:B------:R1:W-:Y:S01]  /*3020*/  LDGSTS.E.BYPASS.LTC128B.128 [R187+0x4100], [R12.64], !P1 ;  /* 0x041000000cbb7fae */ /* 0x0003e2000c901d46 */
[C---:B------:R-:W-:Y:S08]  /*3030*/  HMMA.16816.F32 R56, R8.reuse, R50, R28 ;  /* 0x000000320838723c */ /* 0x040ff0000000181c */
[----:B-----5:R-:W-:Y:S01]  /*3040*/  HMMA.16816.F32 R36, R8, R74, R60 ;  /* 0x0000004a0824723c */ /* 0x020fe2000000183c */
[----:B-1----:R-:W-:-:S05]  /*3050*/  IADD3 R12, P1, R21, R120, RZ ;  /* 0x00000078150c7210 */ /* 0x002fca0007f3e0ff */
[----:B------:R-:W-:Y:S01]  /*3060*/  IMAD.X R13, R20, 0x1, R114, P1 ;  /* 0x00000001140d7824 */ /* 0x000fe200008e0672 */
[----:B------:R-:W-:-:S04]  /*3070*/  ISETP.GE.AND P1, PT, R194, c[0x0][0x1d4], PT ;  /* 0x00007500c2007a0c */ /* 0x000fc80003f26270 */
[----:B------:R-:W-:Y:S11]  /*3080*/  ISETP.LT.OR P1, PT, R22, 0x21, P1 ;  /* 0x000000211600780c */ /* 0x000ff60000f21670 */
[----:B------:R-:W-:Y:S02]  /*3090*/  @!UPT UIADD3 URZ, URZ, URZ, URZ ;  /* 0x0000003f3f3ff290 */ /* 0x000fe4000fffe03f */
[----:B------:R1:W-:Y:S01]  /*30a0*/  LDGSTS.E.BYPASS.LTC128B.128 [R187+0x1100], [R18.64], !P1 ;  /* 0x0110000012bb7fae */ /* 0x0003e2000c901d46 */
[----:B------:R-:W-:-:S04]  /*30b0*/  ISETP.GE.AND P1, PT, R198, c[0x0][0x1d4], PT ;  /* 0x00007500c6007a0c */ /* 0x000fc80003f26270 */
[----:B------:R-:W-:Y:S11]  /*30c0*/  ISETP.LT.OR P1, PT, R22, 0x21, P1 ;  /* 0x000000211600780c */ /* 0x000ff60000f21670 */
[----:B------:R-:W-:Y:S02]  /*30d0*/  @!UPT UIADD3 URZ, URZ, URZ, URZ ;  /* 0x0000003f3f3ff290 */ /* 0x000fe4000fffe03f */
[----:B------:R2:W-:Y:S01]  /*30e0*/  LDGSTS.E.BYPASS.LTC128B.128 [R187+0x3100], [R14.64], !P1 ;  /* 0x031000000ebb7fae */ /* 0x0005e2000c901d46 */
[----:B------:R-:W-:-:S03]  /*30f0*/  ISETP.GT.AND P1, PT, R115, R200, PT ;  /* 0x000000c87300720c */ /* 0x000fc60003f24270 */
[----:B------:R2:W-:Y:S01]  /*3100*/  LDGSTS.E.BYPASS.LTC128B.128 [R187+0x5100], [R12.64], !P6 ;  /* 0x051000000cbb7fae */ /* 0x0005e2000f101d46 */
[----:B------:R-:W-:-:S03]  /*3110*/  ISETP.GT.AND P6, PT, R116, 0x3f, PT ;  /* 0x0000003f7400780c */ /* 0x000fc60003fc4270 */
[----:B------:R-:W-:Y:S01]  /*3120*/  LDSM.16.M88.4 R80, [R177+-0x3800] ;  /* 0xffc80000b150783b */ /* 0x000fe20000000200 */
[C---:B-1----:R-:W-:Y:S03]  /*3130*/  HMMA.16816.F32 R16, R4.reuse, R34, RZ ;  /* 0x000000220410723c */ /* 0x042fe600000018ff */
[----:B------:R-:W-:Y:S04]  /*3140*/  LDSM.16.M88.4 R84, [R177+-0x3000] ;  /* 0xffd00000b154783b */ /* 0x000fe80000000200 */
[----:B------:R-:W-:Y:S01]  /*3150*/  LDSM.16.M88.4 R92, [R177+-0x2800] ;  /* 0xffd80000b15c783b */ /* 0x000fe20000000200 */
[C---:B------:R-:W-:Y:S03]  /*3160*/  HMMA.16816.F32 R32, R4.reuse, R40, RZ ;  /* 0x000000280420723c */ /* 0x040fe600000018ff */
[----:B------:R-:W-:Y:S04]  /*3170*/  LDSM.16.M88.4 R88, [R176+0x3800] ;  /* 0x00380000b058783b */ /* 0x000fe80000000200 */
[----:B------:R-:W-:Y:S01]  /*3180*/  LDSM.16.M88.4 R96, [R3+0x5000] ;  /* 0x005000000360783b */ /* 0x000fe20000000200 */
[----:B------:R-:W-:Y:S03]  /*3190*/  HMMA.16816.F32 R40, R4, R42, RZ ;  /* 0x0000002a0428723c */ /* 0x000fe600000018ff */
[----:B------:R-:W-:Y:S04]  /*31a0*/  LDSM.16.M88.4 R4, [R186] ;  /* 0x00000000ba04783b */ /* 0x000fe80000000200 */
[----:B------:R-:W-:Y:S01]  /*31b0*/  LDSM.16.M88.4 R108, [R3+0x5800] ;  /* 0x00580000036c783b */ /* 0x000fe20000000200 */
[C---:B------:R-:W-:Y:S03]  /*31c0*/  HMMA.16816.F32 R44, R8.reuse, R46, R16 ;  /* 0x0000002e082c723c */ /* 0x040fe60000001810 */
[----:B------:R-:W0:Y:S04]  /*31d0*/  LDGDEPBAR ;  /* 0x00000000000079af */ /* 0x000e280000000000 */
[----:B------:R-:W-:Y:S01]  /*31e0*/  IMAD.IADD R16, R176, 0x1, R0 ;  /* 0x00000001b0107824 */ /* 0x000fe200078e0200 */
[C---:B------:R-:W-:Y:S04]  /*31f0*/  HMMA.16816.F32 R32, R8.reuse, R68, R32 ;  /* 0x000000440820723c */ /* 0x040fe80000001820 */
[----:B------:R-:W1:Y:S04]  /*3200*/  LDSM.16.M88.4 R20, [R16] ;  /* 0x000000001014783b */ /* 0x000e680000000200 */
[----:B--2---:R-:W2:Y:S01]  /*3210*/  LDSM.16.M88.4 R12, [R16+0x800] ;  /* 0x00080000100c783b */ /* 0x004ea20000000200 */
[C---:B------:R-:W-:Y:S03]  /*3220*/  HMMA.16816.F32 R28, R8.reuse, R70, R40 ;  /* 0x00000046081c723c */ /* 0x040fe60000001828 */
[----:B------:R-:W3:Y:S04]  /*3230*/  LDSM.16.M88.4 R24, [R16+0x1000] ;  /* 0x001000001018783b */ /* 0x000ee80000000200 */
[----:B------:R-:W4:Y:S01]  /*3240*/  LDSM.16.M88.4 R48, [R16+0x1800] ;  /* 0x001800001030783b */ /* 0x000f220000000200 */
[----:B------:R-:W-:Y:S03]  /*3250*/  HMMA.16816.F32 R40, R8, R72, R64 ;  /* 0x000000480828723c */ /* 0x000fe60000001840 */
[----:B------:R-:W-:Y:S04]  /*3260*/  LDSM.16.M88.4 R8, [R185] ;  /* 0x00000000b908783b */ /* 0x000fe80000000200 */
[----:B------:R-:W5:Y:S04]  /*3270*/  LDSM.16.M88.4 R72, [R177+-0x4000] ;  /* 0xffc00000b148783b */ /* 0x000f680000000200 */
[----:B------:R-:W-:Y:S04]  /*3280*/  LDSM.16.M88.4 R68, [R176+0x2800] ;  /* 0x00280000b044783b */ /* 0x000fe80000000200 */
[----:B------:R-:W-:Y:S04]  /*3290*/  LDSM.16.M88.4 R100, [R16+0x5000] ;  /* 0x005000001064783b */ /* 0x000fe80000000200 */
[----:B------:R-:W-:Y:S01]  /*32a0*/  LDSM.16.M88.4 R104, [R16+0x5800] ;  /* 0x005800001068783b */ /* 0x000fe20000000200 */
[C---:B-1----:R-:W-:Y:S08]  /*32b0*/  HMMA.16816.F32 R60, R4.reuse, R22, R56 ;  /* 0x00000016043c723c */ /* 0x042ff00000001838 */
[C---:B------:R-:W-:Y:S01]  /*32c0*/  HMMA.16816.F32 R64, R4.reuse, R20, R76 ;  /* 0x000000140440723c */ /* 0x040fe2000000184c */
[----:B------:R-:W-:Y:S07]  /*32d0*/  LDSM.16.M88.4 R76, [R176+0x3000] ;  /* 0x00300000b04c783b */ /* 0x000fee0000000200 */
[C---:B--2---:R-:W-:Y:S08]  /*32e0*/  HMMA.16816.F32 R56, R4.reuse, R12, R52 ;  /* 0x0000000c0438723c */ /* 0x044ff00000001834 */
[C---:B------:R-:W-:Y:S08]  /*32f0*/  HMMA.16816.F32 R52, R4.reuse, R14, R44 ;  /* 0x0000000e0434723c */ /* 0x040ff0000000182c */
[C---:B---3--:R-:W-:Y:S08]  /*3300*/  HMMA.16816.F32 R20, R4.reuse, R24, R32 ;  /* 0x000000180414723c */ /* 0x048ff00000001820 */
[C---:B------:R-:W-:Y:S08]  /*3310*/  HMMA.16816.F32 R12, R4.reuse, R26, R28 ;  /* 0x0000001a040c723c */ /* 0x040ff0000000181c */
[C---:B----4-:R-:W-:Y:S01]  /*3320*/  HMMA.16816.F32 R32, R4.reuse, R48, R40 ;  /* 0x000000300420723c */ /* 0x050fe20000001828 */
[----:B------:R-:W-:Y:S07]  /*3330*/  LDSM.16.M88.4 R40, [R176+0x2000] ;  /* 0x00200000b028783b */ /* 0x000fee0000000200 */
[----:B------:R-:W-:Y:S01]  /*3340*/  HMMA.16816.F32 R28, R4, R50, R36 ;  /* 0x00000032041c723c */ /* 0x000fe20000001824 */
[----:B------:R-:W1:Y:S07]  /*3350*/  LDSM.16.M88.4 R4, [R183+0x4000] ;  /* 0x00400000b704783b */ /* 0x000e6e0000000200 */
[C---:B-----5:R-:W-:Y:S01]  /*3360*/  HMMA.16816.F32 R36, R8.reuse, R72, R64 ;  /* 0x000000480824723c */ /* 0x060fe20000001840 */
[----:B------:R-:W-:Y:S07]  /*3370*/  LDSM.16.M88.4 R64, [R3+0x2000] ;  /* 0x002000000340783b */ /* 0x000fee0000000200 */
[C---:B------:R-:W-:Y:S01]  /*3380*/  HMMA.16816.F32 R44, R8.reuse, R74, R60 ;  /* 0x0000004a082c723c */ /* 0x040fe2000000183c */
[----:B------:R-:W-:Y:S07]  /*3390*/  LDSM.16.M88.4 R72, [R3+0x2800] ;  /* 0x002800000348783b */ /* 0x000fee0000000200 */
[C---:B------:R-:W-:Y:S08]  /*33a0*/  HMMA.16816.F32 R56, R8.reuse, R80, R56 ;  /* 0x000000500838723c */ /* 0x040ff00000001838 */
[C---:B------:R-:W-:Y:S08]  /*33b0*/  HMMA.16816.F32 R48, R8.reuse, R84, R20 ;  /* 0x000000540830723c */ /* 0x040ff00000001814 */
[C---:B------:R-:W-:Y:S01]  /*33c0*/  HMMA.16816.F32 R24, R8.reuse, R86, R12 ;  /* 0x000000560818723c */ /* 0x040fe2000000180c */
[----:B------:R-:W-:Y:S07]  /*33d0*/  LDSM.16.M88.4 R84, [R3+0x3800] ;  /* 0x003800000354783b */ /* 0x000fee0000000200 */
[C---:B------:R-:W-:Y:S01]  /*33e0*/  HMMA.16816.F32 R52, R8.reuse, R82, R52 ;  /* 0x000000520834723c */ /* 0x040fe20000001834 */
[----:B------:R-:W-:Y:S07]  /*33f0*/  LDSM.16.M88.4 R80, [R3+0x3000] ;  /* 0x003000000350783b */ /* 0x000fee0000000200 */
[C---:B------:R-:W-:Y:S08]  /*3400*/  HMMA.16816.F32 R20, R8.reuse, R92, R32 ;  /* 0x0000005c0814723c */ /* 0x040ff00000001820 */
[----:B------:R-:W-:Y:S01]  /*3410*/  HMMA.16816.F32 R12, R8, R94, R28 ;  /* 0x0000005e080c723c */ /* 0x000fe2000000181c */
[----:B------:R-:W2:Y:S04]  /*3420*/  LDSM.16.M88.4 R8, [R184+0x4000] ;  /* 0x00400000b808783b */ /* 0x000ea80000000200 */
[----:B------:R-:W-:Y:S03]  /*3430*/  LDSM.16.M88.4 R92, [R16+0x4800] ;  /* 0x00480000105c783b */ /* 0x000fe60000000200 */
[C---:B-1----:R-:W-:Y:S08]  /*3440*/  HMMA.16816.F32 R32, R4.reuse, R40, R36 ;  /* 0x000000280420723c */ /* 0x042ff00000001824 */
[C---:B------:R-:W-:Y:S08]  /*3450*/  HMMA.16816.F32 R36, R4.reuse, R42, R44 ;  /* 0x0000002a0424723c */ /* 0x040ff0000000182c */
[C---:B------:R-:W-:Y:S01]  /*3460*/  HMMA.16816.F32 R40, R4.reuse, R68, R56 ;  /* 0x000000440428723c */ /* 0x040fe20000001838 */
[----:B------:R-:W-:Y:S07]  /*3470*/  LDSM.16.M88.4 R56, [R16+0x2800] ;  /* 0x002800001038783b */ /* 0x000fee0000000200 */
[C---:B------:R-:W-:Y:S08]  /*3480*/  HMMA.16816.F32 R28, R4.reuse, R78, R24 ;  /* 0x0000004e041c723c */ /* 0x040ff00000001818 */
[C---:B------:R-:W-:Y:S01]  /*3490*/  HMMA.16816.F32 R60, R4.reuse, R70, R52 ;  /* 0x00000046043c723c */ /* 0x040fe20000001834 */
[----:B------:R-:W-:Y:S04]  /*34a0*/  LDSM.16.M88.4 R68, [R16+0x3000] ;  /* 0x003000001044783b */ /* 0x000fe80000000200 */
[----:B------:R-:W-:Y:S03]  /*34b0*/  LDSM.16.M88.4 R52, [R177+-0x2000] ;  /* 0xffe00000b134783b */ /* 0x000fe60000000200 */
[C---:B------:R-:W-:Y:S01]  /*34c0*/  HMMA.16816.F32 R44, R4.reuse, R76, R48 ;  /* 0x0000004c042c723c */ /* 0x040fe20000001830 */
[----:B------:R-:W-:Y:S04]  /*34d0*/  LDSM.16.M88.4 R48, [R16+0x2000] ;  /* 0x002000001030783b */ /* 0x000fe80000000200 */
[----:B------:R-:W-:Y:S03]  /*34e0*/  LDSM.16.M88.4 R76, [R16+0x3800] ;  /* 0x00380000104c783b */ /* 0x000fe60000000200 */
[C---:B------:R-:W-:Y:S08]  /*34f0*/  HMMA.16816.F32 R24, R4.reuse, R88, R20 ;  /* 0x000000580418723c */ /* 0x040ff00000001814 */
[----:B------:R-:W-:Y:S01]  /*3500*/  HMMA.16816.F32 R12, R4, R90, R12 ;  /* 0x0000005a040c723c */ /* 0x000fe2000000180c */
[----:B------:R-:W1:Y:S04]  /*3510*/  LDSM.16.M88.4 R4, [R186+0x4000] ;  /* 0x00400000ba04783b */ /* 0x000e680000000200 */
[----:B------:R-:W-:Y:S03]  /*3520*/  LDSM.16.M88.4 R88, [R176+0x5800] ;  /* 0x00580000b058783b */ /* 0x000fe60000000200 */
[C---:B--2---:R-:W-:Y:S08]  /*3530*/  HMMA.16816.F32 R20, R8.reuse, R64, R32 ;  /* 0x000000400814723c */ /* 0x044ff00000001820 */
[C---:B------:R-:W-:Y:S01]  /*3540*/  HMMA.16816.F32 R36, R8.reuse, R66, R36 ;  /* 0x000000420824723c */ /* 0x040fe20000001824 */
[----:B------:R-:W-:Y:S07]  /*3550*/  LDSM.16.M88.4 R64, [R177+-0x1800] ;  /* 0xffe80000b140783b */ /* 0x000fee0000000200 */
[C---:B------:R-:W-:Y:S08]  /*3560*/  HMMA.16816.F32 R40, R8.reuse, R72, R40 ;  /* 0x000000480828723c */ /* 0x040ff00000001828 */
[C---:B------:R-:W-:Y:S08]  /*3570*/  HMMA.16816.F32 R32, R8.reuse, R82, R28 ;  /* 0x000000520820723c */ /* 0x040ff0000000181c */
[C---:B------:R-:W-:Y:S01]  /*3580*/  HMMA.16816.F32 R60, R8.reuse, R74, R60 ;  /* 0x0000004a083c723c */ /* 0x040fe2000000183c */
[----:B------:R-:W-:Y:S07]  /*3590*/  LDSM.16.M88.4 R72, [R176+0x4800] ;  /* 0x00480000b048783b */ /* 0x000fee0000000200 */
[C---:B------:R-:W-:Y:S01]  /*35a0*/  HMMA.16816.F32 R44, R8.reuse, R80, R44 ;  /* 0x00000050082c723c */ /* 0x040fe2000000182c */
[----:B------:R-:W-:Y:S07]  /*35b0*/  LDSM.16.M88.4 R80, [R177+-0x1000] ;  /* 0xfff00000b150783b */ /* 0x000fee0000000200 */
[C---:B------:R-:W-:Y:S08]  /*35c0*/  HMMA.16816.F32 R28, R8.reuse, R84, R24 ;  /* 0x00000054081c723c */ /* 0x040ff00000001818 */
[----:B------:R-:W-:Y:S01]  /*35d0*/  HMMA.16816.F32 R12, R8, R86, R12 ;  /* 0x00000056080c723c */ /* 0x000fe2000000180c */
[----:B------:R-:W2:Y:S04]  /*35e0*/  LDSM.16.M88.4 R8, [R185+0x4000] ;  /* 0x00400000b908783b */ /* 0x000ea80000000200 */
[----:B------:R-:W3:Y:S03]  /*35f0*/  LDSM.16.M88.4 R84, [R177+-0x800] ;  /* 0xfff80000b154783b */ /* 0x000ee60000000200 */
[C---:B-1----:R-:W-:Y:S08]  /*3600*/  HMMA.16816.F32 R20, R4.reuse, R48, R20 ;  /* 0x000000300414723c */ /* 0x042ff00000001814 */
[C---:B------:R-:W-:Y:S08]  /*3610*/  HMMA.16816.F32 R24, R4.reuse, R50, R36 ;  /* 0x000000320418723c */ /* 0x040ff00000001824 */
[C---:B------:R-:W-:Y:S08]  /*3620*/  HMMA.16816.F32 R40, R4.reuse, R56, R40 ;  /* 0x000000380428723c */ /* 0x040ff00000001828 */
[C---:B------:R-:W-:Y:S08]  /*3630*/  HMMA.16816.F32 R36, R4.reuse, R70, R32 ;  /* 0x000000460424723c */ /* 0x040ff00000001820 */
[C---:B------:R-:W-:Y:S08]  /*3640*/  HMMA.16816.F32 R60, R4.reuse, R58, R60 ;  /* 0x0000003a043c723c */ /* 0x040ff0000000183c */
[C---:B------:R-:W-:Y:S01]  /*3650*/  HMMA.16816.F32 R44, R4.reuse, R68, R44 ;  /* 0x00000044042c723c */ /* 0x040fe2000000182c */
[----:B------:R-:W-:Y:S07]  /*3660*/  LDSM.16.M88.4 R68, [R176+0x4000] ;  /* 0x00400000b044783b */ /* 0x000fee0000000200 */
[C---:B------:R-:W-:Y:S08]  /*3670*/  HMMA.16816.F32 R32, R4.reuse, R76, R28 ;  /* 0x0000004c0420723c */ /* 0x040ff0000000181c */
[----:B------:R-:W-:Y:S01]  /*3680*/  HMMA.16816.F32 R12, R4, R78, R12 ;  /* 0x0000004e040c723c */ /* 0x000fe2000000180c */
[----:B------:R-:W1:Y:S04]  /*3690*/  LDSM.16.M88.4 R4, [R183+0x8000] ;  /* 0x00800000b704783b */ /* 0x000e680000000200 */
[----:B------:R-:W4:Y:S03]  /*36a0*/  LDSM.16.M88.4 R76, [R176+0x5000] ;  /* 0x00500000b04c783b */ /* 0x000f260000000200 */
[C---:B--2---:R-:W-:Y:S08]  /*36b0*/  HMMA.16816.F32 R28, R8.reuse, R52, R20 ;  /* 0x00000034081c723c */ /* 0x044ff00000001814 */
[C---:B------:R-:W-:Y:S08]  /*36c0*/  HMMA.16816.F32 R24, R8.reuse, R54, R24 ;  /* 0x000000360818723c */ /* 0x040ff00000001818 */
[C---:B------:R-:W-:Y:S08]  /*36d0*/  HMMA.16816.F32 R20, R8.reuse, R64, R40 ;  /* 0x000000400814723c */ /* 0x040ff00000001828 */
[C---:B------:R-:W-:Y:S01]  /*36e0*/  HMMA.16816.F32 R60, R8.reuse, R66, R60 ;  /* 0x00000042083c723c */ /* 0x040fe2000000183c */
[----:B------:R-:W-:Y:S07]  /*36f0*/  LDSM.16.M88.4 R64, [R3+0x4000] ;  /* 0x004000000340783b */ /* 0x000fee0000000200 */
[C---:B------:R-:W-:Y:S08]  /*3700*/  HMMA.16816.F32 R56, R8.reuse, R80, R44 ;  /* 0x000000500838723c */ /* 0x040ff0000000182c */
[C---:B------:R-:W-:Y:S08]  /*3710*/  HMMA.16816.F32 R52, R8.reuse, R82, R36 ;  /* 0x000000520834723c */ /* 0x040ff00000001824 */
[C---:B---3--:R-:W-:Y:S08]  /*3720*/  HMMA.16816.F32 R48, R8.reuse, R84, R32 ;  /* 0x000000540830723c */ /* 0x048ff00000001820 */
[----:B------:R-:W-:Y:S01]  /*3730*/  HMMA.16816.F32 R8, R8, R86, R12 ;  /* 0x000000560808723c */ /* 0x000fe2000000180c */
[----:B------:R-:W2:Y:S04]  /*3740*/  LDSM.16.M88.4 R12, [R184+0x8000] ;  /* 0x00800000b80c783b */ /* 0x000ea80000000200 */
[----:B------:R-:W3:Y:S03]  /*3750*/  LDSM.16.M88.4 R84, [R3+0x4800] ;  /* 0x004800000354783b */ /* 0x000ee60000000200 */
[C---:B-1----:R-:W-:Y:S08]  /*3760*/  HMMA.16816.F32 R44, R4.reuse, R68, R28 ;  /* 0x00000044042c723c */ /* 0x042ff0000000181c */
[C---:B------:R-:W-:Y:S08]  /*3770*/  HMMA.16816.F32 R40, R4.reuse, R70, R24 ;  /* 0x000000460428723c */ /* 0x040ff00000001818 */
[C---:B------:R-:W-:Y:S08]  /*3780*/  HMMA.16816.F32 R36, R4.reuse, R72, R20 ;  /* 0x000000480424723c */ /* 0x040ff00000001814 */
[C---:B------:R-:W-:Y:S08]  /*3790*/  HMMA.16816.F32 R32, R4.reuse, R74, R60 ;  /* 0x0000004a0420723c */ /* 0x040ff0000000183c */
[C---:B----4-:R-:W-:Y:S01]  /*37a0*/  HMMA.16816.F32 R28, R4.reuse, R76, R56 ;  /* 0x0000004c041c723c */ /* 0x050fe20000001838 */
[----:B------:R-:W-:Y:S07]  /*37b0*/  LDSM.16.M88.4 R56, [R177] ;  /* 0x00000000b138783b */ /* 0x000fee0000000200 */
[C---:B------:R-:W-:Y:S01]  /*37c0*/  HMMA.16816.F32 R24, R4.reuse, R78, R52 ;  /* 0x0000004e0418723c */ /* 0x040fe20000001834 */
[----:B------:R-:W-:Y:S07]  /*37d0*/  LDSM.16.M88.4 R52, [R177+0x800] ;  /* 0x00080000b134783b */ /* 0x000fee0000000200 */
[C---:B------:R-:W-:Y:S01]  /*37e0*/  HMMA.16816.F32 R20, R4.reuse, R88, R48 ;  /* 0x000000580414723c */ /* 0x040fe20000001830 */
[----:B------:R-:W-:Y:S07]  /*37f0*/  LDSM.16.M88.4 R48, [R177+0x1000] ;  /* 0x00100000b130783b */ /* 0x000fee0000000200 */
[----:B------:R-:W-:Y:S01]  /*3800*/  HMMA.16816.F32 R4, R4, R90, R8 ;  /* 0x0000005a0404723c */ /* 0x000fe20000001808 */
[----:B------:R-:W-:Y:S04]  /*3810*/  LDSM.16.M88.4 R8, [R186+0x8000] ;  /* 0x00800000ba08783b */ /* 0x000fe80000000200 */
[----:B------:R1:W4:Y:S03]  /*3820*/  LDSM.16.M88.4 R88, [R16+0x4000] ;  /* 0x004000001058783b */ /* 0x0003260000000200 */
[C---:B--2---:R-:W-:Y:S01]  /*3830*/  HMMA.16816.F32 R80, R12.reuse, R64, R44 ;  /* 0x000000400c50723c */ /* 0x044fe2000000182c */
[----:B------:R-:W-:Y:S07]  /*3840*/  LDSM.16.M88.4 R44, [R177+0x1800] ;  /* 0x00180000b12c783b */ /* 0x000fee0000000200 */
[C---:B------:R-:W-:Y:S08]  /*3850*/  HMMA.16816.F32 R76, R12.reuse, R66, R40 ;  /* 0x000000420c4c723c */ /* 0x040ff00000001828 */
[C---:B---3--:R-:W-:Y:S08]  /*3860*/  HMMA.16816.F32 R72, R12.reuse, R84, R36 ;  /* 0x000000540c48723c */ /* 0x048ff00000001824 */
[C---:B------:R-:W-:Y:S08]  /*3870*/  HMMA.16816.F32 R68, R12.reuse, R86, R32 ;  /* 0x000000560c44723c */ /* 0x040ff00000001820 */
[C---:B------:R-:W-:Y:S08]  /*3880*/  HMMA.16816.F32 R64, R12.reuse, R96, R28 ;  /* 0x000000600c40723c */ /* 0x040ff0000000181c */
[C---:B------:R-:W-:Y:S08]  /*3890*/  HMMA.16816.F32 R60, R12.reuse, R98, R24 ;  /* 0x000000620c3c723c */ /* 0x040ff00000001818 */
[C---:B-1----:R-:W-:Y:S08]  /*38a0*/  HMMA.16816.F32 R16, R12.reuse, R108, R20 ;  /* 0x0000006c0c10723c */ /* 0x042ff00000001814 */
[----:B------:R-:W-:Y:S01]  /*38b0*/  HMMA.16816.F32 R12, R12, R110, R4 ;  /* 0x0000006e0c0c723c */ /* 0x000fe20000001804 */
[----:B------:R-:W1:Y:S01]  /*38c0*/  LDSM.16.M88.4 R4, [R185+0x8000] ;  /* 0x00800000b904783b */ /* 0x000e620000000200 */
[----:B------:R-:W-:-:S06]  /*38d0*/  DEPBAR.LE SB0, 0x0 ;  /* 0x000080000000791a */ /* 0x000fcc0000000000 */
[C---:B----4-:R-:W-:Y:S08]  /*38e0*/  HMMA.16816.F32 R40, R8.reuse, R88, R80 ;  /* 0x000000580828723c */ /* 0x050ff00000001850 */
[C---:B------:R-:W-:Y:S08]  /*38f0*/  HMMA.16816.F32 R36, R8.reuse, R90, R76 ;  /* 0x0000005a0824723c */ /* 0x040ff0000000184c */
[C---:B------:R-:W-:Y:S08]  /*3900*/  HMMA.16816.F32 R32, R8.reuse, R92, R72 ;  /* 0x0000005c0820723c */ /* 0x040ff00000001848 */
[C---:B------:R-:W-:Y:S08]  /*3910*/  HMMA.16816.F32 R28, R8.reuse, R94, R68 ;  /* 0x0000005e081c723c */ /* 0x040ff00000001844 */
[C---:B------:R-:W-:Y:S08]  /*3920*/  HMMA.16816.F32 R24, R8.reuse, R100, R64 ;  /* 0x000000640818723c */ /* 0x040ff00000001840 */
[C---:B------:R-:W-:Y:S08]  /*3930*/  HMMA.16816.F32 R20, R8.reuse, R102, R60 ;  /* 0x000000660814723c */ /* 0x040ff0000000183c */
[C---:B------:R-:W-:Y:S08]  /*3940*/  HMMA.16816.F32 R16, R8.reuse, R104, R16 ;  /* 0x000000680810723c */ /* 0x040ff00000001810 */
[----:B------:R-:W-:Y:S08]  /*3950*/  HMMA.16816.F32 R8, R8, R106, R12 ;  /* 0x0000006a0808723c */ /* 0x000ff0000000180c */
[C---:B-1----:R-:W-:Y:S08]  /*3960*/  HMMA.16816.F32 R40, R4.reuse, R56, R40 ;  /* 0x000000380428723c */ /* 0x042ff00000001828 */
        /* <DEDUP_REMOVED lines=8> */
[----:B------:R-:W-:Y:S01]  /*39f0*/  @!UPT UIADD3 URZ, URZ, URZ, URZ ;  /* 0x0000003f3f3ff290 */ /* 0x000fe2000fffe03f */
[----:B------:R-:W-:Y:S11]  /*3a00*/  @!P1 BRA `(.L_x_50) ;  /* 0x0000043000009947 */ /* 0x000ff60003800000 */
[----:B------:R-:W-:Y:S02]  /*3a10*/  IMAD R2, R115, 0x40, R202 ;  /* 0x0000004073027824 */ /* 0x000fe400078e02ca */
[----:B------:R-:W-:-:S03]  /*3a20*/  IMAD.MOV.U32 R188, RZ, RZ, RZ ;  /* 0x000000ffffbc7224 */ /* 0x000fc600078e00ff */
[----:B------:R-:W-:-:S05]  /*3a30*/  IADD3 R2, R2, -0x40, R116 ;  /* 0xffffffc002027810 */ /* 0x000fca0007ffe074 */
[----:B------:R-:W-:-:S04]  /*3a40*/  @P0 IMAD.HI.U32 R3, R2, c[0x0][0x2bc], RZ ;  /* 0x0000af0002030a27 */ /* 0x000fc800078e00ff */
[----:B------:R-:W-:Y:S01]  /*3a50*/  IMAD.MOV.U32 R0, RZ, RZ, R2 ;  /* 0x000000ffff007224 */ /* 0x000fe200078e0002 */
[----:B------:R-:W-:-:S04]  /*3a60*/  @P0 SHF.R.U32.HI R0, RZ, c[0x0][0x2c0], R3 ;  /* 0x0000b000ff000a19 */ /* 0x000fc80000011603 */
[----:B------:R-:W-:-:S04]  /*3a70*/  @!P6 IADD3 R3, P0, R0, R206, RZ ;  /* 0x000000ce0003e210 */ /* 0x000fc80007f1e0ff */
[----:B------:R-:W-:Y:S02]  /*3a80*/  @!P6 LEA.HI.X.SX32 R5, R0, R210, 0x1, P0 ;  /* 0x000000d20005e211 */ /* 0x000fe400000f0eff */
[----:B------:R-:W-:-:S04]  /*3a90*/  @!P6 LEA R4, P0, R3, c[0x0][0x2a0], 0x2 ;  /* 0x0000a8000304ea11 */ /* 0x000fc800078010ff */
[----:B------:R-:W-:-:S05]  /*3aa0*/  @!P6 LEA.HI.X R5, R3, c[0x0][0x2a4], R5, 0x2, P0 ;  /* 0x0000a9000305ea11 */ /* 0x000fca00000f1405 */
[----:B------:R-:W2:Y:S01]  /*3ab0*/  @!P6 LDG.E R188, [R4.64] ;  /* 0x0000000604bce981 */ /* 0x000ea2000c1e1900 */
[----:B------:R-:W-:Y:S01]  /*3ac0*/  IMAD.MOV R0, RZ, RZ, -R0 ;  /* 0x000000ffff007224 */ /* 0x000fe200078e0a00 */
[----:B------:R-:W-:-:S03]  /*3ad0*/  SEL R11, RZ, 0x10, P3 ;  /* 0x00000010ff0b7807 */ /* 0x000fc60001800000 */
[----:B------:R-:W-:-:S04]  /*3ae0*/  IMAD R189, R0, c[0x0][0x2b8], R2 ;  /* 0x0000ae0000bd7a24 */ /* 0x000fc800078e0202 */
[----:B------:R-:W-:Y:S01]  /*3af0*/  IMAD.WIDE.U32 R2, R189, c[0x0][0x1e0], RZ ;  /* 0x00007800bd027a25 */ /* 0x000fe200078e00ff */
[----:B------:R-:W-:-:S05]  /*3b00*/  SHF.R.S32.HI R0, RZ, 0x1f, R189 ;  /* 0x0000001fff007819 */ /* 0x000fca00000114bd */
[----:B------:R-:W-:-:S04]  /*3b10*/  IMAD R0, R0, c[0x0][0x1e0], RZ ;  /* 0x0000780000007a24 */ /* 0x000fc800078e02ff */
[----:B------:R-:W-:-:S04]  /*3b20*/  IMAD R0, R189, c[0x0][0x1e4], R0 ;  /* 0x00007900bd007a24 */ /* 0x000fc800078e0200 */
[----:B------:R-:W-:Y:S01]  /*3b30*/  IMAD.IADD R3, R3, 0x1, R0 ;  /* 0x0000000103037824 */ /* 0x000fe200078e0200 */
[----:B--2---:R-:W-:-:S03]  /*3b40*/  SHF.R.S32.HI R0, RZ, 0x1f, R188 ;  /* 0x0000001fff007819 */ /* 0x004fc600000114bc */
[----:B------:R-:W-:-:S04]  /*3b50*/  IMAD.WIDE.U32 R2, R188, c[0x0][0x1f0], R2 ;  /* 0x00007c00bc027a25 */ /* 0x000fc800078e0002 */
[----:B------:R-:W-:Y:S01]  /*3b60*/  IMAD R4, R0, c[0x0][0x1f0], RZ ;  /* 0x00007c0000047a24 */ /* 0x000fe200078e02ff */
[----:B------:R-:W-:-:S03]  /*3b70*/  IADD3 R0, P1, R204, R2, RZ ;  /* 0x00000002cc007210 */ /* 0x000fc60007f3e0ff */
[----:B------:R-:W-:Y:S01]  /*3b80*/  IMAD R2, R188, c[0x0][0x1f4], R4 ;  /* 0x00007d00bc027a24 */ /* 0x000fe200078e0204 */
[----:B------:R-:W-:-:S04]  /*3b90*/  LEA R10, P0, R0, c[0x0][0x1c8], 0x1 ;  /* 0x00007200000a7a11 */ /* 0x000fc800078008ff */
[----:B------:R-:W-:-:S04]  /*3ba0*/  IADD3.X R2, R203, R3, R2, P1, !PT ;  /* 0x00000003cb027210 */ /* 0x000fc80000ffe402 */
[----:B------:R-:W-:Y:S01]  /*3bb0*/  LEA.HI.X R5, R0, c[0x0][0x1cc], R2, 0x1, P0 ;  /* 0x0000730000057a11 */ /* 0x000fe200000f0c02 */
[----:B------:R-:W-:Y:S05]  /*3bc0*/  BRA.DIV ~URZ, `(.L_x_51) ;  /* 0x000095227f007947 */ /* 0x000fea000b800000 */
[----:B------:R1:W2:Y:S02]  /*3bd0*/  SHFL.IDX PT, R4, R5, RZ, 0x181f ;  /* 0x00181fff05047589 */ /* 0x0002a400000e0000 */
.L_x_132:
[----:B------:R-:W-:Y:S05]  /*3be0*/  BRA.DIV ~URZ, `(.L_x_52) ;  /* 0x000095727f007947 */ /* 0x000fea000b800000 */
[----:B------:R-:W3:Y:S02]  /*3bf0*/  SHFL.IDX PT, R0, R10, RZ, 0x181f ;  /* 0x00181fff0a007589 */ /* 0x000ee400000e0000 */
[C---:B---3--:R-:W-:Y:S02]  /*3c00*/  IADD3 R8, P2, R0.reuse, R118, RZ ;  /* 0x0000007600087210 */ /* 0x048fe40007f5e0ff */
[C---:B------:R-:W-:Y:S02]  /*3c10*/  IADD3 R6, P1, R0.reuse, R119, RZ ;  /* 0x0000007700067210 */ /* 0x040fe40007f3e0ff */
[----:B------:R-:W-:Y:S01]  /*3c20*/  IADD3 R2, P0, R0, R120, RZ ;  /* 0x0000007800027210 */ /* 0x000fe20007f1e0ff */
[C---:B--2---:R-:W-:Y:S01]  /*3c30*/  IMAD.X R9, R4.reuse, 0x1, R112, P2 ;  /* 0x0000000104097824 */ /* 0x044fe200010e0670 */
[----:B------:R-:W2:Y:S01]  /*3c40*/  SHFL.IDX PT, R0, R10, 0x1, 0x181f ;  /* 0x00381f000a007f89 */ /* 0x000ea200000e0000 */
[----:B------:R-:W-:-:S02]  /*3c50*/  IMAD.X R7, R4, 0x1, R113, P1 ;  /* 0x0000000104077824 */ /* 0x000fc400008e0671 */
[----:B------:R-:W-:Y:S01]  /*3c60*/  IMAD.X R3, R4, 0x1, R114, P0 ;  /* 0x0000000104037824 */ /* 0x000fe200000e0672 */
[----:B------:R-:W-:Y:S01]  /*3c70*/  @!PT LDS RZ, [RZ] ;  /* 0x00000000fffff984 */ /* 0x000fe20000000800 */
[----:B------:R3:W-:Y:S01]  /*3c80*/  LDGSTS.E.BYPASS.LTC128B.128 [R187+0x6100], [R8.64], !P5 ;  /* 0x0610000008bb7fae */ /* 0x0007e2000e901d46 */
[----:B------:R-:W-:-:S03]  /*3c90*/  SEL R4, RZ, 0x10, P5 ;  /* 0x00000010ff047807 */ /* 0x000fc60002800000 */
[----:B------:R4:W-:Y:S04]  /*3ca0*/  LDGSTS.E.BYPASS.LTC128B.128 [R187+0x8100], [R6.64], !P4 ;  /* 0x0810000006bb7fae */ /* 0x0009e8000e101d46 */
[----:B------:R4:W-:Y:S04]  /*3cb0*/  LDGSTS.E.BYPASS.LTC128B.128 [R187+0xa100], [R2.64], !P3 ;  /* 0x0a10000002bb7fae */ /* 0x0009e8000d901d46 */
[----:B---3--:R3:W1:Y:S01]  /*3cc0*/  SHFL.IDX PT, R8, R5, 0x1, 0x181f ;  /* 0x00381f0005087f89 */ /* 0x00866200000e0000 */
[----:B------:R-:W-:Y:S01]  /*3cd0*/  IMAD.MOV.U32 R9, RZ, RZ, R11 ;  /* 0x000000ffff097224 */ /* 0x000fe200078e000b */
[----:B-1-3--:R-:W-:-:S02]  /*3ce0*/  SEL R5, RZ, 0x10, P4 ;  /* 0x00000010ff057807 */ /* 0x00afc40002000000 */
.L_x_133:
[----:B--2-4-:R-:W-:Y:S02]  /*3cf0*/  IADD3 R2, -R4, 0x10, RZ ;  /* 0x0000001004027810 */ /* 0x014fe40007ffe1ff */
[----:B------:R-:W-:-:S02]  /*3d00*/  IADD3 R3, -R5, 0x10, RZ ;  /* 0x0000001005037810 */ /* 0x000fc40007ffe1ff */
[----:B------:R-:W-:Y:S02]  /*3d10*/  LOP3.LUT R2, R2, 0xf, RZ, 0xc0, !PT ;  /* 0x0000000f02027812 */ /* 0x000fe400078ec0ff */
[----:B------:R-:W-:Y:S02]  /*3d20*/  IADD3 R7, -R9, 0x10, RZ ;  /* 0x0000001009077810 */ /* 0x000fe40007ffe1ff */
[----:B------:R-:W-:Y:S02]  /*3d30*/  IADD3 R6, P3, P2, R2, R0, R118 ;  /* 0x0000000002067210 */ /* 0x000fe40007a7e076 */
[----:B------:R-:W-:Y:S02]  /*3d40*/  LOP3.LUT R3, R3, 0xf, RZ, 0xc0, !PT ;  /* 0x0000000f03037812 */ /* 0x000fe400078ec0ff */
[----:B------:R-:W-:Y:S02]  /*3d50*/  LOP3.LUT R2, R7, 0xf, RZ, 0xc0, !PT ;  /* 0x0000000f07027812 */ /* 0x000fe400078ec0ff */
[----:B------:R-:W-:-:S02]  /*3d60*/  ISETP.NE.U32.AND P4, PT, R4, RZ, PT ;  /* 0x000000ff0400720c */ /* 0x000fc40003f85070 */
[----:B------:R-:W-:Y:S02]  /*3d70*/  IADD3.X R7, RZ, R8, R112, P3, P2 ;  /* 0x00000008ff077210 */ /* 0x000fe40001fe4470 */
[----:B------:R-:W-:Y:S02]  /*3d80*/  IADD3 R4, P1, P0, R3, R0, R119 ;  /* 0x0000000003047210 */ /* 0x000fe4000783e077 */
[----:B------:R-:W-:Y:S02]  /*3d90*/  ISETP.NE.U32.AND P3, PT, R5, RZ, PT ;  /* 0x000000ff0500720c */ /* 0x000fe40003f65070 */
[----:B------:R-:W-:Y:S02]  /*3da0*/  ISETP.NE.U32.AND P2, PT, R9, RZ, PT ;  /* 0x000000ff0900720c */ /* 0x000fe40003f45070 */
[----:B------:R-:W-:Y:S02]  /*3db0*/  IADD3.X R5, RZ, R8, R113, P1, P0 ;  /* 0x00000008ff057210 */ /* 0x000fe40000fe0471 */
[----:B------:R-:W-:Y:S01]  /*3dc0*/  IADD3 R2, P1, P0, R2, R0, R120 ;  /* 0x0000000002027210 */ /* 0x000fe2000783e078 */
[----:B------:R-:W-:Y:S01]  /*3dd0*/  @!PT LDS RZ, [RZ] ;  /* 0x00000000fffff984 */ /* 0x000fe20000000800 */
[----:B------:R-:W-:Y:S01]  /*3de0*/  @!PT LDS RZ, [RZ] ;  /* 0x00000000fffff984 */ /* 0x000fe20000000800 */
[----:B------:R-:W-:Y:S01]  /*3df0*/  @!PT LDS RZ, [RZ] ;  /* 0x00000000fffff984 */ /* 0x000fe20000000800 */
[----:B------:R1:W-:Y:S03]  /*3e00*/  LDGSTS.E.BYPASS.LTC128B.128.ZFILL [R187+0x7100], [R6.64], P4 ;  /* 0x0710000006bb7fae */ /* 0x0003e6000a141d46 */
[----:B------:R-:W-:-:S03]  /*3e10*/  IADD3.X R3, RZ, R8, R114, P1, P0 ;  /* 0x00000008ff037210 */ /* 0x000fc60000fe0472 */
[----:B------:R1:W-:Y:S04]  /*3e20*/  LDGSTS.E.BYPASS.LTC128B.128.ZFILL [R187+0x9100], [R4.64], P3 ;  /* 0x0910000004bb7fae */ /* 0x0003e80009941d46 */
[----:B------:R1:W-:Y:S02]  /*3e30*/  LDGSTS.E.BYPASS.LTC128B.128.ZFILL [R187+0xb100], [R2.64], P2 ;  /* 0x0b10000002bb7fae */ /* 0x0003e40009141d46 */
.L_x_50:
[----:B------:R-:W-:Y:S05]  /*3e40*/  BSYNC B0 ;  /* 0x0000000000007941 */ /* 0x000fea0003800000 */
.L_x_49:
[----:B------:R-:W-:Y:S01]  /*3e50*/  IMAD.IADD R0, R117, 0x1, -R222 ;  /* 0x0000000175007824 */ /* 0x000fe200078e0ade */
[----:B------:R-:W0:Y:S04]  /*3e60*/  LDGDEPBAR ;  /* 0x00000000000079af */ /* 0x000e280000000000 */
[C---:B------:R-:W-:Y:S02]  /*3e70*/  ISETP.GT.AND P3, PT, R0.reuse, RZ, PT ;  /* 0x000000ff0000720c */ /* 0x040fe40003f64270 */
[----:B------:R-:W-:-:S02]  /*3e80*/  ISETP.GT.AND P2, PT, R0, 0x1, PT ;  /* 0x000000010000780c */ /* 0x000fc40003f44270 */
[----:B------:R-:W-:Y:S02]  /*3e90*/  ISETP.GT.AND P1, PT, R0, 0x8, PT ;  /* 0x000000080000780c */ /* 0x000fe40003f24270 */
[----:B-1----:R-:W-:Y:S02]  /*3ea0*/  FSEL R6, R40, -INF , P3 ;  /* 0xff80000028067808 */ /* 0x002fe40001800000 */
[----:B------:R-:W-:Y:S02]  /*3eb0*/  FSEL R7, R41, -INF , P2 ;  /* 0xff80000029077808 */ /* 0x000fe40001000000 */
[----:B------:R-:W-:Y:S02]  /*3ec0*/  FSEL R10, R42, -INF , P3 ;  /* 0xff8000002a0a7808 */ /* 0x000fe40001800000 */
[----:B------:R-:W-:Y:S02]  /*3ed0*/  FSEL R11, R43, -INF , P2 ;  /* 0xff8000002b0b7808 */ /* 0x000fe40001000000 */
[----:B------:R-:W-:-:S02]  /*3ee0*/  ISETP.GT.AND P0, PT, R0, 0x9, PT ;  /* 0x000000090000780c */ /* 0x000fc40003f04270 */
[----:B------:R-:W-:Y:S02]  /*3ef0*/  FSEL R8, R56, -INF , P1 ;  /* 0xff80000038087808 */ /* 0x000fe40000800000 */
[----:B------:R-:W-:Y:S02]  /*3f00*/  FMNMX.FTZ R2, R6, R7, !PT ;  /* 0x0000000706027209 */ /* 0x000fe40007810000 */
[----:B------:R-:W-:Y:S02]  /*3f10*/  FSEL R13, R58, -INF , P1 ;  /* 0xff8000003a0d7808 */ /* 0x000fe40000800000 */
[----:B------:R-:W-:Y:S02]  /*3f20*/  FMNMX.FTZ R3, R10, R11, !PT ;  /* 0x0000000b0a037209 */ /* 0x000fe40007810000 */
[----:B------:R-:W-:Y:S02]  /*3f30*/  FSEL R9, R57, -INF , P0 ;  /* 0xff80000039097808 */ /* 0x000fe40000000000 */
[----:B------:R-:W-:-:S02]  /*3f40*/  ISETP.GT.AND P3, PT, R0, 0x10, PT ;  /* 0x000000100000780c */ /* 0x000fc40003f64270 */
[----:B------:R-:W-:Y:S02]  /*3f50*/  FMNMX.FTZ R2, R8, R2, !PT ;  /* 0x0000000208027209 */ /* 0x000fe40007810000 */
[----:B------:R-:W-:Y:S02]  /*3f60*/  FSEL R14, R59, -INF , P0 ;  /* 0xff8000003b0e7808 */ /* 0x000fe40000000000 */
[----:B------:R-:W-:Y:S02]  /*3f70*/  FMNMX.FTZ R3, R13, R3, !PT ;  /* 0x000000030d037209 */ /* 0x000fe40007810000 */
[----:B------:R-:W-:Y:S02]  /*3f80*/  ISETP.GT.AND P2, PT, R0, 0x11, PT ;  /* 0x000000110000780c */ /* 0x000fe40003f44270 */
[----:B------:R-:W-:Y:S02]  /*3f90*/  FSEL R15, R32, -INF , P3 ;  /* 0xff800000200f7808 */ /* 0x000fe40001800000 */
[----:B------:R-:W-:-:S02]  /*3fa0*/  FMNMX.FTZ R2, R9, R2, !PT ;  /* 0x0000000209027209 */ /* 0x000fc40007810000 */
[----:B------:R-:W-:Y:S02]  /*3fb0*/  FSEL R23, R34, -INF , P3 ;  /* 0xff80000022177808 */ /* 0x000fe40001800000 */
[----:B------:R-:W-:Y:S02]  /*3fc0*/  FMNMX.FTZ R3, R14, R3, !PT ;  /* 0x000000030e037209 */ /* 0x000fe40007810000 */
[----:B------:R-:W-:Y:S02]  /*3fd0*/  ISETP.GT.AND P1, PT, R0, 0x18, PT ;  /* 0x000000180000780c */ /* 0x000fe40003f24270 */
[----:B------:R-:W-:Y:S02]  /*3fe0*/  FSEL R20, R33, -INF , P2 ;  /* 0xff80000021147808 */ /* 0x000fe40001000000 */
[----:B------:R-:W-:Y:S02]  /*3ff0*/  FMNMX.FTZ R2, R15, R2, !PT ;  /* 0x000000020f027209 */ /* 0x000fe40007810000 */
[----:B------:R-:W-:-:S02]  /*4000*/  FSEL R24, R35, -INF , P2 ;  /* 0xff80000023187808 */ /* 0x000fc40001000000 */
[----:B------:R-:W-:Y:S02]  /*4010*/  FMNMX.FTZ R3, R23, R3, !PT ;  /* 0x0000000317037209 */ /* 0x000fe40007810000 */
[----:B------:R-:W-:Y:S02]  /*4020*/  ISETP.GT.AND P0, PT, R0, 0x19, PT ;  /* 0x000000190000780c */ /* 0x000fe40003f04270 */
[----:B------:R-:W-:Y:S02]  /*4030*/  FSEL R21, R28, -INF , P1 ;  /* 0xff8000001c157808 */ /* 0x000fe40000800000 */
[----:B------:R-:W-:Y:S02]  /*4040*/  FMNMX.FTZ R2, R20, R2, !PT ;  /* 0x0000000214027209 */ /* 0x000fe40007810000 */
[----:B------:R-:W-:Y:S02]  /*4050*/  FSEL R25, R30, -INF , P1 ;  /* 0xff8000001e197808 */ /* 0x000fe40000800000 */
[----:B------:R-:W-:-:S02]  /*4060*/  FMNMX.FTZ R3, R24, R3, !PT ;  /* 0x0000000318037209 */ /* 0x000fc40007810000 */
[----:B------:R-:W-:Y:S02]  /*4070*/  FSEL R26, R31, -INF , P0 ;  /* 0xff8000001f1a7808 */ /* 0x000fe40000000000 */
[----:B------:R-:W-:Y:S02]  /*4080*/  FSEL R22, R29, -INF , P0 ;  /* 0xff8000001d167808 */ /* 0x000fe40000000000 */
[C---:B------:R-:W-:Y:S02]  /*4090*/  ISETP.GT.AND P1, PT, R0.reuse, 0x20, PT ;  /* 0x000000200000780c */ /* 0x040fe40003f24270 */
[----:B------:R-:W-:Y:S02]  /*40a0*/  FMNMX.FTZ R2, R21, R2, !PT ;  /* 0x0000000215027209 */ /* 0x000fe40007810000 */
[----:B------:R-:W-:Y:S02]  /*40b0*/  ISETP.GT.AND P0, PT, R0, 0x21, PT ;  /* 0x000000210000780c */ /* 0x000fe40003f04270 */
[----:B------:R-:W-:-:S02]  /*40c0*/  FMNMX.FTZ R3, R25, R3, !PT ;  /* 0x0000000319037209 */ /* 0x000fc40007810000 */
[----:B------:R-:W-:Y:S02]  /*40d0*/  FSEL R81, R36, -INF , P1 ;  /* 0xff80000024517808 */ /* 0x000fe40000800000 */
[----:B------:R-:W-:Y:S02]  /*40e0*/  FMNMX.FTZ R2, R22, R2, !PT ;  /* 0x0000000216027209 */ /* 0x000fe40007810000 */
[----:B------:R-:W-:Y:S02]  /*40f0*/  FSEL R83, R38, -INF , P1 ;  /* 0xff80000026537808 */ /* 0x000fe40000800000 */
[----:B------:R-:W-:Y:S02]  /*4100*/  FSEL R82, R39, -INF , P0 ;  /* 0xff80000027527808 */ /* 0x000fe40000000000 */
[----:B------:R-:W-:Y:S02]  /*4110*/  FSEL R79, R37, -INF , P0 ;  /* 0xff800000254f7808 */ /* 0x000fe40000000000 */
[----:B------:R-:W-:-:S02]  /*4120*/  FMNMX.FTZ R3, R26, R3, !PT ;  /* 0x000000031a037209 */ /* 0x000fc40007810000 */
[----:B------:R-:W-:Y:S02]  /*4130*/  ISETP.GT.AND P0, PT, R0, 0x28, PT ;  /* 0x000000280000780c */ /* 0x000fe40003f04270 */
[----:B------:R-:W-:Y:S02]  /*4140*/  FMNMX.FTZ R2, R81, R2, !PT ;  /* 0x0000000251027209 */ /* 0x000fe40007810000 */
[----:B------:R-:W-:Y:S02]  /*4150*/  FMNMX.FTZ R3, R83, R3, !PT ;  /* 0x0000000353037209 */ /* 0x000fe40007810000 */
[----:B------:R-:W-:Y:S02]  /*4160*/  FSEL R80, R50, -INF , P0 ;  /* 0xff80000032507808 */ /* 0x000fe40000000000 */
[----:B------:R-:W-:Y:S02]  /*4170*/  FSEL R77, R48, -INF , P0 ;  /* 0xff800000304d7808 */ /* 0x000fe40000000000 */
[----:B------:R-:W-:-:S02]  /*4180*/  ISETP.GT.AND P4, PT, R0, 0x29, PT ;  /* 0x000000290000780c */ /* 0x000fc40003f84270 */
[C---:B------:R-:W-:Y:S02]  /*4190*/  ISETP.GT.AND P3, PT, R0.reuse, 0x30, PT ;  /* 0x000000300000780c */ /* 0x040fe40003f64270 */
[C---:B------:R-:W-:Y:S02]  /*41a0*/  ISETP.GT.AND P2, PT, R0.reuse, 0x31, PT ;  /* 0x000000310000780c */ /* 0x040fe40003f44270 */
[C---:B------:R-:W-:Y:S02]  /*41b0*/  ISETP.GT.AND P1, PT, R0.reuse, 0x38, PT ;  /* 0x000000380000780c */ /* 0x040fe40003f24270 */
[----:B------:R-:W-:Y:S02]  /*41c0*/  ISETP.GT.AND P0, PT, R0, 0x39, PT ;  /* 0x000000390000780c */ /* 0x000fe40003f04270 */
[----:B------:R-:W-:Y:S02]  /*41d0*/  FMNMX.FTZ R0, R79, R2, !PT ;  /* 0x000000024f007209 */ /* 0x000fe40007810000 */
[----:B------:R-:W-:-:S02]  /*41e0*/  FMNMX.FTZ R2, R82, R3, !PT ;  /* 0x0000000352027209 */ /* 0x000fc40007810000 */
[----:B------:R-:W-:Y:S02]  /*41f0*/  FSEL R78, R51, -INF , P4 ;  /* 0xff800000334e7808 */ /* 0x000fe40002000000 */
[----:B------:R-:W-:Y:S02]  /*4200*/  FSEL R76, R49, -INF , P4 ;  /* 0xff800000314c7808 */ /* 0x000fe40002000000 */
[----:B------:R-:W-:Y:S02]  /*4210*/  FMNMX.FTZ R0, R77, R0, !PT ;  /* 0x000000004d007209 */ /* 0x000fe40007810000 */
[----:B------:R-:W-:Y:S02]  /*4220*/  FMNMX.FTZ R2, R80, R2, !PT ;  /* 0x0000000250027209 */ /* 0x000fe40007810000 */
[----:B------:R-:W-:Y:S02]  /*4230*/  FSEL R153, R18, -INF , P3 ;  /* 0xff80000012997808 */ /* 0x000fe40001800000 */
[----:B------:R-:W-:-:S02]  /*4240*/  FSEL R151, R16, -INF , P3 ;  /* 0xff80000010977808 */ /* 0x000fc40001800000 */
[----:B------:R-:W-:Y:S02]  /*4250*/  FMNMX.FTZ R0, R76, R0, !PT ;  /* 0x000000004c007209 */ /* 0x000fe40007810000 */
[----:B------:R-:W-:Y:S02]  /*4260*/  FMNMX.FTZ R2, R78, R2, !PT ;  /* 0x000000024e027209 */ /* 0x000fe40007810000 */
[----:B------:R-:W-:Y:S02]  /*4270*/  FSEL R152, R19, -INF , P2 ;  /* 0xff80000013987808 */ /* 0x000fe40001000000 */
[----:B------:R-:W-:Y:S02]  /*4280*/  FSEL R149, R17, -INF , P2 ;  /* 0xff80000011957808 */ /* 0x000fe40001000000 */
        /* <DEDUP_REMOVED lines=10> */
[----:B------:R-:W-:Y:S02]  /*4330*/  FMNMX.FTZ R4, R126, R0, !PT ;  /* 0x000000007e047209 */ /* 0x000fe40007810000 */
[----:B------:R-:W-:Y:S01]  /*4340*/  FMNMX.FTZ R5, R148, R2, !PT ;  /* 0x0000000294057209 */ /* 0x000fe20007810000 */
[----:B------:R-:W-:Y:S05]  /*4350*/  BRA.DIV ~URZ, `(.L_x_53) ;  /* 0x000090127f007947 */ /* 0x000fea000b800000 */
[----:B------:R-:W1:Y:S04]  /*4360*/  SHFL.BFLY PT, R0, R4, 0x2, 0x1f ;  /* 0x0c401f0004007f89 */ /* 0x000e6800000e0000 */
[----:B------:R-:W2:Y:S01]  /*4370*/  SHFL.BFLY PT, R3, R5, 0x2, 0x1f ;  /* 0x0c401f0005037f89 */ /* 0x000ea200000e0000 */
[----:B-1----:R-:W-:-:S02]  /*4380*/  FMNMX.FTZ R0, R4, R0, !PT ;  /* 0x0000000004007209 */ /* 0x002fc40007810000 */
[----:B--2---:R-:W-:-:S03]  /*4390*/  FMNMX.FTZ R5, R5, R3, !PT ;  /* 0x0000000305057209 */ /* 0x004fc60007810000 */
[----:B------:R-:W1:Y:S04]  /*43a0*/  SHFL.BFLY PT, R2, R0, 0x1, 0x1f ;  /* 0x0c201f0000027f89 */ /* 0x000e6800000e0000 */
[----:B------:R2:W3:Y:S01]  /*43b0*/  SHFL.BFLY PT, R3, R5, 0x1, 0x1f ;  /* 0x0c201f0005037f89 */ /* 0x0004e200000e0000 */
[----:B-1----:R-:W-:-:S05]  /*43c0*/  FMNMX.FTZ R125, R0, R2, !PT ;  /* 0x00000002007d7209 */ /* 0x002fca0007810000 */
.L_x_134:
[C---:B------:R-:W-:Y:S01]  /*43d0*/  FMUL.FTZ R2, R125.reuse, c[0x0][0x2d0] ;  /* 0x0000b4007d027a20 */ /* 0x040fe20000410000 */
[----:B------:R-:W-:Y:S01]  /*43e0*/  FSETP.NEU.FTZ.AND P0, PT, R125, -INF , PT ;  /* 0xff8000007d00780b */ /* 0x000fe20003f1d000 */
[----:B------:R-:W-:Y:S01]  /*43f0*/  WARPSYNC 0xffffffff ;  /* 0xffffffff00007948 */ /* 0x000fe20003800000 */
[----:B---3--:R-:W-:Y:S01]  /*4400*/  FMNMX.FTZ R12, R3, R5, !PT ;  /* 0x00000005030c7209 */ /* 0x008fe20007810000 */
[----:B------:R-:W-:Y:S01]  /*4410*/  LDSM.16.MT88.4 R16, [R178] ;  /* 0x00000000b210783b */ /* 0x000fe20000004200 */
[----:B------:R-:W-:-:S02]  /*4420*/  FSEL R2, R2, RZ, P0 ;  /* 0x000000ff02027208 */ /* 0x000fc40000000000 */
[----:B------:R-:W-:Y:S01]  /*4430*/  FSETP.NEU.FTZ.AND P0, PT, R12, -INF , PT ;  /* 0xff8000000c00780b */ /* 0x000fe20003f1d000 */
[----:B------:R-:W-:Y:S02]  /*4440*/  LDSM.16.MT88.4 R32, [R181] ;  /* 0x00000000b520783b */ /* 0x000fe40000004200 */
[--C-:B------:R-:W-:Y:S02]  /*4450*/  FFMA.FTZ R0, R6, c[0x0][0x2d0], -R2.reuse ;  /* 0x0000b40006007a23 */ /* 0x100fe40000010802 */
[--C-:B------:R-:W-:Y:S01]  /*4460*/  FFMA.FTZ R3, R8, c[0x0][0x2d0], -R2.reuse ;  /* 0x0000b40008037a23 */ /* 0x100fe20000010802 */
[----:B------:R-:W-:Y:S01]  /*4470*/  LDSM.16.MT88.4 R44, [R179+0x800] ;  /* 0x00080000b32c783b */ /* 0x000fe20000004200 */
[----:B------:R1:W-:Y:S03]  /*4480*/  MUFU.EX2 R164, R0 ;  /* 0x0000000000a47308 */ /* 0x0003e60000000800 */
[----:B------:R-:W-:Y:S04]  /*4490*/  LDSM.16.MT88.4 R48, [R178+0x800] ;  /* 0x00080000b230783b */ /* 0x000fe80000004200 */
[----:B------:R-:W-:Y:S01]  /*44a0*/  LDSM.16.MT88.4 R40, [R181+0x800] ;  /* 0x00080000b528783b */ /* 0x000fe20000004200 */
[----:B------:R3:W-:Y:S03]  /*44b0*/  MUFU.EX2 R168, R3 ;  /* 0x0000000300a87308 */ /* 0x0007e60000000800 */
[----:B------:R-:W-:Y:S04]  /*44c0*/  LDSM.16.MT88.4 R64, [R179+0x2000] ;  /* 0x00200000b340783b */ /* 0x000fe80000004200 */
[----:B------:R-:W-:Y:S01]  /*44d0*/  LDSM.16.MT88.4 R60, [R178+0x2000] ;  /* 0x00200000b23c783b */ /* 0x000fe20000004200 */
[----:B-1----:R-:W-:-:S03]  /*44e0*/  FFMA.FTZ R0, R7, c[0x0][0x2d0], -R2 ;  /* 0x0000b40007007a23 */ /* 0x002fc60000010802 */
[----:B--2---:R-:W1:Y:S01]  /*44f0*/  LDSM.16.MT88.4 R4, [R179] ;  /* 0x00000000b304783b */ /* 0x004e620000004200 */
[----:B------:R2:W4:Y:S03]  /*4500*/  MUFU.EX2 R163, R0 ;  /* 0x0000000000a37308 */ /* 0x0005260000000800 */
[----:B------:R-:W-:Y:S01]  /*4510*/  LDSM.16.MT88.4 R68, [R178+0x4000] ;  /* 0x00400000b244783b */ /* 0x000fe20000004200 */
[----:B---3--:R-:W-:-:S04]  /*4520*/  FFMA.FTZ R3, R9, c[0x0][0x2d0], -R2 ;  /* 0x0000b40009037a23 */ /* 0x008fc80000010802 */
[----:B------:R3:W5:Y:S01]  /*4530*/  MUFU.EX2 R167, R3 ;  /* 0x0000000300a77308 */ /* 0x0007620000000800 */
[----:B--2---:R-:W-:Y:S01]  /*4540*/  FMUL.FTZ R0, R12, c[0x0][0x2d0] ;  /* 0x0000b4000c007a20 */ /* 0x004fe20000410000 */
[----:B----4-:R-:W-:-:S04]  /*4550*/  F2FP.PACK_AB R8, R163, R164 ;  /* 0x000000a4a308723e */ /* 0x010fc800000000ff */
[----:B------:R-:W-:-:S05]  /*4560*/  FSEL R0, R0, RZ, P0 ;  /* 0x000000ff00007208 */ /* 0x000fca0000000000 */
[----:B---3--:R-:W-:Y:S01]  /*4570*/  FFMA.FTZ R3, R10, c[0x0][0x2d0], -R0 ;  /* 0x0000b4000a037a23 */ /* 0x008fe20000010800 */
[----:B-----5:R-:W-:-:S03]  /*4580*/  F2FP.PACK_AB R10, R167, R168 ;  /* 0x000000a8a70a723e */ /* 0x020fc600000000ff */
[----:B------:R2:W-:Y:S02]  /*4590*/  MUFU.EX2 R162, R3 ;  /* 0x0000000300a27308 */ /* 0x0005e40000000800 */
[----:B--2---:R-:W-:-:S06]  /*45a0*/  FFMA.FTZ R3, R11, c[0x0][0x2d0], -R0 ;  /* 0x0000b4000b037a23 */ /* 0x004fcc0000010800 */
[----:B------:R2:W3:Y:S02]  /*45b0*/  MUFU.EX2 R161, R3 ;  /* 0x0000000300a17308 */ /* 0x0004e40000000800 */
[----:B--2---:R-:W-:Y:S01]  /*45c0*/  FFMA.FTZ R3, R13, c[0x0][0x2d0], -R0 ;  /* 0x0000b4000d037a23 */ /* 0x004fe20000010800 */
[----:B---3--:R-:W-:-:S05]  /*45d0*/  F2FP.PACK_AB R9, R161, R162 ;  /* 0x000000a2a109723e */ /* 0x008fca00000000ff */
[----:B------:R2:W-:Y:S02]  /*45e0*/  MUFU.EX2 R166, R3 ;  /* 0x0000000300a67308 */ /* 0x0005e40000000800 */
[----:B--2---:R-:W-:-:S06]  /*45f0*/  FFMA.FTZ R3, R14, c[0x0][0x2d0], -R0 ;  /* 0x0000b4000e037a23 */ /* 0x004fcc0000010800 */
[----:B------:R2:W3:Y:S02]  /*4600*/  MUFU.EX2 R165, R3 ;  /* 0x0000000300a57308 */ /* 0x0004e40000000800 */
[----:B--2---:R-:W-:Y:S01]  /*4610*/  FFMA.FTZ R3, R15, c[0x0][0x2d0], -R2 ;  /* 0x0000b4000f037a23 */ /* 0x004fe20000010802 */
[----:B---3--:R-:W-:-:S05]  /*4620*/  F2FP.PACK_AB R11, R165, R166 ;  /* 0x000000a6a50b723e */ /* 0x008fca00000000ff */
[----:B------:R2:W-:Y:S02]  /*4630*/  MUFU.EX2 R173, R3 ;  /* 0x0000000300ad7308 */ /* 0x0005e40000000800 */
[C---:B-1----:R-:W-:Y:S08]  /*4640*/  HMMA.16816.F32 R36, R8.reuse, R4, RZ ;  /* 0x000000040824723c */ /* 0x042ff000000018ff */
[----:B------:R-:W-:Y:S01]  /*4650*/  HMMA.16816.F32 R56, R8, R16, RZ ;  /* 0x000000100838723c */ /* 0x000fe200000018ff */
[----:B--2---:R-:W-:-:S04]  /*4660*/  FFMA.FTZ R3, R20, c[0x0][0x2d0], -R2 ;  /* 0x0000b40014037a23 */ /* 0x004fc80000010802 */
[----:B------:R1:W2:Y:S03]  /*4670*/  MUFU.EX2 R175, R3 ;  /* 0x0000000300af7308 */ /* 0x0002a60000000800 */
[C---:B------:R-:W-:Y:S08]  /*4680*/  HMMA.16816.F32 R52, R8.reuse, R18, RZ ;  /* 0x000000120834723c */ /* 0x040ff000000018ff */
[----:B------:R-:W-:Y:S01]  /*4690*/  HMMA.16816.F32 R28, R8, R6, RZ ;  /* 0x00000006081c723c */ /* 0x000fe200000018ff */
[----:B-1----:R-:W-:-:S07]  /*46a0*/  FFMA.FTZ R3, R21, c[0x0][0x2d0], -R2 ;  /* 0x0000b40015037a23 */ /* 0x002fce0000010802 */
[----:B------:R-:W-:Y:S01]  /*46b0*/  HMMA.16816.F32 R16, R8, R34, RZ ;  /* 0x000000220810723c */ /* 0x000fe200000018ff */
[----:B--2---:R-:W-:Y:S01]  /*46c0*/  F2FP.PACK_AB R4, R175, R173 ;  /* 0x000000adaf04723e */ /* 0x004fe200000000ff */
[----:B------:R1:W-:Y:S02]  /*46d0*/  MUFU.EX2 R174, R3 ;  /* 0x0000000300ae7308 */ /* 0x0003e40000000800 */
[----:B-1----:R-:W-:-:S06]  /*46e0*/  FFMA.FTZ R3, R22, c[0x0][0x2d0], -R2 ;  /* 0x0000b40016037a23 */ /* 0x002fcc0000010802 */
[----:B------:R1:W2:Y:S02]  /*46f0*/  MUFU.EX2 R182, R3 ;  /* 0x0000000300b67308 */ /* 0x0002a40000000800 */
[--C-:B-1----:R-:W-:Y:S01]  /*4700*/  FFMA.FTZ R3, R23, c[0x0][0x2d0], -R0.reuse ;  /* 0x0000b40017037a23 */ /* 0x102fe20000010800 */
[----:B--2---:R-:W-:Y:S01]  /*4710*/  F2FP.PACK_AB R6, R182, R174 ;  /* 0x000000aeb606723e */ /* 0x004fe200000000ff */
[----:B------:R-:W-:Y:S04]  /*4720*/  HMMA.16816.F32 R20, R8, R32, RZ ;  /* 0x000000200814723c */ /* 0x000fe800000018ff */
[----:B------:R1:W-:Y:S02]  /*4730*/  MUFU.EX2 R170, R3 ;  /* 0x0000000300aa7308 */ /* 0x0003e40000000800 */
[----:B-1----:R-:W-:-:S06]  /*4740*/  FFMA.FTZ R3, R24, c[0x0][0x2d0], -R0 ;  /* 0x0000b40018037a23 */ /* 0x002fcc0000010800 */
[----:B------:R1:W2:Y:S02]  /*4750*/  MUFU.EX2 R172, R3 ;  /* 0x0000000300ac7308 */ /* 0x0002a40000000800 */
[----:B-1----:R-:W-:Y:S01]  /*4760*/  FFMA.FTZ R3, R25, c[0x0][0x2d0], -R0 ;  /* 0x0000b40019037a23 */ /* 0x002fe20000010800 */
[----:B--2---:R-:W-:-:S05]  /*4770*/  F2FP.PACK_AB R5, R172, R170 ;  /* 0x000000aaac05723e */ /* 0x004fca00000000ff */
[----:B------:R1:W-:Y:S02]  /*4780*/  MUFU.EX2 R169, R3 ;  /* 0x0000000300a97308 */ /* 0x0003e40000000800 */
[----:B-1----:R-:W-:Y:S02]  /*4790*/  FFMA.FTZ R3, R26, c[0x0][0x2d0], -R0 ;  /* 0x0000b4001a037a23 */ /* 0x002fe40000010800 */
[----:B------:R-:W1:Y:S04]  /*47a0*/  LDSM.16.MT88.4 R24, [R180] ;  /* 0x00000000b418783b */ /* 0x000e680000004200 */
[----:B------:R-:W2:Y:S02]  /*47b0*/  MUFU.EX2 R171, R3 ;  /* 0x0000000300ab7308 */ /* 0x000ea40000000800 */
[----:B--2---:R-:W-:Y:S01]  /*47c0*/  F2FP.PACK_AB R7, R171, R169 ;  /* 0x000000a9ab07723e */ /* 0x004fe200000000ff */
[----:B------:R-:W-:-:S05]  /*47d0*/  FFMA.FTZ R3, R81, c[0x0][0x2d0], -R2 ;  /* 0x0000b40051037a23 */ /* 0x000fca0000010802 */
[----:B------:R2:W-:Y:S01]  /*47e0*/  MUFU.EX2 R155, R3 ;  /* 0x00000003009b7308 */ /* 0x0005e20000000800 */
[C---:B------:R-:W-:Y:S01]  /*47f0*/  HMMA.16816.F32 R140, R4.reuse, R44, R36 ;  /* 0x0000002c048c723c */ /* 0x040fe20000001824 */
[----:B------:R-:W3:Y:S07]  /*4800*/  LDSM.16.MT88.4 R36, [R179+0x2800] ;  /* 0x00280000b324783b */ /* 0x000eee0000004200 */
[----:B------:R-:W-:Y:S01]  /*4810*/  HMMA.16816.F32 R132, R4, R48, R56 ;  /* 0x000000300484723c */ /* 0x000fe20000001838 */
[----:B------:R-:W4:Y:S01]  /*4820*/  LDSM.16.MT88.4 R56, [R180+0x2000] ;  /* 0x00200000b438783b */ /* 0x000f220000004200 */
[----:B--2---:R-:W-:-:S06]  /*4830*/  FFMA.FTZ R3, R79, c[0x0][0x2d0], -R2 ;  /* 0x0000b4004f037a23 */ /* 0x004fcc0000010802 */
[C---:B------:R-:W-:Y:S01]  /*4840*/  HMMA.16816.F32 R128, R4.reuse, R50, R52 ;  /* 0x000000320480723c */ /* 0x040fe20000001834 */
[----:B------:R-:W2:Y:S01]  /*4850*/  LDSM.16.MT88.4 R52, [R180+0x800] ;  /* 0x00080000b434783b */ /* 0x000ea20000004200 */
[----:B------:R5:W1:Y:S03]  /*4860*/  MUFU.EX2 R158, R3 ;  /* 0x00000003009e7308 */ /* 0x000a660000000800 */
[----:B------:R-:W-:Y:S03]  /*4870*/  LDSM.16.MT88.4 R48, [R181+0x2000] ;  /* 0x00200000b530783b */ /* 0x000fe60000004200 */
[----:B------:R-:W-:Y:S08]  /*4880*/  HMMA.16816.F32 R116, R4, R42, R16 ;  /* 0x0000002a0474723c */ /* 0x000ff00000001810 */
[----:B------:R-:W-:Y:S01]  /*4890*/  HMMA.16816.F32 R16, R8, R66, RZ ;  /* 0x000000420810723c */ /* 0x000fe200000018ff */
[----:B-----5:R-:W-:-:S04]  /*48a0*/  FFMA.FTZ R3, R77, c[0x0][0x2d0], -R2 ;  /* 0x0000b4004d037a23 */ /* 0x020fc80000010802 */
[----:B------:R5:W-:Y:S03]  /*48b0*/  MUFU.EX2 R157, R3 ;  /* 0x00000003009d7308 */ /* 0x000be60000000800 */
[----:B------:R-:W-:Y:S01]  /*48c0*/  HMMA.16816.F32 R136, R4, R40, R20 ;  /* 0x000000280488723c */ /* 0x000fe20000001814 */
[----:B------:R-:W2:Y:S07]  /*48d0*/  LDSM.16.MT88.4 R40, [R178+0x2800] ;  /* 0x00280000b228783b */ /* 0x000eae0000004200 */
[----:B------:R-:W-:Y:S01]  /*48e0*/  HMMA.16816.F32 R20, R8, R64, RZ ;  /* 0x000000400814723c */ /* 0x000fe200000018ff */
[----:B------:R-:W2:Y:S01]  /*48f0*/  LDSM.16.MT88.4 R64, [R180+0x2800] ;  /* 0x00280000b440783b */ /* 0x000ea20000004200 */
[----:B-----5:R-:W-:-:S06]  /*4900*/  FFMA.FTZ R3, R76, c[0x0][0x2d0], -R2 ;  /* 0x0000b4004c037a23 */ /* 0x020fcc0000010802 */
[----:B-1----:R-:W-:Y:S01]  /*4910*/  HMMA.16816.F32 R32, R8, R26, RZ ;  /* 0x0000001a0820723c */ /* 0x002fe200000018ff */
[----:B------:R1:W5:Y:S07]  /*4920*/  MUFU.EX2 R159, R3 ;  /* 0x00000003009f7308 */ /* 0x00036e0000000800 */
[----:B------:R-:W-:Y:S08]  /*4930*/  HMMA.16816.F32 R120, R4, R46, R28 ;  /* 0x0000002e0478723c */ /* 0x000ff0000000181c */
[----:B------:R-:W-:Y:S01]  /*4940*/  HMMA.16816.F32 R44, R8, R24, RZ ;  /* 0x00000018082c723c */ /* 0x000fe200000018ff */
[----:B-1----:R-:W-:-:S04]  /*4950*/  FFMA.FTZ R3, R83, c[0x0][0x2d0], -R0 ;  /* 0x0000b40053037a23 */ /* 0x002fc80000010800 */
[----:B------:R1:W-:Y:S03]  /*4960*/  MUFU.EX2 R15, R3 ;  /* 0x00000003000f7308 */ /* 0x0003e60000000800 */
[----:B------:R-:W-:Y:S08]  /*4970*/  HMMA.16816.F32 R24, R8, R62, RZ ;  /* 0x0000003e0818723c */ /* 0x000ff000000018ff */
[----:B---3--:R-:W-:Y:S01]  /*4980*/  HMMA.16816.F32 R88, R4, R38, R16 ;  /* 0x000000260458723c */ /* 0x008fe20000001810 */
[----:B-1----:R-:W-:-:S07]  /*4990*/  FFMA.FTZ R3, R82, c[0x0][0x2d0], -R0 ;  /* 0x0000b40052037a23 */ /* 0x002fce0000010800 */
[----:B----4-:R-:W-:Y:S01]  /*49a0*/  HMMA.16816.F32 R16, R8, R56, RZ ;  /* 0x000000380810723c */ /* 0x010fe200000018ff */
[----:B------:R1:W3:Y:S07]  /*49b0*/  MUFU.EX2 R154, R3 ;  /* 0x00000003009a7308 */ /* 0x0002ee0000000800 */
[----:B------:R-:W-:Y:S01]  /*49c0*/  HMMA.16816.F32 R108, R4, R36, R20 ;  /* 0x00000024046c723c */ /* 0x000fe20000001814 */
[----:B------:R-:W4:Y:S07]  /*49d0*/  LDSM.16.MT88.4 R36, [R178+0x4800] ;  /* 0x00480000b224783b */ /* 0x000f2e0000004200 */
[----:B------:R-:W-:Y:S01]  /*49e0*/  HMMA.16816.F32 R28, R8, R60, RZ ;  /* 0x0000003c081c723c */ /* 0x000fe200000018ff */
[----:B------:R-:W-:Y:S01]  /*49f0*/  LDSM.16.MT88.4 R60, [R181+0x2800] ;  /* 0x00280000b53c783b */ /* 0x000fe20000004200 */
[----:B-1----:R-:W-:-:S04]  /*4a00*/  FFMA.FTZ R3, R80, c[0x0][0x2d0], -R0 ;  /* 0x0000b40050037a23 */ /* 0x002fc80000010800 */
[----:B------:R1:W-:Y:S02]  /*4a10*/  MUFU.EX2 R124, R3 ;  /* 0x00000003007c7308 */ /* 0x0003e40000000800 */
[C---:B--2---:R-:W-:Y:S01]  /*4a20*/  HMMA.16816.F32 R104, R4.reuse, R54, R32 ;  /* 0x000000360468723c */ /* 0x044fe20000001820 */
[----:B------:R-:W2:Y:S07]  /*4a30*/  LDSM.16.MT88.4 R32, [R179+0x4000] ;  /* 0x00400000b320783b */ /* 0x000eae0000004200 */
[----:B------:R-:W-:Y:S01]  /*4a40*/  HMMA.16816.F32 R84, R4, R42, R24 ;  /* 0x0000002a0454723c */ /* 0x000fe20000001818 */
[----:B-1----:R-:W-:-:S07]  /*4a50*/  FFMA.FTZ R3, R78, c[0x0][0x2d0], -R0 ;  /* 0x0000b4004e037a23 */ /* 0x002fce0000010800 */
[----:B------:R-:W-:Y:S01]  /*4a60*/  HMMA.16816.F32 R24, R8, R58, RZ ;  /* 0x0000003a0818723c */ /* 0x000fe200000018ff */
[----:B------:R1:W1:Y:S07]  /*4a70*/  MUFU.EX2 R156, R3 ;  /* 0x00000003009c7308 */ /* 0x00026e0000000800 */
[----:B------:R-:W-:Y:S08]  /*4a80*/  HMMA.16816.F32 R92, R4, R64, R16 ;  /* 0x00000040045c723c */ /* 0x000ff00000001810 */
[----:B------:R-:W-:Y:S01]  /*4a90*/  HMMA.16816.F32 R16, R8, R68, RZ ;  /* 0x000000440810723c */ /* 0x000fe200000018ff */
[----:B-1----:R-:W-:-:S07]  /*4aa0*/  FFMA.FTZ R3, R151, c[0x0][0x2d0], -R2 ;  /* 0x0000b40097037a23 */ /* 0x002fce0000010802 */
[----:B------:R-:W-:Y:S01]  /*4ab0*/  HMMA.16816.F32 R112, R4, R40, R28 ;  /* 0x000000280470723c */ /* 0x000fe2000000181c */
[----:B------:R-:W1:Y:S07]  /*4ac0*/  LDSM.16.MT88.4 R28, [R179+0x4800] ;  /* 0x00480000b31c783b */ /* 0x000e6e0000004200 */
[----:B------:R-:W-:Y:S08]  /*4ad0*/  HMMA.16816.F32 R20, R8, R50, RZ ;  /* 0x000000320814723c */ /* 0x000ff000000018ff */
[C---:B------:R-:W-:Y:S08]  /*4ae0*/  HMMA.16816.F32 R72, R4.reuse, R66, R24 ;  /* 0x000000420448723c */ /* 0x040ff00000001818 */
[----:B----4-:R-:W-:Y:S08]  /*4af0*/  HMMA.16816.F32 R64, R4, R36, R16 ;  /* 0x000000240440723c */ /* 0x010ff00000001810 */
[----:B--2---:R-:W-:Y:S08]  /*4b00*/  HMMA.16816.F32 R16, R8, R34, RZ ;  /* 0x000000220810723c */ /* 0x004ff000000018ff */
[----:B------:R-:W-:Y:S08]  /*4b10*/  HMMA.16816.F32 R96, R4, R62, R20 ;  /* 0x0000003e0460723c */ /* 0x000ff00000001814 */
[----:B------:R-:W-:Y:S01]  /*4b20*/  HMMA.16816.F32 R20, R8, R32, RZ ;  /* 0x000000200814723c */ /* 0x000fe200000018ff */
[----:B------:R-:W2:Y:S07]  /*4b30*/  LDSM.16.MT88.4 R32, [R181+0x4000] ;  /* 0x00400000b520783b */ /* 0x000eae0000004200 */
[C---:B-1----:R-:W-:Y:S01]  /*4b40*/  HMMA.16816.F32 R40, R4.reuse, R30, R16 ;  /* 0x0000001e0428723c */ /* 0x042fe20000001810 */
[----:B------:R-:W1:Y:S07]  /*4b50*/  LDSM.16.MT88.4 R16, [R180+0x4000] ;  /* 0x00400000b410783b */ /* 0x000e6e0000004200 */
[----:B------:R-:W-:Y:S08]  /*4b60*/  HMMA.16816.F32 R144, R4, R52, R44 ;  /* 0x000000340490723c */ /* 0x000ff0000000182c */
[C---:B------:R-:W-:Y:S08]  /*4b70*/  HMMA.16816.F32 R44, R8.reuse, R48, RZ ;  /* 0x00000030082c723c */ /* 0x040ff000000018ff */
[----:B------:R-:W-:Y:S08]  /*4b80*/  HMMA.16816.F32 R24, R8, R70, RZ ;  /* 0x000000460818723c */ /* 0x000ff000000018ff */
[C---:B------:R-:W-:Y:S01]  /*4b90*/  HMMA.16816.F32 R48, R4.reuse, R28, R20 ;  /* 0x0000001c0430723c */ /* 0x040fe20000001814 */
[----:B------:R-:W4:Y:S07]  /*4ba0*/  LDSM.16.MT88.4 R28, [R181+0x4800] ;  /* 0x00480000b51c783b */ /* 0x000f2e0000004200 */
[C---:B------:R-:W-:Y:S08]  /*4bb0*/  HMMA.16816.F32 R100, R4.reuse, R60, R44 ;  /* 0x0000003c0464723c */ /* 0x040ff0000000182c */
[----:B------:R-:W-:Y:S08]  /*4bc0*/  HMMA.16816.F32 R60, R4, R38, R24 ;  /* 0x00000026043c723c */ /* 0x000ff00000001818 */
[C---:B--2---:R-:W-:Y:S08]  /*4bd0*/  HMMA.16816.F32 R24, R8.reuse, R32, RZ ;  /* 0x000000200818723c */ /* 0x044ff000000018ff */
[C---:B------:R-:W-:Y:S08]  /*4be0*/  HMMA.16816.F32 R20, R8.reuse, R34, RZ ;  /* 0x000000220814723c */ /* 0x040ff000000018ff */
[C---:B-1----:R-:W-:Y:S08]  /*4bf0*/  HMMA.16816.F32 R32, R8.reuse, R16, RZ ;  /* 0x000000100820723c */ /* 0x042ff000000018ff */
[----:B------:R-:W-:Y:S01]  /*4c00*/  HMMA.16816.F32 R8, R8, R18, RZ ;  /* 0x000000120808723c */ /* 0x000fe200000018ff */
[----:B------:R-:W1:Y:S07]  /*4c10*/  LDSM.16.MT88.4 R16, [R180+0x4800] ;  /* 0x00480000b410783b */ /* 0x000e6e0000004200 */
[C---:B----4-:R-:W-:Y:S08]  /*4c20*/  HMMA.16816.F32 R24, R4.reuse, R28, R24 ;  /* 0x0000001c0418723c */ /* 0x050ff00000001818 */
[C---:B------:R-:W-:Y:S08]  /*4c30*/  HMMA.16816.F32 R20, R4.reuse, R30, R20 ;  /* 0x0000001e0414723c */ /* 0x040ff00000001814 */
[C---:B-1----:R-:W-:Y:S08]  /*4c40*/  HMMA.16816.F32 R32, R4.reuse, R16, R32 ;  /* 0x000000100420723c */ /* 0x042ff00000001820 */
[----:B------:R-:W-:Y:S01]  /*4c50*/  HMMA.16816.F32 R16, R4, R18, R8 ;  /* 0x000000120410723c */ /* 0x000fe20000001808 */
[----:B------:R-:W1:Y:S06]  /*4c60*/  LDSM.16.MT88.4 R8, [R178+0x1000] ;  /* 0x00100000b208783b */ /* 0x000e6c0000004200 */
[----:B------:R-:W-:-:S02]  /*4c70*/  F2FP.PACK_AB R4, R158, R155 ;  /* 0x0000009b9e04723e */ /* 0x000fc400000000ff */
[----:B-----5:R-:W-:Y:S02]  /*4c80*/  F2FP.PACK_AB R6, R159, R157 ;  /* 0x0000009d9f06723e */ /* 0x020fe400000000ff */
[----:B---3--:R-:W-:Y:S02]  /*4c90*/  F2FP.PACK_AB R5, R154, R15 ;  /* 0x0000000f9a05723e */ /* 0x008fe400000000ff */
[----:B------:R-:W-:-:S07]  /*4ca0*/  F2FP.PACK_AB R7, R156, R124 ;  /* 0x0000007c9c07723e */ /* 0x000fce00000000ff */
[C---:B-1----:R-:W-:Y:S08]  /*4cb0*/  HMMA.16816.F32 R132, R4.reuse, R8, R132 ;  /* 0x000000080484723c */ /* 0x042ff00000001884 */
[C---:B------:R-:W-:Y:S01]  /*4cc0*/  HMMA.16816.F32 R28, R4.reuse, R10, R128 ;  /* 0x0000000a041c723c */ /* 0x040fe20000001880 */
[----:B------:R-:W1:Y:S04]  /*4cd0*/  LDSM.16.MT88.4 R8, [R179+0x1000] ;  /* 0x00100000b308783b */ /* 0x000e680000004200 */
[----:B------:R-:W-:Y:S03]  /*4ce0*/  LDSM.16.MT88.4 R128, [R178+0x1800] ;  /* 0x00180000b280783b */ /* 0x000fe60000004200 */
[C---:B-1----:R-:W-:Y:S08]  /*4cf0*/  HMMA.16816.F32 R36, R4.reuse, R8, R140 ;  /* 0x000000080424723c */ /* 0x042ff0000000188c */
[C---:B------:R-:W-:Y:S01]  /*4d00*/  HMMA.16816.F32 R44, R4.reuse, R10, R120 ;  /* 0x0000000a042c723c */ /* 0x040fe20000001878 */
[----:B------:R-:W1:Y:S07]  /*4d10*/  LDSM.16.MT88.4 R8, [R181+0x1000] ;  /* 0x00100000b508783b */ /* 0x000e6e0000004200 */
        /* <DEDUP_REMOVED lines=14> */
[----:B------:R-:W1:Y:S04]  /*4e00*/  LDSM.16.MT88.4 R8, [R180+0x3000] ;  /* 0x00300000b408783b */ /* 0x000e680000004200 */
[----:B------:R-:W-:Y:S03]  /*4e10*/  LDSM.16.MT88.4 R96, [R178+0x5800] ;  /* 0x00580000b260783b */ /* 0x000fe60000004200 */
[C---:B-1----:R-:W-:Y:S08]  /*4e20*/  HMMA.16816.F32 R104, R4.reuse, R8, R92 ;  /* 0x000000080468723c */ /* 0x042ff0000000185c */
[C---:B------:R-:W-:Y:S01]  /*4e30*/  HMMA.16816.F32 R100, R4.reuse, R10, R72 ;  /* 0x0000000a0464723c */ /* 0x040fe20000001848 */
[----:B------:R-:W1:Y:S04]  /*4e40*/  LDSM.16.MT88.4 R8, [R178+0x5000] ;  /* 0x00500000b208783b */ /* 0x000e680000004200 */
[----:B------:R-:W-:Y:S03]  /*4e50*/  LDSM.16.MT88.4 R72, [R179+0x3800] ;  /* 0x00380000b348783b */ /* 0x000fe60000004200 */
[C---:B-1----:R-:W-:Y:S01]  /*4e60*/  HMMA.16816.F32 R92, R4.reuse, R8, R64 ;  /* 0x00000008045c723c */ /* 0x042fe20000001840 */
[----:B------:R-:W-:Y:S07]  /*4e70*/  LDSM.16.MT88.4 R64, [R178+0x3800] ;  /* 0x00380000b240783b */ /* 0x000fee0000004200 */
[C---:B------:R-:W-:Y:S01]  /*4e80*/  HMMA.16816.F32 R116, R4.reuse, R10, R60 ;  /* 0x0000000a0474723c */ /* 0x040fe2000000183c */
[----:B------:R-:W1:Y:S07]  /*4e90*/  LDSM.16.MT88.4 R8, [R179+0x5000] ;  /* 0x00500000b308783b */ /* 0x000e6e0000004200 */
[C---:B-1----:R-:W-:Y:S01]  /*4ea0*/  HMMA.16816.F32 R136, R4.reuse, R8, R48 ;  /* 0x000000080488723c */ /* 0x042fe20000001830 */
[----:B------:R-:W-:Y:S07]  /*4eb0*/  LDSM.16.MT88.4 R48, [R181+0x1800] ;  /* 0x00180000b530783b */ /* 0x000fee0000004200 */
[C---:B------:R-:W-:Y:S01]  /*4ec0*/  HMMA.16816.F32 R108, R4.reuse, R10, R40 ;  /* 0x0000000a046c723c */ /* 0x040fe20000001828 */
[----:B------:R-:W1:Y:S04]  /*4ed0*/  LDSM.16.MT88.4 R8, [R181+0x5000] ;  /* 0x00500000b508783b */ /* 0x000e680000004200 */
[----:B------:R-:W-:Y:S03]  /*4ee0*/  LDSM.16.MT88.4 R40, [R179+0x1800] ;  /* 0x00180000b328783b */ /* 0x000fe60000004200 */
[C---:B-1----:R-:W-:Y:S08]  /*4ef0*/  HMMA.16816.F32 R24, R4.reuse, R8, R24 ;  /* 0x000000080418723c */ /* 0x042ff00000001818 */
[C---:B------:R-:W-:Y:S01]  /*4f00*/  HMMA.16816.F32 R20, R4.reuse, R10, R20 ;  /* 0x0000000a0414723c */ /* 0x040fe20000001814 */
[----:B------:R-:W1:Y:S07]  /*4f10*/  LDSM.16.MT88.4 R8, [R180+0x5000] ;  /* 0x00500000b408783b */ /* 0x000e6e0000004200 */
[C---:B-1----:R-:W-:Y:S01]  /*4f20*/  HMMA.16816.F32 R16, R4.reuse, R10, R16 ;  /* 0x0000000a0410723c */ /* 0x042fe20000001810 */
[----:B------:R1:W-:Y:S07]  /*4f30*/  MUFU.EX2 R11, R3 ;  /* 0x00000003000b7308 */ /* 0x0003ee0000000800 */
[----:B------:R-:W-:Y:S07]  /*4f40*/  HMMA.16816.F32 R32, R4, R8, R32 ;  /* 0x000000080420723c */ /* 0x000fee0000001820 */
[----:B------:R-:W-:-:S02]  /*4f50*/  FADD.FTZ R4, R162, R161 ;  /* 0x000000a1a2047221 */ /* 0x000fc40000010000 */
[----:B-1----:R-:W-:-:S04]  /*4f60*/  FFMA.FTZ R3, R149, c[0x0][0x2d0], -R2 ;  /* 0x0000b40095037a23 */ /* 0x002fc80000010802 */
[----:B------:R1:W2:Y:S02]  /*4f70*/  MUFU.EX2 R14, R3 ;  /* 0x00000003000e7308 */ /* 0x0002a40000000800 */
[--C-:B-1----:R-:W-:Y:S01]  /*4f80*/  FFMA.FTZ R3, R127, c[0x0][0x2d0], -R2.reuse ;  /* 0x0000b4007f037a23 */ /* 0x102fe20000010802 */
[----:B--2---:R-:W-:Y:S01]  /*4f90*/  F2FP.PACK_AB R120, R14, R11 ;  /* 0x0000000b0e78723e */ /* 0x004fe200000000ff */
[----:B------:R-:W-:-:S04]  /*4fa0*/  FFMA.FTZ R2, R126, c[0x0][0x2d0], -R2 ;  /* 0x0000b4007e027a23 */ /* 0x000fc80000010802 */
[----:B------:R1:W-:Y:S08]  /*4fb0*/  MUFU.EX2 R13, R3 ;  /* 0x00000003000d7308 */ /* 0x0003f00000000800 */
[----:B------:R2:W3:Y:S01]  /*4fc0*/  MUFU.EX2 R195, R2 ;  /* 0x0000000200c37308 */ /* 0x0004e20000000800 */
[----:B-1----:R-:W-:Y:S02]  /*4fd0*/  FADD.FTZ R3, R164, R163 ;  /* 0x000000a3a4037221 */ /* 0x002fe40000010000 */
[----:B--2---:R-:W-:Y:S01]  /*4fe0*/  FFMA.FTZ R2, R153, c[0x0][0x2d0], -R0 ;  /* 0x0000b40099027a23 */ /* 0x004fe20000010800 */
[----:B---3--:R-:W-:-:S04]  /*4ff0*/  F2FP.PACK_AB R122, R195, R13 ;  /* 0x0000000dc37a723e */ /* 0x008fc800000000ff */
[----:B------:R1:W-:Y:S02]  /*5000*/  MUFU.EX2 R9, R2 ;  /* 0x0000000200097308 */ /* 0x0003e40000000800 */
[----:B-1----:R-:W-:-:S06]  /*5010*/  FFMA.FTZ R2, R152, c[0x0][0x2d0], -R0 ;  /* 0x0000b40098027a23 */ /* 0x002fcc0000010800 */
[----:B------:R1:W2:Y:S02]  /*5020*/  MUFU.EX2 R10, R2 ;  /* 0x00000002000a7308 */ /* 0x0002a40000000800 */
[--C-:B-1----:R-:W-:Y:S01]  /*5030*/  FFMA.FTZ R2, R150, c[0x0][0x2d0], -R0.reuse ;  /* 0x0000b40096027a23 */ /* 0x102fe20000010800 */
[----:B--2---:R-:W-:Y:S01]  /*5040*/  F2FP.PACK_AB R121, R10, R9 ;  /* 0x000000090a79723e */ /* 0x004fe200000000ff */
[----:B------:R-:W-:-:S04]  /*5050*/  FFMA.FTZ R0, R148, c[0x0][0x2d0], -R0 ;  /* 0x0000b40094007a23 */ /* 0x000fc80000010800 */
[----:B------:R1:W-:Y:S08]  /*5060*/  MUFU.EX2 R8, R2 ;  /* 0x0000000200087308 */ /* 0x0003f00000000800 */
[----:B------:R-:W2:Y:S01]  /*5070*/  MUFU.EX2 R196, R0 ;  /* 0x0000000000c47308 */ /* 0x000ea20000000800 */
[----:B-1----:R-:W-:-:S04]  /*5080*/  FADD.FTZ R2, R168, R3 ;  /* 0x00000003a8027221 */ /* 0x002fc80000010000 */
[----:B------:R-:W-:Y:S01]  /*5090*/  FADD.FTZ R2, R167, R2 ;  /* 0x00000002a7027221 */ /* 0x000fe20000010000 */
[----:B--2---:R-:W-:Y:S01]  /*50a0*/  F2FP.PACK_AB R123, R196, R8 ;  /* 0x00000008c47b723e */ /* 0x004fe200000000ff */
[----:B------:R-:W-:Y:S02]  /*50b0*/  FADD.FTZ R0, R166, R4 ;  /* 0x00000004a6007221 */ /* 0x000fe40000010000 */
[----:B------:R-:W-:Y:S01]  /*50c0*/  FADD.FTZ R2, R173, R2 ;  /* 0x00000002ad027221 */ /* 0x000fe20000010000 */
[----:B------:R-:W-:Y:S01]  /*50d0*/  LDSM.16.MT88.4 R4, [R180+0x5800] ;  /* 0x00580000b404783b */ /* 0x000fe20000004200 */
[----:B------:R-:W-:Y:S02]  /*50e0*/  FADD.FTZ R0, R165, R0 ;  /* 0x00000000a5007221 */ /* 0x000fe40000010000 */
[----:B------:R-:W-:Y:S01]  /*50f0*/  HMMA.16816.F32 R36, R120, R40, R36 ;  /* 0x000000287824723c */ /* 0x000fe20000001824 */
[----:B------:R-:W-:Y:S02]  /*5100*/  FADD.FTZ R2, R175, R2 ;  /* 0x00000002af027221 */ /* 0x000fe40000010000 */
[----:B------:R-:W-:-:S02]  /*5110*/  FADD.FTZ R0, R170, R0 ;  /* 0x00000000aa007221 */ /* 0x000fc40000010000 */
[----:B------:R-:W-:Y:S02]  /*5120*/  FADD.FTZ R2, R174, R2 ;  /* 0x00000002ae027221 */ /* 0x000fe40000010000 */
[----:B------:R-:W-:Y:S01]  /*5130*/  FADD.FTZ R0, R172, R0 ;  /* 0x00000000ac007221 */ /* 0x000fe20000010000 */
[C---:B------:R-:W-:Y:S01]  /*5140*/  HMMA.16816.F32 R40, R120.reuse, R42, R44 ;  /* 0x0000002a7828723c */ /* 0x040fe2000000182c */
[----:B------:R-:W-:Y:S02]  /*5150*/  FADD.FTZ R2, R182, R2 ;  /* 0x00000002b6027221 */ /* 0x000fe40000010000 */
[----:B------:R-:W-:Y:S02]  /*5160*/  FADD.FTZ R0, R169, R0 ;  /* 0x00000000a9007221 */ /* 0x000fe40000010000 */
[----:B------:R-:W-:Y:S02]  /*5170*/  FADD.FTZ R2, R155, R2 ;  /* 0x000000029b027221 */ /* 0x000fe40000010000 */
[----:B------:R-:W-:Y:S01]  /*5180*/  FADD.FTZ R0, R171, R0 ;  /* 0x00000000ab007221 */ /* 0x000fe20000010000 */
[----:B------:R-:W-:Y:S01]  /*5190*/  HMMA.16816.F32 R44, R120, R48, R52 ;  /* 0x00000030782c723c */ /* 0x000fe20000001834 */
[----:B------:R-:W-:-:S02]  /*51a0*/  FADD.FTZ R2, R158, R2 ;  /* 0x000000029e027221 */ /* 0x000fc40000010000 */
[----:B------:R-:W-:Y:S02]  /*51b0*/  FADD.FTZ R0, R15, R0 ;  /* 0x000000000f007221 */ /* 0x000fe40000010000 */
[----:B------:R-:W-:Y:S02]  /*51c0*/  FADD.FTZ R2, R157, R2 ;  /* 0x000000029d027221 */ /* 0x000fe40000010000 */
[----:B------:R-:W-:Y:S01]  /*51d0*/  FADD.FTZ R0, R154, R0 ;  /* 0x000000009a007221 */ /* 0x000fe20000010000 */
[----:B------:R-:W-:Y:S01]  /*51e0*/  HMMA.16816.F32 R48, R120, R50, R56 ;  /* 0x000000327830723c */ /* 0x000fe20000001838 */
[----:B------:R-:W1:Y:S01]  /*51f0*/  LDSM.16.MT88.4 R56, [R180+0x1800] ;  /* 0x00180000b438783b */ /* 0x000e620000004200 */
[----:B------:R-:W-:Y:S02]  /*5200*/  FADD.FTZ R2, R159, R2 ;  /* 0x000000029f027221 */ /* 0x000fe40000010000 */
[----:B------:R-:W-:Y:S02]  /*5210*/  FADD.FTZ R0, R124, R0 ;  /* 0x000000007c007221 */ /* 0x000fe40000010000 */
[----:B------:R-:W-:-:S02]  /*5220*/  FADD.FTZ R3, R11, R2 ;  /* 0x000000020b037221 */ /* 0x000fc40000010000 */
[C---:B------:R-:W-:Y:S01]  /*5230*/  HMMA.16816.F32 R60, R120.reuse, R64, R76 ;  /* 0x00000040783c723c */ /* 0x040fe2000000184c */
[----:B------:R-:W-:Y:S02]  /*5240*/  FADD.FTZ R0, R156, R0 ;  /* 0x000000009c007221 */ /* 0x000fe40000010000 */
[----:B------:R-:W-:Y:S02]  /*5250*/  FADD.FTZ R3, R14, R3 ;  /* 0x000000030e037221 */ /* 0x000fe40000010000 */
[----:B------:R-:W-:Y:S01]  /*5260*/  FADD.FTZ R2, R9, R0 ;  /* 0x0000000009027221 */ /* 0x000fe20000010000 */
[----:B------:R-:W-:Y:S01]  /*5270*/  IADD3 R0, R160, -0x2, RZ ;  /* 0xfffffffea0007810 */ /* 0x000fe20007ffe0ff */
[----:B------:R-:W-:Y:S01]  /*5280*/  FADD.FTZ R3, R13, R3 ;  /* 0x000000030d037221 */ /* 0x000fe20000010000 */
[----:B------:R-:W-:Y:S01]  /*5290*/  HMMA.16816.F32 R64, R120, R66, R80 ;  /* 0x000000427840723c */ /* 0x000fe20000001850 */
[----:B------:R-:W2:Y:S01]  /*52a0*/  LDSM.16.MT88.4 R80, [R181+0x3800] ;  /* 0x00380000b550783b */ /* 0x000ea20000004200 */
[----:B------:R-:W-:Y:S01]  /*52b0*/  ISETP.GE.AND P0, PT, R0, R200, PT ;  /* 0x000000c80000720c */ /* 0x000fe20003f06270 */
[----:B------:R-:W-:-:S02]  /*52c0*/  FADD.FTZ R2, R10, R2 ;  /* 0x000000020a027221 */ /* 0x000fc40000010000 */
[----:B------:R-:W-:Y:S02]  /*52d0*/  FADD.FTZ R195, R195, R3 ;  /* 0x00000003c3c37221 */ /* 0x000fe40000010000 */
[----:B------:R-:W-:Y:S01]  /*52e0*/  FADD.FTZ R2, R8, R2 ;  /* 0x0000000208027221 */ /* 0x000fe20000010000 */
[----:B------:R-:W-:Y:S03]  /*52f0*/  HMMA.16816.F32 R92, R120, R96, R92 ;  /* 0x00000060785c723c */ /* 0x000fe6000000185c */
[----:B------:R-:W-:-:S05]  /*5300*/  FADD.FTZ R196, R196, R2 ;  /* 0x00000002c4c47221 */ /* 0x000fca0000010000 */
[C---:B------:R-:W-:Y:S08]  /*5310*/  HMMA.16816.F32 R132, R120.reuse, R128, R132 ;  /* 0x000000807884723c */ /* 0x040ff00000001884 */
[C---:B------:R-:W-:Y:S08]  /*5320*/  HMMA.16816.F32 R96, R120.reuse, R98, R116 ;  /* 0x000000627860723c */ /* 0x040ff00000001874 */
[C---:B-1----:R-:W-:Y:S08]  /*5330*/  HMMA.16816.F32 R52, R120.reuse, R56, R144 ;  /* 0x000000387834723c */ /* 0x042ff00000001890 */
[C---:B------:R-:W-:Y:S08]  /*5340*/  HMMA.16816.F32 R56, R120.reuse, R58, R68 ;  /* 0x0000003a7838723c */ /* 0x040ff00000001844 */
[C---:B------:R-:W-:Y:S08]  /*5350*/  HMMA.16816.F32 R68, R120.reuse, R72, R84 ;  /* 0x000000487844723c */ /* 0x040ff00000001854 */
[C---:B------:R-:W-:Y:S01]  /*5360*/  HMMA.16816.F32 R72, R120.reuse, R74, R88 ;  /* 0x0000004a7848723c */ /* 0x040fe20000001858 */
[----:B------:R-:W1:Y:S07]  /*5370*/  LDSM.16.MT88.4 R88, [R180+0x3800] ;  /* 0x00380000b458783b */ /* 0x000e6e0000004200 */
[C---:B--2---:R-:W-:Y:S08]  /*5380*/  HMMA.16816.F32 R76, R120.reuse, R80, R140 ;  /* 0x00000050784c723c */ /* 0x044ff0000000188c */
[C---:B------:R-:W-:Y:S01]  /*5390*/  HMMA.16816.F32 R80, R120.reuse, R82, R112 ;  /* 0x000000527850723c */ /* 0x040fe20000001870 */
[----:B------:R-:W-:Y:S07]  /*53a0*/  LDSM.16.MT88.4 R112, [R181+0x5800] ;  /* 0x00580000b570783b */ /* 0x000fee0000004200 */
[C---:B------:R-:W-:Y:S08]  /*53b0*/  HMMA.16816.F32 R128, R120.reuse, R130, R28 ;  /* 0x000000827880723c */ /* 0x040ff0000000181c */
[C---:B------:R-:W-:Y:S08]  /*53c0*/  HMMA.16816.F32 R116, R120.reuse, R4, R32 ;  /* 0x000000047874723c */ /* 0x040ff00000001820 */
[C---:B-1----:R-:W-:Y:S01]  /*53d0*/  HMMA.16816.F32 R84, R120.reuse, R88, R104 ;  /* 0x000000587854723c */ /* 0x042fe20000001868 */
[----:B------:R-:W1:Y:S07]  /*53e0*/  LDSM.16.MT88.4 R104, [R179+0x5800] ;  /* 0x00580000b368783b */ /* 0x000e6e0000004200 */
[C---:B------:R-:W-:Y:S08]  /*53f0*/  HMMA.16816.F32 R88, R120.reuse, R90, R100 ;  /* 0x0000005a7858723c */ /* 0x040ff00000001864 */
[C---:B-1----:R-:W-:Y:S08]  /*5400*/  HMMA.16816.F32 R100, R120.reuse, R104, R136 ;  /* 0x000000687864723c */ /* 0x042ff00000001888 */
[C---:B------:R-:W-:Y:S08]  /*5410*/  HMMA.16816.F32 R104, R120.reuse, R106, R108 ;  /* 0x0000006a7868723c */ /* 0x040ff0000000186c */
[C---:B------:R-:W-:Y:S08]  /*5420*/  HMMA.16816.F32 R108, R120.reuse, R112, R24 ;  /* 0x00000070786c723c */ /* 0x040ff00000001818 */
[C---:B------:R-:W-:Y:S08]  /*5430*/  HMMA.16816.F32 R112, R120.reuse, R114, R20 ;  /* 0x000000727870723c */ /* 0x040ff00000001814 */
[----:B------:R-:W-:Y:S01]  /*5440*/  HMMA.16816.F32 R120, R120, R6, R16 ;  /* 0x000000067878723c */ /* 0x000fe20000001810 */
[----:B------:R-:W-:Y:S07]  /*5450*/  @!UPT UIADD3 URZ, URZ, URZ, URZ ;  /* 0x0000003f3f3ff290 */ /* 0x000fee000fffe03f */
[----:B------:R-:W-:Y:S11]  /*5460*/  @!P0 BRA `(.L_x_54) ;  /* 0x00002e1000008947 */ /* 0x000ff60003800000 */
[----:B------:R-:W-:Y:S02]  /*5470*/  MOV R193, R0 ;  /* 0x0000000000c17202 */ /* 0x000fe40000000f00 */
[----:B------:R-:W-:-:S02]  /*5480*/  MOV R127, R12 ;  /* 0x0000000c007f7202 */ /* 0x000fc40000000f00 */
[----:B------:R-:W-:Y:S02]  /*5490*/  MOV R126, R125 ;  /* 0x0000007d007e7202 */ /* 0x000fe40000000f00 */
.L_x_61:
[----:B------:R-:W-:Y:S01]  /*54a0*/  SHF.R.S32.HI R0, RZ, 0x1f, R189 ;  /* 0x0000001fff007819 */ /* 0x000fe200000114bd */
[----:B------:R-:W-:Y:S04]  /*54b0*/  DEPBAR.LE SB0, 0x0 ;  /* 0x000080000000791a */ /* 0x000fe80000000000 */
[----:B------:R-:W-:Y:S01]  /*54c0*/  SHF.R.S32.HI R4, RZ, 0x1f, R188 ;  /* 0x0000001fff047819 */ /* 0x000fe200000114bc */
[----:B------:R-:W-:Y:S01]  /*54d0*/  WARPSYNC 0xffffffff ;  /* 0xffffffff00007948 */ /* 0x000fe20003800000 */
[----:B------:R-:W-:Y:S01]  /*54e0*/  R2P PR, R197, 0x6 ;  /* 0x00000006c5007804 */ /* 0x000fe20000000000 */
[----:B------:R-:W-:Y:S01]  /*54f0*/  BAR.SYNC.DEFER_BLOCKING 0x0 ;  /* 0x0000000000007b1d */ /* 0x000fe20000010000 */
[----:B------:R-:W-:Y:S01]  /*5500*/  SHF.R.S32.HI R5, RZ, 0x1f, R199 ;  /* 0x0000001fff057819 */ /* 0x000fe200000114c7 */
[----:B------:R-:W-:Y:S01]  /*5510*/  IMAD R0, R0, c[0x0][0x208], RZ ;  /* 0x0000820000007a24 */ /* 0x000fe200078e02ff */
[----:B------:R-:W-:Y:S01]  /*5520*/  IADD3 R124, R176, 0x40, RZ ;  /* 0x00000040b07c7810 */ /* 0x000fe20007ffe0ff */
[----:B------:R-:W-:Y:S01]  /*5530*/  IMAD.WIDE.U32 R2, R189, c[0x0][0x208], RZ ;  /* 0x00008200bd027a25 */ /* 0x000fe200078e00ff */
[----:B------:R-:W-:Y:S02]  /*5540*/  SHF.R.S32.HI R12, RZ, 0x1f, R198 ;  /* 0x0000001fff0c7819 */ /* 0x000fe400000114c6 */
[----:B------:R-:W-:Y:S01]  /*5550*/  SHF.L.U64.HI R22, R199, 0x1, R5 ;  /* 0x00000001c7167819 */ /* 0x000fe20000010205 */
[----:B------:R-:W-:Y:S01]  /*5560*/  IMAD R0, R189, c[0x0][0x20c], R0 ;  /* 0x00008300bd007a24 */ /* 0x000fe200078e0200 */
[----:B------:R-:W-:Y:S01]  /*5570*/  SHF.R.S32.HI R5, RZ, 0x1f, R194 ;  /* 0x0000001fff057819 */ /* 0x000fe200000114c2 */
[----:B------:R-:W-:Y:S01]  /*5580*/  IMAD R4, R4, c[0x0][0x218], RZ ;  /* 0x0000860004047a24 */ /* 0x000fe200078e02ff */
[----:B------:R-:W-:Y:S01]  /*5590*/  SHF.L.U64.HI R14, R198, 0x1, R12 ;  /* 0x00000001c60e7819 */ /* 0x000fe2000001020c */
[----:B------:R-:W-:Y:S01]  /*55a0*/  IMAD.IADD R3, R3, 0x1, R0 ;  /* 0x0000000103037824 */ /* 0x000fe200078e0200 */
[----:B------:R-:W-:Y:S01]  /*55b0*/  IADD3 R0, R176, 0x20, RZ ;  /* 0x00000020b0007810 */ /* 0x000fe20007ffe0ff */
[----:B------:R-:W-:Y:S01]  /*55c0*/  IMAD R4, R188, c[0x0][0x21c], R4 ;  /* 0x00008700bc047a24 */ /* 0x000fe200078e0204 */
[----:B------:R-:W-:Y:S01]  /*55d0*/  @P2 IADD3 R124, R176, -0x40, RZ ;  /* 0xffffffc0b07c2810 */ /* 0x000fe20007ffe0ff */
[----:B------:R-:W-:Y:S01]  /*55e0*/  IMAD.WIDE.U32 R2, R188, c[0x0][0x218], R2 ;  /* 0x00008600bc027a25 */ /* 0x000fe200078e0002 */
[----:B------:R-:W-:Y:S02]  /*55f0*/  @P1 IADD3 R0, R176, -0x20, RZ ;  /* 0xffffffe0b0001810 */ /* 0x000fe40007ffe0ff */
[C---:B------:R-:W-:Y:S01]  /*5600*/  ISETP.GE.AND P1, PT, R199.reuse, c[0x0][0x1d4], PT ;  /* 0x00007500c7007a0c */ /* 0x040fe20003f26270 */
[----:B------:R-:W-:Y:S01]  /*5610*/  IMAD.SHL.U32 R28, R199, 0x2, RZ ;  /* 0x00000002c71c7824 */ /* 0x000fe200078e00ff */
[----:B------:R-:W-:Y:S01]  /*5620*/  IADD3 R2, P0, R208, R2, RZ ;  /* 0x00000002d0027210 */ /* 0x000fe20007f1e0ff */
[----:B------:R-:W-:Y:S01]  /*5630*/  IMAD.SHL.U32 R15, R198, 0x2, RZ ;  /* 0x00000002c60f7824 */ /* 0x000fe200078e00ff */
[C---:B------:R-:W-:Y:S01]  /*5640*/  SHF.L.U64.HI R13, R194.reuse, 0x1, R5 ;  /* 0x00000001c20d7819 */ /* 0x040fe20000010205 */
[----:B------:R-:W1:Y:S01]  /*5650*/  LDSM.16.M88.4 R32, [R183] ;  /* 0x00000000b720783b */ /* 0x000e620000000200 */
[----:B------:R-:W-:Y:S01]  /*5660*/  IADD3.X R3, R211, R3, R4, P0, !PT ;  /* 0x00000003d3037210 */ /* 0x000fe200007fe404 */
[----:B------:R-:W-:Y:S01]  /*5670*/  IMAD.SHL.U32 R12, R194, 0x2, RZ ;  /* 0x00000002c20c7824 */ /* 0x000fe200078e00ff */
[----:B------:R-:W-:Y:S01]  /*5680*/  LEA R6, P0, R2, c[0x0][0x1f8], 0x1 ;  /* 0x00007e0002067a11 */ /* 0x000fe200078008ff */
[----:B------:R-:W2:Y:S01]  /*5690*/  LDSM.16.M88.4 R8, [R176] ;  /* 0x00000000b008783b */ /* 0x000ea20000000200 */
[----:B------:R-:W-:Y:S02]  /*56a0*/  IADD3 R172, R0, 0x5800, RZ ;  /* 0x0000580000ac7810 */ /* 0x000fe40007ffe0ff */
[----:B------:R-:W-:Y:S01]  /*56b0*/  LEA.HI.X R7, R2, c[0x0][0x1fc], R3, 0x1, P0 ;  /* 0x00007f0002077a11 */ /* 0x000fe200000f0c03 */
[----:B------:R-:W3:Y:S01]  /*56c0*/  LDSM.16.M88.4 R16, [R176+0x800] ;  /* 0x00080000b010783b */ /* 0x000ee20000000200 */
[----:B------:R-:W-:Y:S02]  /*56d0*/  ISETP.GE.AND P0, PT, R198, c[0x0][0x1d4], PT ;  /* 0x00007500c6007a0c */ /* 0x000fe40003f06270 */
[C---:B------:R-:W-:Y:S01]  /*56e0*/  IADD3 R171, R0.reuse, 0x5000, RZ ;  /* 0x0000500000ab7810 */ /* 0x040fe20007ffe0ff */
[----:B------:R-:W4:Y:S01]  /*56f0*/  LDSM.16.M88.4 R24, [R176+0x1000] ;  /* 0x00100000b018783b */ /* 0x000f220000000200 */
[C---:B------:R-:W-:Y:S02]  /*5700*/  IADD3 R170, R0.reuse, 0x4800, RZ ;  /* 0x0000480000aa7810 */ /* 0x040fe40007ffe0ff */
[C---:B------:R-:W-:Y:S01]  /*5710*/  IADD3 R169, R0.reuse, 0x4000, RZ ;  /* 0x0000400000a97810 */ /* 0x040fe20007ffe0ff */
[----:B------:R-:W1:Y:S01]  /*5720*/  LDSM.16.M88.4 R136, [R176+0x1800] ;  /* 0x00180000b088783b */ /* 0x000e620000000200 */
[C---:B------:R-:W-:Y:S02]  /*5730*/  IADD3 R164, R0.reuse, 0x3800, RZ ;  /* 0x0000380000a47810 */ /* 0x040fe40007ffe0ff */
[C---:B------:R-:W-:Y:S01]  /*5740*/  IADD3 R163, R0.reuse, 0x3000, RZ ;  /* 0x0000300000a37810 */ /* 0x040fe20007ffe0ff */
[----:B------:R-:W1:Y:S01]  /*5750*/  LDSM.16.M88.4 R140, [R184] ;  /* 0x00000000b88c783b */ /* 0x000e620000000200 */
[C---:B------:R-:W-:Y:S02]  /*5760*/  IADD3 R162, R0.reuse, 0x2800, RZ ;  /* 0x0000280000a27810 */ /* 0x040fe40007ffe0ff */
[----:B------:R-:W-:Y:S01]  /*5770*/  IADD3 R161, R0, 0x2000, RZ ;  /* 0x0000200000a17810 */ /* 0x000fe20007ffe0ff */
[----:B------:R-:W1:Y:S01]  /*5780*/  LDSM.16.M88.4 R144, [R0] ;  /* 0x000000000090783b */ /* 0x000e620000000200 */
[C---:B------:R-:W-:Y:S02]  /*5790*/  IADD3 R182, R124.reuse, 0x5800, RZ ;  /* 0x000058007cb67810 */ /* 0x040fe40007ffe0ff */
[C---:B------:R-:W-:Y:S01]  /*57a0*/  IADD3 R175, R124.reuse, 0x5000, RZ ;  /* 0x000050007caf7810 */ /* 0x040fe20007ffe0ff */
[----:B------:R-:W1:Y:S01]  /*57b0*/  LDSM.16.M88.4 R148, [R0+0x800] ;  /* 0x000800000094783b */ /* 0x000e620000000200 */
[C---:B------:R-:W-:Y:S02]  /*57c0*/  IADD3 R174, R124.reuse, 0x4800, RZ ;  /* 0x000048007cae7810 */ /* 0x040fe40007ffe0ff */
[C---:B------:R-:W-:Y:S01]  /*57d0*/  IADD3 R173, R124.reuse, 0x4000, RZ ;  /* 0x000040007cad7810 */ /* 0x040fe20007ffe0ff */
[----:B------:R-:W1:Y:S01]  /*57e0*/  LDSM.16.M88.4 R152, [R0+0x1000] ;  /* 0x001000000098783b */ /* 0x000e620000000200 */
[C---:B------:R-:W-:Y:S02]  /*57f0*/  IADD3 R168, R124.reuse, 0x3800, RZ ;  /* 0x000038007ca87810 */ /* 0x040fe40007ffe0ff */
[C---:B------:R-:W-:Y:S01]  /*5800*/  IADD3 R167, R124.reuse, 0x3000, RZ ;  /* 0x000030007ca77810 */ /* 0x040fe20007ffe0ff */
[----:B------:R5:W1:Y:S01]  /*5810*/  LDSM.16.M88.4 R156, [R0+0x1800] ;  /* 0x00180000009c783b */ /* 0x000a620000000200 */
[C---:B------:R-:W-:Y:S02]  /*5820*/  IADD3 R166, R124.reuse, 0x2800, RZ ;  /* 0x000028007ca67810 */ /* 0x040fe40007ffe0ff */
[C---:B------:R-:W-:Y:S02]  /*5830*/  IADD3 R165, R124.reuse, 0x2000, RZ ;  /* 0x000020007ca57810 */ /* 0x040fe40007ffe0ff */
[C---:B------:R-:W-:Y:S02]  /*5840*/  IADD3 R160, R124.reuse, 0x1800, RZ ;  /* 0x000018007ca07810 */ /* 0x040fe40007ffe0ff */
[C---:B------:R-:W-:Y:S02]  /*5850*/  IADD3 R125, R124.reuse, 0x1000, RZ ;  /* 0x000010007c7d7810 */ /* 0x040fe40007ffe0ff */
[----:B-----5:R-:W-:Y:S01]  /*5860*/  IADD3 R0, R124, 0x800, RZ ;  /* 0x000008007c007810 */ /* 0x020fe20007ffe0ff */
[----:B------:R-:W-:-:S05]  /*5870*/  BRA.DIV ~URZ, `(.L_x_55) ;  /* 0x00007c427f007947 */ /* 0x000fca000b800000 */
[----:B--234-:R2:W3:Y:S02]  /*5880*/  SHFL.IDX PT, R2, R7, RZ, 0x181f ;  /* 0x00181fff07027589 */ /* 0x01c4e400000e0000 */
.L_x_135:
[----:B------:R-:W4:Y:S01]  /*5890*/  SHFL.IDX PT, R3, R6, RZ, 0x181f ;  /* 0x00181fff06037589 */ /* 0x000f2200000e0000 */
[----:B------:R-:W-:Y:S01]  /*58a0*/  SEL R192, RZ, 0x10, P5 ;  /* 0x00000010ffc07807 */ /* 0x000fe20002800000 */
[----:B------:R-:W-:Y:S03]  /*58b0*/  BSSY B0, `(.L_x_56) ;  /* 0x0000102000007945 */ /* 0x000fe60003800000 */
[----:B------:R-:W5:Y:S05]  /*58c0*/  SHFL.IDX PT, R20, R6, 0x1, 0x181f ;  /* 0x00381f0006147f89 */ /* 0x000f6a00000e0000 */
[----:B------:R-:W2:Y:S01]  /*58d0*/  SHFL.IDX PT, R21, R7, 0x1, 0x181f ;  /* 0x00381f0007157f89 */ /* 0x000ea200000e0000 */
[C---:B----4-:R-:W-:Y:S05]  /*58e0*/  IADD3 R4, P2, R3.reuse, R12, RZ ;  /* 0x0000000c03047210 */ /* 0x050fea0007f5e0ff */
[C-C-:B---3--:R-:W-:Y:S05]  /*58f0*/  IMAD.X R5, R2.reuse, 0x1, R13.reuse, P2 ;  /* 0x0000000102057824 */ /* 0x148fea00010e060d */
[----:B------:R3:W-:Y:S02]  /*5900*/  LDGSTS.E.BYPASS.LTC128B.128 [R187+0x100], [R4.64], !P5 ;  /* 0x0010000004bb7fae */ /* 0x0007e4000e901d46 */
[C---:B---3--:R-:W-:Y:S05]  /*5910*/  IADD3 R4, P2, R3.reuse, R15, RZ ;  /* 0x0000000f03047210 */ /* 0x048fea0007f5e0ff */
[----:B------:R-:W-:Y:S05]  /*5920*/  IMAD.X R5, R2, 0x1, R14, P2 ;  /* 0x0000000102057824 */ /* 0x000fea00010e060e */
[----:B------:R3:W-:Y:S02]  /*5930*/  LDGSTS.E.BYPASS.LTC128B.128 [R187+0x2100], [R4.64], !P0 ;  /* 0x0210000004bb7fae */ /* 0x0007e4000c101d46 */
[----:B---3--:R-:W-:Y:S02]  /*5940*/  IADD3 R5, -R192, 0x10, RZ ;  /* 0x00000010c0057810 */ /* 0x008fe40007ffe1ff */
[----:B------:R-:W-:Y:S02]  /*5950*/  IADD3 R4, P3, R3, R28, RZ ;  /* 0x0000001c03047210 */ /* 0x000fe40007f7e0ff */
[----:B------:R-:W-:Y:S04]  /*5960*/  LOP3.LUT R5, R5, 0xf, RZ, 0xc0, !PT ;  /* 0x0000000f05057812 */ /* 0x000fe800078ec0ff */
[-C--:B-----5:R-:W-:Y:S01]  /*5970*/  IADD3 R12, P4, P2, R5, R20.reuse, R12 ;  /* 0x00000014050c7210 */ /* 0x0a0fe20007a9e00c */
[----:B------:R-:W-:Y:S01]  /*5980*/  IMAD.X R5, R2, 0x1, R22, P3 ;  /* 0x0000000102057824 */ /* 0x000fe200018e0616 */
[----:B------:R-:W-:Y:S02]  /*5990*/  ISETP.NE.U32.AND P3, PT, R192, RZ, PT ;  /* 0x000000ffc000720c */ /* 0x000fe40003f65070 */
[----:B------:R-:W-:Y:S02]  /*59a0*/  SEL R2, RZ, 0x10, P0 ;  /* 0x00000010ff027807 */ /* 0x000fe40000000000 */
[----:B------:R3:W-:Y:S01]  /*59b0*/  LDGSTS.E.BYPASS.LTC128B.128 [R187+0x4100], [R4.64], !P1 ;  /* 0x0410000004bb7fae */ /* 0x0007e2000c901d46 */
[-C--:B--2---:R-:W-:Y:S02]  /*59c0*/  IADD3.X R13, RZ, R21.reuse, R13, P4, P2 ;  /* 0x00000015ff0d7210 */ /* 0x084fe400027e440d */
[C---:B------:R-:W-:Y:S02]  /*59d0*/  ISETP.NE.U32.AND P2, PT, R2.reuse, RZ, PT ;  /* 0x000000ff0200720c */ /* 0x040fe40003f45070 */
[----:B------:R-:W-:Y:S04]  /*59e0*/  IADD3 R2, -R2, 0x10, RZ ;  /* 0x0000001002027810 */ /* 0x000fe80007ffe1ff */
[----:B------:R-:W-:Y:S01]  /*59f0*/  LOP3.LUT R2, R2, 0xf, RZ, 0xc0, !PT ;  /* 0x0000000f02027812 */ /* 0x000fe200078ec0ff */
[----:B------:R2:W-:Y:S03]  /*5a00*/  LDGSTS.E.BYPASS.LTC128B.128.ZFILL [R187+0x1100], [R12.64], P3 ;  /* 0x011000000cbb7fae */ /* 0x0005e60009941d46 */
[-C--:B------:R-:W-:Y:S04]  /*5a10*/  IADD3 R2, P4, P3, R2, R20.reuse, R15 ;  /* 0x0000001402027210 */ /* 0x080fe80007b9e00f */
[-C--:B------:R-:W-:Y:S05]  /*5a20*/  IADD3.X R3, RZ, R21.reuse, R14, P4, P3 ;  /* 0x00000015ff037210 */ /* 0x080fea00027e640e */
[----:B------:R4:W-:Y:S01]  /*5a30*/  LDGSTS.E.BYPASS.LTC128B.128.ZFILL [R187+0x3100], [R2.64], P2 ;  /* 0x0310000002bb7fae */ /* 0x0009e20009141d46 */
[C---:B-1-3--:R-:W-:Y:S08]  /*5a40*/  HMMA.16816.F32 R4, R32.reuse, R8, RZ ;  /* 0x000000082004723c */ /* 0x04aff000000018ff */
[C---:B------:R-:W-:Y:S01]  /*5a50*/  HMMA.16816.F32 R8, R32.reuse, R10, RZ ;  /* 0x0000000a2008723c */ /* 0x040fe200000018ff */
[----:B--2---:R-:W-:Y:S04]  /*5a60*/  SEL R12, RZ, 0x10, P1 ;  /* 0x00000010ff0c7807 */ /* 0x004fe80000800000 */
[C---:B------:R-:W-:Y:S02]  /*5a70*/  ISETP.NE.U32.AND P4, PT, R12.reuse, RZ, PT ;  /* 0x000000ff0c00720c */ /* 0x040fe40003f85070 */
[----:B------:R-:W-:Y:S02]  /*5a80*/  IADD3 R23, -R12, 0x10, RZ ;  /* 0x000000100c177810 */ /* 0x000fe40007ffe1ff */
[C---:B------:R-:W-:Y:S03]  /*5a90*/  HMMA.16816.F32 R12, R32.reuse, R16, RZ ;  /* 0x00000010200c723c */ /* 0x040fe600000018ff */
[----:B----4-:R-:W-:Y:S04]  /*5aa0*/  LOP3.LUT R2, R23, 0xf, RZ, 0xc0, !PT ;  /* 0x0000000f17027812 */ /* 0x010fe800078ec0ff */
[----:B------:R-:W-:Y:S01]  /*5ab0*/  IADD3 R2, P3, P2, R2, R20, R28 ;  /* 0x0000001402027210 */ /* 0x000fe20007a7e01c */
[C---:B------:R-:W-:Y:S04]  /*5ac0*/  HMMA.16816.F32 R16, R32.reuse, R18, RZ ;  /* 0x000000122010723c */ /* 0x040fe800000018ff */
[----:B------:R-:W-:Y:S02]  /*5ad0*/  IADD3.X R3, RZ, R21, R22, P3, P2 ;  /* 0x00000015ff037210 */ /* 0x000fe40001fe4416 */
[----:B------:R-:W-:Y:S02]  /*5ae0*/  ISETP.GT.AND P2, PT, R193, R200, PT ;  /* 0x000000c8c100720c */ /* 0x000fe40003f44270 */
[C---:B------:R-:W-:Y:S01]  /*5af0*/  HMMA.16816.F32 R20, R32.reuse, R24, RZ ;  /* 0x000000182014723c */ /* 0x040fe200000018ff */
[----:B------:R1:W-:Y:S05]  /*5b00*/  LDGSTS.E.BYPASS.LTC128B.128.ZFILL [R187+0x5100], [R2.64], P4 ;  /* 0x0510000002bb7fae */ /* 0x0003ea000a141d46 */
[----:B------:R-:W0:Y:S02]  /*5b10*/  LDGDEPBAR ;  /* 0x00000000000079af */ /* 0x000e240000000000 */
[C---:B------:R-:W-:Y:S08]  /*5b20*/  HMMA.16816.F32 R24, R32.reuse, R26, RZ ;  /* 0x0000001a2018723c */ /* 0x040ff000000018ff */
[C---:B------:R-:W-:Y:S08]  /*5b30*/  HMMA.16816.F32 R28, R32.reuse, R136, RZ ;  /* 0x00000088201c723c */ /* 0x040ff000000018ff */
[----:B------:R-:W-:Y:S01]  /*5b40*/  HMMA.16816.F32 R32, R32, R138, RZ ;  /* 0x0000008a2020723c */ /* 0x000fe200000018ff */
[----:B------:R-:W-:Y:S07]  /*5b50*/  LDSM.16.M88.4 R136, [R186] ;  /* 0x00000000ba88783b */ /* 0x000fee0000000200 */
[C---:B------:R-:W-:Y:S08]  /*5b60*/  HMMA.16816.F32 R4, R140.reuse, R144, R4 ;  /* 0x000000908c04723c */ /* 0x040ff00000001804 */
[C---:B------:R-:W-:Y:S01]  /*5b70*/  HMMA.16816.F32 R8, R140.reuse, R146, R8 ;  /* 0x000000928c08723c */ /* 0x040fe20000001808 */
[----:B------:R-:W2:Y:S07]  /*5b80*/  LDSM.16.M88.4 R144, [R124] ;  /* 0x000000007c90783b */ /* 0x000eae0000000200 */
[C---:B------:R-:W-:Y:S08]  /*5b90*/  HMMA.16816.F32 R12, R140.reuse, R148, R12 ;  /* 0x000000948c0c723c */ /* 0x040ff0000000180c */
[C---:B------:R-:W-:Y:S01]  /*5ba0*/  HMMA.16816.F32 R16, R140.reuse, R150, R16 ;  /* 0x000000968c10723c */ /* 0x040fe20000001810 */
[----:B------:R-:W3:Y:S07]  /*5bb0*/  LDSM.16.M88.4 R148, [R0] ;  /* 0x000000000094783b */ /* 0x000eee0000000200 */
[C---:B------:R-:W-:Y:S08]  /*5bc0*/  HMMA.16816.F32 R20, R140.reuse, R152, R20 ;  /* 0x000000988c14723c */ /* 0x040ff00000001814 */
[C---:B------:R-:W-:Y:S01]  /*5bd0*/  HMMA.16816.F32 R24, R140.reuse, R154, R24 ;  /* 0x0000009a8c18723c */ /* 0x040fe20000001818 */
[----:B------:R-:W4:Y:S07]  /*5be0*/  LDSM.16.M88.4 R152, [R125] ;  /* 0x000000007d98783b */ /* 0x000f2e0000000200 */
[C---:B------:R-:W-:Y:S08]  /*5bf0*/  HMMA.16816.F32 R28, R140.reuse, R156, R28 ;  /* 0x0000009c8c1c723c */ /* 0x040ff0000000181c */
[----:B------:R-:W-:Y:S01]  /*5c00*/  HMMA.16816.F32 R32, R140, R158, R32 ;  /* 0x0000009e8c20723c */ /* 0x000fe20000001820 */
[----:B------:R-:W5:Y:S05]  /*5c10*/  LDSM.16.M88.4 R140, [R160] ;  /* 0x00000000a08c783b */ /* 0x000f6a0000000200 */
[----:B------:R-:W-:Y:S02]  /*5c20*/  LDSM.16.M88.4 R156, [R177+-0x3800] ;  /* 0xffc80000b19c783b */ /* 0x000fe40000000200 */
[C---:B--2---:R-:W-:Y:S08]  /*5c30*/  HMMA.16816.F32 R4, R136.reuse, R144, R4 ;  /* 0x000000908804723c */ /* 0x044ff00000001804 */
[C---:B------:R-:W-:Y:S01]  /*5c40*/  HMMA.16816.F32 R8, R136.reuse, R146, R8 ;  /* 0x000000928808723c */ /* 0x040fe20000001808 */
[----:B------:R-:W-:Y:S07]  /*5c50*/  LDSM.16.M88.4 R144, [R185] ;  /* 0x00000000b990783b */ /* 0x000fee0000000200 */
[C---:B---3--:R-:W-:Y:S08]  /*5c60*/  HMMA.16816.F32 R12, R136.reuse, R148, R12 ;  /* 0x00000094880c723c */ /* 0x048ff0000000180c */
[C---:B------:R-:W-:Y:S01]  /*5c70*/  HMMA.16816.F32 R16, R136.reuse, R150, R16 ;  /* 0x000000968810723c */ /* 0x040fe20000001810 */
[----:B------:R-:W2:Y:S07]  /*5c80*/  LDSM.16.M88.4 R148, [R177+-0x4000] ;  /* 0xffc00000b194783b */ /* 0x000eae0000000200 */
[C---:B----4-:R-:W-:Y:S08]  /*5c90*/  HMMA.16816.F32 R20, R136.reuse, R152, R20 ;  /* 0x000000988814723c */ /* 0x050ff00000001814 */
[C---:B------:R-:W-:Y:S01]  /*5ca0*/  HMMA.16816.F32 R24, R136.reuse, R154, R24 ;  /* 0x0000009a8818723c */ /* 0x040fe20000001818 */
[----:B------:R-:W3:Y:S07]  /*5cb0*/  LDSM.16.M88.4 R152, [R177+-0x3000] ;  /* 0xffd00000b198783b */ /* 0x000eee0000000200 */
[C---:B-----5:R-:W-:Y:S08]  /*5cc0*/  HMMA.16816.F32 R28, R136.reuse, R140, R28 ;  /* 0x0000008c881c723c */ /* 0x060ff0000000181c */
[----:B------:R-:W-:Y:S01]  /*5cd0*/  HMMA.16816.F32 R32, R136, R142, R32 ;  /* 0x0000008e8820723c */ /* 0x000fe20000001820 */
[----:B------:R-:W4:Y:S05]  /*5ce0*/  LDSM.16.M88.4 R136, [R177+-0x2800] ;  /* 0xffd80000b188783b */ /* 0x000f2a0000000200 */
[----:B------:R-:W-:Y:S02]  /*5cf0*/  LDSM.16.M88.4 R140, [R183+0x4000] ;  /* 0x00400000b78c783b */ /* 0x000fe40000000200 */
[C---:B--2---:R-:W-:Y:S08]  /*5d00*/  HMMA.16816.F32 R4, R144.reuse, R148, R4 ;  /* 0x000000949004723c */ /* 0x044ff00000001804 */
[C---:B------:R-:W-:Y:S01]  /*5d10*/  HMMA.16816.F32 R8, R144.reuse, R150, R8 ;  /* 0x000000969008723c */ /* 0x040fe20000001808 */
[----:B------:R-:W2:Y:S07]  /*5d20*/  LDSM.16.M88.4 R148, [R176+0x2000] ;  /* 0x00200000b094783b */ /* 0x000eae0000000200 */
[C---:B------:R-:W-:Y:S08]  /*5d30*/  HMMA.16816.F32 R12, R144.reuse, R156, R12 ;  /* 0x0000009c900c723c */ /* 0x040ff0000000180c */
[C---:B------:R-:W-:Y:S01]  /*5d40*/  HMMA.16816.F32 R16, R144.reuse, R158, R16 ;  /* 0x0000009e9010723c */ /* 0x040fe20000001810 */
[----:B------:R-:W-:Y:S07]  /*5d50*/  LDSM.16.M88.4 R156, [R176+0x3000] ;  /* 0x00300000b09c783b */ /* 0x000fee0000000200 */
[C---:B---3--:R-:W-:Y:S08]  /*5d60*/  HMMA.16816.F32 R20, R144.reuse, R152, R20 ;  /* 0x000000989014723c */ /* 0x048ff00000001814 */
[C---:B------:R-:W-:Y:S01]  /*5d70*/  HMMA.16816.F32 R24, R144.reuse, R154, R24 ;  /* 0x0000009a9018723c */ /* 0x040fe20000001818 */
[----:B------:R-:W3:Y:S07]  /*5d80*/  LDSM.16.M88.4 R152, [R176+0x2800] ;  /* 0x00280000b098783b */ /* 0x000eee0000000200 */
[C---:B----4-:R-:W-:Y:S08]  /*5d90*/  HMMA.16816.F32 R28, R144.reuse, R136, R28 ;  /* 0x00000088901c723c */ /* 0x050ff0000000181c */
[----:B------:R-:W-:Y:S01]  /*5da0*/  HMMA.16816.F32 R32, R144, R138, R32 ;  /* 0x0000008a9020723c */ /* 0x000fe20000001820 */
[----:B------:R-:W4:Y:S05]  /*5db0*/  LDSM.16.M88.4 R136, [R176+0x3800] ;  /* 0x00380000b088783b */ /* 0x000f2a0000000200 */
[----:B------:R-:W-:Y:S02]  /*5dc0*/  LDSM.16.M88.4 R144, [R184+0x4000] ;  /* 0x00400000b890783b */ /* 0x000fe40000000200 */
[C---:B--2---:R-:W-:Y:S08]  /*5dd0*/  HMMA.16816.F32 R4, R140.reuse, R148, R4 ;  /* 0x000000948c04723c */ /* 0x044ff00000001804 */
[C---:B------:R-:W-:Y:S01]  /*5de0*/  HMMA.16816.F32 R8, R140.reuse, R150, R8 ;  /* 0x000000968c08723c */ /* 0x040fe20000001808 */
[----:B------:R-:W2:Y:S07]  /*5df0*/  LDSM.16.M88.4 R148, [R161] ;  /* 0x00000000a194783b */ /* 0x000eae0000000200 */
[C---:B---3--:R-:W-:Y:S08]  /*5e00*/  HMMA.16816.F32 R12, R140.reuse, R152, R12 ;  /* 0x000000988c0c723c */ /* 0x048ff0000000180c */
[C---:B------:R-:W-:Y:S01]  /*5e10*/  HMMA.16816.F32 R16, R140.reuse, R154, R16 ;  /* 0x0000009a8c10723c */ /* 0x040fe20000001810 */
[----:B------:R-:W3:Y:S05]  /*5e20*/  LDSM.16.M88.4 R152, [R162] ;  /* 0x00000000a298783b */ /* 0x000eea0000000200 */
[----:B------:R-:W5:Y:S02]  /*5e30*/  LDSM.16.M88.4 R160, [R163] ;  /* 0x00000000a3a0783b */ /* 0x000f640000000200 */
[C---:B------:R-:W-:Y:S08]  /*5e40*/  HMMA.16816.F32 R20, R140.reuse, R156, R20 ;  /* 0x0000009c8c14723c */ /* 0x040ff00000001814 */
[C---:B------:R-:W-:Y:S01]  /*5e50*/  HMMA.16816.F32 R24, R140.reuse, R158, R24 ;  /* 0x0000009e8c18723c */ /* 0x040fe20000001818 */
[----:B------:R-:W-:Y:S07]  /*5e60*/  LDSM.16.M88.4 R156, [R165] ;  /* 0x00000000a59c783b */ /* 0x000fee0000000200 */
[C---:B----4-:R-:W-:Y:S08]  /*5e70*/  HMMA.16816.F32 R28, R140.reuse, R136, R28 ;  /* 0x000000888c1c723c */ /* 0x050ff0000000181c */
[----:B------:R-:W-:Y:S01]  /*5e80*/  HMMA.16816.F32 R32, R140, R138, R32 ;  /* 0x0000008a8c20723c */ /* 0x000fe20000001820 */
[----:B------:R-:W4:Y:S05]  /*5e90*/  LDSM.16.M88.4 R136, [R164] ;  /* 0x00000000a488783b */ /* 0x000f2a0000000200 */
[----:B------:R-:W1:Y:S02]  /*5ea0*/  LDSM.16.M88.4 R140, [R186+0x4000] ;  /* 0x00400000ba8c783b */ /* 0x000e640000000200 */
[C---:B--2---:R-:W-:Y:S08]  /*5eb0*/  HMMA.16816.F32 R4, R144.reuse, R148, R4 ;  /* 0x000000949004723c */ /* 0x044ff00000001804 */
[C---:B------:R-:W-:Y:S01]  /*5ec0*/  HMMA.16816.F32 R8, R144.reuse, R150, R8 ;  /* 0x000000969008723c */ /* 0x040fe20000001808 */
[----:B------:R-:W2:Y:S07]  /*5ed0*/  LDSM.16.M88.4 R148, [R166] ;  /* 0x00000000a694783b */ /* 0x000eae0000000200 */
[C---:B---3--:R-:W-:Y:S08]  /*5ee0*/  HMMA.16816.F32 R12, R144.reuse, R152, R12 ;  /* 0x00000098900c723c */ /* 0x048ff0000000180c */
[C---:B------:R-:W-:Y:S01]  /*5ef0*/  HMMA.16816.F32 R16, R144.reuse, R154, R16 ;  /* 0x0000009a9010723c */ /* 0x040fe20000001810 */
[----:B------:R-:W3:Y:S05]  /*5f00*/  LDSM.16.M88.4 R152, [R167] ;  /* 0x00000000a798783b */ /* 0x000eea0000000200 */
[----:B------:R-:W2:Y:S02]  /*5f10*/  LDSM.16.M88.4 R164, [R168] ;  /* 0x00000000a8a4783b */ /* 0x000ea40000000200 */
[C---:B-----5:R-:W-:Y:S08]  /*5f20*/  HMMA.16816.F32 R20, R144.reuse, R160, R20 ;  /* 0x000000a09014723c */ /* 0x060ff00000001814 */
[C---:B------:R-:W-:Y:S01]  /*5f30*/  HMMA.16816.F32 R24, R144.reuse, R162, R24 ;  /* 0x000000a29018723c */ /* 0x040fe20000001818 */
[----:B------:R-:W-:Y:S07]  /*5f40*/  LDSM.16.M88.4 R160, [R177+-0x1000] ;  /* 0xfff00000b1a0783b */ /* 0x000fee0000000200 */
[C---:B----4-:R-:W-:Y:S08]  /*5f50*/  HMMA.16816.F32 R28, R144.reuse, R136, R28 ;  /* 0x00000088901c723c */ /* 0x050ff0000000181c */
[----:B------:R-:W-:Y:S01]  /*5f60*/  HMMA.16816.F32 R32, R144, R138, R32 ;  /* 0x0000008a9020723c */ /* 0x000fe20000001820 */
[----:B------:R-:W-:Y:S05]  /*5f70*/  LDSM.16.M88.4 R136, [R185+0x4000] ;  /* 0x00400000b988783b */ /* 0x000fea0000000200 */
[----:B------:R-:W4:Y:S02]  /*5f80*/  LDSM.16.M88.4 R144, [R177+-0x2000] ;  /* 0xffe00000b190783b */ /* 0x000f240000000200 */
[C---:B-1----:R-:W-:Y:S08]  /*5f90*/  HMMA.16816.F32 R4, R140.reuse, R156, R4 ;  /* 0x0000009c8c04723c */ /* 0x042ff00000001804 */
[C---:B------:R-:W-:Y:S01]  /*5fa0*/  HMMA.16816.F32 R8, R140.reuse, R158, R8 ;  /* 0x0000009e8c08723c */ /* 0x040fe20000001808 */
[----:B------:R-:W1:Y:S07]  /*5fb0*/  LDSM.16.M88.4 R156, [R177+-0x1800] ;  /* 0xffe80000b19c783b */ /* 0x000e6e0000000200 */
[C---:B--2---:R-:W-:Y:S08]  /*5fc0*/  HMMA.16816.F32 R12, R140.reuse, R148, R12 ;  /* 0x000000948c0c723c */ /* 0x044ff0000000180c */
[C---:B------:R-:W-:Y:S01]  /*5fd0*/  HMMA.16816.F32 R16, R140.reuse, R150, R16 ;  /* 0x000000968c10723c */ /* 0x040fe20000001810 */
[----:B------:R-:W-:Y:S07]  /*5fe0*/  LDSM.16.M88.4 R148, [R183+0x8000] ;  /* 0x00800000b794783b */ /* 0x000fee0000000200 */
[C---:B---3--:R-:W-:Y:S08]  /*5ff0*/  HMMA.16816.F32 R20, R140.reuse, R152, R20 ;  /* 0x000000988c14723c */ /* 0x048ff00000001814 */
[C---:B------:R-:W-:Y:S01]  /*6000*/  HMMA.16816.F32 R24, R140.reuse, R154, R24 ;  /* 0x0000009a8c18723c */ /* 0x040fe20000001818 */
[----:B------:R-:W-:Y:S07]  /*6010*/  LDSM.16.M88.4 R152, [R176+0x4000] ;  /* 0x00400000b098783b */ /* 0x000fee0000000200 */
[C---:B------:R-:W-:Y:S08]  /*6020*/  HMMA.16816.F32 R28, R140.reuse, R164, R28 ;  /* 0x000000a48c1c723c */ /* 0x040ff0000000181c */
[----:B------:R-:W-:Y:S01]  /*6030*/  HMMA.16816.F32 R32, R140, R166, R32 ;  /* 0x000000a68c20723c */ /* 0x000fe20000001820 */
[----:B------:R-:W2:Y:S05]  /*6040*/  LDSM.16.M88.4 R140, [R177+-0x800] ;  /* 0xfff80000b18c783b */ /* 0x000eaa0000000200 */
[----:B------:R-:W3:Y:S02]  /*6050*/  LDSM.16.M88.4 R164, [R176+0x4800] ;  /* 0x00480000b0a4783b */ /* 0x000ee40000000200 */
[C---:B----4-:R-:W-:Y:S08]  /*6060*/  HMMA.16816.F32 R4, R136.reuse, R144, R4 ;  /* 0x000000908804723c */ /* 0x050ff00000001804 */
[C---:B------:R-:W-:Y:S01]  /*6070*/  HMMA.16816.F32 R8, R136.reuse, R146, R8 ;  /* 0x000000928808723c */ /* 0x040fe20000001808 */
[----:B------:R-:W4:Y:S07]  /*6080*/  LDSM.16.M88.4 R144, [R176+0x5000] ;  /* 0x00500000b090783b */ /* 0x000f2e0000000200 */
[C---:B-1----:R-:W-:Y:S08]  /*6090*/  HMMA.16816.F32 R12, R136.reuse, R156, R12 ;  /* 0x0000009c880c723c */ /* 0x042ff0000000180c */
[C---:B------:R-:W-:Y:S01]  /*60a0*/  HMMA.16816.F32 R16, R136.reuse, R158, R16 ;  /* 0x0000009e8810723c */ /* 0x040fe20000001810 */
[----:B------:R-:W1:Y:S07]  /*60b0*/  LDSM.16.M88.4 R156, [R176+0x5800] ;  /* 0x00580000b09c783b */ /* 0x000e6e0000000200 */
[C---:B------:R-:W-:Y:S08]  /*60c0*/  HMMA.16816.F32 R20, R136.reuse, R160, R20 ;  /* 0x000000a08814723c */ /* 0x040ff00000001814 */
[C---:B------:R-:W-:Y:S01]  /*60d0*/  HMMA.16816.F32 R24, R136.reuse, R162, R24 ;  /* 0x000000a28818723c */ /* 0x040fe20000001818 */
[----:B------:R-:W-:Y:S07]  /*60e0*/  LDSM.16.M88.4 R160, [R171] ;  /* 0x00000000aba0783b */ /* 0x000fee0000000200 */
[C---:B--2---:R-:W-:Y:S08]  /*60f0*/  HMMA.16816.F32 R28, R136.reuse, R140, R28 ;  /* 0x0000008c881c723c */ /* 0x044ff0000000181c */
[----:B------:R-:W-:Y:S01]  /*6100*/  HMMA.16816.F32 R32, R136, R142, R32 ;  /* 0x0000008e8820723c */ /* 0x000fe20000001820 */
[----:B------:R-:W-:Y:S05]  /*6110*/  LDSM.16.M88.4 R140, [R169] ;  /* 0x00000000a98c783b */ /* 0x000fea0000000200 */
[----:B------:R-:W2:Y:S02]  /*6120*/  LDSM.16.M88.4 R136, [R184+0x8000] ;  /* 0x00800000b888783b */ /* 0x000ea40000000200 */
[C---:B------:R-:W-:Y:S08]  /*6130*/  HMMA.16816.F32 R4, R148.reuse, R152, R4 ;  /* 0x000000989404723c */ /* 0x040ff00000001804 */
[C---:B------:R-:W-:Y:S01]  /*6140*/  HMMA.16816.F32 R8, R148.reuse, R154, R8 ;  /* 0x0000009a9408723c */ /* 0x040fe20000001808 */
[----:B------:R-:W5:Y:S05]  /*6150*/  LDSM.16.M88.4 R152, [R170] ;  /* 0x00000000aa98783b */ /* 0x000f6a0000000200 */
[----:B------:R-:W2:Y:S02]  /*6160*/  LDSM.16.M88.4 R168, [R172] ;  /* 0x00000000aca8783b */ /* 0x000ea40000000200 */
[C---:B---3--:R-:W-:Y:S08]  /*6170*/  HMMA.16816.F32 R12, R148.reuse, R164, R12 ;  /* 0x000000a4940c723c */ /* 0x048ff0000000180c */
[C---:B------:R-:W-:Y:S01]  /*6180*/  HMMA.16816.F32 R16, R148.reuse, R166, R16 ;  /* 0x000000a69410723c */ /* 0x040fe20000001810 */
[----:B------:R-:W-:Y:S07]  /*6190*/  LDSM.16.M88.4 R164, [R173] ;  /* 0x00000000ada4783b */ /* 0x000fee0000000200 */
[C---:B----4-:R-:W-:Y:S08]  /*61a0*/  HMMA.16816.F32 R20, R148.reuse, R144, R20 ;  /* 0x000000909414723c */ /* 0x050ff00000001814 */
[C---:B------:R-:W-:Y:S01]  /*61b0*/  HMMA.16816.F32 R24, R148.reuse, R146, R24 ;  /* 0x000000929418723c */ /* 0x040fe20000001818 */
[----:B------:R-:W3:Y:S07]  /*61c0*/  LDSM.16.M88.4 R144, [R186+0x8000] ;  /* 0x00800000ba90783b */ /* 0x000eee0000000200 */
[C---:B-1----:R-:W-:Y:S08]  /*61d0*/  HMMA.16816.F32 R28, R148.reuse, R156, R28 ;  /* 0x0000009c941c723c */ /* 0x042ff0000000181c */
[----:B------:R-:W-:Y:S01]  /*61e0*/  HMMA.16816.F32 R32, R148, R158, R32 ;  /* 0x0000009e9420723c */ /* 0x000fe20000001820 */
[----:B------:R-:W1:Y:S05]  /*61f0*/  LDSM.16.M88.4 R148, [R174] ;  /* 0x00000000ae94783b */ /* 0x000e6a0000000200 */
[----:B------:R-:W4:Y:S02]  /*6200*/  LDSM.16.M88.4 R156, [R175] ;  /* 0x00000000af9c783b */ /* 0x000f240000000200 */
[C---:B--2---:R-:W-:Y:S03]  /*6210*/  HMMA.16816.F32 R4, R136.reuse, R140, R4 ;  /* 0x0000008c8804723c */ /* 0x044fe60000001804 */
[----:B------:R-:W2:Y:S05]  /*6220*/  LDSM.16.M88.4 R172, [R182] ;  /* 0x00000000b6ac783b */ /* 0x000eaa0000000200 */
[C---:B------:R-:W-:Y:S01]  /*6230*/  HMMA.16816.F32 R8, R136.reuse, R142, R8 ;  /* 0x0000008e8808723c */ /* 0x040fe20000001808 */
[----:B------:R-:W-:Y:S07]  /*6240*/  LDSM.16.M88.4 R140, [R185+0x8000] ;  /* 0x00800000b98c783b */ /* 0x000fee0000000200 */
[C---:B-----5:R-:W-:Y:S08]  /*6250*/  HMMA.16816.F32 R12, R136.reuse, R152, R12 ;  /* 0x00000098880c723c */ /* 0x060ff0000000180c */
[C---:B------:R-:W-:Y:S01]  /*6260*/  HMMA.16816.F32 R16, R136.reuse, R154, R16 ;  /* 0x0000009a8810723c */ /* 0x040fe20000001810 */
[----:B------:R-:W5:Y:S07]  /*6270*/  LDSM.16.M88.4 R152, [R177] ;  /* 0x00000000b198783b */ /* 0x000f6e0000000200 */
[C---:B------:R-:W-:Y:S08]  /*6280*/  HMMA.16816.F32 R20, R136.reuse, R160, R20 ;  /* 0x000000a08814723c */ /* 0x040ff00000001814 */
[C---:B------:R-:W-:Y:S01]  /*6290*/  HMMA.16816.F32 R24, R136.reuse, R162, R24 ;  /* 0x000000a28818723c */ /* 0x040fe20000001818 */
[----:B------:R-:W2:Y:S07]  /*62a0*/  LDSM.16.M88.4 R160, [R177+0x800] ;  /* 0x00080000b1a0783b */ /* 0x000eae0000000200 */
[C---:B------:R-:W-:Y:S08]  /*62b0*/  HMMA.16816.F32 R28, R136.reuse, R168, R28 ;  /* 0x000000a8881c723c */ /* 0x040ff0000000181c */
[----:B------:R-:W-:Y:S01]  /*62c0*/  HMMA.16816.F32 R32, R136, R170, R32 ;  /* 0x000000aa8820723c */ /* 0x000fe20000001820 */
[----:B------:R-:W2:Y:S05]  /*62d0*/  LDSM.16.M88.4 R136, [R177+0x1000] ;  /* 0x00100000b188783b */ /* 0x000eaa0000000200 */
[----:B------:R-:W2:Y:S02]  /*62e0*/  LDSM.16.M88.4 R168, [R177+0x1800] ;  /* 0x00180000b1a8783b */ /* 0x000ea40000000200 */
[C---:B---3--:R-:W-:Y:S01]  /*62f0*/  HMMA.16816.F32 R4, R144.reuse, R164, R4 ;  /* 0x000000a49004723c */ /* 0x048fe20000001804 */
[----:B------:R-:W-:Y:S04]  /*6300*/  DEPBAR.LE SB0, 0x0 ;  /* 0x000080000000791a */ /* 0x000fe80000000000 */
[----:B------:R-:W-:Y:S03]  /*6310*/  BAR.SYNC.DEFER_BLOCKING 0x0 ;  /* 0x0000000000007b1d */ /* 0x000fe60000010000 */
[C---:B------:R-:W-:Y:S08]  /*6320*/  HMMA.16816.F32 R8, R144.reuse, R166, R8 ;  /* 0x000000a69008723c */ /* 0x040ff00000001808 */
[C---:B-1----:R-:W-:Y:S08]  /*6330*/  HMMA.16816.F32 R12, R144.reuse, R148, R12 ;  /* 0x00000094900c723c */ /* 0x042ff0000000180c */
[C---:B------:R-:W-:Y:S08]  /*6340*/  HMMA.16816.F32 R16, R144.reuse, R150, R16 ;  /* 0x000000969010723c */ /* 0x040ff00000001810 */
[C---:B----4-:R-:W-:Y:S08]  /*6350*/  HMMA.16816.F32 R20, R144.reuse, R156, R20 ;  /* 0x0000009c9014723c */ /* 0x050ff00000001814 */
[C---:B------:R-:W-:Y:S08]  /*6360*/  HMMA.16816.F32 R24, R144.reuse, R158, R24 ;  /* 0x0000009e9018723c */ /* 0x040ff00000001818 */
[C---:B--2---:R-:W-:Y:S08]  /*6370*/  HMMA.16816.F32 R28, R144.reuse, R172, R28 ;  /* 0x000000ac901c723c */ /* 0x044ff0000000181c */
[----:B------:R-:W-:Y:S08]  /*6380*/  HMMA.16816.F32 R32, R144, R174, R32 ;  /* 0x000000ae9020723c */ /* 0x000ff00000001820 */
[C---:B-----5:R-:W-:Y:S08]  /*6390*/  HMMA.16816.F32 R4, R140.reuse, R152, R4 ;  /* 0x000000988c04723c */ /* 0x060ff00000001804 */
[C---:B------:R-:W-:Y:S08]  /*63a0*/  HMMA.16816.F32 R8, R140.reuse, R154, R8 ;  /* 0x0000009a8c08723c */ /* 0x040ff00000001808 */
[C---:B------:R-:W-:Y:S08]  /*63b0*/  HMMA.16816.F32 R12, R140.reuse, R160, R12 ;  /* 0x000000a08c0c723c */ /* 0x040ff0000000180c */
[C---:B------:R-:W-:Y:S08]  /*63c0*/  HMMA.16816.F32 R16, R140.reuse, R162, R16 ;  /* 0x000000a28c10723c */ /* 0x040ff00000001810 */
[C---:B------:R-:W-:Y:S08]  /*63d0*/  HMMA.16816.F32 R20, R140.reuse, R136, R20 ;  /* 0x000000888c14723c */ /* 0x040ff00000001814 */
[C---:B------:R-:W-:Y:S08]  /*63e0*/  HMMA.16816.F32 R24, R140.reuse, R138, R24 ;  /* 0x0000008a8c18723c */ /* 0x040ff00000001818 */
[C---:B------:R-:W-:Y:S08]  /*63f0*/  HMMA.16816.F32 R28, R140.reuse, R168, R28 ;  /* 0x000000a88c1c723c */ /* 0x040ff0000000181c */
[----:B------:R-:W-:Y:S01]  /*6400*/  HMMA.16816.F32 R32, R140, R170, R32 ;  /* 0x000000aa8c20723c */ /* 0x000fe20000001820 */
[----:B------:R-:W-:Y:S07]  /*6410*/  @!UPT UIADD3 URZ, URZ, URZ, URZ ;  /* 0x0000003f3f3ff290 */ /* 0x000fee000fffe03f */
[----:B------:R-:W-:-:S11]  /*6420*/  @!P2 BRA `(.L_x_57) ;  /* 0x000004a00000a947 */ /* 0x000fd60003800000 */
[----:B------:R-:W-:Y:S01]  /*6430*/  IMAD.MOV.U32 R0, RZ, RZ, 0x1 ;  /* 0x00000001ff007424 */ /* 0x000fe200078e00ff */
[----:B------:R-:W-:Y:S01]  /*6440*/  SHF.R.S32.HI R190, RZ, 0x1f, R199 ;  /* 0x0000001fffbe7819 */ /* 0x000fe200000114c7 */
[----:B------:R-:W-:Y:S01]  /*6450*/  IMAD R2, R193, 0x40, R202 ;  /* 0x00000040c1027824 */ /* 0x000fe200078e02ca */
[----:B------:R-:W-:Y:S01]  /*6460*/  SHF.R.S32.HI R191, RZ, 0x1f, R198 ;  /* 0x0000001fffbf7819 */ /* 0x000fe200000114c6 */
[----:B------:R-:W-:Y:S01]  /*6470*/  IMAD.MOV.U32 R188, RZ, RZ, RZ ;  /* 0x000000ffffbc7224 */ /* 0x000fe200078e00ff */
[----:B------:R-:W-:Y:S01]  /*6480*/  ISETP.NE.AND P2, PT, R0, c[0x0][0x2b8], PT ;  /* 0x0000ae0000007a0c */ /* 0x000fe20003f45270 */
[----:B------:R-:W-:Y:S01]  /*6490*/  IMAD R0, R197, 0x20, R201 ;  /* 0x00000020c5007824 */ /* 0x000fe200078e02c9 */
[C---:B------:R-:W-:Y:S01]  /*64a0*/  SHF.L.U64.HI R141, R199.reuse, 0x1, R190 ;  /* 0x00000001c78d7819 */ /* 0x040fe200000102be */
[----:B------:R-:W-:Y:S01]  /*64b0*/  IMAD.SHL.U32 R144, R199, 0x2, RZ ;  /* 0x00000002c7907824 */ /* 0x000fe200078e00ff */
[----:B------:R-:W-:Y:S01]  /*64c0*/  SHF.R.S32.HI R190, RZ, 0x1f, R194 ;  /* 0x0000001fffbe7819 */ /* 0x000fe200000114c2 */
[----:B------:R-:W-:Y:S01]  /*64d0*/  IMAD.SHL.U32 R143, R198, 0x2, RZ ;  /* 0x00000002c68f7824 */ /* 0x000fe200078e00ff */
[----:B------:R-:W-:Y:S01]  /*64e0*/  IADD3 R2, R2, -0x40, R0 ;  /* 0xffffffc002027810 */ /* 0x000fe20007ffe000 */
[----:B------:R-:W-:Y:S01]  /*64f0*/  IMAD.SHL.U32 R142, R194, 0x2, RZ ;  /* 0x00000002c28e7824 */ /* 0x000fe200078e00ff */
[----:B------:R-:W-:Y:S02]  /*6500*/  SHF.L.U64.HI R139, R198, 0x1, R191 ;  /* 0x00000001c68b7819 */ /* 0x000fe400000102bf */
[----:B------:R-:W-:Y:S01]  /*6510*/  SHF.L.U64.HI R140, R194, 0x1, R190 ;  /* 0x00000001c28c7819 */ /* 0x000fe200000102be */
[----:B------:R-:W-:Y:S02]  /*6520*/  IMAD.MOV.U32 R0, RZ, RZ, R2 ;  /* 0x000000ffff007224 */ /* 0x000fe400078e0002 */
[----:B------:R-:W-:Y:S05]  /*6530*/  @P2 IMAD.HI.U32 R3, R2, c[0x0][0x2bc], RZ ;  /* 0x0000af0002032a27 */ /* 0x000fea00078e00ff */
[----:B------:R-:W-:Y:S04]  /*6540*/  @P2 SHF.R.U32.HI R0, RZ, c[0x0][0x2c0], R3 ;  /* 0x0000b000ff002a19 */ /* 0x000fe80000011603 */
[C---:B------:R-:W-:Y:S04]  /*6550*/  @!P6 IADD3 R3, P2, R0.reuse, R206, RZ ;  /* 0x000000ce0003e210 */ /* 0x040fe80007f5e0ff */
[----:B------:R-:W-:Y:S01]  /*6560*/  @!P6 LEA.HI.X.SX32 R125, R0, R210, 0x1, P2 ;  /* 0x000000d2007de211 */ /* 0x000fe200010f0eff */
[----:B------:R-:W-:Y:S01]  /*6570*/  IMAD.MOV R0, RZ, RZ, -R0 ;  /* 0x000000ffff007224 */ /* 0x000fe200078e0a00 */
[C---:B------:R-:W-:Y:S03]  /*6580*/  @!P6 LEA R124, P2, R3.reuse, c[0x0][0x2a0], 0x2 ;  /* 0x0000a800037cea11 */ /* 0x040fe600078410ff */
[----:B------:R-:W-:Y:S01]  /*6590*/  IMAD R189, R0, c[0x0][0x2b8], R2 ;  /* 0x0000ae0000bd7a24 */ /* 0x000fe200078e0202 */
[----:B------:R-:W-:Y:S03]  /*65a0*/  @!P6 LEA.HI.X R125, R3, c[0x0][0x2a4], R125, 0x2, P2 ;  /* 0x0000a900037dea11 */ /* 0x000fe600010f147d */
[C---:B------:R-:W-:Y:S01]  /*65b0*/  IMAD.WIDE.U32 R2, R189.reuse, c[0x0][0x1e0], RZ ;  /* 0x00007800bd027a25 */ /* 0x040fe200078e00ff */
[----:B------:R-:W-:Y:S01]  /*65c0*/  SHF.R.S32.HI R0, RZ, 0x1f, R189 ;  /* 0x0000001fff007819 */ /* 0x000fe200000114bd */
[----:B------:R-:W2:Y:S04]  /*65d0*/  @!P6 LDG.E R188, [R124.64] ;  /* 0x000000067cbce981 */ /* 0x000ea8000c1e1900 */
[----:B------:R-:W-:Y:S04]  /*65e0*/  IMAD R0, R0, c[0x0][0x1e0], RZ ;  /* 0x0000780000007a24 */ /* 0x000fe800078e02ff */
[----:B------:R-:W-:Y:S04]  /*65f0*/  IMAD R0, R189, c[0x0][0x1e4], R0 ;  /* 0x00007900bd007a24 */ /* 0x000fe800078e0200 */
[----:B------:R-:W-:Y:S01]  /*6600*/  IMAD.IADD R3, R3, 0x1, R0 ;  /* 0x0000000103037824 */ /* 0x000fe200078e0200 */
[----:B--2---:R-:W-:Y:S03]  /*6610*/  SHF.R.S32.HI R0, RZ, 0x1f, R188 ;  /* 0x0000001fff007819 */ /* 0x004fe600000114bc */
[----:B------:R-:W-:Y:S04]  /*6620*/  IMAD.WIDE.U32 R2, R188, c[0x0][0x1f0], R2 ;  /* 0x00007c00bc027a25 */ /* 0x000fe800078e0002 */
[----:B------:R-:W-:Y:S01]  /*6630*/  IMAD R124, R0, c[0x0][0x1f0], RZ ;  /* 0x00007c00007c7a24 */ /* 0x000fe200078e02ff */
[----:B------:R-:W-:Y:S03]  /*6640*/  IADD3 R0, P2, R204, R2, RZ ;  /* 0x00000002cc007210 */ /* 0x000fe60007f5e0ff */
[----:B------:R-:W-:Y:S05]  /*6650*/  IMAD R124, R188, c[0x0][0x1f4], R124 ;  /* 0x00007d00bc7c7a24 */ /* 0x000fea00078e027c */
[----:B------:R-:W-:Y:S02]  /*6660*/  IADD3.X R2, R203, R3, R124, P2, !PT ;  /* 0x00000003cb027210 */ /* 0x000fe400017fe47c */
[C---:B------:R-:W-:Y:S04]  /*6670*/  LEA R138, P2, R0.reuse, c[0x0][0x1c8], 0x1 ;  /* 0x00007200008a7a11 */ /* 0x040fe800078408ff */
[----:B------:R-:W-:Y:S01]  /*6680*/  LEA.HI.X R125, R0, c[0x0][0x1cc], R2, 0x1, P2 ;  /* 0x00007300007d7a11 */ /* 0x000fe200010f0c02 */
[----:B------:R-:W-:-:S06]  /*6690*/  BRA.DIV ~URZ, `(.L_x_58) ;  /* 0x00006e927f007947 */ /* 0x000fcc000b800000 */
[----:B------:R1:W2:Y:S02]  /*66a0*/  SHFL.IDX PT, R124, R125, RZ, 0x181f ;  /* 0x00181fff7d7c7589 */ /* 0x0002a400000e0000 */
.L_x_136:
[----:B------:R-:W-:-:S05]  /*66b0*/  BRA.DIV ~URZ, `(.L_x_59) ;  /* 0x00006ee27f007947 */ /* 0x000fca000b800000 */
[----:B------:R-:W3:Y:S01]  /*66c0*/  SHFL.IDX PT, R0, R138, RZ, 0x181f ;  /* 0x00181fff8a007589 */ /* 0x000ee200000e0000 */
[C---:B------:R-:W-:Y:S02]  /*66d0*/  IADD3 R2, -R192.reuse, 0x10, RZ ;  /* 0x00000010c0027810 */ /* 0x040fe40007ffe1ff */
[----:B------:R-:W-:Y:S02]  /*66e0*/  ISETP.NE.U32.AND P2, PT, R192, RZ, PT ;  /* 0x000000ffc000720c */ /* 0x000fe40003f45070 */
[----:B------:R-:W-:Y:S04]  /*66f0*/  LOP3.LUT R2, R2, 0xf, RZ, 0xc0, !PT ;  /* 0x0000000f02027812 */ /* 0x000fe800078ec0ff */
[----:B---3--:R-:W-:Y:S04]  /*6700*/  IADD3 R2, P4, P3, R2, R0, R142 ;  /* 0x0000000002027210 */ /* 0x008fe80007b9e08e */
[----:B--2---:R-:W-:Y:S05]  /*6710*/  IADD3.X R3, RZ, R124, R140, P4, P3 ;  /* 0x0000007cff037210 */ /* 0x004fea00027e648c */
[----:B------:R-:W-:Y:S01]  /*6720*/  @!PT LDS RZ, [RZ] ;  /* 0x00000000fffff984 */ /* 0x000fe20000000800 */
[----:B------:R-:W-:Y:S01]  /*6730*/  @!PT LDS RZ, [RZ] ;  /* 0x00000000fffff984 */ /* 0x000fe20000000800 */
[----:B------:R2:W-:Y:S01]  /*6740*/  LDGSTS.E.BYPASS.LTC128B.128.ZFILL [R187+0x6100], [R2.64], P2 ;  /* 0x0610000002bb7fae */ /* 0x0005e20009141d46 */
[----:B------:R-:W-:Y:S05]  /*6750*/  IADD3 R136, P2, R0, R143, RZ ;  /* 0x0000008f00887210 */ /* 0x000fea0007f5e0ff */
[----:B------:R-:W-:Y:S05]  /*6760*/  IMAD.X R137, R124, 0x1, R139, P2 ;  /* 0x000000017c897824 */ /* 0x000fea00010e068b */
[----:B------:R3:W-:Y:S01]  /*6770*/  LDGSTS.E.BYPASS.LTC128B.128 [R187+0x8100], [R136.64], !P0 ;  /* 0x0810000088bb7fae */ /* 0x0007e2000c101d46 */
[----:B--2---:R-:W-:Y:S03]  /*6780*/  IADD3 R2, P2, R0, R144, RZ ;  /* 0x0000009000027210 */ /* 0x004fe60007f5e0ff */
[----:B------:R3:W2:Y:S02]  /*6790*/  SHFL.IDX PT, R0, R138, 0x1, 0x181f ;  /* 0x00381f008a007f89 */ /* 0x0006a400000e0000 */
[----:B------:R-:W-:Y:S02]  /*67a0*/  IMAD.X R3, R124, 0x1, R141, P2 ;  /* 0x000000017c037824 */ /* 0x000fe400010e068d */
[----:B------:R3:W4:Y:S04]  /*67b0*/  SHFL.IDX PT, R124, R125, 0x1, 0x181f ;  /* 0x00381f007d7c7f89 */ /* 0x00072800000e0000 */
[----:B------:R3:W-:Y:S02]  /*67c0*/  LDGSTS.E.BYPASS.LTC128B.128 [R187+0xa100], [R2.64], !P1 ;  /* 0x0a10000002bb7fae */ /* 0x0007e4000c901d46 */
.L_x_137:
[----:B---3--:R-:W-:Y:S02]  /*67d0*/  IADD3 R2, -R192, 0x10, RZ ;  /* 0x00000010c0027810 */ /* 0x008fe40007ffe1ff */
[----:B--2---:R-:W-:Y:S02]  /*67e0*/  IADD3 R136, P2, R0, R143, RZ ;  /* 0x0000008f00887210 */ /* 0x004fe40007f5e0ff */
[----:B------:R-:W-:Y:S03]  /*67f0*/  LOP3.LUT R2, R2, 0xf, RZ, 0xc0, !PT ;  /* 0x0000000f02027812 */ /* 0x000fe600078ec0ff */
[----:B----4-:R-:W-:Y:S01]  /*6800*/  IMAD.X R137, R124, 0x1, R139, P2 ;  /* 0x000000017c897824 */ /* 0x010fe200010e068b */
[----:B------:R-:W-:Y:S02]  /*6810*/  IADD3 R138, P4, P3, R2, R0, R142 ;  /* 0x00000000028a7210 */ /* 0x000fe40007b9e08e */
[----:B------:R-:W-:Y:S02]  /*6820*/  IADD3 R2, P2, R0, R144, RZ ;  /* 0x0000009000027210 */ /* 0x000fe40007f5e0ff */
[----:B------:R-:W-:Y:S03]  /*6830*/  IADD3.X R139, RZ, R124, R140, P4, P3 ;  /* 0x0000007cff8b7210 */ /* 0x000fe600027e648c */
[----:B------:R-:W-:Y:S01]  /*6840*/  IMAD.X R3, R124, 0x1, R141, P2 ;  /* 0x000000017c037824 */ /* 0x000fe200010e068d */
[----:B------:R-:W-:Y:S11]  /*6850*/  ISETP.NE.U32.AND P2, PT, R192, RZ, PT ;  /* 0x000000ffc000720c */ /* 0x000ff60003f45070 */
[----:B------:R-:W-:Y:S02]  /*6860*/  @!UPT UIADD3 URZ, URZ, URZ, URZ ;  /* 0x0000003f3f3ff290 */ /* 0x000fe4000fffe03f */
[----:B------:R-:W-:Y:S01]  /*6870*/  @!PT LDS RZ, [RZ] ;  /* 0x00000000fffff984 */ /* 0x000fe20000000800 */
[----:B------:R-:W-:Y:S01]  /*6880*/  @!PT LDS RZ, [RZ] ;  /* 0x00000000fffff984 */ /* 0x000fe20000000800 */
[----:B------:R-:W-:Y:S01]  /*6890*/  @!PT LDS RZ, [RZ] ;  /* 0x00000000fffff984 */ /* 0x000fe20000000800 */
[----:B------:R2:W-:Y:S04]  /*68a0*/  LDGSTS.E.BYPASS.LTC128B.128.ZFILL [R187+0x7100], [R138.64], P2 ;  /* 0x071000008abb7fae */ /* 0x0005e80009141d46 */
[----:B------:R2:W-:Y:S04]  /*68b0*/  LDGSTS.E.BYPASS.LTC128B.128 [R187+0x9100], [R136.64], !P0 ;  /* 0x0910000088bb7fae */ /* 0x0005e8000c101d46 */
[----:B------:R2:W-:Y:S02]  /*68c0*/  LDGSTS.E.BYPASS.LTC128B.128 [R187+0xb100], [R2.64], !P1 ;  /* 0x0b10000002bb7fae */ /* 0x0005e4000c901d46 */
.L_x_57:
[----:B------:R-:W-:Y:S05]  /*68d0*/  BSYNC B0 ;  /* 0x0000000000007941 */ /* 0x000fea0003800000 */
.L_x_56:
[----:B--2---:R-:W-:Y:S01]  /*68e0*/  FMNMX.FTZ R2, R4, R126, !PT ;  /* 0x0000007e04027209 */ /* 0x004fe20007810000 */
[----:B------:R-:W0:Y:S01]  /*68f0*/  LDGDEPBAR ;  /* 0x00000000000079af */ /* 0x000e220000000000 */
[----:B------:R-:W-:Y:S02]  /*6900*/  FMNMX.FTZ R0, R6, R127, !PT ;  /* 0x0000007f06007209 */ /* 0x000fe40007810000 */
        /* <DEDUP_REMOVED lines=29> */
[----:B------:R-:W-:Y:S01]  /*6ae0*/  FMNMX.FTZ R136, R35, R0, !PT ;  /* 0x0000000023887209 */ /* 0x000fe20007810000 */
[----:B------:R-:W-:-:S05]  /*6af0*/  BRA.DIV ~URZ, `(.L_x_60) ;  /* 0x00006cb27f007947 */ /* 0x000fca000b800000 */
[----:B------:R-:W2:Y:S04]  /*6b00*/  SHFL.BFLY PT, R2, R124, 0x2, 0x1f ;  /* 0x0c401f007c027f89 */ /* 0x000ea800000e0000 */
[----:B------:R-:W3:Y:S01]  /*6b10*/  SHFL.BFLY PT, R0, R136, 0x2, 0x1f ;  /* 0x0c401f0088007f89 */ /* 0x000ee200000e0000 */
[----:B--2---:R-:W-:Y:S02]  /*6b20*/  FMNMX.FTZ R2, R124, R2, !PT ;  /* 0x000000027c027209 */ /* 0x004fe40007810000 */
[----:B---3--:R-:W-:Y:S03]  /*6b30*/  FMNMX.FTZ R124, R136, R0, !PT ;  /* 0x00000000887c7209 */ /* 0x008fe60007810000 */
[----:B------:R-:W2:Y:S04]  /*6b40*/  SHFL.BFLY PT, R3, R2, 0x1, 0x1f ;  /* 0x0c201f0002037f89 */ /* 0x000ea800000e0000 */
[----:B------:R3:W4:Y:S01]  /*6b50*/  SHFL.BFLY PT, R0, R124, 0x1, 0x1f ;  /* 0x0c201f007c007f89 */ /* 0x00072200000e0000 */
[----:B-12---:R-:W-:Y:S05]  /*6b60*/  FMNMX.FTZ R125, R2, R3, !PT ;  /* 0x00000003027d7209 */ /* 0x006fea0007810000 */
.L_x_138:
[C---:B------:R-:W-:Y:S01]  /*6b70*/  FMUL.FTZ R144, R125.reuse, c[0x0][0x2d0] ;  /* 0x0000b4007d907a20 */ /* 0x040fe20000410000 */
[----:B------:R-:W-:Y:S01]  /*6b80*/  WARPSYNC 0xffffffff ;  /* 0xffffffff00007948 */ /* 0x000fe20003800000 */
[----:B------:R-:W-:Y:S01]  /*6b90*/  FADD.FTZ R2, -R125, R126 ;  /* 0x0000007e7d027221 */ /* 0x000fe20000010100 */
[----:B------:R-:W1:Y:S01]  /*6ba0*/  LDSM.16.MT88.4 R140, [R178] ;  /* 0x00000000b28c783b */ /* 0x000e620000004200 */
[--C-:B------:R-:W-:Y:S01]  /*6bb0*/  FFMA.FTZ R3, R4, c[0x0][0x2d0], -R144.reuse ;  /* 0x0000b40004037a23 */ /* 0x100fe20000010890 */
[----:B------:R-:W-:Y:S01]  /*6bc0*/  ISETP.GT.AND P0, PT, R193, R200, PT ;  /* 0x000000c8c100720c */ /* 0x000fe20003f04270 */
[----:B------:R-:W-:Y:S02]  /*6bd0*/  FMUL.FTZ R2, R2, c[0x0][0x2d0] ;  /* 0x0000b40002027a20 */ /* 0x000fe40000410000 */
[----:B------:R2:W-:Y:S01]  /*6be0*/  MUFU.EX2 R126, R3 ;  /* 0x00000003007e7308 */ /* 0x0005e20000000800 */
[--C-:B------:R-:W-:Y:S09]  /*6bf0*/  FFMA.FTZ R29, R29, c[0x0][0x2d0], -R144.reuse ;  /* 0x0000b4001d1d7a23 */ /* 0x100ff20000010890 */
[----:B------:R-:W-:Y:S01]  /*6c00*/  MUFU.EX2 R2, R2 ;  /* 0x0000000200027308 */ /* 0x000fe20000000800 */
[--C-:B--2---:R-:W-:Y:S09]  /*6c10*/  FFMA.FTZ R3, R5, c[0x0][0x2d0], -R144.reuse ;  /* 0x0000b40005037a23 */ /* 0x104ff20000010890 */
[----:B------:R2:W5:Y:S02]  /*6c20*/  MUFU.EX2 R147, R3 ;  /* 0x0000000300937308 */ /* 0x0005640000000800 */
[--C-:B--2---:R-:W-:Y:S01]  /*6c30*/  FFMA.FTZ R3, R8, c[0x0][0x2d0], -R144.reuse ;  /* 0x0000b40008037a23 */ /* 0x104fe20000010890 */
[----:B-----5:R-:W-:Y:S01]  /*6c40*/  F2FP.PACK_AB R136, R147, R126 ;  /* 0x0000007e9388723e */ /* 0x020fe200000000ff */
[C---:B------:R-:W-:Y:S06]  /*6c50*/  FMUL.FTZ R8, R2.reuse, R128 ;  /* 0x0000008002087220 */ /* 0x040fec0000410000 */
[----:B------:R2:W-:Y:S01]  /*6c60*/  MUFU.EX2 R153, R3 ;  /* 0x0000000300997308 */ /* 0x0005e20000000800 */
[C---:B------:R-:W-:Y:S02]  /*6c70*/  FMUL.FTZ R5, R2.reuse, R133 ;  /* 0x0000008502057220 */ /* 0x040fe40000410000 */
        /* <DEDUP_REMOVED lines=10> */
[----:B------:R-:W-:Y:S01]  /*6d20*/  FMUL.FTZ R56, R2, R56 ;  /* 0x0000003802387220 */ /* 0x000fe20000410000 */
[----:B--2-4-:R-:W-:Y:S01]  /*6d30*/  FMNMX.FTZ R3, R0, R124, !PT ;  /* 0x0000007c00037209 */ /* 0x014fe20007810000 */
[----:B------:R-:W-:Y:S02]  /*6d40*/  FFMA.FTZ R0, R9, c[0x0][0x2d0], -R144 ;  /* 0x0000b40009007a23 */ /* 0x000fe40000010890 */
[C---:B------:R-:W-:Y:S02]  /*6d50*/  FMUL.FTZ R9, R2.reuse, R129 ;  /* 0x0000008102097220 */ /* 0x040fe40000410000 */
[----:B------:R-:W2:Y:S01]  /*6d60*/  MUFU.EX2 R154, R0 ;  /* 0x00000000009a7308 */ /* 0x000ea20000000800 */
        /* <DEDUP_REMOVED lines=12> */
[----:B--2---:R-:W-:Y:S01]  /*6e30*/  F2FP.PACK_AB R138, R154, R153 ;  /* 0x000000999a8a723e */ /* 0x004fe200000000ff */
[C---:B------:R-:W-:Y:S02]  /*6e40*/  FADD.FTZ R0, -R3.reuse, R127 ;  /* 0x0000007f03007221 */ /* 0x040fe40000010100 */
[----:B------:R-:W-:Y:S02]  /*6e50*/  FMUL.FTZ R127, R3, c[0x0][0x2d0] ;  /* 0x0000b400037f7a20 */ /* 0x000fe40000410000 */
[----:B------:R-:W-:Y:S02]  /*6e60*/  FMUL.FTZ R0, R0, c[0x0][0x2d0] ;  /* 0x0000b40000007a20 */ /* 0x000fe40000410000 */
[--C-:B------:R-:W-:Y:S02]  /*6e70*/  FFMA.FTZ R4, R10, c[0x0][0x2d0], -R127.reuse ;  /* 0x0000b4000a047a23 */ /* 0x100fe4000001087f */
[--C-:B------:R-:W-:Y:S02]  /*6e80*/  FFMA.FTZ R6, R6, c[0x0][0x2d0], -R127.reuse ;  /* 0x0000b40006067a23 */ /* 0x100fe4000001087f */
[----:B------:R2:W-:Y:S01]  /*6e90*/  MUFU.EX2 R152, R4 ;  /* 0x0000000400987308 */ /* 0x0005e20000000800 */
[--C-:B------:R-:W-:Y:S02]  /*6ea0*/  FFMA.FTZ R7, R7, c[0x0][0x2d0], -R127.reuse ;  /* 0x0000b40007077a23 */ /* 0x100fe4000001087f */
[C---:B------:R-:W-:Y:S02]  /*6eb0*/  FMUL.FTZ R81, R2.reuse, R81 ;  /* 0x0000005102517220 */ /* 0x040fe40000410000 */
[C---:B------:R-:W-:Y:S02]  /*6ec0*/  FMUL.FTZ R84, R2.reuse, R84 ;  /* 0x0000005402547220 */ /* 0x040fe40000410000 */
[C---:B------:R-:W-:Y:S02]  /*6ed0*/  FMUL.FTZ R85, R2.reuse, R85 ;  /* 0x0000005502557220 */ /* 0x040fe40000410000 */
[C---:B------:R-:W-:Y:S01]  /*6ee0*/  FMUL.FTZ R88, R2.reuse, R88 ;  /* 0x0000005802587220 */ /* 0x040fe20000410000 */
[----:B------:R-:W4:Y:S01]  /*6ef0*/  MUFU.EX2 R0, R0 ;  /* 0x0000000000007308 */ /* 0x000f220000000800 */
[C---:B------:R-:W-:Y:S02]  /*6f00*/  FMUL.FTZ R89, R2.reuse, R89 ;  /* 0x0000005902597220 */ /* 0x040fe40000410000 */
[C---:B------:R-:W-:Y:S02]  /*6f10*/  FMUL.FTZ R92, R2.reuse, R92 ;  /* 0x0000005c025c7220 */ /* 0x040fe40000410000 */
[C---:B------:R-:W-:Y:S02]  /*6f20*/  FMUL.FTZ R93, R2.reuse, R93 ;  /* 0x0000005d025d7220 */ /* 0x040fe40000410000 */
[C---:B------:R-:W-:Y:S02]  /*6f30*/  FMUL.FTZ R96, R2.reuse, R96 ;  /* 0x0000006002607220 */ /* 0x040fe40000410000 */
[C---:B------:R-:W-:Y:S01]  /*6f40*/  FMUL.FTZ R97, R2.reuse, R97 ;  /* 0x0000006102617220 */ /* 0x040fe20000410000 */
[----:B------:R5:W-:Y:S01]  /*6f50*/  MUFU.EX2 R145, R6 ;  /* 0x0000000600917308 */ /* 0x000be20000000800 */
[C---:B------:R-:W-:Y:S02]  /*6f60*/  FMUL.FTZ R100, R2.reuse, R100 ;  /* 0x0000006402647220 */ /* 0x040fe40000410000 */
[C---:B------:R-:W-:Y:S02]  /*6f70*/  FMUL.FTZ R101, R2.reuse, R101 ;  /* 0x0000006502657220 */ /* 0x040fe40000410000 */
[--C-:B--2---:R-:W-:Y:S02]  /*6f80*/  FFMA.FTZ R4, R11, c[0x0][0x2d0], -R127.reuse ;  /* 0x0000b4000b047a23 */ /* 0x104fe4000001087f */
[C---:B------:R-:W-:Y:S02]  /*6f90*/  FMUL.FTZ R104, R2.reuse, R104 ;  /* 0x0000006802687220 */ /* 0x040fe40000410000 */
[C---:B------:R-:W-:Y:S01]  /*6fa0*/  FMUL.FTZ R105, R2.reuse, R105 ;  /* 0x0000006902697220 */ /* 0x040fe20000410000 */
[----:B------:R-:W2:Y:S01]  /*6fb0*/  MUFU.EX2 R146, R7 ;  /* 0x0000000700927308 */ /* 0x000ea20000000800 */
[C---:B------:R-:W-:Y:S02]  /*6fc0*/  FMUL.FTZ R108, R2.reuse, R108 ;  /* 0x0000006c026c7220 */ /* 0x040fe40000410000 */
[----:B------:R-:W-:Y:S02]  /*6fd0*/  FMUL.FTZ R109, R2, R109 ;  /* 0x0000006d026d7220 */ /* 0x000fe40000410000 */
[C---:B----4-:R-:W-:Y:S02]  /*6fe0*/  FMUL.FTZ R10, R0.reuse, R130 ;  /* 0x00000082000a7220 */ /* 0x050fe40000410000 */
[C---:B------:R-:W-:Y:S02]  /*6ff0*/  FMUL.FTZ R11, R0.reuse, R131 ;  /* 0x00000083000b7220 */ /* 0x040fe40000410000 */
[----:B------:R-:W4:Y:S01]  /*7000*/  LDSM.16.MT88.4 R128, [R179] ;  /* 0x00000000b380783b */ /* 0x000f220000004200 */
[----:B------:R-:W3:Y:S01]  /*7010*/  MUFU.EX2 R159, R4 ;  /* 0x00000004009f7308 */ /* 0x000ee20000000800 */
[C---:B------:R-:W-:Y:S02]  /*7020*/  FMUL.FTZ R38, R0.reuse, R38 ;  /* 0x0000002600267220 */ /* 0x040fe40000410000 */
[C---:B------:R-:W-:Y:S02]  /*7030*/  FMUL.FTZ R39, R0.reuse, R39 ;  /* 0x0000002700277220 */ /* 0x040fe40000410000 */
[C---:B-----5:R-:W-:Y:S02]  /*7040*/  FMUL.FTZ R6, R0.reuse, R134 ;  /* 0x0000008600067220 */ /* 0x060fe40000410000 */
[C---:B------:R-:W-:Y:S02]  /*7050*/  FMUL.FTZ R42, R0.reuse, R42 ;  /* 0x0000002a002a7220 */ /* 0x040fe40000410000 */
[C---:B------:R-:W-:Y:S02]  /*7060*/  FMUL.FTZ R43, R0.reuse, R43 ;  /* 0x0000002b002b7220 */ /* 0x040fe40000410000 */
[C---:B------:R-:W-:Y:S02]  /*7070*/  FMUL.FTZ R46, R0.reuse, R46 ;  /* 0x0000002e002e7220 */ /* 0x040fe40000410000 */
[----:B------:R-:W-:Y:S01]  /*7080*/  FMUL.FTZ R47, R0, R47 ;  /* 0x0000002f002f7220 */ /* 0x000fe20000410000 */
[----:B--2---:R-:W-:Y:S01]  /*7090*/  F2FP.PACK_AB R137, R146, R145 ;  /* 0x000000919289723e */ /* 0x004fe200000000ff */
[C---:B------:R-:W-:Y:S02]  /*70a0*/  FMUL.FTZ R7, R0.reuse, R135 ;  /* 0x0000008700077220 */ /* 0x040fe40000410000 */
[C---:B------:R-:W-:Y:S02]  /*70b0*/  FMUL.FTZ R50, R0.reuse, R50 ;  /* 0x0000003200327220 */ /* 0x040fe40000410000 */
[C---:B------:R-:W-:Y:S02]  /*70c0*/  FMUL.FTZ R51, R0.reuse, R51 ;  /* 0x0000003300337220 */ /* 0x040fe40000410000 */
[C---:B------:R-:W-:Y:S02]  /*70d0*/  FMUL.FTZ R54, R0.reuse, R54 ;  /* 0x0000003600367220 */ /* 0x040fe40000410000 */
[----:B------:R-:W-:Y:S01]  /*70e0*/  FMUL.FTZ R55, R0, R55 ;  /* 0x0000003700377220 */ /* 0x000fe20000410000 */
[----:B---3--:R-:W-:Y:S01]  /*70f0*/  F2FP.PACK_AB R139, R159, R152 ;  /* 0x000000989f8b723e */ /* 0x008fe200000000ff */
[----:B------:R-:W-:Y:S02]  /*7100*/  FMUL.FTZ R4, R2, R132 ;  /* 0x0000008402047220 */ /* 0x000fe40000410000 */
[----:B------:R-:W-:Y:S01]  /*7110*/  LDSM.16.MT88.4 R132, [R179+0x800] ;  /* 0x00080000b384783b */ /* 0x000fe20000004200 */
[C---:B------:R-:W-:Y:S02]  /*7120*/  FMUL.FTZ R58, R0.reuse, R58 ;  /* 0x0000003a003a7220 */ /* 0x040fe40000410000 */
[C---:B------:R-:W-:Y:S02]  /*7130*/  FMUL.FTZ R59, R0.reuse, R59 ;  /* 0x0000003b003b7220 */ /* 0x040fe40000410000 */
[C---:B-1----:R-:W-:Y:S05]  /*7140*/  HMMA.16816.F32 R4, R136.reuse, R140, R4 ;  /* 0x0000008c8804723c */ /* 0x042fea0000001804 */
[C---:B------:R-:W-:Y:S02]  /*7150*/  FMUL.FTZ R62, R0.reuse, R62 ;  /* 0x0000003e003e7220 */ /* 0x040fe40000410000 */
[C---:B------:R-:W-:Y:S01]  /*7160*/  FMUL.FTZ R63, R0.reuse, R63 ;  /* 0x0000003f003f7220 */ /* 0x040fe20000410000 */
[C---:B------:R-:W-:Y:S04]  /*7170*/  HMMA.16816.F32 R8, R136.reuse, R142, R8 ;  /* 0x0000008e8808723c */ /* 0x040fe80000001808 */
[C---:B------:R-:W-:Y:S02]  /*7180*/  FMUL.FTZ R66, R0.reuse, R66 ;  /* 0x0000004200427220 */ /* 0x040fe40000410000 */
[C---:B------:R-:W-:Y:S02]  /*7190*/  FMUL.FTZ R67, R0.reuse, R67 ;  /* 0x0000004300437220 */ /* 0x040fe40000410000 */
[C---:B----4-:R-:W-:Y:S04]  /*71a0*/  HMMA.16816.F32 R36, R136.reuse, R128, R36 ;  /* 0x000000808824723c */ /* 0x050fe80000001824 */
[C---:B------:R-:W-:Y:S02]  /*71b0*/  FMUL.FTZ R70, R0.reuse, R70 ;  /* 0x0000004600467220 */ /* 0x040fe40000410000 */
[C---:B------:R-:W-:Y:S02]  /*71c0*/  FMUL.FTZ R71, R0.reuse, R71 ;  /* 0x0000004700477220 */ /* 0x040fe40000410000 */
[C---:B------:R-:W-:Y:S01]  /*71d0*/  HMMA.16816.F32 R40, R136.reuse, R130, R40 ;  /* 0x000000828828723c */ /* 0x040fe20000001828 */
[----:B------:R-:W1:Y:S03]  /*71e0*/  LDSM.16.MT88.4 R128, [R181] ;  /* 0x00000000b580783b */ /* 0x000e660000004200 */
[C---:B------:R-:W-:Y:S02]  /*71f0*/  FMUL.FTZ R74, R0.reuse, R74 ;  /* 0x0000004a004a7220 */ /* 0x040fe40000410000 */
[C---:B------:R-:W-:Y:S02]  /*7200*/  FMUL.FTZ R75, R0.reuse, R75 ;  /* 0x0000004b004b7220 */ /* 0x040fe40000410000 */
[C---:B------:R-:W-:Y:S04]  /*7210*/  FMUL.FTZ R78, R0.reuse, R78 ;  /* 0x0000004e004e7220 */ /* 0x040fe80000410000 */
[C---:B------:R-:W-:Y:S02]  /*7220*/  FMUL.FTZ R79, R0.reuse, R79 ;  /* 0x0000004f004f7220 */ /* 0x040fe40000410000 */
[C---:B------:R-:W-:Y:S02]  /*7230*/  FMUL.FTZ R82, R0.reuse, R82 ;  /* 0x0000005200527220 */ /* 0x040fe40000410000 */
[C---:B------:R-:W-:Y:S02]  /*7240*/  FMUL.FTZ R83, R0.reuse, R83 ;  /* 0x0000005300537220 */ /* 0x040fe40000410000 */
[C---:B------:R-:W-:Y:S02]  /*7250*/  FMUL.FTZ R86, R0.reuse, R86 ;  /* 0x0000005600567220 */ /* 0x040fe40000410000 */
[C---:B------:R-:W-:Y:S02]  /*7260*/  FMUL.FTZ R87, R0.reuse, R87 ;  /* 0x0000005700577220 */ /* 0x040fe40000410000 */
[C---:B------:R-:W-:Y:S02]  /*7270*/  FMUL.FTZ R90, R0.reuse, R90 ;  /* 0x0000005a005a7220 */ /* 0x040fe40000410000 */
[----:B------:R-:W-:Y:S02]  /*7280*/  FMUL.FTZ R91, R0, R91 ;  /* 0x0000005b005b7220 */ /* 0x000fe40000410000 */
[C---:B------:R-:W-:Y:S02]  /*7290*/  FMUL.FTZ R112, R2.reuse, R112 ;  /* 0x0000007002707220 */ /* 0x040fe40000410000 */
[C---:B------:R-:W-:Y:S02]  /*72a0*/  FMUL.FTZ R113, R2.reuse, R113 ;  /* 0x0000007102717220 */ /* 0x040fe40000410000 */
[C---:B------:R-:W-:Y:S02]  /*72b0*/  FMUL.FTZ R116, R2.reuse, R116 ;  /* 0x0000007402747220 */ /* 0x040fe40000410000 */
[C---:B------:R-:W-:Y:S02]  /*72c0*/  FMUL.FTZ R117, R2.reuse, R117 ;  /* 0x0000007502757220 */ /* 0x040fe40000410000 */
[C---:B------:R-:W-:Y:S02]  /*72d0*/  FMUL.FTZ R120, R2.reuse, R120 ;  /* 0x0000007802787220 */ /* 0x040fe40000410000 */
[----:B------:R-:W-:Y:S02]  /*72e0*/  FMUL.FTZ R121, R2, R121 ;  /* 0x0000007902797220 */ /* 0x000fe40000410000 */
[C---:B------:R-:W-:Y:S02]  /*72f0*/  FMUL.FTZ R94, R0.reuse, R94 ;  /* 0x0000005e005e7220 */ /* 0x040fe40000410000 */
[C---:B------:R-:W-:Y:S01]  /*7300*/  FMUL.FTZ R95, R0.reuse, R95 ;  /* 0x0000005f005f7220 */ /* 0x040fe20000410000 */
[C---:B-1----:R-:W-:Y:S03]  /*7310*/  HMMA.16816.F32 R44, R136.reuse, R128, R44 ;  /* 0x00000080882c723c */ /* 0x042fe6000000182c */
[C---:B------:R-:W-:Y:S02]  /*7320*/  FMUL.FTZ R98, R0.reuse, R98 ;  /* 0x0000006200627220 */ /* 0x040fe40000410000 */
[C---:B------:R-:W-:Y:S02]  /*7330*/  FMUL.FTZ R99, R0.reuse, R99 ;  /* 0x0000006300637220 */ /* 0x040fe40000410000 */
[C---:B------:R-:W-:Y:S01]  /*7340*/  FMUL.FTZ R102, R0.reuse, R102 ;  /* 0x0000006600667220 */ /* 0x040fe20000410000 */
        /* <DEDUP_REMOVED lines=11> */
[C---:B------:R-:W-:Y:S02]  /*7400*/  FMUL.FTZ R122, R0.reuse, R122 ;  /* 0x0000007a007a7220 */ /* 0x040fe40000410000 */
[----:B------:R-:W-:Y:S02]  /*7410*/  FMUL.FTZ R123, R0, R123 ;  /* 0x0000007b007b7220 */ /* 0x000fe40000410000 */
[----:B------:R-:W-:Y:S02]  /*7420*/  FFMA.FTZ R124, R2, R195, R126 ;  /* 0x000000c3027c7223 */ /* 0x000fe4000001007e */
[----:B------:R-:W-:Y:S02]  /*7430*/  FFMA.FTZ R2, R12, c[0x0][0x2d0], -R144 ;  /* 0x0000b4000c027a23 */ /* 0x000fe40000010890 */
[----:B------:R-:W-:Y:S02]  /*7440*/  FADD.FTZ R124, R147, R124 ;  /* 0x0000007c937c7221 */ /* 0x000fe40000010000 */
[----:B------:R2:W-:Y:S01]  /*7450*/  MUFU.EX2 R149, R2 ;  /* 0x0000000200957308 */ /* 0x0005e20000000800 */
[C---:B-1----:R-:W-:Y:S08]  /*7460*/  HMMA.16816.F32 R52, R136.reuse, R128, R52 ;  /* 0x000000808834723c */ /* 0x042ff00000001834 */
[C---:B------:R-:W-:Y:S01]  /*7470*/  HMMA.16816.F32 R56, R136.reuse, R130, R56 ;  /* 0x000000828838723c */ /* 0x040fe20000001838 */
[----:B------:R-:W1:Y:S03]  /*7480*/  LDSM.16.MT88.4 R128, [R178+0x2000] ;  /* 0x00200000b280783b */ /* 0x000e660000004200 */
[--C-:B--2---:R-:W-:Y:S04]  /*7490*/  FFMA.FTZ R2, R13, c[0x0][0x2d0], -R144.reuse ;  /* 0x0000b4000d027a23 */ /* 0x104fe80000010890 */
[----:B------:R2:W3:Y:S04]  /*74a0*/  MUFU.EX2 R151, R2 ;  /* 0x0000000200977308 */ /* 0x0004e80000000800 */
[--C-:B--2---:R-:W-:Y:S01]  /*74b0*/  FFMA.FTZ R2, R16, c[0x0][0x2d0], -R144.reuse ;  /* 0x0000b40010027a23 */ /* 0x104fe20000010890 */
[----:B---3--:R-:W-:Y:S01]  /*74c0*/  F2FP.PACK_AB R12, R151, R149 ;  /* 0x00000095970c723e */ /* 0x008fe200000000ff */
[C---:B-1----:R-:W-:Y:S04]  /*74d0*/  HMMA.16816.F32 R60, R136.reuse, R128, R60 ;  /* 0x00000080883c723c */ /* 0x042fe8000000183c */
[----:B------:R1:W-:Y:S04]  /*74e0*/  MUFU.EX2 R157, R2 ;  /* 0x00000002009d7308 */ /* 0x0003e80000000800 */
[C---:B------:R-:W-:Y:S01]  /*74f0*/  HMMA.16816.F32 R64, R136.reuse, R130, R64 ;  /* 0x000000828840723c */ /* 0x040fe20000001840 */
[----:B------:R-:W2:Y:S03]  /*7500*/  LDSM.16.MT88.4 R128, [R179+0x2000] ;  /* 0x00200000b380783b */ /* 0x000ea60000004200 */
[----:B-1----:R-:W-:Y:S04]  /*7510*/  FFMA.FTZ R2, R17, c[0x0][0x2d0], -R144 ;  /* 0x0000b40011027a23 */ /* 0x002fe80000010890 */
[----:B------:R1:W3:Y:S01]  /*7520*/  MUFU.EX2 R158, R2 ;  /* 0x00000002009e7308 */ /* 0x0002e20000000800 */
[C---:B--2---:R-:W-:Y:S03]  /*7530*/  HMMA.16816.F32 R68, R136.reuse, R128, R68 ;  /* 0x000000808844723c */ /* 0x044fe60000001844 */
[--C-:B-1----:R-:W-:Y:S01]  /*7540*/  FFMA.FTZ R2, R14, c[0x0][0x2d0], -R127.reuse ;  /* 0x0000b4000e027a23 */ /* 0x102fe2000001087f */
[----:B---3--:R-:W-:Y:S04]  /*7550*/  F2FP.PACK_AB R14, R158, R157 ;  /* 0x0000009d9e0e723e */ /* 0x008fe800000000ff */
[C---:B------:R-:W-:Y:S01]  /*7560*/  HMMA.16816.F32 R72, R136.reuse, R130, R72 ;  /* 0x000000828848723c */ /* 0x040fe20000001848 */
[----:B------:R-:W1:Y:S01]  /*7570*/  LDSM.16.MT88.4 R128, [R181+0x2000] ;  /* 0x00200000b580783b */ /* 0x000e620000004200 */
[----:B------:R2:W-:Y:S02]  /*7580*/  MUFU.EX2 R148, R2 ;  /* 0x0000000200947308 */ /* 0x0005e40000000800 */
[--C-:B--2---:R-:W-:Y:S08]  /*7590*/  FFMA.FTZ R2, R15, c[0x0][0x2d0], -R127.reuse ;  /* 0x0000b4000f027a23 */ /* 0x104ff0000001087f */
[----:B------:R2:W3:Y:S01]  /*75a0*/  MUFU.EX2 R150, R2 ;  /* 0x0000000200967308 */ /* 0x0004e20000000800 */
[C---:B-1----:R-:W-:Y:S08]  /*75b0*/  HMMA.16816.F32 R76, R136.reuse, R128, R76 ;  /* 0x00000080884c723c */ /* 0x042ff0000000184c */
[C---:B------:R-:W-:Y:S01]  /*75c0*/  HMMA.16816.F32 R80, R136.reuse, R130, R80 ;  /* 0x000000828850723c */ /* 0x040fe20000001850 */
[----:B------:R-:W1:Y:S03]  /*75d0*/  LDSM.16.MT88.4 R128, [R180+0x2000] ;  /* 0x00200000b480783b */ /* 0x000e660000004200 */
[----:B--2---:R-:W-:Y:S01]  /*75e0*/  FFMA.FTZ R2, R18, c[0x0][0x2d0], -R127 ;  /* 0x0000b40012027a23 */ /* 0x004fe2000001087f */
[----:B---3--:R-:W-:Y:S03]  /*75f0*/  F2FP.PACK_AB R13, R150, R148 ;  /* 0x00000094960d723e */ /* 0x008fe600000000ff */
[----:B------:R2:W-:Y:S04]  /*7600*/  MUFU.EX2 R156, R2 ;  /* 0x00000002009c7308 */ /* 0x0005e80000000800 */
[----:B--2---:R-:W-:Y:S02]  /*7610*/  FFMA.FTZ R2, R0, R196, R145 ;  /* 0x000000c400027223 */ /* 0x004fe40000010091 */
[--C-:B------:R-:W-:Y:S02]  /*7620*/  FFMA.FTZ R0, R19, c[0x0][0x2d0], -R127.reuse ;  /* 0x0000b40013007a23 */ /* 0x100fe4000001087f */
[----:B------:R-:W-:Y:S01]  /*7630*/  LDSM.16.MT88.4 R16, [R181+0x800] ;  /* 0x00080000b510783b */ /* 0x000fe20000004200 */
[----:B------:R-:W-:Y:S01]  /*7640*/  FADD.FTZ R126, R146, R2 ;  /* 0x00000002927e7221 */ /* 0x000fe20000010000 */
[----:B------:R2:W3:Y:S01]  /*7650*/  MUFU.EX2 R155, R0 ;  /* 0x00000000009b7308 */ /* 0x0004e20000000800 */
[----:B------:R-:W-:Y:S01]  /*7660*/  FFMA.FTZ R2, R33, c[0x0][0x2d0], -R144 ;  /* 0x0000b40021027a23 */ /* 0x000fe20000010890 */
[C---:B-1----:R-:W-:Y:S03]  /*7670*/  HMMA.16816.F32 R84, R136.reuse, R128, R84 ;  /* 0x000000808854723c */ /* 0x042fe60000001854 */
[----:B------:R-:W-:Y:S05]  /*7680*/  FADD.FTZ R33, R152, R126 ;  /* 0x0000007e98217221 */ /* 0x000fea0000010000 */
[C---:B------:R-:W-:Y:S01]  /*7690*/  HMMA.16816.F32 R88, R136.reuse, R130, R88 ;  /* 0x000000828858723c */ /* 0x040fe20000001858 */
[----:B------:R-:W1:Y:S03]  /*76a0*/  LDSM.16.MT88.4 R128, [R178+0x4000] ;  /* 0x00400000b280783b */ /* 0x000e660000004200 */
[--C-:B--2---:R-:W-:Y:S01]  /*76b0*/  FFMA.FTZ R0, R20, c[0x0][0x2d0], -R144.reuse ;  /* 0x0000b40014007a23 */ /* 0x104fe20000010890 */
[----:B---3--:R-:W-:Y:S03]  /*76c0*/  F2FP.PACK_AB R15, R155, R156 ;  /* 0x0000009c9b0f723e */ /* 0x008fe600000000ff */
[----:B------:R2:W-:Y:S01]  /*76d0*/  MUFU.EX2 R143, R0 ;  /* 0x00000000008f7308 */ /* 0x0005e20000000800 */
[C---:B-1----:R-:W-:Y:S03]  /*76e0*/  HMMA.16816.F32 R92, R136.reuse, R128, R92 ;  /* 0x00000080885c723c */ /* 0x042fe6000000185c */
[--C-:B--2---:R-:W-:Y:S06]  /*76f0*/  FFMA.FTZ R0, R21, c[0x0][0x2d0], -R144.reuse ;  /* 0x0000b40015007a23 */ /* 0x104fec0000010890 */
[----:B------:R1:W-:Y:S01]  /*7700*/  MUFU.EX2 R146, R0 ;  /* 0x0000000000927308 */ /* 0x0003e20000000800 */
[C---:B------:R-:W-:Y:S01]  /*7710*/  HMMA.16816.F32 R96, R136.reuse, R130, R96 ;  /* 0x000000828860723c */ /* 0x040fe20000001860 */
[----:B------:R-:W2:Y:S02]  /*7720*/  LDSM.16.MT88.4 R128, [R179+0x4000] ;  /* 0x00400000b380783b */ /* 0x000ea40000004200 */
[--C-:B-1----:R-:W-:Y:S06]  /*7730*/  FFMA.FTZ R0, R24, c[0x0][0x2d0], -R144.reuse ;  /* 0x0000b40018007a23 */ /* 0x102fec0000010890 */
[----:B------:R1:W-:Y:S01]  /*7740*/  MUFU.EX2 R145, R0 ;  /* 0x0000000000917308 */ /* 0x0003e20000000800 */
[C---:B--2---:R-:W-:Y:S08]  /*7750*/  HMMA.16816.F32 R100, R136.reuse, R128, R100 ;  /* 0x000000808864723c */ /* 0x044ff00000001864 */
[C---:B------:R-:W-:Y:S01]  /*7760*/  HMMA.16816.F32 R104, R136.reuse, R130, R104 ;  /* 0x000000828868723c */ /* 0x040fe20000001868 */
[----:B------:R-:W2:Y:S03]  /*7770*/  LDSM.16.MT88.4 R128, [R181+0x4000] ;  /* 0x00400000b580783b */ /* 0x000ea60000004200 */
[----:B-1----:R-:W-:Y:S04]  /*7780*/  FFMA.FTZ R0, R25, c[0x0][0x2d0], -R144 ;  /* 0x0000b40019007a23 */ /* 0x002fe80000010890 */
[----:B------:R1:W-:Y:S04]  /*7790*/  MUFU.EX2 R147, R0 ;  /* 0x0000000000937308 */ /* 0x0003e80000000800 */
[--C-:B-1----:R-:W-:Y:S06]  /*77a0*/  FFMA.FTZ R0, R22, c[0x0][0x2d0], -R127.reuse ;  /* 0x0000b40016007a23 */ /* 0x102fec000001087f */
[----:B------:R1:W3:Y:S01]  /*77b0*/  MUFU.EX2 R142, R0 ;  /* 0x00000000008e7308 */ /* 0x0002e20000000800 */
[C---:B--2---:R-:W-:Y:S08]  /*77c0*/  HMMA.16816.F32 R108, R136.reuse, R128, R108 ;  /* 0x00000080886c723c */ /* 0x044ff0000000186c */
[C---:B------:R-:W-:Y:S01]  /*77d0*/  HMMA.16816.F32 R112, R136.reuse, R130, R112 ;  /* 0x000000828870723c */ /* 0x040fe20000001870 */
[----:B------:R-:W2:Y:S03]  /*77e0*/  LDSM.16.MT88.4 R128, [R180+0x4000] ;  /* 0x00400000b480783b */ /* 0x000ea60000004200 */
[--C-:B-1----:R-:W-:Y:S05]  /*77f0*/  FFMA.FTZ R0, R23, c[0x0][0x2d0], -R127.reuse ;  /* 0x0000b40017007a23 */ /* 0x102fea000001087f */
[----:B------:R-:W-:Y:S01]  /*7800*/  LDSM.16.MT88.4 R20, [R179+0x1000] ;  /* 0x00100000b314783b */ /* 0x000fe20000004200 */
[----:B------:R1:W4:Y:S02]  /*7810*/  MUFU.EX2 R141, R0 ;  /* 0x00000000008d7308 */ /* 0x0003240000000800 */
[--C-:B-1----:R-:W-:Y:S01]  /*7820*/  FFMA.FTZ R0, R26, c[0x0][0x2d0], -R127.reuse ;  /* 0x0000b4001a007a23 */ /* 0x102fe2000001087f */
[C---:B--2---:R-:W-:Y:S07]  /*7830*/  HMMA.16816.F32 R116, R136.reuse, R128, R116 ;  /* 0x000000808874723c */ /* 0x044fee0000001874 */
[----:B------:R1:W2:Y:S01]  /*7840*/  MUFU.EX2 R140, R0 ;  /* 0x00000000008c7308 */ /* 0x0002a20000000800 */
[----:B------:R-:W-:Y:S01]  /*7850*/  HMMA.16816.F32 R120, R136, R130, R120 ;  /* 0x000000828878723c */ /* 0x000fe20000001878 */
[----:B------:R-:W5:Y:S08]  /*7860*/  LDSM.16.MT88.4 R128, [R178+0x800] ;  /* 0x00080000b280783b */ /* 0x000f700000004200 */
[----:B------:R-:W-:Y:S10]  /*7870*/  MUFU.EX2 R136, R29 ;  /* 0x0000001d00887308 */ /* 0x000ff40000000800 */
[----:B------:R2:W-:Y:S01]  /*7880*/  MUFU.EX2 R138, R2 ;  /* 0x00000002008a7308 */ /* 0x0005e20000000800 */
[----:B-1----:R-:W-:Y:S02]  /*7890*/  FFMA.FTZ R0, R27, c[0x0][0x2d0], -R127 ;  /* 0x0000b4001b007a23 */ /* 0x002fe4000001087f */
[----:B------:R-:W-:Y:S07]  /*78a0*/  LDSM.16.MT88.4 R24, [R181+0x1000] ;  /* 0x00100000b518783b */ /* 0x000fee0000004200 */
[----:B------:R1:W1:Y:S01]  /*78b0*/  MUFU.EX2 R139, R0 ;  /* 0x00000000008b7308 */ /* 0x0002620000000800 */
[----:B--2---:R-:W-:Y:S01]  /*78c0*/  FADD.FTZ R2, R159, R33 ;  /* 0x000000219f027221 */ /* 0x004fe20000010000 */
[C---:B-----5:R-:W-:Y:S05]  /*78d0*/  HMMA.16816.F32 R4, R12.reuse, R128, R4 ;  /* 0x000000800c04723c */ /* 0x060fea0000001804 */
[----:B------:R-:W-:Y:S03]  /*78e0*/  FADD.FTZ R2, R148, R2 ;  /* 0x0000000294027221 */ /* 0x000fe60000010000 */
[C---:B------:R-:W-:Y:S01]  /*78f0*/  HMMA.16816.F32 R8, R12.reuse, R130, R8 ;  /* 0x000000820c08723c */ /* 0x040fe20000001808 */
[----:B------:R-:W2:Y:S03]  /*7900*/  LDSM.16.MT88.4 R128, [R180+0x800] ;  /* 0x00080000b480783b */ /* 0x000ea60000004200 */
[----:B-1----:R-:W-:Y:S02]  /*7910*/  FADD.FTZ R0, R153, R124 ;  /* 0x0000007c99007221 */ /* 0x002fe40000010000 */
[--C-:B------:R-:W-:Y:S02]  /*7920*/  FFMA.FTZ R124, R28, c[0x0][0x2d0], -R144.reuse ;  /* 0x0000b4001c7c7a23 */ /* 0x100fe40000010890 */
[C---:B------:R-:W-:Y:S02]  /*7930*/  HMMA.16816.F32 R36, R12.reuse, R132, R36 ;  /* 0x000000840c24723c */ /* 0x040fe40000001824 */
[----:B------:R-:W1:Y:S02]  /*7940*/  MUFU.EX2 R126, R124 ;  /* 0x0000007c007e7308 */ /* 0x000e640000000800 */
[----:B------:R-:W-:Y:S02]  /*7950*/  FFMA.FTZ R28, R32, c[0x0][0x2d0], -R144 ;  /* 0x0000b400201c7a23 */ /* 0x000fe40000010890 */
[----:B------:R-:W-:Y:S02]  /*7960*/  FADD.FTZ R32, R154, R0 ;  /* 0x000000009a207221 */ /* 0x000fe40000010000 */
[C---:B------:R-:W-:Y:S04]  /*7970*/  HMMA.16816.F32 R40, R12.reuse, R134, R40 ;  /* 0x000000860c28723c */ /* 0x040fe80000001828 */
[----:B------:R5:W1:Y:S01]  /*7980*/  MUFU.EX2 R137, R28 ;  /* 0x0000001c00897308 */ /* 0x000a620000000800 */
[--C-:B------:R-:W-:Y:S02]  /*7990*/  FFMA.FTZ R0, R30, c[0x0][0x2d0], -R127.reuse ;  /* 0x0000b4001e007a23 */ /* 0x100fe4000001087f */
[----:B------:R-:W-:Y:S01]  /*79a0*/  FADD.FTZ R29, R149, R32 ;  /* 0x00000020951d7221 */ /* 0x000fe20000010000 */
[C---:B------:R-:W-:Y:S04]  /*79b0*/  HMMA.16816.F32 R44, R12.reuse, R16, R44 ;  /* 0x000000100c2c723c */ /* 0x040fe8000000182c */
[----:B------:R-:W-:Y:S02]  /*79c0*/  FADD.FTZ R2, R150, R2 ;  /* 0x0000000296027221 */ /* 0x000fe40000010000 */
[----:B------:R1:W-:Y:S02]  /*79d0*/  MUFU.EX2 R124, R0 ;  /* 0x00000000007c7308 */ /* 0x0003e40000000800 */
[C---:B------:R-:W-:Y:S01]  /*79e0*/  HMMA.16816.F32 R48, R12.reuse, R18, R48 ;  /* 0x000000120c30723c */ /* 0x040fe20000001830 */
[----:B------:R-:W1:Y:S03]  /*79f0*/  LDSM.16.MT88.4 R16, [R178+0x2800] ;  /* 0x00280000b210783b */ /* 0x000e660000004200 */
[----:B------:R-:W-:Y:S04]  /*7a00*/  FADD.FTZ R2, R156, R2 ;  /* 0x000000029c027221 */ /* 0x000fe80000010000 */
[----:B------:R-:W-:Y:S01]  /*7a10*/  FADD.FTZ R2, R155, R2 ;  /* 0x000000029b027221 */ /* 0x000fe20000010000 */
[C---:B--2---:R-:W-:Y:S03]  /*7a20*/  HMMA.16816.F32 R52, R12.reuse, R128, R52 ;  /* 0x000000800c34723c */ /* 0x044fe60000001834 */
[--C-:B-----5:R-:W-:Y:S02]  /*7a30*/  FFMA.FTZ R28, R35, c[0x0][0x2d0], -R127.reuse ;  /* 0x0000b400231c7a23 */ /* 0x120fe4000001087f */
[----:B---3--:R-:W-:Y:S03]  /*7a40*/  FADD.FTZ R2, R142, R2 ;  /* 0x000000028e027221 */ /* 0x008fe60000010000 */
[C---:B------:R-:W-:Y:S01]  /*7a50*/  HMMA.16816.F32 R56, R12.reuse, R130, R56 ;  /* 0x000000820c38723c */ /* 0x040fe20000001838 */
[----:B------:R-:W2:Y:S01]  /*7a60*/  LDSM.16.MT88.4 R128, [R179+0x2800] ;  /* 0x00280000b380783b */ /* 0x000ea20000004200 */
[----:B------:R-:W-:Y:S02]  /*7a70*/  MUFU.EX2 R28, R28 ;  /* 0x0000001c001c7308 */ /* 0x000fe40000000800 */
[----:B----4-:R-:W-:Y:S02]  /*7a80*/  FADD.FTZ R2, R141, R2 ;  /* 0x000000028d027221 */ /* 0x010fe40000010000 */
[--C-:B-1----:R-:W-:Y:S02]  /*7a90*/  FFMA.FTZ R0, R31, c[0x0][0x2d0], -R127.reuse ;  /* 0x0000b4001f007a23 */ /* 0x102fe4000001087f */
[----:B------:R-:W-:Y:S04]  /*7aa0*/  FADD.FTZ R2, R140, R2 ;  /* 0x000000028c027221 */ /* 0x000fe80000010000 */
[----:B------:R1:W3:Y:S01]  /*7ab0*/  MUFU.EX2 R31, R0 ;  /* 0x00000000001f7308 */ /* 0x0002e20000000800 */
[C---:B------:R-:W-:Y:S08]  /*7ac0*/  HMMA.16816.F32 R60, R12.reuse, R16, R60 ;  /* 0x000000100c3c723c */ /* 0x040ff0000000183c */
[C---:B------:R-:W-:Y:S01]  /*7ad0*/  HMMA.16816.F32 R64, R12.reuse, R18, R64 ;  /* 0x000000120c40723c */ /* 0x040fe20000001840 */
[----:B------:R-:W4:Y:S03]  /*7ae0*/  LDSM.16.MT88.4 R16, [R181+0x2800] ;  /* 0x00280000b510783b */ /* 0x000f260000004200 */
[----:B-1----:R-:W-:Y:S01]  /*7af0*/  FFMA.FTZ R0, R34, c[0x0][0x2d0], -R127 ;  /* 0x0000b40022007a23 */ /* 0x002fe2000001087f */
[----:B------:R-:W-:Y:S03]  /*7b00*/  MOV R127, R3 ;  /* 0x00000003007f7202 */ /* 0x000fe60000000f00 */
[----:B------:R1:W5:Y:S01]  /*7b10*/  MUFU.EX2 R30, R0 ;  /* 0x00000000001e7308 */ /* 0x0003620000000800 */
[C---:B--2---:R-:W-:Y:S08]  /*7b20*/  HMMA.16816.F32 R68, R12.reuse, R128, R68 ;  /* 0x000000800c44723c */ /* 0x044ff00000001844 */
[C---:B------:R-:W-:Y:S01]  /*7b30*/  HMMA.16816.F32 R72, R12.reuse, R130, R72 ;  /* 0x000000820c48723c */ /* 0x040fe20000001848 */
[----:B------:R-:W2:Y:S03]  /*7b40*/  LDSM.16.MT88.4 R128, [R180+0x2800] ;  /* 0x00280000b480783b */ /* 0x000ea60000004200 */
[----:B-1----:R-:W-:Y:S04]  /*7b50*/  FADD.FTZ R0, R151, R29 ;  /* 0x0000001d97007221 */ /* 0x002fe80000010000 */
[----:B------:R-:W-:Y:S04]  /*7b60*/  FADD.FTZ R0, R157, R0 ;  /* 0x000000009d007221 */ /* 0x000fe80000010000 */
[----:B------:R-:W-:Y:S01]  /*7b70*/  FADD.FTZ R0, R158, R0 ;  /* 0x000000009e007221 */ /* 0x000fe20000010000 */
[C---:B----4-:R-:W-:Y:S03]  /*7b80*/  HMMA.16816.F32 R76, R12.reuse, R16, R76 ;  /* 0x000000100c4c723c */ /* 0x050fe6000000184c */
[----:B------:R-:W-:Y:S04]  /*7b90*/  FADD.FTZ R0, R143, R0 ;  /* 0x000000008f007221 */ /* 0x000fe80000010000 */
[C---:B------:R-:W-:Y:S01]  /*7ba0*/  FADD.FTZ R0, R146.reuse, R0 ;  /* 0x0000000092007221 */ /* 0x040fe20000010000 */
[C---:B------:R-:W-:Y:S01]  /*7bb0*/  HMMA.16816.F32 R80, R12.reuse, R18, R80 ;  /* 0x000000120c50723c */ /* 0x040fe20000001850 */
[----:B------:R-:W1:Y:S03]  /*7bc0*/  LDSM.16.MT88.4 R16, [R178+0x4800] ;  /* 0x00480000b210783b */ /* 0x000e660000004200 */
[----:B------:R-:W-:Y:S04]  /*7bd0*/  FADD.FTZ R0, R145, R0 ;  /* 0x0000000091007221 */ /* 0x000fe80000010000 */
[C---:B------:R-:W-:Y:S01]  /*7be0*/  FADD.FTZ R0, R147.reuse, R0 ;  /* 0x0000000093007221 */ /* 0x040fe20000010000 */
[C---:B--2---:R-:W-:Y:S08]  /*7bf0*/  HMMA.16816.F32 R84, R12.reuse, R128, R84 ;  /* 0x000000800c54723c */ /* 0x044ff00000001854 */
[C---:B------:R-:W-:Y:S01]  /*7c00*/  HMMA.16816.F32 R88, R12.reuse, R130, R88 ;  /* 0x000000820c58723c */ /* 0x040fe20000001858 */
[----:B------:R-:W2:Y:S07]  /*7c10*/  LDSM.16.MT88.4 R128, [R179+0x4800] ;  /* 0x00480000b380783b */ /* 0x000eae0000004200 */
[C---:B-1----:R-:W-:Y:S08]  /*7c20*/  HMMA.16816.F32 R92, R12.reuse, R16, R92 ;  /* 0x000000100c5c723c */ /* 0x042ff0000000185c */
[C---:B------:R-:W-:Y:S01]  /*7c30*/  HMMA.16816.F32 R96, R12.reuse, R18, R96 ;  /* 0x000000120c60723c */ /* 0x040fe20000001860 */
[----:B------:R-:W1:Y:S07]  /*7c40*/  LDSM.16.MT88.4 R16, [R181+0x4800] ;  /* 0x00480000b510783b */ /* 0x000e6e0000004200 */
[C---:B--2---:R-:W-:Y:S08]  /*7c50*/  HMMA.16816.F32 R100, R12.reuse, R128, R100 ;  /* 0x000000800c64723c */ /* 0x044ff00000001864 */
[C---:B------:R-:W-:Y:S01]  /*7c60*/  HMMA.16816.F32 R104, R12.reuse, R130, R104 ;  /* 0x000000820c68723c */ /* 0x040fe20000001868 */
[----:B------:R-:W2:Y:S07]  /*7c70*/  LDSM.16.MT88.4 R128, [R180+0x4800] ;  /* 0x00480000b480783b */ /* 0x000eae0000004200 */
[C---:B-1----:R-:W-:Y:S08]  /*7c80*/  HMMA.16816.F32 R108, R12.reuse, R16, R108 ;  /* 0x000000100c6c723c */ /* 0x042ff0000000186c */
[C---:B------:R-:W-:Y:S01]  /*7c90*/  HMMA.16816.F32 R112, R12.reuse, R18, R112 ;  /* 0x000000120c70723c */ /* 0x040fe20000001870 */
[----:B------:R-:W1:Y:S07]  /*7ca0*/  LDSM.16.MT88.4 R16, [R178+0x1000] ;  /* 0x00100000b210783b */ /* 0x000e6e0000004200 */
[C---:B--2---:R-:W-:Y:S08]  /*7cb0*/  HMMA.16816.F32 R116, R12.reuse, R128, R116 ;  /* 0x000000800c74723c */ /* 0x044ff00000001874 */
[----:B------:R-:W-:Y:S01]  /*7cc0*/  HMMA.16816.F32 R120, R12, R130, R120 ;  /* 0x000000820c78723c */ /* 0x000fe20000001878 */
[----:B------:R-:W-:Y:S06]  /*7cd0*/  LDSM.16.MT88.4 R128, [R178+0x1800] ;  /* 0x00180000b280783b */ /* 0x000fec0000004200 */
[----:B------:R-:W-:Y:S02]  /*7ce0*/  F2FP.PACK_AB R12, R146, R143 ;  /* 0x0000008f920c723e */ /* 0x000fe400000000ff */
[----:B------:R-:W-:Y:S03]  /*7cf0*/  F2FP.PACK_AB R14, R147, R145 ;  /* 0x00000091930e723e */ /* 0x000fe600000000ff */
[----:B------:R-:W-:Y:S02]  /*7d00*/  F2FP.PACK_AB R13, R141, R142 ;  /* 0x0000008e8d0d723e */ /* 0x000fe400000000ff */
[----:B------:R-:W-:Y:S07]  /*7d10*/  F2FP.PACK_AB R15, R139, R140 ;  /* 0x0000008c8b0f723e */ /* 0x000fee00000000ff */
[C---:B-1----:R-:W-:Y:S08]  /*7d20*/  HMMA.16816.F32 R4, R12.reuse, R16, R4 ;  /* 0x000000100c04723c */ /* 0x042ff00000001804 */
[C---:B------:R-:W-:Y:S01]  /*7d30*/  HMMA.16816.F32 R8, R12.reuse, R18, R8 ;  /* 0x000000120c08723c */ /* 0x040fe20000001808 */
[----:B------:R-:W1:Y:S07]  /*7d40*/  LDSM.16.MT88.4 R16, [R180+0x1000] ;  /* 0x00100000b410783b */ /* 0x000e6e0000004200 */
[C---:B------:R-:W-:Y:S08]  /*7d50*/  HMMA.16816.F32 R36, R12.reuse, R20, R36 ;  /* 0x000000140c24723c */ /* 0x040ff00000001824 */
[C---:B------:R-:W-:Y:S01]  /*7d60*/  HMMA.16816.F32 R40, R12.reuse, R22, R40 ;  /* 0x000000160c28723c */ /* 0x040fe20000001828 */
[----:B------:R-:W2:Y:S07]  /*7d70*/  LDSM.16.MT88.4 R20, [R178+0x3000] ;  /* 0x00300000b214783b */ /* 0x000eae0000004200 */
        /* <DEDUP_REMOVED lines=9> */
[C---:B----4-:R-:W-:Y:S08]  /*7e10*/  HMMA.16816.F32 R68, R12.reuse, R24, R68 ;  /* 0x000000180c44723c */ /* 0x050ff00000001844 */
        /* <DEDUP_REMOVED lines=18> */
[----:B------:R-:W-:Y:S01]  /*7f40*/  HMMA.16816.F32 R120, R12, R26, R120 ;  /* 0x0000001a0c78723c */ /* 0x000fe20000001878 */
[----:B------:R-:W4:Y:S06]  /*7f50*/  LDSM.16.MT88.4 R24, [R180+0x1800] ;  /* 0x00180000b418783b */ /* 0x000f2c0000004200 */
[----:B------:R-:W-:Y:S02]  /*7f60*/  F2FP.PACK_AB R12, R136, R126 ;  /* 0x0000007e880c723e */ /* 0x000fe400000000ff */
[----:B------:R-:W-:Y:S03]  /*7f70*/  F2FP.PACK_AB R14, R138, R137 ;  /* 0x000000898a0e723e */ /* 0x000fe600000000ff */
[----:B---3--:R-:W-:Y:S02]  /*7f80*/  F2FP.PACK_AB R13, R31, R124 ;  /* 0x0000007c1f0d723e */ /* 0x008fe400000000ff */
[----:B-----5:R-:W-:Y:S07]  /*7f90*/  F2FP.PACK_AB R15, R28, R30 ;  /* 0x0000001e1c0f723e */ /* 0x020fee00000000ff */
[C---:B------:R-:W-:Y:S01]  /*7fa0*/  HMMA.16816.F32 R132, R12.reuse, R128, R4 ;  /* 0x000000800c84723c */ /* 0x040fe20000001804 */
[----:B------:R-:W3:Y:S07]  /*7fb0*/  LDSM.16.MT88.4 R4, [R178+0x3800] ;  /* 0x00380000b204783b */ /* 0x000eee0000004200 */
[C---:B------:R-:W-:Y:S01]  /*7fc0*/  HMMA.16816.F32 R128, R12.reuse, R130, R8 ;  /* 0x000000820c80723c */ /* 0x040fe20000001808 */
[----:B------:R-:W5:Y:S07]  /*7fd0*/  LDSM.16.MT88.4 R8, [R179+0x3800] ;  /* 0x00380000b308783b */ /* 0x000f6e0000004200 */
[C---:B-1----:R-:W-:Y:S08]  /*7fe0*/  HMMA.16816.F32 R36, R12.reuse, R16, R36 ;  /* 0x000000100c24723c */ /* 0x042ff00000001824 */
[C---:B------:R-:W-:Y:S01]  /*7ff0*/  HMMA.16816.F32 R40, R12.reuse, R18, R40 ;  /* 0x000000120c28723c */ /* 0x040fe20000001828 */
[----:B------:R-:W1:Y:S07]  /*8000*/  LDSM.16.MT88.4 R16, [R181+0x3800] ;  /* 0x00380000b510783b */ /* 0x000e6e0000004200 */
[C---:B--2---:R-:W-:Y:S08]  /*8010*/  HMMA.16816.F32 R44, R12.reuse, R20, R44 ;  /* 0x000000140c2c723c */ /* 0x044ff0000000182c */
[C---:B------:R-:W-:Y:S01]  /*8020*/  HMMA.16816.F32 R48, R12.reuse, R22, R48 ;  /* 0x000000160c30723c */ /* 0x040fe20000001830 */
[----:B------:R-:W2:Y:S07]  /*8030*/  LDSM.16.MT88.4 R20, [R180+0x3800] ;  /* 0x00380000b414783b */ /* 0x000eae0000004200 */
[C---:B----4-:R-:W-:Y:S08]  /*8040*/  HMMA.16816.F32 R52, R12.reuse, R24, R52 ;  /* 0x000000180c34723c */ /* 0x050ff00000001834 */
[C---:B------:R-:W-:Y:S08]  /*8050*/  HMMA.16816.F32 R56, R12.reuse, R26, R56 ;  /* 0x0000001a0c38723c */ /* 0x040ff00000001838 */
[C---:B---3--:R-:W-:Y:S08]  /*8060*/  HMMA.16816.F32 R60, R12.reuse, R4, R60 ;  /* 0x000000040c3c723c */ /* 0x048ff0000000183c */
[C---:B------:R-:W-:Y:S01]  /*8070*/  HMMA.16816.F32 R64, R12.reuse, R6, R64 ;  /* 0x000000060c40723c */ /* 0x040fe20000001840 */
[----:B------:R-:W3:Y:S07]  /*8080*/  LDSM.16.MT88.4 R4, [R178+0x5800] ;  /* 0x00580000b204783b */ /* 0x000eee0000004200 */
[C---:B-----5:R-:W-:Y:S08]  /*8090*/  HMMA.16816.F32 R68, R12.reuse, R8, R68 ;  /* 0x000000080c44723c */ /* 0x060ff00000001844 */
        /* <DEDUP_REMOVED lines=8> */
[C---:B---3--:R-:W-:Y:S07]  /*8120*/  HMMA.16816.F32 R92, R12.reuse, R4, R92 ;  /* 0x000000040c5c723c */ /* 0x048fee000000185c */
[----:B------:R-:W-:Y:S01]  /*8130*/  FADD.FTZ R4, R139, R2 ;  /* 0x000000028b047221 */ /* 0x000fe20000010000 */
[C---:B------:R-:W-:Y:S04]  /*8140*/  HMMA.16816.F32 R96, R12.reuse, R6, R96 ;  /* 0x000000060c60723c */ /* 0x040fe80000001860 */
[----:B------:R-:W-:Y:S01]  /*8150*/  FADD.FTZ R2, R126, R0 ;  /* 0x000000007e027221 */ /* 0x000fe20000010000 */
[----:B------:R-:W-:Y:S01]  /*8160*/  MOV R126, R125 ;  /* 0x0000007d007e7202 */ /* 0x000fe20000000f00 */
[----:B------:R-:W-:Y:S02]  /*8170*/  FADD.FTZ R0, R124, R4 ;  /* 0x000000047c007221 */ /* 0x000fe40000010000 */
[C---:B----4-:R-:W-:Y:S04]  /*8180*/  HMMA.16816.F32 R100, R12.reuse, R8, R100 ;  /* 0x000000080c64723c */ /* 0x050fe80000001864 */
[----:B------:R-:W-:Y:S02]  /*8190*/  FADD.FTZ R2, R136, R2 ;  /* 0x0000000288027221 */ /* 0x000fe40000010000 */
[----:B------:R-:W-:Y:S02]  /*81a0*/  FADD.FTZ R0, R31, R0 ;  /* 0x000000001f007221 */ /* 0x000fe40000010000 */
[C---:B------:R-:W-:Y:S04]  /*81b0*/  HMMA.16816.F32 R104, R12.reuse, R10, R104 ;  /* 0x0000000a0c68723c */ /* 0x040fe80000001868 */
[----:B------:R-:W-:Y:S02]  /*81c0*/  FADD.FTZ R4, R137, R2 ;  /* 0x0000000289047221 */ /* 0x000fe40000010000 */
[----:B------:R-:W-:Y:S01]  /*81d0*/  FADD.FTZ R2, R30, R0 ;  /* 0x000000001e027221 */ /* 0x000fe20000010000 */
[----:B------:R-:W-:Y:S01]  /*81e0*/  IADD3 R0, R193, -0x1, RZ ;  /* 0xffffffffc1007810 */ /* 0x000fe20007ffe0ff */
[C---:B-1----:R-:W-:Y:S04]  /*81f0*/  HMMA.16816.F32 R108, R12.reuse, R16, R108 ;  /* 0x000000100c6c723c */ /* 0x042fe8000000186c */
[----:B------:R-:W-:Y:S01]  /*8200*/  FADD.FTZ R195, R138, R4 ;  /* 0x000000048ac37221 */ /* 0x000fe20000010000 */
[----:B------:R-:W-:Y:S01]  /*8210*/  MOV R193, R0 ;  /* 0x0000000000c17202 */ /* 0x000fe20000000f00 */
[----:B------:R-:W-:Y:S02]  /*8220*/  FADD.FTZ R196, R28, R2 ;  /* 0x000000021cc47221 */ /* 0x000fe40000010000 */
[C---:B------:R-:W-:Y:S08]  /*8230*/  HMMA.16816.F32 R112, R12.reuse, R18, R112 ;  /* 0x000000120c70723c */ /* 0x040ff00000001870 */
[C---:B--2---:R-:W-:Y:S08]  /*8240*/  HMMA.16816.F32 R116, R12.reuse, R20, R116 ;  /* 0x000000140c74723c */ /* 0x044ff00000001874 */
[----:B------:R-:W-:Y:S07]  /*8250*/  HMMA.16816.F32 R120, R12, R22, R120 ;  /* 0x000000160c78723c */ /* 0x000fee0000001878 */
[----:B------:R-:W-:Y:S01]  /*8260*/  MOV R12, R3 ;  /* 0x00000003000c7202 */ /* 0x000fe20000000f00 */
[----:B------:R-:W-:-:S11]  /*8270*/  @P0 BRA `(.L_x_61) ;  /* 0xffffd22000000947 */ /* 0x000fd6000383ffff */
.L_x_54:
[----:B------:R-:W-:Y:S05]  /*8280*/  BRA.DIV ~URZ, `(.L_x_62) ;  /* 0x000056327f007947 */ /* 0x000fea000b800000 */
[----:B------:R1:W2:Y:S02]  /*8290*/  SHFL.BFLY PT, R0, R195, 0x2, 0x1f ;  /* 0x0c401f00c3007f89 */ /* 0x0002a400000e0000 */
.L_x_139:
[----:B--2---:R-:W-:Y:S01]  /*82a0*/  FADD.FTZ R4, R0, R195 ;  /* 0x000000c300047221 */ /* 0x004fe20000010000 */
[----:B------:R-:W-:Y:S05]  /*82b0*/  BRA.DIV ~URZ, `(.L_x_63) ;  /* 0x000056527f007947 */ /* 0x000fea000b800000 */
[----:B------:R-:W2:Y:S04]  /*82c0*/  SHFL.BFLY PT, R0, R196, 0x2, 0x1f ;  /* 0x0c401f00c4007f89 */ /* 0x000ea800000e0000 */
[----:B------:R-:W3:Y:S01]  /*82d0*/  SHFL.BFLY PT, R2, R4, 0x1, 0x1f ;  /* 0x0c201f0004027f89 */ /* 0x000ee200000e0000 */
[----:B--2---:R-:W-:-:S02]  /*82e0*/  FADD.FTZ R5, R0, R196 ;  /* 0x000000c400057221 */ /* 0x004fc40000010000 */
[----:B---3--:R-:W-:-:S03]  /*82f0*/  FADD.FTZ R4, R4, R2 ;  /* 0x0000000204047221 */ /* 0x008fc60000010000 */
[----:B------:R2:W3:Y:S04]  /*8300*/  SHFL.BFLY PT, R3, R5, 0x1, 0x1f ;  /* 0x0c201f0005037f89 */ /* 0x0004e800000e0000 */
.L_x_140:
[----:B------:R-:W-:Y:S01]  /*8310*/  FSETP.NE.FTZ.AND P1, PT, R4, RZ, PT ;  /* 0x000000ff0400720b */ /* 0x000fe20003f35000 */
[----:B---3--:R-:W-:Y:S01]  /*8320*/  FADD.FTZ R3, R3, R5 ;  /* 0x0000000503037221 */ /* 0x008fe20000010000 */
[----:B------:R-:W-:Y:S02]  /*8330*/  MOV R2, RZ ;  /* 0x000000ff00027202 */ /* 0x000fe40000000f00 */
[----:B------:R-:W-:Y:S02]  /*8340*/  MOV R0, RZ ;  /* 0x000000ff00007202 */ /* 0x000fe40000000f00 */
[----:B------:R-:W-:Y:S02]  /*8350*/  FSETP.NE.FTZ.AND P0, PT, R3, RZ, PT ;  /* 0x000000ff0300720b */ /* 0x000fe40003f15000 */
[----:B------:R-:W-:Y:S02]  /*8360*/  MOV R23, 0xff800000 ;  /* 0xff80000000177802 */ /* 0x000fe40000000f00 */
[----:B------:R-:W-:-:S03]  /*8370*/  MOV R22, 0xff800000 ;  /* 0xff80000000167802 */ /* 0x000fc60000000f00 */
[----:B------:R-:W3:Y:S08]  /*8380*/  @P1 MUFU.RCP R2, R4 ;  /* 0x0000000400021308 */ /* 0x000ef00000001000 */
[----:B------:R4:W5:Y:S01]  /*8390*/  @P1 MUFU.LG2 R6, R4 ;  /* 0x0000000400061308 */ /* 0x0009620000000c00 */
[----:B---3--:R-:W-:-:S07]  /*83a0*/  FMUL.FTZ R30, R2, R36 ;  /* 0x00000024021e7220 */ /* 0x008fce0000410000 */
[----:B------:R-:W3:Y:S01]  /*83b0*/  @P0 MUFU.RCP R0, R3 ;  /* 0x0000000300000308 */ /* 0x000ee20000001000 */
[C---:B------:R-:W-:Y:S02]  /*83c0*/  FMUL.FTZ R31, R2.reuse, R37 ;  /* 0x00000025021f7220 */ /* 0x040fe40000410000 */
[C---:B------:R-:W-:Y:S02]  /*83d0*/  FMUL.FTZ R32, R2.reuse, R40 ;  /* 0x0000002802207220 */ /* 0x040fe40000410000 */
[----:B------:R-:W-:Y:S01]  /*83e0*/  FMUL.FTZ R33, R2, R41 ;  /* 0x0000002902217220 */ /* 0x000fe20000410000 */
[----:B----4-:R-:W-:Y:S01]  /*83f0*/  @P1 MOV R4, 0x3f317218 ;  /* 0x3f31721800041802 */ /* 0x010fe20000000f00 */
[----:B-----5:R-:W-:Y:S02]  /*8400*/  @P1 FMUL.FTZ R6, R6, 0.69314718246459960938 ;  /* 0x3f31721806061820 */ /* 0x020fe40000410000 */
[----:B------:R-:W-:Y:S02]  /*8410*/  FMUL.FTZ R36, R2, R48 ;  /* 0x0000003002247220 */ /* 0x000fe40000410000 */
[----:B------:R-:W-:-:S02]  /*8420*/  @P1 FMUL.FTZ R4, R4, c[0x0][0x2d0] ;  /* 0x0000b40004041a20 */ /* 0x000fc40000410000 */
        /* <DEDUP_REMOVED lines=18> */
[----:B------:R-:W-:Y:S02]  /*8550*/  FMUL.FTZ R73, R2, R85 ;  /* 0x0000005502497220 */ /* 0x000fe40000410000 */
[----:B------:R-:W-:Y:S01]  /*8560*/  @P1 FFMA.FTZ R23, R4, R125, R6 ;  /* 0x0000007d04171223 */ /* 0x000fe20000010006 */
[----:B------:R-:W-:Y:S01]  /*8570*/  MOV R4, 0x1 ;  /* 0x0000000100047802 */ /* 0x000fe20000000f00 */
        /* <DEDUP_REMOVED lines=24> */
[----:B------:R4:W5:Y:S01]  /*8700*/  @P0 MUFU.LG2 R2, R3 ;  /* 0x0000000300020308 */ /* 0x0009620000000c00 */
[C---:B---3--:R-:W-:Y:S02]  /*8710*/  FMUL.FTZ R104, R0.reuse, R134 ;  /* 0x0000008600687220 */ /* 0x048fe40000410000 */
[C---:B------:R-:W-:Y:S02]  /*8720*/  FMUL.FTZ R105, R0.reuse, R135 ;  /* 0x0000008700697220 */ /* 0x040fe40000410000 */
[C---:B------:R-:W-:Y:S02]  /*8730*/  FMUL.FTZ R96, R0.reuse, R130 ;  /* 0x0000008200607220 */ /* 0x040fe40000410000 */
[----:B------:R-:W-:-:S02]  /*8740*/  FMUL.FTZ R97, R0, R131 ;  /* 0x0000008300617220 */ /* 0x000fc40000410000 */
[C---:B------:R-:W-:Y:S02]  /*8750*/  FMUL.FTZ R130, R0.reuse, R50 ;  /* 0x0000003200827220 */ /* 0x040fe40000410000 */
[C---:B------:R-:W-:Y:S02]  /*8760*/  FMUL.FTZ R131, R0.reuse, R51 ;  /* 0x0000003300837220 */ /* 0x040fe40000410000 */
[C---:B------:R-:W-:Y:S02]  /*8770*/  FMUL.FTZ R134, R0.reuse, R74 ;  /* 0x0000004a00867220 */ /* 0x040fe40000410000 */
[----:B------:R-:W-:Y:S01]  /*8780*/  FMUL.FTZ R135, R0, R75 ;  /* 0x0000004b00877220 */ /* 0x000fe20000410000 */
[----:B----4-:R-:W-:Y:S01]  /*8790*/  @P0 MOV R3, 0x3f317218 ;  /* 0x3f31721800030802 */ /* 0x010fe20000000f00 */
[----:B-----5:R-:W-:Y:S02]  /*87a0*/  @P0 FMUL.FTZ R2, R2, 0.69314718246459960938 ;  /* 0x3f31721802020820 */ /* 0x020fe40000410000 */
[----:B------:R-:W-:-:S02]  /*87b0*/  FMUL.FTZ R112, R0, R54 ;  /* 0x0000003600707220 */ /* 0x000fc40000410000 */
[----:B------:R-:W-:Y:S02]  /*87c0*/  @P0 FMUL.FTZ R3, R3, c[0x0][0x2d0] ;  /* 0x0000b40003030a20 */ /* 0x000fe40000410000 */
        /* <DEDUP_REMOVED lines=38> */
[----:B------:R-:W-:Y:S01]  /*8a30*/  FMUL.FTZ R27, R0, R123 ;  /* 0x0000007b001b7220 */ /* 0x000fe20000410000 */
[----:B------:R-:W-:Y:S01]  /*8a40*/  PRMT R0, R4, 0x7610, R0 ;  /* 0x0000761004007816 */ /* 0x000fe20000000000 */
[----:B------:R-:W-:Y:S02]  /*8a50*/  @P0 FFMA.FTZ R22, R3, R12, R2 ;  /* 0x0000000c03160223 */ /* 0x000fe40000010002 */
.L_x_36:
[----:B------:R-:W3:Y:S01]  /*8a60*/  S2R R2, SR_TID.X ;  /* 0x0000000000027919 */ /* 0x000ee20000002100 */
[----:B------:R-:W-:Y:S01]  /*8a70*/  BSSY B0, `(.L_x_64) ;  /* 0x0000010000007945 */ /* 0x000fe20003800000 */
[----:B---3--:R-:W-:-:S13]  /*8a80*/  LOP3.LUT P0, RZ, R2, 0xff, RZ, 0xc0, !PT ;  /* 0x000000ff02ff7812 */ /* 0x008fda000780c0ff */
[----:B------:R-:W-:Y:S05]  /*8a90*/  @P0 BRA `(.L_x_65) ;  /* 0x000000d000000947 */ /* 0x000fea0003800000 */
[----:B------:R-:W3:Y:S01]  /*8aa0*/  S2R R4, SR_LANEID ;  /* 0x0000000000047919 */ /* 0x000ee20000000000 */
[----:B------:R-:W-:Y:S01]  /*8ab0*/  VOTEU.ANY UR4, UPT, PT ;  /* 0x0000000000047886 */ /* 0x000fe200038e0100 */
[----:B--2---:R-:W-:Y:S01]  /*8ac0*/  IMAD.MOV.U32 R5, RZ, RZ, c[0x0][0x564] ;  /* 0x00015900ff057624 */ /* 0x004fe200078e00ff */
[----:B------:R-:W3:Y:S08]  /*8ad0*/  FLO.U32 R3, UR4 ;  /* 0x0000000400037d00 */ /* 0x000ef000080e0000 */
[----:B------:R-:W2:Y:S01]  /*8ae0*/  POPC R2, UR4 ;  /* 0x0000000400027d09 */ /* 0x000ea20008000000 */
[----:B---3--:R-:W-:Y:S01]  /*8af0*/  ISETP.EQ.U32.AND P0, PT, R3, R4, PT ;  /* 0x000000040300720c */ /* 0x008fe20003f02070 */
[----:B------:R-:W-:-:S12]  /*8b00*/  IMAD.MOV.U32 R4, RZ, RZ, c[0x0][0x560] ;  /* 0x00015800ff047624 */ /* 0x000fd800078e00ff */
[----:B--2---:R2:W3:Y:S04]  /*8b10*/  @P0 ATOMG.E.ADD.STRONG.GPU PT, R2, [R4.64], R2 ;  /* 0x00000002040209a8 */ /* 0x0044e800081ee1c6 */
[----:B--2---:R-:W2:Y:S04]  /*8b20*/  S2R R4, SR_LTMASK ;  /* 0x0000000000047919 */ /* 0x004ea80000003900 */
[----:B---3--:R2:W3:Y:S02]  /*8b30*/  SHFL.IDX PT, R3, R2, R3, 0x1f ;  /* 0x00001f0302037589 */ /* 0x0084e400000e0000 */
[----:B--2---:R-:W-:-:S06]  /*8b40*/  LOP3.LUT R2, R4, UR4, RZ, 0xc0, !PT ;  /* 0x0000000404027c12 */ /* 0x004fcc000f8ec0ff */
[----:B------:R-:W3:Y:S02]  /*8b50*/  POPC R2, R2 ;  /* 0x0000000200027309 */ /* 0x000ee40000000000 */
[----:B---3--:R-:W-:-:S06]  /*8b60*/  IADD3 R212, R3, c[0x0][0xc], R2 ;  /* 0x0000030003d47a10 */ /* 0x008fcc0007ffe002 */
.L_x_65:
[----:B------:R-:W-:Y:S05]  /*8b70*/  BSYNC B0 ;  /* 0x0000000000007941 */ /* 0x000fea0003800000 */
.L_x_64:
[----:B------:R-:W-:Y:S01]  /*8b80*/  PRMT R0, R0, 0x9910, RZ ;  /* 0x0000991000007816 */ /* 0x000fe200000000ff */
[----:B------:R-:W-:Y:S01]  /*8b90*/  BSSY B1, `(.L_x_66) ;  /* 0x000032d000017945 */ /* 0x000fe20003800000 */
[----:B------:R-:W-:Y:S02]  /*8ba0*/  IMAD.MOV.U32 R94, RZ, RZ, R212 ;  /* 0x000000ffff5e7224 */ /* 0x000fe400078e00d4 */
[----:B------:R-:W-:-:S13]  /*8bb0*/  ISETP.NE.AND P0, PT, R0, RZ, PT ;  /* 0x000000ff0000720c */ /* 0x000fda0003f05270 */
[----:B------:R-:W-:Y:S05]  /*8bc0*/  @!P0 BRA `(.L_x_67) ;  /* 0x0000260000008947 */ /* 0x000fea0003800000 */
[----:B--2---:R-:W2:Y:S01]  /*8bd0*/  LDL R5, [R1] ;  /* 0x0000000001057983 */ /* 0x004ea20000100800 */
[----:B------:R-:W-:Y:S01]  /*8be0*/  WARPSYNC 0xffffffff ;  /* 0xffffffff00007948 */ /* 0x000fe20003800000 */
[----:B------:R-:W-:Y:S01]  /*8bf0*/  F2FP.PACK_AB R0, R125, R124 ;  /* 0x0000007c7d00723e */ /* 0x000fe200000000ff */
[----:B------:R-:W-:Y:S01]  /*8c00*/  IMAD.MOV.U32 R14, RZ, RZ, c[0x0][0x388] ;  /* 0x0000e200ff0e7624 */ /* 0x000fe200078e00ff */
[----:B------:R-:W-:Y:S01]  /*8c10*/  BAR.SYNC.DEFER_BLOCKING 0x1, 0x100 ;  /* 0x0044000000007b1d */ /* 0x000fe20000010000 */
[----:B------:R-:W-:Y:S02]  /*8c20*/  F2FP.PACK_AB R2, R105, R104 ;  /* 0x000000686902723e */ /* 0x000fe400000000ff */
[----:B------:R-:W-:Y:S02]  /*8c30*/  F2FP.PACK_AB R3, R29, R28 ;  /* 0x0000001c1d03723e */ /* 0x000fe400000000ff */
[----:B------:R-:W-:Y:S02]  /*8c40*/  F2FP.PACK_AB R4, R69, R68 ;  /* 0x000000444504723e */ /* 0x000fe400000000ff */
[----:B------:R-:W-:-:S02]  /*8c50*/  ISETP.NE.U32.AND P2, PT, RZ, c[0x0][0x500], PT ;  /* 0x00014000ff007a0c */ /* 0x000fc40003f45070 */
[----:B------:R-:W-:Y:S02]  /*8c60*/  ISETP.NE.U32.AND P3, PT, RZ, c[0x0][0x508], PT ;  /* 0x00014200ff007a0c */ /* 0x000fe40003f65070 */
[----:B------:R-:W-:Y:S02]  /*8c70*/  ISETP.NE.AND.EX P2, PT, RZ, c[0x0][0x504], PT, P2 ;  /* 0x00014100ff007a0c */ /* 0x000fe40003f45320 */
[----:B------:R-:W-:Y:S01]  /*8c80*/  ISETP.NE.AND.EX P3, PT, RZ, c[0x0][0x50c], PT, P3 ;  /* 0x00014300ff007a0c */ /* 0x000fe20003f65330 */
[----:B------:R3:W-:Y:S04]  /*8c90*/  STS [R223], R0 ;  /* 0x00000000df007388 */ /* 0x0007e80000000800 */
[----:B------:R4:W-:Y:S04]  /*8ca0*/  STS [R223+0x400], R2 ;  /* 0x00040002df007388 */ /* 0x0009e80000000800 */
[----:B------:R1:W-:Y:S01]  /*8cb0*/  STS [R224], R3 ;  /* 0x00000003e0007388 */ /* 0x0003e20000000800 */
[----:B---3--:R-:W-:-:S02]  /*8cc0*/  F2FP.PACK_AB R0, R97, R96 ;  /* 0x000000606100723e */ /* 0x008fc400000000ff */
[----:B----4-:R-:W-:-:S03]  /*8cd0*/  F2FP.PACK_AB R2, R31, R30 ;  /* 0x0000001e1f02723e */ /* 0x010fc600000000ff */
[----:B------:R3:W-:Y:S01]  /*8ce0*/  STS [R224+0x400], R0 ;  /* 0x00040000e0007388 */ /* 0x0007e20000000800 */
[----:B-1----:R-:W-:-:S03]  /*8cf0*/  F2FP.PACK_AB R3, R121, R120 ;  /* 0x000000787903723e */ /* 0x002fc600000000ff */
[----:B------:R1:W-:Y:S04]  /*8d00*/  STS [R226], R2 ;  /* 0x00000002e2007388 */ /* 0x0003e80000000800 */
[----:B------:R4:W-:Y:S01]  /*8d10*/  STS [R226+0x400], R3 ;  /* 0x00040003e2007388 */ /* 0x0009e20000000800 */
[----:B---3--:R-:W-:Y:S02]  /*8d20*/  F2FP.PACK_AB R0, R33, R32 ;  /* 0x000000202100723e */ /* 0x008fe400000000ff */
[----:B-1----:R-:W-:-:S03]  /*8d30*/  F2FP.PACK_AB R2, R109, R108 ;  /* 0x0000006c6d02723e */ /* 0x002fc600000000ff */
[----:B------:R1:W-:Y:S01]  /*8d40*/  STS [R225], R0 ;  /* 0x00000000e1007388 */ /* 0x0003e20000000800 */
[----:B----4-:R-:W-:-:S03]  /*8d50*/  F2FP.PACK_AB R3, R35, R34 ;  /* 0x000000222303723e */ /* 0x010fc600000000ff */
[----:B------:R3:W-:Y:S01]  /*8d60*/  STS [R225+0x400], R2 ;  /* 0x00040002e1007388 */ /* 0x0007e20000000800 */
[----:B-1----:R-:W-:Y:S02]  /*8d70*/  F2FP.PACK_AB R0, R47, R46 ;  /* 0x0000002e2f00723e */ /* 0x002fe400000000ff */
[----:B---3--:R-:W-:Y:S01]  /*8d80*/  F2FP.PACK_AB R2, R37, R36 ;  /* 0x000000242502723e */ /* 0x008fe200000000ff */
[----:B--2---:R1:W-:Y:S04]  /*8d90*/  STS [R5], R3 ;  /* 0x0000000305007388 */ /* 0x0043e80000000800 */
[----:B------:R2:W-:Y:S04]  /*8da0*/  STS [R5+0x400], R0 ;  /* 0x0004000005007388 */ /* 0x0005e80000000800 */
[----:B------:R3:W-:Y:S01]  /*8db0*/  STS [R251], R2 ;  /* 0x00000002fb007388 */ /* 0x0007e20000000800 */
[----:B-1----:R-:W-:-:S02]  /*8dc0*/  F2FP.PACK_AB R3, R131, R130 ;  /* 0x000000828303723e */ /* 0x002fc400000000ff */
[----:B--2---:R-:W-:-:S03]  /*8dd0*/  F2FP.PACK_AB R0, R41, R40 ;  /* 0x000000282900723e */ /* 0x004fc600000000ff */
[----:B------:R1:W-:Y:S01]  /*8de0*/  STS [R251+0x400], R3 ;  /* 0x00040003fb007388 */ /* 0x0003e20000000800 */
[----:B---3--:R-:W-:-:S03]  /*8df0*/  F2FP.PACK_AB R2, R113, R112 ;  /* 0x000000707102723e */ /* 0x008fc600000000ff */
[----:B------:R2:W-:Y:S04]  /*8e00*/  STS [R252], R0 ;  /* 0x00000000fc007388 */ /* 0x0005e80000000800 */
[----:B------:R3:W-:Y:S01]  /*8e10*/  STS [R252+0x400], R2 ;  /* 0x00040002fc007388 */ /* 0x0007e20000000800 */
[----:B-1----:R-:W-:Y:S02]  /*8e20*/  F2FP.PACK_AB R3, R45, R44 ;  /* 0x0000002c2d03723e */ /* 0x002fe400000000ff */
[----:B--2---:R-:W-:-:S03]  /*8e30*/  F2FP.PACK_AB R0, R51, R50 ;  /* 0x000000323300723e */ /* 0x004fc600000000ff */
[----:B------:R1:W-:Y:S01]  /*8e40*/  STS [R250], R3 ;  /* 0x00000003fa007388 */ /* 0x0003e20000000800 */
[----:B---3--:R-:W-:-:S03]  /*8e50*/  F2FP.PACK_AB R2, R49, R48 ;  /* 0x000000303102723e */ /* 0x008fc600000000ff */
[----:B------:R2:W-:Y:S04]  /*8e60*/  STS [R250+0x400], R0 ;  /* 0x00040000fa007388 */ /* 0x0005e80000000800 */
[----:B------:R3:W-:Y:S01]  /*8e70*/  STS [R223+0x4000], R2 ;  /* 0x00400002df007388 */ /* 0x0007e20000000800 */
[----:B-1----:R-:W-:Y:S02]  /*8e80*/  F2FP.PACK_AB R3, R133, R132 ;  /* 0x000000848503723e */ /* 0x002fe400000000ff */
[----:B--2---:R-:W-:-:S03]  /*8e90*/  F2FP.PACK_AB R0, R53, R52 ;  /* 0x000000343500723e */ /* 0x004fc600000000ff */
[----:B------:R1:W-:Y:S01]  /*8ea0*/  STS [R223+0x4400], R3 ;  /* 0x00440003df007388 */ /* 0x0003e20000000800 */
        /* <DEDUP_REMOVED lines=14> */
[----:B------:R3:W-:Y:S04]  /*8f90*/  STS [R5+0x4400], R2 ;  /* 0x0044000205007388 */ /* 0x0007e80000000800 */
[----:B------:R4:W-:Y:S01]  /*8fa0*/  STS [R251+0x4000], R4 ;  /* 0x00400004fb007388 */ /* 0x0009e20000000800 */
[----:B-1----:R-:W-:Y:S02]  /*8fb0*/  F2FP.PACK_AB R3, R73, R72 ;  /* 0x000000484903723e */ /* 0x002fe400000000ff */
[----:B--2---:R-:W-:-:S02]  /*8fc0*/  F2FP.PACK_AB R0, R59, R58 ;  /* 0x0000003a3b00723e */ /* 0x004fc400000000ff */
[----:B---3--:R-:W-:-:S03]  /*8fd0*/  F2FP.PACK_AB R2, R77, R76 ;  /* 0x0000004c4d02723e */ /* 0x008fc600000000ff */
[----:B------:R1:W-:Y:S01]  /*8fe0*/  STS [R251+0x4400], R0 ;  /* 0x00440000fb007388 */ /* 0x0003e20000000800 */
[----:B----4-:R-:W-:-:S03]  /*8ff0*/  F2FP.PACK_AB R4, R87, R86 ;  /* 0x000000565704723e */ /* 0x010fc600000000ff */
[----:B------:R2:W-:Y:S04]  /*9000*/  STS [R252+0x4000], R3 ;  /* 0x00400003fc007388 */ /* 0x0005e80000000800 */
[----:B------:R3:W-:Y:S04]  /*9010*/  STS [R252+0x4400], R4 ;  /* 0x00440004fc007388 */ /* 0x0007e80000000800 */
[----:B------:R4:W-:Y:S01]  /*9020*/  STS [R250+0x4000], R2 ;  /* 0x00400002fa007388 */ /* 0x0009e20000000800 */
[----:B-1----:R-:W-:Y:S02]  /*9030*/  F2FP.PACK_AB R0, R79, R78 ;  /* 0x0000004e4f00723e */ /* 0x002fe400000000ff */
[----:B--2---:R-:W-:-:S03]  /*9040*/  F2FP.PACK_AB R3, R39, R38 ;  /* 0x000000262703723e */ /* 0x004fc600000000ff */
[----:B------:R1:W-:Y:S01]  /*9050*/  STS [R250+0x4400], R0 ;  /* 0x00440000fa007388 */ /* 0x0003e20000000800 */
[----:B---3--:R-:W-:-:S03]  /*9060*/  F2FP.PACK_AB R4, R127, R126 ;  /* 0x0000007e7f04723e */ /* 0x008fc600000000ff */
[----:B------:R2:W-:Y:S01]  /*9070*/  STS [R223+0x8400], R3 ;  /* 0x00840003df007388 */ /* 0x0005e20000000800 */
[----:B----4-:R-:W-:-:S03]  /*9080*/  F2FP.PACK_AB R2, R81, R80 ;  /* 0x000000505102723e */ /* 0x010fc600000000ff */
        /* <DEDUP_REMOVED lines=13> */
[----:B---3--:R-:W-:Y:S02]  /*9160*/  F2FP.PACK_AB R4, R83, R82 ;  /* 0x000000525304723e */ /* 0x008fe400000000ff */
[----:B----4-:R-:W-:Y:S02]  /*9170*/  F2FP.PACK_AB R2, R71, R70 ;  /* 0x000000464702723e */ /* 0x010fe400000000ff */
[----:B-1----:R-:W-:-:S05]  /*9180*/  F2FP.PACK_AB R0, R129, R128 ;  /* 0x000000808100723e */ /* 0x002fca00000000ff */
[----:B------:R1:W-:Y:S04]  /*9190*/  STS [R5+0x8000], R0 ;  /* 0x0080000005007388 */ /* 0x0003e80000000800 */
[----:B------:R2:W-:Y:S04]  /*91a0*/  STS [R5+0x8400], R4 ;  /* 0x0084000405007388 */ /* 0x0005e80000000800 */
[----:B------:R3:W-:Y:S04]  /*91b0*/  STS [R251+0x8000], R3 ;  /* 0x00800003fb007388 */ /* 0x0007e80000000800 */
[----:B------:R4:W-:Y:S01]  /*91c0*/  STS [R251+0x8400], R2 ;  /* 0x00840002fb007388 */ /* 0x0009e20000000800 */
[----:B-1----:R-:W-:-:S02]  /*91d0*/  F2FP.PACK_AB R0, R93, R92 ;  /* 0x0000005c5d00723e */ /* 0x002fc400000000ff */
[----:B--2---:R-:W-:-:S03]  /*91e0*/  @P3 IADD3 R4, P0, R217, c[0x0][0x508], RZ ;  /* 0x00014200d9043a10 */ /* 0x004fc60007f1e0ff */
[----:B------:R1:W-:Y:S01]  /*91f0*/  STS [R252+0x8000], R0 ;  /* 0x00800000fc007388 */ /* 0x0003e20000000800 */
[----:B---3--:R-:W-:Y:S02]  /*9200*/  F2FP.PACK_AB R3, R27, R26 ;  /* 0x0000001a1b03723e */ /* 0x008fe400000000ff */
[----:B------:R-:W-:Y:S02]  /*9210*/  @P3 IADD3.X R5, R218, c[0x0][0x50c], RZ, P0, !PT ;  /* 0x00014300da053a10 */ /* 0x000fe400007fe4ff */
[----:B----4-:R-:W-:-:S05]  /*9220*/  F2FP.PACK_AB R2, R43, R42 ;  /* 0x0000002a2b02723e */ /* 0x010fca00000000ff */
[----:B------:R2:W-:Y:S04]  /*9230*/  STS [R252+0x8400], R2 ;  /* 0x00840002fc007388 */ /* 0x0005e80000000800 */
[----:B------:R3:W-:Y:S01]  /*9240*/  STS [R250+0x8400], R3 ;  /* 0x00840003fa007388 */ /* 0x0007e20000000800 */
[----:B-1----:R-:W-:-:S05]  /*9250*/  F2FP.PACK_AB R0, R25, R24 ;  /* 0x000000181900723e */ /* 0x002fca00000000ff */
[----:B------:R1:W-:Y:S04]  /*9260*/  STS [R250+0x8000], R0 ;  /* 0x00800000fa007388 */ /* 0x0003e80000000800 */
[----:B------:R-:W-:Y:S01]  /*9270*/  BAR.SYNC.DEFER_BLOCKING 0x1, 0x100 ;  /* 0x0044000000007b1d */ /* 0x000fe20000010000 */
[----:B--2---:R-:W-:-:S04]  /*9280*/  IADD3 R2, P1, R217, c[0x0][0x500], RZ ;  /* 0x00014000d9027a10 */ /* 0x004fc80007f3e0ff */
[----:B---3--:R-:W-:Y:S01]  /*9290*/  IADD3.X R3, R218, c[0x0][0x504], RZ, P1, !PT ;  /* 0x00014100da037a10 */ /* 0x008fe20000ffe4ff */
[----:B-1----:R-:W-:Y:S01]  /*92a0*/  IMAD.MOV.U32 R0, RZ, RZ, RZ ;  /* 0x000000ffff007224 */ /* 0x002fe200078e00ff */
[C---:B------:R-:W-:Y:S01]  /*92b0*/  ISETP.NE.AND P0, PT, R219.reuse, RZ, PT ;  /* 0x000000ffdb00720c */ /* 0x040fe20003f05270 */
[----:B------:R1:W5:Y:S04]  /*92c0*/  @P3 LDG.E R14, [R4.64] ;  /* 0x00000006040e3981 */ /* 0x000368000c1e1900 */
[----:B------:R2:W5:Y:S01]  /*92d0*/  @P2 LDG.E R0, [R2.64] ;  /* 0x0000000602002981 */ /* 0x000562000c1e1900 */
[----:B-1----:R-:W-:Y:S01]  /*92e0*/  SEL R5, R219, c[0x0][0x3d4], P0 ;  /* 0x0000f500db057a07 */ /* 0x002fe20000000000 */
[----:B------:R-:W-:Y:S05]  /*92f0*/  @P3 BRA `(.L_x_68) ;  /* 0x0000004000003947 */ /* 0x000fea0003800000 */
[----:B------:R-:W-:Y:S05]  /*9300*/  @!P2 BRA `(.L_x_68) ;  /* 0x000000300000a947 */ /* 0x000fea0003800000 */
[----:B------:R1:W3:Y:S04]  /*9310*/  LDG.E R4, [R2.64] ;  /* 0x0000000602047981 */ /* 0x0002e8000c1e1900 */
[----:B-12---:R-:W3:Y:S02]  /*9320*/  LDG.E R2, [R2.64+0x4] ;  /* 0x0000040602027981 */ /* 0x006ee4000c1e1900 */
[----:B---3-5:R-:W-:-:S02]  /*9330*/  IADD3 R14, -R4, R2, RZ ;  /* 0x00000002040e7210 */ /* 0x028fc40007ffe1ff */
.L_x_68:
[----:B--2---:R-:W2:Y:S01]  /*9340*/  LDL R3, [R1+0xc] ;  /* 0x00000c0001037983 */ /* 0x004ea20000100800 */
[----:B------:R-:W-:Y:S01]  /*9350*/  IMAD.MOV.U32 R9, RZ, RZ, 0x368 ;  /* 0x00000368ff097424 */ /* 0x000fe200078e00ff */
[----:B------:R-:W-:Y:S01]  /*9360*/  ISETP.GT.AND P3, PT, R5, 0x1, PT ;  /* 0x000000010500780c */ /* 0x000fe20003f64270 */
[----:B------:R-:W-:Y:S01]  /*9370*/  IMAD.MOV.U32 R2, RZ, RZ, c[0x0][0x4e8] ;  /* 0x00013a00ff027624 */ /* 0x000fe200078e00ff */
[----:B------:R-:W3:Y:S01]  /*9380*/  LDL R98, [R1+0x8] ;  /* 0x0000080001627983 */ /* 0x000ee20000100800 */
[----:B------:R-:W-:-:S02]  /*9390*/  ISETP.NE.U32.AND P0, PT, RZ, c[0x0][0x500], PT ;  /* 0x00014000ff007a0c */ /* 0x000fc40003f05070 */
[----:B------:R-:W-:Y:S02]  /*93a0*/  SEL R9, R9, 0x328, P3 ;  /* 0x0000032809097807 */ /* 0x000fe40001800000 */
[----:B------:R-:W-:Y:S02]  /*93b0*/  ISETP.NE.AND.EX P0, PT, RZ, c[0x0][0x504], PT, P0 ;  /* 0x00014100ff007a0c */ /* 0x000fe40003f05300 */
[----:B------:R-:W1:Y:S01]  /*93c0*/  LDC.64 R4, c[0x0][R9+0x170] ;  /* 0x00005c0009047b82 */ /* 0x000e620000000a00 */
[----:B------:R-:W-:Y:S02]  /*93d0*/  ISETP.NE.AND P2, PT, R2, 0x1, PT ;  /* 0x000000010200780c */ /* 0x000fe40003f45270 */
[----:B------:R-:W-:-:S05]  /*93e0*/  SEL R8, R216, RZ, !P0 ;  /* 0x000000ffd8087207 */ /* 0x000fca0004000000 */
[----:B------:R-:W4:Y:S08]  /*93f0*/  LDC.64 R16, c[0x0][R9+0x168] ;  /* 0x00005a0009107b82 */ /* 0x000f300000000a00 */
[----:B------:R1:W2:Y:S08]  /*9400*/  LDC.64 R18, c[0x0][R9+0x178] ;  /* 0x00005e0009127b82 */ /* 0x0002b00000000a00 */
[----:B------:R1:W2:Y:S01]  /*9410*/  LDC.64 R20, c[0x0][R9+0x160] ;  /* 0x0000580009147b82 */ /* 0x0002a20000000a00 */
[----:B------:R-:W-:Y:S01]  /*9420*/  LOP3.LUT R10, R214, 0xffff, RZ, 0xc0, !PT ;  /* 0x0000ffffd60a7812 */ /* 0x000fe200078ec0ff */
[----:B------:R-:W4:Y:S01]  /*9430*/  S2R R99, SR_TID.X ;  /* 0x0000000000637919 */ /* 0x000f220000002100 */
[----:B-1----:R-:W-:-:S03]  /*9440*/  IMAD R2, R5, R8, RZ ;  /* 0x0000000805027224 */ /* 0x002fc600078e02ff */
[----:B----4-:R-:W-:-:S04]  /*9450*/  IMAD.WIDE.U32 R6, R16, R10, RZ ;  /* 0x0000000a10067225 */ /* 0x010fc800078e00ff */
[----:B------:R-:W-:Y:S01]  /*9460*/  IMAD R9, R17, R10, RZ ;  /* 0x0000000a11097224 */ /* 0x000fe200078e02ff */
[----:B------:R-:W-:-:S04]  /*9470*/  SHF.R.S32.HI R95, RZ, 0x1f, R99 ;  /* 0x0000001fff5f7819 */ /* 0x000fc80000011463 */
[----:B------:R-:W-:-:S04]  /*9480*/  LEA.HI R95, R95, R99, RZ, 0x5 ;  /* 0x000000635f5f7211 */ /* 0x000fc800078f28ff */
[----:B------:R-:W-:-:S05]  /*9490*/  LOP3.LUT R95, R95, 0xffffffe0, RZ, 0xc0, !PT ;  /* 0xffffffe05f5f7812 */ /* 0x000fca00078ec0ff */
[----:B------:R-:W-:Y:S02]  /*94a0*/  IMAD.IADD R95, R99, 0x1, -R95 ;  /* 0x00000001635f7824 */ /* 0x000fe400078e0a5f */
[----:B--2---:R-:W-:Y:S01]  /*94b0*/  IMAD R12, R213, 0x80, R3 ;  /* 0x00000080d50c7824 */ /* 0x004fe200078e0203 */
[----:B------:R-:W-:-:S05]  /*94c0*/  SEL R3, R220, RZ, !P0 ;  /* 0x000000ffdc037207 */ /* 0x000fca0004000000 */
[----:B------:R-:W-:Y:S02]  /*94d0*/  IMAD R11, R4, R3, R2 ;  /* 0x00000003040b7224 */ /* 0x000fe400078e0202 */
[----:B------:R-:W-:-:S04]  /*94e0*/  @P2 IMAD.HI.U32 R3, R12, c[0x0][0x4ec], RZ ;  /* 0x00013b000c032a27 */ /* 0x000fc800078e00ff */
[----:B------:R-:W-:-:S04]  /*94f0*/  IMAD.WIDE.U32 R4, R4, R8, RZ ;  /* 0x0000000804047225 */ /* 0x000fc800078e00ff */
[----:B------:R-:W-:Y:S01]  /*9500*/  IMAD.MOV.U32 R2, RZ, RZ, R12 ;  /* 0x000000ffff027224 */ /* 0x000fe200078e000c */
[----:B------:R-:W-:Y:S02]  /*9510*/  @P2 SHF.R.U32.HI R2, RZ, c[0x0][0x4f0], R3 ;  /* 0x00013c00ff022a19 */ /* 0x000fe40000011603 */
[----:B------:R-:W-:Y:S02]  /*9520*/  SEL R3, R221, RZ, P3 ;  /* 0x000000ffdd037207 */ /* 0x000fe40001800000 */
[--C-:B-----5:R-:W-:Y:S01]  /*9530*/  IADD3 R15, P1, P0, R4, R6, R0.reuse ;  /* 0x00000006040f7210 */ /* 0x120fe2000783e000 */
[----:B------:R-:W-:Y:S01]  /*9540*/  IMAD.IADD R6, R7, 0x1, R9 ;  /* 0x0000000107067824 */ /* 0x000fe200078e0209 */
[----:B------:R-:W-:Y:S01]  /*9550*/  SHF.R.S32.HI R9, RZ, 0x1f, R0 ;  /* 0x0000001fff097819 */ /* 0x000fe20000011400 */
[----:B------:R-:W-:Y:S02]  /*9560*/  IMAD.IADD R13, R5, 0x1, R11 ;  /* 0x00000001050d7824 */ /* 0x000fe400078e020b */
[----:B------:R-:W-:-:S02]  /*9570*/  IMAD.MOV R7, RZ, RZ, -R2 ;  /* 0x000000ffff077224 */ /* 0x000fc400078e0a02 */
[-C--:B------:R-:W-:Y:S02]  /*9580*/  IMAD R11, R19, R3.reuse, RZ ;  /* 0x00000003130b7224 */ /* 0x080fe400078e02ff */
[----:B------:R-:W-:Y:S01]  /*9590*/  IMAD.WIDE.U32 R4, R18, R3, RZ ;  /* 0x0000000312047225 */ /* 0x000fe200078e00ff */
[----:B------:R-:W-:-:S03]  /*95a0*/  IADD3.X R13, R13, R6, R9, P1, P0 ;  /* 0x000000060d0d7210 */ /* 0x000fc60000fe0409 */
[----:B------:R-:W-:Y:S01]  /*95b0*/  IMAD R3, R7, c[0x0][0x4e8], R12 ;  /* 0x00013a0007037a24 */ /* 0x000fe200078e020c */
[----:B------:R-:W-:Y:S01]  /*95c0*/  IADD3 R4, P1, P0, R2, R15, R4 ;  /* 0x0000000f02047210 */ /* 0x000fe2000783e004 */
[----:B------:R-:W-:Y:S01]  /*95d0*/  IMAD.IADD R11, R5, 0x1, R11 ;  /* 0x00000001050b7824 */ /* 0x000fe200078e020b */
[----:B------:R-:W-:Y:S01]  /*95e0*/  SHF.R.S32.HI R5, RZ, 0x1f, R2 ;  /* 0x0000001fff057819 */ /* 0x000fe20000011402 */
[----:B------:R-:W-:Y:S01]  /*95f0*/  IMAD R2, R21, R3, RZ ;  /* 0x0000000315027224 */ /* 0x000fe200078e02ff */
[----:B------:R-:W-:Y:S02]  /*9600*/  SHF.R.S32.HI R6, RZ, 0x1f, R3 ;  /* 0x0000001fff067819 */ /* 0x000fe40000011403 */
[----:B------:R-:W-:Y:S01]  /*9610*/  IADD3.X R5, R5, R13, R11, P1, P0 ;  /* 0x0000000d05057210 */ /* 0x000fe20000fe040b */
[----:B------:R-:W-:Y:S02]  /*9620*/  IMAD.MOV.U32 R7, RZ, RZ, c[0x0][0x4a8] ;  /* 0x00012a00ff077624 */ /* 0x000fe400078e00ff */
[----:B------:R-:W-:-:S02]  /*9630*/  IMAD R6, R20, R6, R2 ;  /* 0x0000000614067224 */ /* 0x000fc400078e0202 */
[----:B------:R-:W-:Y:S01]  /*9640*/  IMAD.WIDE.U32 R2, R20, R3, R4 ;  /* 0x0000000314027225 */ /* 0x000fe200078e0004 */
[----:B------:R-:W-:-:S03]  /*9650*/  SEL R4, R7, c[0x0][0x450], P3 ;  /* 0x0001140007047a07 */ /* 0x000fc60001800000 */
[----:B------:R-:W-:Y:S01]  /*9660*/  IMAD.MOV.U32 R5, RZ, RZ, c[0x0][0x4ac] ;  /* 0x00012b00ff057624 */ /* 0x000fe200078e00ff */
[----:B------:R-:W-:Y:S01]  /*9670*/  LEA R4, P0, R2, R4, 0x2 ;  /* 0x0000000402047211 */ /* 0x000fe200078010ff */
[----:B------:R-:W-:-:S03]  /*9680*/  IMAD.IADD R3, R3, 0x1, R6 ;  /* 0x0000000103037824 */ /* 0x000fc600078e0206 */
[----:B------:R-:W-:-:S04]  /*9690*/  SEL R5, R5, c[0x0][0x454], P3 ;  /* 0x0001150005057a07 */ /* 0x000fc80001800000 */
[----:B------:R-:W-:Y:S01]  /*96a0*/  LEA.HI.X R2, R2, R5, R3, 0x2, P0 ;  /* 0x0000000502027211 */ /* 0x000fe200000f1403 */
[----:B------:R-:W-:Y:S04]  /*96b0*/  SHFL.IDX PT, R6, R4, RZ, 0x1c1f ;  /* 0x001c1fff04067589 */ /* 0x000fe800000e0000 */
[----:B------:R-:W1:Y:S04]  /*96c0*/  SHFL.IDX PT, R7, R2, RZ, 0x1c1f ;  /* 0x001c1fff02077589 */ /* 0x000e6800000e0000 */
[----:B------:R-:W-:Y:S04]  /*96d0*/  SHFL.IDX PT, R4, R4, 0x1, 0x1c1f ;  /* 0x003c1f0004047f89 */ /* 0x000fe800000e0000 */
[----:B------:R3:W2:Y:S01]  /*96e0*/  SHFL.IDX PT, R5, R2, 0x1, 0x1c1f ;  /* 0x003c1f0002057f89 */ /* 0x0006a200000e0000 */
[----:B------:R-:W-:Y:S01]  /*96f0*/  IMAD R11, R14, c[0x0][0x4e8], RZ ;  /* 0x00013a000e0b7a24 */ /* 0x000fe200078e02ff */
[----:B------:R-:W-:Y:S01]  /*9700*/  LOP3.LUT P0, RZ, R95, 0x3, RZ, 0xc0, !PT ;  /* 0x000000035fff7812 */ /* 0x000fe2000780c0ff */
[----:B---3--:R-:W-:-:S05]  /*9710*/  IMAD R2, R213, 0x80, R98 ;  /* 0x00000080d5027824 */ /* 0x008fca00078e0262 */
[C---:B------:R-:W-:Y:S02]  /*9720*/  IADD3 R3, R2.reuse, 0x8, RZ ;  /* 0x0000000802037810 */ /* 0x040fe40007ffe0ff */
[-C--:B------:R-:W-:Y:S02]  /*9730*/  ISETP.GE.OR P1, PT, R2, R11.reuse, P0 ;  /* 0x0000000b0200720c */ /* 0x080fe40000726670 */
[----:B------:R-:W-:-:S11]  /*9740*/  ISETP.GE.OR P0, PT, R3, R11, P0 ;  /* 0x0000000b0300720c */ /* 0x000fd60000706670 */
[----:B-1----:R1:W-:Y:S01]  /*9750*/  @!P1 ST.E [R6.64], R23 ;  /* 0x0000001706009985 */ /* 0x0023e2000c101906 */
[----:B------:R-:W-:-:S03]  /*9760*/  ISETP.GE.AND P1, PT, R2, R11, PT ;  /* 0x0000000b0200720c */ /* 0x000fc60003f26270 */
[----:B--2---:R1:W-:Y:S01]  /*9770*/  @!P0 ST.E [R4.64], R22 ;  /* 0x0000001604008985 */ /* 0x0043e2000c101906 */
[----:B------:R-:W-:Y:S01]  /*9780*/  ISETP.GE.AND P0, PT, R3, R11, PT ;  /* 0x0000000b0300720c */ /* 0x000fe20003f06270 */
[----:B------:R-:W-:Y:S05]  /*9790*/  @P3 BRA `(.L_x_69) ;  /* 0x0000088000003947 */ /* 0x000fea0003800000 */
[----:B-1----:R-:W-:Y:S01]  /*97a0*/  IMAD R4, R9, c[0x0][0x3a0], RZ ;  /* 0x0000e80009047a24 */ /* 0x002fe200078e02ff */
[----:B------:R-:W-:Y:S01]  /*97b0*/  SHF.R.S32.HI R5, RZ, 0x1f, R8 ;  /* 0x0000001fff057819 */ /* 0x000fe20000011408 */
[C---:B------:R-:W-:Y:S01]  /*97c0*/  IMAD.WIDE.U32 R2, R0.reuse, c[0x0][0x3a0], RZ ;  /* 0x0000e80000027a25 */ /* 0x040fe200078e00ff */
[----:B------:R1:W2:Y:S03]  /*97d0*/  LDS.128 R24, [R187+0x80] ;  /* 0x00008000bb187984 */ /* 0x0002a60000000c00 */
[----:B------:R-:W-:Y:S01]  /*97e0*/  IMAD R0, R0, c[0x0][0x3a4], R4 ;  /* 0x0000e90000007a24 */ /* 0x000fe200078e0204 */
[----:B------:R-:W-:Y:S01]  /*97f0*/  LEA R4, R197, R201, 0x5 ;  /* 0x000000c9c5047211 */ /* 0x000fe200078e28ff */
[----:B------:R1:W3:Y:S01]  /*9800*/  LDS.128 R36, [R187+0x1080] ;  /* 0x00108000bb247984 */ /* 0x0002e20000000c00 */
[----:B------:R-:W-:-:S02]  /*9810*/  IMAD R5, R5, c[0x0][0x3f0], RZ ;  /* 0x0000fc0005057a24 */ /* 0x000fc400078e02ff */
[----:B------:R-:W-:Y:S01]  /*9820*/  IADD3 R3, R3, R0, RZ ;  /* 0x0000000003037210 */ /* 0x000fe20007ffe0ff */
[----:B------:R1:W4:Y:S01]  /*9830*/  LDS.128 R48, [R187+0x2080] ;  /* 0x00208000bb307984 */ /* 0x0003220000000c00 */
[----:B------:R-:W-:Y:S01]  /*9840*/  LEA R4, R213, R4, 0x7 ;  /* 0x00000004d5047211 */ /* 0x000fe200078e38ff */
[----:B------:R-:W-:Y:S02]  /*9850*/  IMAD R7, R8, c[0x0][0x3f4], R5 ;  /* 0x0000fd0008077a24 */ /* 0x000fe400078e0205 */
[----:B------:R-:W-:Y:S01]  /*9860*/  IMAD.WIDE.U32 R2, R10, c[0x0][0x3e8], R2 ;  /* 0x0000fa000a027a25 */ /* 0x000fe200078e0002 */
[----:B------:R1:W1:Y:S01]  /*9870*/  LDS.128 R56, [R187+0x3080] ;  /* 0x00308000bb387984 */ /* 0x0002620000000c00 */
[----:B------:R-:W-:Y:S02]  /*9880*/  MOV R0, R4 ;  /* 0x0000000400007202 */ /* 0x000fe40000000f00 */
[----:B------:R-:W-:Y:S01]  /*9890*/  @P2 IMAD.HI.U32 R6, R4, c[0x0][0x4ec], RZ ;  /* 0x00013b0004062a27 */ /* 0x000fe200078e00ff */
[----:B------:R1:W1:Y:S03]  /*98a0*/  LDS.128 R20, [R187+0x4080] ;  /* 0x00408000bb147984 */ /* 0x0002660000000c00 */
[----:B------:R-:W-:Y:S01]  /*98b0*/  IMAD R3, R10, c[0x0][0x3ec], R3 ;  /* 0x0000fb000a037a24 */ /* 0x000fe200078e0203 */
[----:B------:R1:W1:Y:S01]  /*98c0*/  LDS.128 R32, [R187+0x5080] ;  /* 0x00508000bb207984 */ /* 0x0002620000000c00 */
[----:B------:R-:W-:-:S02]  /*98d0*/  @P2 SHF.R.U32.HI R0, RZ, c[0x0][0x4f0], R6 ;  /* 0x00013c00ff002a19 */ /* 0x000fc40000011606 */
[----:B------:R-:W-:Y:S01]  /*98e0*/  IMAD.WIDE.U32 R2, R8, c[0x0][0x3f0], R2 ;  /* 0x0000fc0008027a25 */ /* 0x000fe200078e0002 */
[----:B------:R1:W1:Y:S01]  /*98f0*/  LDS.128 R44, [R187+0x6080] ;  /* 0x00608000bb2c7984 */ /* 0x0002620000000c00 */
[----:B------:R-:W-:Y:S02]  /*9900*/  SHF.R.S32.HI R6, RZ, 0x1f, R0 ;  /* 0x0000001fff067819 */ /* 0x000fe40000011400 */
[----:B------:R-:W-:Y:S01]  /*9910*/  IADD3 R5, -R0, RZ, RZ ;  /* 0x000000ff00057210 */ /* 0x000fe20007ffe1ff */
[----:B------:R1:W1:Y:S01]  /*9920*/  LDS.128 R52, [R187+0x7080] ;  /* 0x00708000bb347984 */ /* 0x0002620000000c00 */
[----:B------:R-:W-:Y:S01]  /*9930*/  IADD3 R3, R3, R7, RZ ;  /* 0x0000000703037210 */ /* 0x000fe20007ffe0ff */
[----:B------:R-:W-:Y:S02]  /*9940*/  IMAD R6, R6, c[0x0][0x3e0], RZ ;  /* 0x0000f80006067a24 */ /* 0x000fe400078e02ff */
[----:B------:R1:W1:Y:S01]  /*9950*/  LDS.128 R16, [R187+0x8080] ;  /* 0x00808000bb107984 */ /* 0x0002620000000c00 */
[----:B------:R-:W-:-:S02]  /*9960*/  IMAD R4, R5, c[0x0][0x4e8], R4 ;  /* 0x00013a0005047a24 */ /* 0x000fc400078e0204 */
[C---:B------:R-:W-:Y:S01]  /*9970*/  IMAD R5, R0.reuse, c[0x0][0x3e4], R6 ;  /* 0x0000f90000057a24 */ /* 0x040fe200078e0206 */
[----:B------:R1:W1:Y:S01]  /*9980*/  LDS.128 R28, [R187+0x9080] ;  /* 0x00908000bb1c7984 */ /* 0x0002620000000c00 */
[----:B------:R-:W-:Y:S01]  /*9990*/  IMAD.WIDE.U32 R2, R0, c[0x0][0x3e0], R2 ;  /* 0x0000f80000027a25 */ /* 0x000fe200078e0002 */
[----:B------:R-:W-:Y:S02]  /*99a0*/  SHF.R.S32.HI R0, RZ, 0x1f, R4 ;  /* 0x0000001fff007819 */ /* 0x000fe40000011404 */
[----:B------:R1:W1:Y:S02]  /*99b0*/  LDS.128 R40, [R187+0xa080] ;  /* 0x00a08000bb287984 */ /* 0x0002640000000c00 */
[----:B------:R-:W-:Y:S01]  /*99c0*/  IADD3 R3, R3, R5, RZ ;  /* 0x0000000503037210 */ /* 0x000fe20007ffe0ff */
[----:B------:R-:W-:Y:S01]  /*99d0*/  IMAD R0, R0, c[0x0][0x3d8], RZ ;  /* 0x0000f60000007a24 */ /* 0x000fe200078e02ff */
[----:B------:R1:W1:Y:S03]  /*99e0*/  LDS.128 R60, [R187+0xb080] ;  /* 0x00b08000bb3c7984 */ /* 0x0002660000000c00 */
[----:B------:R-:W-:-:S04]  /*99f0*/  IMAD.WIDE.U32 R2, R4, c[0x0][0x3d8], R2 ;  /* 0x0000f60004027a25 */ /* 0x000fc800078e0002 */
[----:B------:R-:W-:Y:S01]  /*9a00*/  IMAD R0, R4, c[0x0][0x3dc], R0 ;  /* 0x0000f70004007a24 */ /* 0x000fe200078e0200 */
[----:B------:R-:W-:-:S04]  /*9a10*/  LEA R12, P0, R2, c[0x0][0x380], 0x1 ;  /* 0x0000e000020c7a11 */ /* 0x000fc800078008ff */
[----:B------:R-:W-:-:S04]  /*9a20*/  IADD3 R0, R3, R0, RZ ;  /* 0x0000000003007210 */ /* 0x000fc80007ffe0ff */
[----:B------:R-:W-:Y:S01]  /*9a30*/  LEA.HI.X R9, R2, c[0x0][0x384], R0, 0x1, P0 ;  /* 0x0000e10002097a11 */ /* 0x000fe200000f0c00 */
[----:B------:R-:W-:Y:S05]  /*9a40*/  BRA.DIV ~URZ, `(.L_x_70) ;  /* 0x00003fc27f007947 */ /* 0x000fea000b800000 */
[----:B--234-:R2:W3:Y:S02]  /*9a50*/  SHFL.IDX PT, R8, R9, RZ, 0x181f ;  /* 0x00181fff09087589 */ /* 0x01c4e400000e0000 */
.L_x_141:
[----:B------:R-:W-:Y:S05]  /*9a60*/  BRA.DIV ~URZ, `(.L_x_71) ;  /* 0x000040127f007947 */ /* 0x000fea000b800000 */
[----:B------:R4:W2:Y:S02]  /*9a70*/  SHFL.IDX PT, R0, R12, RZ, 0x181f ;  /* 0x00181fff0c007589 */ /* 0x0008a400000e0000 */
.L_x_142:
[----:B------:R-:W-:Y:S01]  /*9a80*/  LEA R10, R213, R201, 0x7 ;  /* 0x000000c9d50a7211 */ /* 0x000fe200078e38ff */
[----:B------:R-:W-:Y:S03]  /*9a90*/  BSSY B0, `(.L_x_72) ;  /* 0x0000012000007945 */ /* 0x000fe60003800000 */
[----:B------:R-:W-:-:S13]  /*9aa0*/  ISETP.GE.AND P0, PT, R10, R11, PT ;  /* 0x0000000b0a00720c */ /* 0x000fda0003f06270 */
[----:B------:R-:W-:Y:S05]  /*9ab0*/  @P0 BRA `(.L_x_73) ;  /* 0x000000f000000947 */ /* 0x000fea0003800000 */
[----:B------:R-:W-:Y:S02]  /*9ac0*/  ISETP.GE.AND P5, PT, R194, c[0x0][0x3c8], PT ;  /* 0x0000f200c2007a0c */ /* 0x000fe40003fa6270 */
[----:B------:R-:W-:Y:S02]  /*9ad0*/  ISETP.GE.AND P4, PT, R198, c[0x0][0x3c8], PT ;  /* 0x0000f200c6007a0c */ /* 0x000fe40003f86270 */
[----:B------:R-:W-:Y:S02]  /*9ae0*/  ISETP.GE.AND P3, PT, R199, c[0x0][0x3c8], PT ;  /* 0x0000f200c7007a0c */ /* 0x000fe40003f66270 */
[----:B------:R-:W-:Y:S02]  /*9af0*/  SHF.R.S32.HI R15, RZ, 0x1f, R194 ;  /* 0x0000001fff0f7819 */ /* 0x000fe400000114c2 */
[----:B------:R-:W-:Y:S02]  /*9b00*/  SHF.R.S32.HI R14, RZ, 0x1f, R198 ;  /* 0x0000001fff0e7819 */ /* 0x000fe400000114c6 */
[----:B------:R-:W-:-:S03]  /*9b10*/  SHF.R.S32.HI R13, RZ, 0x1f, R199 ;  /* 0x0000001fff0d7819 */ /* 0x000fc600000114c7 */
[-C--:B--2---:R-:W-:Y:S02]  /*9b20*/  @!P5 LEA R6, P2, R194, R0.reuse, 0x1 ;  /* 0x00000000c206d211 */ /* 0x084fe400078408ff */
[-C--:B------:R-:W-:Y:S02]  /*9b30*/  @!P4 LEA R4, P1, R198, R0.reuse, 0x1 ;  /* 0x00000000c604c211 */ /* 0x080fe400078208ff */
[C---:B------:R-:W-:Y:S02]  /*9b40*/  @!P3 LEA R2, P0, R199.reuse, R0, 0x1 ;  /* 0x00000000c702b211 */ /* 0x040fe400078008ff */
[-C--:B---3--:R-:W-:Y:S02]  /*9b50*/  @!P5 LEA.HI.X R7, R194, R8.reuse, R15, 0x1, P2 ;  /* 0x00000008c207d211 */ /* 0x088fe400010f0c0f */
[-C--:B------:R-:W-:Y:S02]  /*9b60*/  @!P4 LEA.HI.X R5, R198, R8.reuse, R14, 0x1, P1 ;  /* 0x00000008c605c211 */ /* 0x080fe400008f0c0e */
[----:B------:R-:W-:Y:S01]  /*9b70*/  @!P3 LEA.HI.X R3, R199, R8, R13, 0x1, P0 ;  /* 0x00000008c703b211 */ /* 0x000fe200000f0c0d */
[----:B------:R2:W-:Y:S04]  /*9b80*/  @!P5 ST.E.128 [R6.64], R24 ;  /* 0x000000180600d985 */ /* 0x0005e8000c101d06 */
[----:B-1----:R2:W-:Y:S04]  /*9b90*/  @!P4 ST.E.128 [R4.64], R20 ;  /* 0x000000140400c985 */ /* 0x0025e8000c101d06 */
[----:B------:R2:W-:Y:S02]  /*9ba0*/  @!P3 ST.E.128 [R2.64], R16 ;  /* 0x000000100200b985 */ /* 0x0005e4000c101d06 */
.L_x_73:
[----:B------:R-:W-:Y:S05]  /*9bb0*/  BSYNC B0 ;  /* 0x0000000000007941 */ /* 0x000fea0003800000 */
.L_x_72:
[----:B------:R-:W-:Y:S05]  /*9bc0*/  BRA.DIV ~URZ, `(.L_x_74) ;  /* 0x00003f227f007947 */ /* 0x000fea000b800000 */
[----:B---3--:R3:W4:Y:S04]  /*9bd0*/  SHFL.IDX PT, R8, R9, 0x1, 0x181f ;  /* 0x00381f0009087f89 */ /* 0x00872800000e0000 */
[----:B--2---:R3:W2:Y:S02]  /*9be0*/  SHFL.IDX PT, R0, R12, 0x1, 0x181f ;  /* 0x00381f000c007f89 */ /* 0x0046a400000e0000 */
.L_x_143:
[----:B------:R-:W-:Y:S01]  /*9bf0*/  IADD3 R2, R10, 0x20, RZ ;  /* 0x000000200a027810 */ /* 0x000fe20007ffe0ff */
        /* <DEDUP_REMOVED lines=12> */
[-C--:B----4-:R-:W-:Y:S02]  /*9cc0*/  @!P2 LEA.HI.X R7, R194, R8.reuse, R15, 0x1, P5 ;  /* 0x00000008c207a211 */ /* 0x090fe400028f0c0f */
[-C--:B------:R-:W-:Y:S02]  /*9cd0*/  @!P1 LEA.HI.X R5, R198, R8.reuse, R14, 0x1, P4 ;  /* 0x00000008c6059211 */ /* 0x080fe400020f0c0e */
[----:B------:R-:W-:Y:S01]  /*9ce0*/  @!P0 LEA.HI.X R3, R199, R8, R13, 0x1, P3 ;  /* 0x00000008c7038211 */ /* 0x000fe200018f0c0d */
[----:B------:R2:W-:Y:S04]  /*9cf0*/  @!P2 ST.E.128 [R6.64], R36 ;  /* 0x000000240600a985 */ /* 0x0005e8000c101d06 */
[----:B-1----:R2:W-:Y:S04]  /*9d00*/  @!P1 ST.E.128 [R4.64], R32 ;  /* 0x0000002004009985 */ /* 0x0025e8000c101d06 */
[----:B------:R2:W-:Y:S02]  /*9d10*/  @!P0 ST.E.128 [R2.64], R28 ;  /* 0x0000001c02008985 */ /* 0x0005e4000c101d06 */
.L_x_76:
[----:B------:R-:W-:Y:S05]  /*9d20*/  BSYNC B0 ;  /* 0x0000000000007941 */ /* 0x000fea0003800000 */
.L_x_75:
[----:B------:R-:W-:Y:S05]  /*9d30*/  BRA.DIV ~URZ, `(.L_x_77) ;  /* 0x00003e827f007947 */ /* 0x000fea000b800000 */
[----:B----4-:R4:W3:Y:S02]  /*9d40*/  SHFL.IDX PT, R8, R9, 0x2, 0x181f ;  /* 0x00581f0009087f89 */ /* 0x0108e400000e0000 */
.L_x_144:
[----:B------:R-:W-:Y:S05]  /*9d50*/  BRA.DIV ~URZ, `(.L_x_78) ;  /* 0x00003ed27f007947 */ /* 0x000fea000b800000 */
[----:B--2---:R2:W4:Y:S02]  /*9d60*/  SHFL.IDX PT, R0, R12, 0x2, 0x181f ;  /* 0x00581f000c007f89 */ /* 0x00452400000e0000 */
.L_x_145:
        /* <DEDUP_REMOVED lines=10> */
[-C--:B----4-:R-:W-:Y:S02]  /*9e10*/  @!P2 LEA R6, P5, R194, R0.reuse, 0x1 ;  /* 0x00000000c206a211 */ /* 0x090fe400078a08ff */
        /* <DEDUP_REMOVED lines=8> */
.L_x_80:
[----:B------:R-:W-:Y:S05]  /*9ea0*/  BSYNC B0 ;  /* 0x0000000000007941 */ /* 0x000fea0003800000 */
.L_x_79:
[----:B------:R-:W-:Y:S05]  /*9eb0*/  BRA.DIV ~URZ, `(.L_x_81) ;  /* 0x00003de27f007947 */ /* 0x000fea000b800000 */
[----:B---3--:R3:W2:Y:S04]  /*9ec0*/  SHFL.IDX PT, R6, R9, 0x3, 0x181f ;  /* 0x00781f0009067f89 */ /* 0x0086a800000e0000 */
[----:B----4-:R3:W4:Y:S02]  /*9ed0*/  SHFL.IDX PT, R0, R12, 0x3, 0x181f ;  /* 0x00781f000c007f89 */ /* 0x01072400000e0000 */
.L_x_146:
[----:B------:R-:W-:-:S04]  /*9ee0*/  IADD3 R2, R10, 0x60, RZ ;  /* 0x000000600a027810 */ /* 0x000fc80007ffe0ff */
[----:B------:R-:W-:-:S13]  /*9ef0*/  ISETP.GE.AND P0, PT, R2, R11, PT ;  /* 0x0000000b0200720c */ /* 0x000fda0003f06270 */
[----:B------:R-:W-:Y:S05]  /*9f00*/  @P0 BRA `(.L_x_82) ;  /* 0x00001f5000000947 */ /* 0x000fea0003800000 */
[----:B------:R-:W-:Y:S02]  /*9f10*/  ISETP.GE.AND P1, PT, R194, c[0x0][0x3c8], PT ;  /* 0x0000f200c2007a0c */ /* 0x000fe40003f26270 */
[----:B------:R-:W-:Y:S02]  /*9f20*/  ISETP.GE.AND P0, PT, R198, c[0x0][0x3c8], PT ;  /* 0x0000f200c6007a0c */ /* 0x000fe40003f06270 */
[----:B------:R-:W-:Y:S02]  /*9f30*/  SHF.R.S32.HI R8, RZ, 0x1f, R194 ;  /* 0x0000001fff087819 */ /* 0x000fe400000114c2 */
[----:B------:R-:W-:-:S07]  /*9f40*/  SHF.R.S32.HI R7, RZ, 0x1f, R198 ;  /* 0x0000001fff077819 */ /* 0x000fce00000114c6 */
[-C--:B----4-:R-:W-:Y:S02]  /*9f50*/  @!P1 LEA R4, P3, R194, R0.reuse, 0x1 ;  /* 0x00000000c2049211 */ /* 0x090fe400078608ff */
[----:B------:R-:W-:Y:S02]  /*9f60*/  @!P0 LEA R2, P2, R198, R0, 0x1 ;  /* 0x00000000c6028211 */ /* 0x000fe400078408ff */
[-C--:B--2---:R-:W-:Y:S02]  /*9f70*/  @!P1 LEA.HI.X R5, R194, R6.reuse, R8, 0x1, P3 ;  /* 0x00000006c2059211 */ /* 0x084fe400018f0c08 */
[----:B------:R-:W-:-:S03]  /*9f80*/  @!P0 LEA.HI.X R3, R198, R6, R7, 0x1, P2 ;  /* 0x00000006c6038211 */ /* 0x000fc600010f0c07 */
[----:B-1----:R1:W-:Y:S04]  /*9f90*/  @!P1 ST.E.128 [R4.64], R56 ;  /* 0x0000003804009985 */ /* 0x0023e8000c101d06 */
[----:B------:R1:W-:Y:S01]  /*9fa0*/  @!P0 ST.E.128 [R2.64], R52 ;  /* 0x0000003402008985 */ /* 0x0003e2000c101d06 */
[----:B------:R-:W-:-:S13]  /*9fb0*/  ISETP.GE.AND P0, PT, R199, c[0x0][0x3c8], PT ;  /* 0x0000f200c7007a0c */ /* 0x000fda0003f06270 */
[----:B------:R-:W-:Y:S05]  /*9fc0*/  @P0 BRA `(.L_x_82) ;  /* 0x00001e9000000947 */ /* 0x000fea0003800000 */
[----:B------:R-:W-:Y:S02]  /*9fd0*/  SHF.R.S32.HI R7, RZ, 0x1f, R199 ;  /* 0x0000001fff077819 */ /* 0x000fe400000114c7 */
[----:B-1----:R-:W-:-:S04]  /*9fe0*/  LEA R2, P0, R199, R0, 0x1 ;  /* 0x00000000c7027211 */ /* 0x002fc800078008ff */
[----:B------:R-:W-:-:S05]  /*9ff0*/  LEA.HI.X R3, R199, R6, R7, 0x1, P0 ;  /* 0x00000006c7037211 */ /* 0x000fca00000f0c07 */
[----:B------:R1:W-:Y:S01]  /*a000*/  ST.E.128 [R2.64], R60 ;  /* 0x0000003c02007985 */ /* 0x0003e2000c101d06 */
[----:B------:R-:W-:Y:S05]  /*a010*/  BRA `(.L_x_82) ;  /* 0x00001e4000007947 */ /* 0x000fea0003800000 */
.L_x_69:
[----:B-1----:R-:W-:Y:S02]  /*a020*/  IMAD R4, R9, c[0x0][0x408], RZ ;  /* 0x0001020009047a24 */ /* 0x002fe400078e02ff */
[----:B------:R-:W-:-:S04]  /*a030*/  IMAD.WIDE.U32 R2, R0, c[0x0][0x408], RZ ;  /* 0x0001020000027a25 */ /* 0x000fc800078e00ff */
[----:B------:R-:W-:Y:S02]  /*a040*/  IMAD R0, R0, c[0x0][0x40c], R4 ;  /* 0x0001030000007a24 */ /* 0x000fe400078e0204 */
[----:B------:R-:W-:-:S03]  /*a050*/  @P2 IMAD.HI.U32 R5, R12, c[0x0][0x4ec], RZ ;  /* 0x00013b000c052a27 */ /* 0x000fc600078e00ff */
[----:B------:R-:W-:Y:S02]  /*a060*/  IADD3 R3, R3, R0, RZ ;  /* 0x0000000003037210 */ /* 0x000fe40007ffe0ff */
[----:B------:R-:W-:-:S03]  /*a070*/  SHF.R.S32.HI R0, RZ, 0x1f, R8 ;  /* 0x0000001fff007819 */ /* 0x000fc60000011408 */
[----:B------:R-:W-:-:S04]  /*a080*/  IMAD.WIDE.U32 R2, R10, c[0x0][0x438], R2 ;  /* 0x00010e000a027a25 */ /* 0x000fc800078e0002 */
[----:B------:R-:W-:Y:S02]  /*a090*/  IMAD R0, R0, c[0x0][0x440], RZ ;  /* 0x0001100000007a24 */ /* 0x000fe400078e02ff */
[----:B------:R-:W-:Y:S02]  /*a0a0*/  IMAD R3, R10, c[0x0][0x43c], R3 ;  /* 0x00010f000a037a24 */ /* 0x000fe400078e0203 */
[C---:B------:R-:W-:Y:S01]  /*a0b0*/  IMAD R4, R8.reuse, c[0x0][0x444], R0 ;  /* 0x0001110008047a24 */ /* 0x040fe200078e0200 */
[----:B------:R-:W-:Y:S01]  /*a0c0*/  MOV R0, R12 ;  /* 0x0000000c00007202 */ /* 0x000fe20000000f00 */
[----:B------:R-:W-:Y:S01]  /*a0d0*/  IMAD.WIDE.U32 R2, R8, c[0x0][0x440], R2 ;  /* 0x0001100008027a25 */ /* 0x000fe200078e0002 */
[----:B------:R-:W-:-:S04]  /*a0e0*/  @P2 SHF.R.U32.HI R0, RZ, c[0x0][0x4f0], R5 ;  /* 0x00013c00ff002a19 */ /* 0x000fc80000011605 */
[----:B------:R-:W-:Y:S02]  /*a0f0*/  IADD3 R3, R3, R4, RZ ;  /* 0x0000000403037210 */ /* 0x000fe40007ffe0ff */
[----:B------:R-:W-:Y:S02]  /*a100*/  SHF.R.S32.HI R5, RZ, 0x1f, R0 ;  /* 0x0000001fff057819 */ /* 0x000fe40000011400 */
[----:B------:R-:W-:Y:S01]  /*a110*/  IADD3 R4, -R0, RZ, RZ ;  /* 0x000000ff00047210 */ /* 0x000fe20007ffe1ff */
[----:B------:R-:W-:-:S04]  /*a120*/  IMAD.WIDE.U32 R2, R221, c[0x0][0x448], R2 ;  /* 0x00011200dd027a25 */ /* 0x000fc800078e0002 */
[----:B------:R-:W-:Y:S02]  /*a130*/  IMAD R5, R5, c[0x0][0x430], RZ ;  /* 0x00010c0005057a24 */ /* 0x000fe400078e02ff */
[----:B------:R-:W-:Y:S02]  /*a140*/  IMAD R3, R221, c[0x0][0x44c], R3 ;  /* 0x00011300dd037a24 */ /* 0x000fe400078e0203 */
[----:B------:R-:W-:Y:S02]  /*a150*/  IMAD R4, R4, c[0x0][0x4e8], R12 ;  /* 0x00013a0004047a24 */ /* 0x000fe400078e020c */
[C---:B------:R-:W-:Y:S02]  /*a160*/  IMAD R5, R0.reuse, c[0x0][0x434], R5 ;  /* 0x00010d0000057a24 */ /* 0x040fe400078e0205 */
[----:B------:R-:W-:Y:S01]  /*a170*/  IMAD.WIDE.U32 R2, R0, c[0x0][0x430], R2 ;  /* 0x00010c0000027a25 */ /* 0x000fe200078e0002 */
[----:B------:R-:W-:-:S04]  /*a180*/  SHF.R.S32.HI R0, RZ, 0x1f, R4 ;  /* 0x0000001fff007819 */ /* 0x000fc80000011404 */
[----:B------:R-:W-:Y:S01]  /*a190*/  IADD3 R3, R3, R5, RZ ;  /* 0x0000000503037210 */ /* 0x000fe20007ffe0ff */
[----:B------:R-:W-:-:S04]  /*a1a0*/  IMAD R0, R0, c[0x0][0x428], RZ ;  /* 0x00010a0000007a24 */ /* 0x000fc800078e02ff */
[----:B------:R-:W-:-:S04]  /*a1b0*/  IMAD.WIDE.U32 R2, R4, c[0x0][0x428], R2 ;  /* 0x00010a0004027a25 */ /* 0x000fc800078e0002 */
[----:B------:R-:W-:Y:S01]  /*a1c0*/  IMAD R4, R4, c[0x0][0x42c], R0 ;  /* 0x00010b0004047a24 */ /* 0x000fe200078e0200 */
[----:B------:R-:W-:-:S04]  /*a1d0*/  LEA R12, P2, R2, c[0x0][0x400], 0x2 ;  /* 0x00010000020c7a11 */ /* 0x000fc800078410ff */
[----:B------:R-:W-:-:S04]  /*a1e0*/  IADD3 R4, R3, R4, RZ ;  /* 0x0000000403047210 */ /* 0x000fc80007ffe0ff */
[----:B------:R-:W-:Y:S01]  /*a1f0*/  LEA.HI.X R5, R2, c[0x0][0x404], R4, 0x2, P2 ;  /* 0x0001010002057a11 */ /* 0x000fe200010f1404 */
[----:B------:R-:W-:Y:S05]  /*a200*/  BRA.DIV ~URZ, `(.L_x_83) ;  /* 0x00003b627f007947 */ /* 0x000fea000b800000 */
[----:B------:R1:W2:Y:S02]  /*a210*/  SHFL.IDX PT, R4, R5, RZ, 0x1c1f ;  /* 0x001c1fff05047589 */ /* 0x0002a400000e0000 */
.L_x_147:
[----:B------:R-:W-:Y:S05]  /*a220*/  BRA.DIV ~URZ, `(.L_x_84) ;  /* 0x00003bb27f007947 */ /* 0x000fea000b800000 */
[----:B------:R3:W4:Y:S02]  /*a230*/  SHFL.IDX PT, R0, R12, RZ, 0x1c1f ;  /* 0x001c1fff0c007589 */ /* 0x00072400000e0000 */
.L_x_148:
[----:B------:R-:W-:Y:S01]  /*a240*/  BSSY B0, `(.L_x_85) ;  /* 0x000007a000007945 */ /* 0x000fe20003800000 */
[----:B------:R-:W-:Y:S05]  /*a250*/  @P1 BRA `(.L_x_86) ;  /* 0x0000078000001947 */ /* 0x000fea0003800000 */
[----:B------:R-:W-:Y:S02]  /*a260*/  ISETP.GE.AND P4, PT, R222, c[0x0][0x3c8], PT ;  /* 0x0000f200de007a0c */ /* 0x000fe40003f86270 */
[----:B------:R-:W-:Y:S02]  /*a270*/  ISETP.GE.AND P2, PT, R249, c[0x0][0x3c8], PT ;  /* 0x0000f200f9007a0c */ /* 0x000fe40003f46270 */
[----:B------:R-:W-:Y:S02]  /*a280*/  ISETP.GE.AND P5, PT, R248, c[0x0][0x3c8], PT ;  /* 0x0000f200f8007a0c */ /* 0x000fe40003fa6270 */
[----:B------:R-:W-:Y:S02]  /*a290*/  ISETP.GE.AND P1, PT, R247, c[0x0][0x3c8], PT ;  /* 0x0000f200f7007a0c */ /* 0x000fe40003f26270 */
[----:B------:R-:W-:-:S02]  /*a2a0*/  SHF.R.S32.HI R8, RZ, 0x1f, R249 ;  /* 0x0000001fff087819 */ /* 0x000fc400000114f9 */
[----:B------:R-:W-:Y:S02]  /*a2b0*/  ISETP.GE.AND P6, PT, R246, c[0x0][0x3c8], PT ;  /* 0x0000f200f6007a0c */ /* 0x000fe40003fc6270 */
[----:B------:R-:W-:Y:S01]  /*a2c0*/  SHF.R.S32.HI R9, RZ, 0x1f, R248 ;  /* 0x0000001fff097819 */ /* 0x000fe200000114f8 */
[----:B----4-:R-:W-:Y:S01]  /*a2d0*/  @!P4 IMAD.MOV.U32 R6, RZ, RZ, R0 ;  /* 0x000000ffff06c224 */ /* 0x010fe200078e0000 */
[----:B------:R-:W-:Y:S01]  /*a2e0*/  SHF.R.S32.HI R10, RZ, 0x1f, R234 ;  /* 0x0000001fff0a7819 */ /* 0x000fe200000114ea */
[----:B--2---:R-:W-:Y:S01]  /*a2f0*/  @!P4 IMAD.MOV.U32 R7, RZ, RZ, R4 ;  /* 0x000000ffff07c224 */ /* 0x004fe200078e0004 */
[C---:B------:R-:W-:Y:S02]  /*a300*/  @!P2 LEA R2, P3, R249.reuse, R0, 0x2 ;  /* 0x00000000f902a211 */ /* 0x040fe400078610ff */
[----:B------:R-:W-:Y:S01]  /*a310*/  SHF.R.S32.HI R11, RZ, 0x1f, R233 ;  /* 0x0000001fff0b7819 */ /* 0x000fe200000114e9 */
[----:B------:R-:W-:Y:S01]  /*a320*/  @!P4 IMAD.WIDE R6, R222, 0x4, R6 ;  /* 0x00000004de06c825 */ /* 0x000fe200078e0206 */
[----:B------:R-:W-:-:S02]  /*a330*/  @!P2 LEA.HI.X R3, R249, R4, R8, 0x2, P3 ;  /* 0x00000004f903a211 */ /* 0x000fc400018f1408 */
[----:B------:R-:W-:Y:S02]  /*a340*/  SHF.R.S32.HI R8, RZ, 0x1f, R247 ;  /* 0x0000001fff087819 */ /* 0x000fe400000114f7 */
[----:B------:R2:W-:Y:S01]  /*a350*/  @!P4 ST.E.64 [R6.64], R124 ;  /* 0x0000007c0600c985 */ /* 0x0005e2000c101b06 */
[----:B------:R-:W-:Y:S02]  /*a360*/  SHF.R.S32.HI R13, RZ, 0x1f, R230 ;  /* 0x0000001fff0d7819 */ /* 0x000fe400000114e6 */
[----:B------:R-:W-:Y:S01]  /*a370*/  SHF.R.S32.HI R15, RZ, 0x1f, R229 ;  /* 0x0000001fff0f7819 */ /* 0x000fe200000114e5 */
[----:B------:R4:W-:Y:S01]  /*a380*/  @!P2 ST.E.64 [R2.64], R28 ;  /* 0x0000001c0200a985 */ /* 0x0009e2000c101b06 */
[----:B------:R-:W-:Y:S02]  /*a390*/  ISETP.GE.AND P2, PT, R245, c[0x0][0x3c8], PT ;  /* 0x0000f200f5007a0c */ /* 0x000fe40003f46270 */
[----:B------:R-:W-:Y:S02]  /*a3a0*/  SHF.R.S32.HI R14, RZ, 0x1f, R228 ;  /* 0x0000001fff0e7819 */ /* 0x000fe400000114e4 */
[----:B--2---:R-:W-:-:S02]  /*a3b0*/  @!P5 LEA R6, P4, R248, R0, 0x2 ;  /* 0x00000000f806d211 */ /* 0x004fc400078810ff */
[C---:B----4-:R-:W-:Y:S02]  /*a3c0*/  @!P1 LEA R2, P3, R247.reuse, R0, 0x2 ;  /* 0x00000000f7029211 */ /* 0x050fe400078610ff */
[-C--:B------:R-:W-:Y:S02]  /*a3d0*/  @!P5 LEA.HI.X R7, R248, R4.reuse, R9, 0x2, P4 ;  /* 0x00000004f807d211 */ /* 0x080fe400020f1409 */
[----:B------:R-:W-:Y:S02]  /*a3e0*/  @!P1 LEA.HI.X R3, R247, R4, R8, 0x2, P3 ;  /* 0x00000004f7039211 */ /* 0x000fe400018f1408 */
[----:B------:R-:W-:Y:S01]  /*a3f0*/  SHF.R.S32.HI R9, RZ, 0x1f, R246 ;  /* 0x0000001fff097819 */ /* 0x000fe200000114f6 */
[----:B------:R2:W-:Y:S01]  /*a400*/  @!P5 ST.E.64 [R6.64], R30 ;  /* 0x0000001e0600d985 */ /* 0x0005e2000c101b06 */
[----:B------:R-:W-:Y:S02]  /*a410*/  ISETP.GE.AND P5, PT, R244, c[0x0][0x3c8], PT ;  /* 0x0000f200f4007a0c */ /* 0x000fe40003fa6270 */
[----:B------:R-:W-:Y:S01]  /*a420*/  SHF.R.S32.HI R8, RZ, 0x1f, R245 ;  /* 0x0000001fff087819 */ /* 0x000fe200000114f5 */
[----:B------:R4:W-:Y:S01]  /*a430*/  @!P1 ST.E.64 [R2.64], R32 ;  /* 0x0000002002009985 */ /* 0x0009e2000c101b06 */
[----:B------:R-:W-:-:S02]  /*a440*/  ISETP.GE.AND P1, PT, R243, c[0x0][0x3c8], PT ;  /* 0x0000f200f3007a0c */ /* 0x000fc40003f26270 */
[CC--:B--2---:R-:W-:Y:S02]  /*a450*/  @!P6 LEA R6, P4, R246.reuse, R0.reuse, 0x2 ;  /* 0x00000000f606e211 */ /* 0x0c4fe400078810ff */
[C---:B----4-:R-:W-:Y:S02]  /*a460*/  @!P2 LEA R2, P3, R245.reuse, R0, 0x2 ;  /* 0x00000000f502a211 */ /* 0x050fe400078610ff */
[-C--:B------:R-:W-:Y:S02]  /*a470*/  @!P6 LEA.HI.X R7, R246, R4.reuse, R9, 0x2, P4 ;  /* 0x00000004f607e211 */ /* 0x080fe400020f1409 */
[----:B------:R-:W-:Y:S02]  /*a480*/  @!P2 LEA.HI.X R3, R245, R4, R8, 0x2, P3 ;  /* 0x00000004f503a211 */ /* 0x000fe400018f1408 */
[----:B------:R-:W-:Y:S01]  /*a490*/  SHF.R.S32.HI R9, RZ, 0x1f, R244 ;  /* 0x0000001fff097819 */ /* 0x000fe200000114f4 */
[----:B------:R2:W-:Y:S01]  /*a4a0*/  @!P6 ST.E.64 [R6.64], R34 ;  /* 0x000000220600e985 */ /* 0x0005e2000c101b06 */
[----:B------:R-:W-:-:S02]  /*a4b0*/  ISETP.GE.AND P6, PT, R242, c[0x0][0x3c8], PT ;  /* 0x0000f200f2007a0c */ /* 0x000fc40003fc6270 */
[----:B------:R-:W-:Y:S01]  /*a4c0*/  SHF.R.S32.HI R8, RZ, 0x1f, R243 ;  /* 0x0000001fff087819 */ /* 0x000fe200000114f3 */
[----:B------:R4:W-:Y:S01]  /*a4d0*/  @!P2 ST.E.64 [R2.64], R36 ;  /* 0x000000240200a985 */ /* 0x0009e2000c101b06 */
[----:B------:R-:W-:Y:S02]  /*a4e0*/  ISETP.GE.AND P2, PT, R241, c[0x0][0x3c8], PT ;  /* 0x0000f200f1007a0c */ /* 0x000fe40003f46270 */
[CC--:B--2---:R-:W-:Y:S02]  /*a4f0*/  @!P5 LEA R6, P4, R244.reuse, R0.reuse, 0x2 ;  /* 0x00000000f406d211 */ /* 0x0c4fe400078810ff */
[C---:B----4-:R-:W-:Y:S02]  /*a500*/  @!P1 LEA R2, P3, R243.reuse, R0, 0x2 ;  /* 0x00000000f3029211 */ /* 0x050fe400078610ff */
[-C--:B------:R-:W-:Y:S02]  /*a510*/  @!P5 LEA.HI.X R7, R244, R4.reuse, R9, 0x2, P4 ;  /* 0x00000004f407d211 */ /* 0x080fe400020f1409 */
[----:B------:R-:W-:-:S02]  /*a520*/  @!P1 LEA.HI.X R3, R243, R4, R8, 0x2, P3 ;  /* 0x00000004f3039211 */ /* 0x000fc400018f1408 */
[----:B------:R-:W-:Y:S01]  /*a530*/  SHF.R.S32.HI R9, RZ, 0x1f, R242 ;  /* 0x0000001fff097819 */ /* 0x000fe200000114f2 */
[----:B------:R2:W-:Y:S01]  /*a540*/  @!P5 ST.E.64 [R6.64], R40 ;  /* 0x000000280600d985 */ /* 0x0005e2000c101b06 */
[----:B------:R-:W-:Y:S02]  /*a550*/  ISETP.GE.AND P5, PT, R240, c[0x0][0x3c8], PT ;  /* 0x0000f200f0007a0c */ /* 0x000fe40003fa6270 */
[----:B------:R-:W-:Y:S01]  /*a560*/  SHF.R.S32.HI R8, RZ, 0x1f, R241 ;  /* 0x0000001fff087819 */ /* 0x000fe200000114f1 */
[----:B------:R4:W-:Y:S01]  /*a570*/  @!P1 ST.E.64 [R2.64], R44 ;  /* 0x0000002c02009985 */ /* 0x0009e2000c101b06 */
[----:B------:R-:W-:Y:S02]  /*a580*/  ISETP.GE.AND P1, PT, R239, c[0x0][0x3c8], PT ;  /* 0x0000f200ef007a0c */ /* 0x000fe40003f26270 */
[-C--:B--2---:R-:W-:Y:S02]  /*a590*/  @!P6 LEA R6, P4, R242, R0.reuse, 0x2 ;  /* 0x00000000f206e211 */ /* 0x084fe400078810ff */
[----:B----4-:R-:W-:-:S02]  /*a5a0*/  @!P2 LEA R2, P3, R241, R0, 0x2 ;  /* 0x00000000f102a211 */ /* 0x010fc400078610ff */
        /* <DEDUP_REMOVED lines=25> */
[----:B------:R-:W-:Y:S01]  /*a740*/  ISETP.GE.AND P4, PT, R233, c[0x0][0x3c8], PT ;  /* 0x0000f200e9007a0c */ /* 0x000fe20003f86270 */
[----:B------:R4:W-:Y:S01]  /*a750*/  @!P2 ST.E.64 [R2.64], R68 ;  /* 0x000000440200a985 */ /* 0x0009e2000c101b06 */
[----:B------:R-:W-:Y:S02]  /*a760*/  SHF.R.S32.HI R8, RZ, 0x1f, R235 ;  /* 0x0000001fff087819 */ /* 0x000fe400000114eb */
[-C--:B--2---:R-:W-:Y:S02]  /*a770*/  @!P5 LEA R6, P3, R236, R0.reuse, 0x2 ;  /* 0x00000000ec06d211 */ /* 0x084fe400078610ff */
[----:B----4-:R-:W-:-:S02]  /*a780*/  @!P1 LEA R2, P2, R235, R0, 0x2 ;  /* 0x00000000eb029211 */ /* 0x010fc400078410ff */
[-C--:B------:R-:W-:Y:S02]  /*a790*/  @!P5 LEA.HI.X R7, R236, R4.reuse, R9, 0x2, P3 ;  /* 0x00000004ec07d211 */ /* 0x080fe400018f1409 */
[----:B------:R-:W-:Y:S02]  /*a7a0*/  ISETP.GE.AND P3, PT, R232, c[0x0][0x3c8], PT ;  /* 0x0000f200e8007a0c */ /* 0x000fe40003f66270 */
[----:B------:R-:W-:Y:S01]  /*a7b0*/  @!P1 LEA.HI.X R3, R235, R4, R8, 0x2, P2 ;  /* 0x00000004eb039211 */ /* 0x000fe200010f1408 */
[----:B------:R2:W-:Y:S01]  /*a7c0*/  @!P5 ST.E.64 [R6.64], R72 ;  /* 0x000000480600d985 */ /* 0x0005e2000c101b06 */
[----:B------:R-:W-:-:S03]  /*a7d0*/  @!P6 LEA R8, P2, R234, R0, 0x2 ;  /* 0x00000000ea08e211 */ /* 0x000fc600078410ff */
[----:B------:R4:W-:Y:S01]  /*a7e0*/  @!P1 ST.E.64 [R2.64], R76 ;  /* 0x0000004c02009985 */ /* 0x0009e2000c101b06 */
[----:B------:R-:W-:Y:S02]  /*a7f0*/  ISETP.GE.AND P1, PT, R231, c[0x0][0x3c8], PT ;  /* 0x0000f200e7007a0c */ /* 0x000fe40003f26270 */
[----:B------:R-:W-:Y:S02]  /*a800*/  @!P6 LEA.HI.X R9, R234, R4, R10, 0x2, P2 ;  /* 0x00000004ea09e211 */ /* 0x000fe400010f140a */
[----:B------:R-:W-:-:S03]  /*a810*/  SHF.R.S32.HI R10, RZ, 0x1f, R232 ;  /* 0x0000001fff0a7819 */ /* 0x000fc600000114e8 */
[----:B------:R-:W-:Y:S01]  /*a820*/  @!P6 ST.E.64 [R8.64], R126 ;  /* 0x0000007e0800e985 */ /* 0x000fe2000c101b06 */
[----:B------:R-:W-:Y:S02]  /*a830*/  ISETP.GE.AND P6, PT, R230, c[0x0][0x3c8], PT ;  /* 0x0000f200e6007a0c */ /* 0x000fe40003fc6270 */
[CC--:B--2---:R-:W-:Y:S02]  /*a840*/  @!P3 LEA R6, P2, R232.reuse, R0.reuse, 0x2 ;  /* 0x00000000e806b211 */ /* 0x0c4fe400078410ff */
[C---:B----4-:R-:W-:Y:S02]  /*a850*/  @!P4 LEA R2, P5, R233.reuse, R0, 0x2 ;  /* 0x00000000e902c211 */ /* 0x050fe400078a10ff */
[-C--:B------:R-:W-:Y:S02]  /*a860*/  @!P3 LEA.HI.X R7, R232, R4.reuse, R10, 0x2, P2 ;  /* 0x00000004e807b211 */ /* 0x080fe400010f140a */
[----:B------:R-:W-:Y:S02]  /*a870*/  @!P4 LEA.HI.X R3, R233, R4, R11, 0x2, P5 ;  /* 0x00000004e903c211 */ /* 0x000fe400028f140b */
[----:B------:R-:W-:-:S02]  /*a880*/  ISETP.GE.AND P5, PT, R229, c[0x0][0x3c8], PT ;  /* 0x0000f200e5007a0c */ /* 0x000fc40003fa6270 */
[----:B------:R-:W-:Y:S01]  /*a890*/  SHF.R.S32.HI R10, RZ, 0x1f, R231 ;  /* 0x0000001fff0a7819 */ /* 0x000fe200000114e7 */
[----:B------:R2:W-:Y:S01]  /*a8a0*/  @!P4 ST.E.64 [R2.64], R80 ;  /* 0x000000500200c985 */ /* 0x0005e2000c101b06 */
[----:B------:R-:W-:-:S03]  /*a8b0*/  ISETP.GE.AND P4, PT, R228, c[0x0][0x3c8], PT ;  /* 0x0000f200e4007a0c */ /* 0x000fc60003f86270 */
[----:B------:R4:W-:Y:S01]  /*a8c0*/  @!P3 ST.E.64 [R6.64], R84 ;  /* 0x000000540600b985 */ /* 0x0009e2000c101b06 */
[----:B------:R-:W-:Y:S02]  /*a8d0*/  ISETP.GE.AND P3, PT, R227, c[0x0][0x3c8], PT ;  /* 0x0000f200e3007a0c */ /* 0x000fe40003f66270 */
[----:B--2---:R-:W-:-:S04]  /*a8e0*/  @!P1 LEA R2, P2, R231, R0, 0x2 ;  /* 0x00000000e7029211 */ /* 0x004fc800078410ff */
[----:B------:R-:W-:Y:S02]  /*a8f0*/  @!P1 LEA.HI.X R3, R231, R4, R10, 0x2, P2 ;  /* 0x00000004e7039211 */ /* 0x000fe400010f140a */
[----:B------:R-:W-:-:S03]  /*a900*/  @!P6 LEA R10, P2, R230, R0, 0x2 ;  /* 0x00000000e60ae211 */ /* 0x000fc600078410ff */
[----:B------:R2:W-:Y:S01]  /*a910*/  @!P1 ST.E.64 [R2.64], R88 ;  /* 0x0000005802009985 */ /* 0x0005e2000c101b06 */
[C---:B------:R-:W-:Y:S02]  /*a920*/  @!P5 LEA R8, P1, R229.reuse, R0, 0x2 ;  /* 0x00000000e508d211 */ /* 0x040fe400078210ff */
[----:B------:R-:W-:Y:S02]  /*a930*/  @!P6 LEA.HI.X R11, R230, R4, R13, 0x2, P2 ;  /* 0x00000004e60be211 */ /* 0x000fe400010f140d */
[C---:B----4-:R-:W-:Y:S02]  /*a940*/  @!P4 LEA R6, P2, R228.reuse, R0, 0x2 ;  /* 0x00000000e406c211 */ /* 0x050fe400078410ff */
[-C--:B------:R-:W-:Y:S01]  /*a950*/  @!P5 LEA.HI.X R9, R229, R4.reuse, R15, 0x2, P1 ;  /* 0x00000004e509d211 */ /* 0x080fe200008f140f */
[----:B------:R4:W-:Y:S01]  /*a960*/  @!P6 ST.E.64 [R10.64], R128 ;  /* 0x000000800a00e985 */ /* 0x0009e2000c101b06 */
[----:B------:R-:W-:Y:S02]  /*a970*/  SHF.R.S32.HI R13, RZ, 0x1f, R227 ;  /* 0x0000001fff0d7819 */ /* 0x000fe400000114e3 */
[----:B------:R-:W-:Y:S01]  /*a980*/  @!P4 LEA.HI.X R7, R228, R4, R14, 0x2, P2 ;  /* 0x00000004e407c211 */ /* 0x000fe200010f140e */
[----:B------:R4:W-:Y:S04]  /*a990*/  @!P5 ST.E.64 [R8.64], R100 ;  /* 0x000000640800d985 */ /* 0x0009e8000c101b06 */
[----:B------:R4:W-:Y:S01]  /*a9a0*/  @!P4 ST.E.64 [R6.64], R92 ;  /* 0x0000005c0600c985 */ /* 0x0009e2000c101b06 */
[----:B--2---:R-:W-:-:S04]  /*a9b0*/  @!P3 LEA R2, P1, R227, R0, 0x2 ;  /* 0x00000000e302b211 */ /* 0x004fc800078210ff */
[----:B------:R-:W-:-:S05]  /*a9c0*/  @!P3 LEA.HI.X R3, R227, R4, R13, 0x2, P1 ;  /* 0x00000004e303b211 */ /* 0x000fca00008f140d */
[----:B------:R4:W-:Y:S04]  /*a9d0*/  @!P3 ST.E.64 [R2.64], R24 ;  /* 0x000000180200b985 */ /* 0x0009e8000c101b06 */
.L_x_86:
[----:B------:R-:W-:Y:S05]  /*a9e0*/  BSYNC B0 ;  /* 0x0000000000007941 */ /* 0x000fea0003800000 */
.L_x_85:
[----:B------:R-:W-:Y:S05]  /*a9f0*/  BRA.DIV ~URZ, `(.L_x_87) ;  /* 0x000034527f007947 */ /* 0x000fea000b800000 */
[----:B--2---:R2:W1:Y:S04]  /*aa00*/  SHFL.IDX PT, R4, R5, 0x1, 0x1c1f ;  /* 0x003c1f0005047f89 */ /* 0x00446800000e0000 */
[----:B----4-:R2:W4:Y:S02]  /*aa10*/  SHFL.IDX PT, R0, R12, 0x1, 0x1c1f ;  /* 0x003c1f000c007f89 */ /* 0x01052400000e0000 */
.L_x_149:
[----:B------:R-:W-:Y:S05]  /*aa20*/  @P0 BRA `(.L_x_82) ;  /* 0x0000143000000947 */ /* 0x000fea0003800000 */
[----:B------:R-:W-:Y:S02]  /*aa30*/  ISETP.GE.AND P4, PT, R222, c[0x0][0x3c8], PT ;  /* 0x0000f200de007a0c */ /* 0x000fe40003f86270 */
[----:B------:R-:W-:Y:S02]  /*aa40*/  ISETP.GE.AND P3, PT, R249, c[0x0][0x3c8], PT ;  /* 0x0000f200f9007a0c */ /* 0x000fe40003f66270 */
[----:B------:R-:W-:Y:S02]  /*aa50*/  ISETP.GE.AND P2, PT, R248, c[0x0][0x3c8], PT ;  /* 0x0000f200f8007a0c */ /* 0x000fe40003f46270 */
[----:B------:R-:W-:-:S02]  /*aa60*/  ISETP.GE.AND P1, PT, R247, c[0x0][0x3c8], PT ;  /* 0x0000f200f7007a0c */ /* 0x000fc40003f26270 */
[----:B------:R-:W-:Y:S02]  /*aa70*/  ISETP.GE.AND P0, PT, R246, c[0x0][0x3c8], PT ;  /* 0x0000f200f6007a0c */ /* 0x000fe40003f06270 */
[----:B-12---:R-:W-:Y:S02]  /*aa80*/  SHF.R.S32.HI R5, RZ, 0x1f, R249 ;  /* 0x0000001fff057819 */ /* 0x006fe400000114f9 */
[----:B------:R-:W-:Y:S01]  /*aa90*/  SHF.R.S32.HI R10, RZ, 0x1f, R247 ;  /* 0x0000001fff0a7819 */ /* 0x000fe200000114f7 */
[----:B----4-:R-:W-:Y:S01]  /*aaa0*/  @!P4 IMAD.MOV.U32 R6, RZ, RZ, R0 ;  /* 0x000000ffff06c224 */ /* 0x010fe200078e0000 */
[----:B------:R-:W-:Y:S01]  /*aab0*/  SHF.R.S32.HI R11, RZ, 0x1f, R236 ;  /* 0x0000001fff0b7819 */ /* 0x000fe200000114ec */
[----:B------:R-:W-:Y:S01]  /*aac0*/  @!P4 IMAD.MOV.U32 R7, RZ, RZ, R4 ;  /* 0x000000ffff07c224 */ /* 0x000fe200078e0004 */
[CC--:B------:R-:W-:Y:S02]  /*aad0*/  @!P3 LEA R2, P5, R249.reuse, R0.reuse, 0x2 ;  /* 0x00000000f902b211 */ /* 0x0c0fe400078a10ff */
[----:B------:R-:W-:Y:S01]  /*aae0*/  @!P2 LEA R8, P6, R248, R0, 0x2 ;  /* 0x00000000f808a211 */ /* 0x000fe200078c10ff */
[----:B------:R-:W-:Y:S01]  /*aaf0*/  @!P4 IMAD.WIDE R6, R222, 0x4, R6 ;  /* 0x00000004de06c825 */ /* 0x000fe200078e0206 */
[----:B------:R-:W-:-:S02]  /*ab00*/  @!P3 LEA.HI.X R3, R249, R4, R5, 0x2, P5 ;  /* 0x00000004f903b211 */ /* 0x000fc400028f1405 */
[----:B------:R-:W-:Y:S02]  /*ab10*/  SHF.R.S32.HI R5, RZ, 0x1f, R248 ;  /* 0x0000001fff057819 */ /* 0x000fe400000114f8 */
[----:B------:R1:W-:Y:S01]  /*ab20*/  @!P4 ST.E.64 [R6.64], R104 ;  /* 0x000000680600c985 */ /* 0x0003e2000c101b06 */
[----:B------:R-:W-:Y:S02]  /*ab30*/  ISETP.GE.AND P5, PT, R245, c[0x0][0x3c8], PT ;  /* 0x0000f200f5007a0c */ /* 0x000fe40003fa6270 */
[----:B------:R-:W-:Y:S01]  /*ab40*/  ISETP.GE.AND P4, PT, R244, c[0x0][0x3c8], PT ;  /* 0x0000f200f4007a0c */ /* 0x000fe20003f86270 */
[----:B------:R2:W-:Y:S01]  /*ab50*/  @!P3 ST.E.64 [R2.64], R96 ;  /* 0x000000600200b985 */ /* 0x0005e2000c101b06 */
[----:B------:R-:W-:Y:S02]  /*ab60*/  @!P2 LEA.HI.X R9, R248, R4, R5, 0x2, P6 ;  /* 0x00000004f809a211 */ /* 0x000fe400030f1405 */
[----:B------:R-:W-:Y:S02]  /*ab70*/  SHF.R.S32.HI R5, RZ, 0x1f, R246 ;  /* 0x0000001fff057819 */ /* 0x000fe400000114f6 */
[----:B------:R-:W-:Y:S01]  /*ab80*/  SHF.R.S32.HI R13, RZ, 0x1f, R230 ;  /* 0x0000001fff0d7819 */ /* 0x000fe200000114e6 */
[----:B------:R4:W-:Y:S01]  /*ab90*/  @!P2 ST.E.64 [R8.64], R120 ;  /* 0x000000780800a985 */ /* 0x0009e2000c101b06 */
[----:B------:R-:W-:-:S02]  /*aba0*/  ISETP.GE.AND P2, PT, R242, c[0x0][0x3c8], PT ;  /* 0x0000f200f2007a0c */ /* 0x000fc40003f46270 */
[----:B---3--:R-:W-:Y:S02]  /*abb0*/  SHF.R.S32.HI R12, RZ, 0x1f, R229 ;  /* 0x0000001fff0c7819 */ /* 0x008fe400000114e5 */
[CC--:B-1----:R-:W-:Y:S02]  /*abc0*/  @!P1 LEA R6, P3, R247.reuse, R0.reuse, 0x2 ;  /* 0x00000000f7069211 */ /* 0x0c2fe400078610ff */
[C---:B--2---:R-:W-:Y:S02]  /*abd0*/  @!P0 LEA R2, P6, R246.reuse, R0, 0x2 ;  /* 0x00000000f6028211 */ /* 0x044fe400078c10ff */
[-C--:B------:R-:W-:Y:S02]  /*abe0*/  @!P1 LEA.HI.X R7, R247, R4.reuse, R10, 0x2, P3 ;  /* 0x00000004f7079211 */ /* 0x080fe400018f140a */
[----:B------:R-:W-:Y:S02]  /*abf0*/  ISETP.GE.AND P3, PT, R243, c[0x0][0x3c8], PT ;  /* 0x0000f200f3007a0c */ /* 0x000fe40003f66270 */
[----:B------:R-:W-:Y:S01]  /*ac00*/  @!P0 LEA.HI.X R3, R246, R4, R5, 0x2, P6 ;  /* 0x00000004f6038211 */ /* 0x000fe200030f1405 */
[----:B------:R1:W-:Y:S01]  /*ac10*/  @!P1 ST.E.64 [R6.64], R108 ;  /* 0x0000006c06009985 */ /* 0x0003e2000c101b06 */
[----:B----4-:R-:W-:-:S02]  /*ac20*/  @!P5 LEA R8, P1, R245, R0, 0x2 ;  /* 0x00000000f508d211 */ /* 0x010fc400078210ff */
[----:B------:R-:W-:Y:S01]  /*ac30*/  SHF.R.S32.HI R5, RZ, 0x1f, R245 ;  /* 0x0000001fff057819 */ /* 0x000fe200000114f5 */
[----:B------:R2:W-:Y:S01]  /*ac40*/  @!P0 ST.E.64 [R2.64], R46 ;  /* 0x0000002e02008985 */ /* 0x0005e2000c101b06 */
[----:B------:R-:W-:Y:S02]  /*ac50*/  SHF.R.S32.HI R10, RZ, 0x1f, R244 ;  /* 0x0000001fff0a7819 */ /* 0x000fe400000114f4 */
[----:B------:R-:W-:Y:S02]  /*ac60*/  @!P5 LEA.HI.X R9, R245, R4, R5, 0x2, P1 ;  /* 0x00000004f509d211 */ /* 0x000fe400008f1405 */
[----:B------:R-:W-:Y:S02]  /*ac70*/  ISETP.GE.AND P1, PT, R241, c[0x0][0x3c8], PT ;  /* 0x0000f200f1007a0c */ /* 0x000fe40003f26270 */
[----:B------:R-:W-:Y:S01]  /*ac80*/  SHF.R.S32.HI R5, RZ, 0x1f, R243 ;  /* 0x0000001fff057819 */ /* 0x000fe200000114f3 */
[----:B------:R3:W-:Y:S01]  /*ac90*/  @!P5 ST.E.64 [R8.64], R130 ;  /* 0x000000820800d985 */ /* 0x0007e2000c101b06 */
[----:B------:R-:W-:-:S02]  /*aca0*/  ISETP.GE.AND P5, PT, R239, c[0x0][0x3c8], PT ;  /* 0x0000f200ef007a0c */ /* 0x000fc40003fa6270 */
[----:B-1----:R-:W-:-:S04]  /*acb0*/  @!P4 LEA R6, P0, R244, R0, 0x2 ;  /* 0x00000000f406c211 */ /* 0x002fc800078010ff */
[----:B------:R-:W-:Y:S02]  /*acc0*/  @!P4 LEA.HI.X R7, R244, R4, R10, 0x2, P0 ;  /* 0x00000004f407c211 */ /* 0x000fe400000f140a */
[----:B------:R-:W-:Y:S02]  /*acd0*/  ISETP.GE.AND P0, PT, R240, c[0x0][0x3c8], PT ;  /* 0x0000f200f0007a0c */ /* 0x000fe40003f06270 */
[C---:B--2---:R-:W-:Y:S01]  /*ace0*/  @!P3 LEA R2, P6, R243.reuse, R0, 0x2 ;  /* 0x00000000f302b211 */ /* 0x044fe200078c10ff */
[----:B------:R1:W-:Y:S01]  /*acf0*/  @!P4 ST.E.64 [R6.64], R112 ;  /* 0x000000700600c985 */ /* 0x0003e2000c101b06 */
[----:B------:R-:W-:Y:S02]  /*ad00*/  ISETP.GE.AND P4, PT, R238, c[0x0][0x3c8], PT ;  /* 0x0000f200ee007a0c */ /* 0x000fe40003f86270 */
[----:B------:R-:W-:Y:S02]  /*ad10*/  @!P3 LEA.HI.X R3, R243, R4, R5, 0x2, P6 ;  /* 0x00000004f303b211 */ /* 0x000fe400030f1405 */
[----:B---3--:R-:W-:-:S02]  /*ad20*/  @!P2 LEA R8, P6, R242, R0, 0x2 ;  /* 0x00000000f208a211 */ /* 0x008fc400078c10ff */
[----:B------:R-:W-:Y:S01]  /*ad30*/  SHF.R.S32.HI R5, RZ, 0x1f, R242 ;  /* 0x0000001fff057819 */ /* 0x000fe200000114f2 */
[----:B------:R2:W-:Y:S01]  /*ad40*/  @!P3 ST.E.64 [R2.64], R50 ;  /* 0x000000320200b985 */ /* 0x0005e2000c101b06 */
[----:B------:R-:W-:Y:S02]  /*ad50*/  SHF.R.S32.HI R10, RZ, 0x1f, R241 ;  /* 0x0000001fff0a7819 */ /* 0x000fe400000114f1 */
[----:B------:R-:W-:Y:S02]  /*ad60*/  @!P2 LEA.HI.X R9, R242, R4, R5, 0x2, P6 ;  /* 0x00000004f209a211 */ /* 0x000fe400030f1405 */
[----:B------:R-:W-:-:S03]  /*ad70*/  SHF.R.S32.HI R5, RZ, 0x1f, R240 ;  /* 0x0000001fff057819 */ /* 0x000fc600000114f0 */
[----:B------:R3:W-:Y:S01]  /*ad80*/  @!P2 ST.E.64 [R8.64], R132 ;  /* 0x000000840800a985 */ /* 0x0007e2000c101b06 */
[----:B------:R-:W-:Y:S02]  /*ad90*/  ISETP.GE.AND P2, PT, R236, c[0x0][0x3c8], PT ;  /* 0x0000f200ec007a0c */ /* 0x000fe40003f46270 */
[----:B-1----:R-:W-:-:S04]  /*ada0*/  @!P1 LEA R6, P3, R241, R0, 0x2 ;  /* 0x00000000f1069211 */ /* 0x002fc800078610ff */
[----:B------:R-:W-:Y:S02]  /*adb0*/  @!P1 LEA.HI.X R7, R241, R4, R10, 0x2, P3 ;  /* 0x00000004f1079211 */ /* 0x000fe400018f140a */
[----:B------:R-:W-:Y:S02]  /*adc0*/  ISETP.GE.AND P3, PT, R237, c[0x0][0x3c8], PT ;  /* 0x0000f200ed007a0c */ /* 0x000fe40003f66270 */
[C---:B--2---:R-:W-:Y:S01]  /*add0*/  @!P0 LEA R2, P6, R240.reuse, R0, 0x2 ;  /* 0x00000000f0028211 */ /* 0x044fe200078c10ff */
[----:B------:R1:W-:Y:S01]  /*ade0*/  @!P1 ST.E.64 [R6.64], R116 ;  /* 0x0000007406009985 */ /* 0x0003e2000c101b06 */
[----:B------:R-:W-:Y:S02]  /*adf0*/  SHF.R.S32.HI R10, RZ, 0x1f, R238 ;  /* 0x0000001fff0a7819 */ /* 0x000fe400000114ee */
[----:B------:R-:W-:Y:S02]  /*ae00*/  @!P0 LEA.HI.X R3, R240, R4, R5, 0x2, P6 ;  /* 0x00000004f0038211 */ /* 0x000fe400030f1405 */
[----:B------:R-:W-:-:S02]  /*ae10*/  SHF.R.S32.HI R5, RZ, 0x1f, R239 ;  /* 0x0000001fff057819 */ /* 0x000fc400000114ef */
[----:B---3--:R-:W-:Y:S01]  /*ae20*/  @!P5 LEA R8, P6, R239, R0, 0x2 ;  /* 0x00000000ef08d211 */ /* 0x008fe200078c10ff */
[----:B------:R2:W-:Y:S01]  /*ae30*/  @!P0 ST.E.64 [R2.64], R54 ;  /* 0x0000003602008985 */ /* 0x0005e2000c101b06 */
[----:B------:R-:W-:Y:S02]  /*ae40*/  ISETP.GE.AND P1, PT, R235, c[0x0][0x3c8], PT ;  /* 0x0000f200eb007a0c */ /* 0x000fe40003f26270 */
[----:B------:R-:W-:Y:S02]  /*ae50*/  @!P5 LEA.HI.X R9, R239, R4, R5, 0x2, P6 ;  /* 0x00000004ef09d211 */ /* 0x000fe400030f1405 */
[----:B------:R-:W-:-:S03]  /*ae60*/  SHF.R.S32.HI R5, RZ, 0x1f, R237 ;  /* 0x0000001fff057819 */ /* 0x000fc600000114ed */
[----:B------:R3:W-:Y:S01]  /*ae70*/  @!P5 ST.E.64 [R8.64], R134 ;  /* 0x000000860800d985 */ /* 0x0007e2000c101b06 */
[----:B-1----:R-:W-:-:S04]  /*ae80*/  @!P4 LEA R6, P0, R238, R0, 0x2 ;  /* 0x00000000ee06c211 */ /* 0x002fc800078010ff */
[----:B------:R-:W-:Y:S02]  /*ae90*/  @!P4 LEA.HI.X R7, R238, R4, R10, 0x2, P0 ;  /* 0x00000004ee07c211 */ /* 0x000fe400000f140a */
[----:B------:R-:W-:Y:S02]  /*aea0*/  ISETP.GE.AND P0, PT, R234, c[0x0][0x3c8], PT ;  /* 0x0000f200ea007a0c */ /* 0x000fe40003f06270 */
[----:B--2---:R-:W-:Y:S01]  /*aeb0*/  @!P3 LEA R2, P6, R237, R0, 0x2 ;  /* 0x00000000ed02b211 */ /* 0x004fe200078c10ff */
[----:B------:R1:W-:Y:S01]  /*aec0*/  @!P4 ST.E.64 [R6.64], R74 ;  /* 0x0000004a0600c985 */ /* 0x0003e2000c101b06 */
[----:B------:R-:W-:Y:S02]  /*aed0*/  ISETP.GE.AND P4, PT, R233, c[0x0][0x3c8], PT ;  /* 0x0000f200e9007a0c */ /* 0x000fe40003f86270 */
[----:B------:R-:W-:Y:S02]  /*aee0*/  @!P3 LEA.HI.X R3, R237, R4, R5, 0x2, P6 ;  /* 0x00000004ed03b211 */ /* 0x000fe400030f1405 */
[----:B------:R-:W-:-:S02]  /*aef0*/  SHF.R.S32.HI R10, RZ, 0x1f, R235 ;  /* 0x0000001fff0a7819 */ /* 0x000fc400000114eb */
[C---:B---3--:R-:W-:Y:S01]  /*af00*/  @!P2 LEA R8, P5, R236.reuse, R0, 0x2 ;  /* 0x00000000ec08a211 */ /* 0x048fe200078a10ff */
[----:B------:R2:W-:Y:S01]  /*af10*/  @!P3 ST.E.64 [R2.64], R58 ;  /* 0x0000003a0200b985 */ /* 0x0005e2000c101b06 */
[----:B------:R-:W-:Y:S02]  /*af20*/  SHF.R.S32.HI R5, RZ, 0x1f, R234 ;  /* 0x0000001fff057819 */ /* 0x000fe400000114ea */
[----:B------:R-:W-:Y:S02]  /*af30*/  @!P2 LEA.HI.X R9, R236, R4, R11, 0x2, P5 ;  /* 0x00000004ec09a211 */ /* 0x000fe400028f140b */
[----:B------:R-:W-:-:S03]  /*af40*/  ISETP.GE.AND P5, PT, R232, c[0x0][0x3c8], PT ;  /* 0x0000f200e8007a0c */ /* 0x000fc60003fa6270 */
[----:B------:R-:W-:Y:S01]  /*af50*/  @!P2 ST.E.64 [R8.64], R86 ;  /* 0x000000560800a985 */ /* 0x000fe2000c101b06 */
[----:B------:R-:W-:Y:S02]  /*af60*/  ISETP.GE.AND P2, PT, R230, c[0x0][0x3c8], PT ;  /* 0x0000f200e6007a0c */ /* 0x000fe40003f46270 */
[----:B-1----:R-:W-:-:S04]  /*af70*/  @!P1 LEA R6, P6, R235, R0, 0x2 ;  /* 0x00000000eb069211 */ /* 0x002fc800078c10ff */
[----:B------:R-:W-:Y:S02]  /*af80*/  @!P1 LEA.HI.X R7, R235, R4, R10, 0x2, P6 ;  /* 0x00000004eb079211 */ /* 0x000fe400030f140a */
[----:B------:R-:W-:Y:S02]  /*af90*/  SHF.R.S32.HI R10, RZ, 0x1f, R233 ;  /* 0x0000001fff0a7819 */ /* 0x000fe400000114e9 */
[C---:B--2---:R-:W-:Y:S01]  /*afa0*/  @!P0 LEA R2, P3, R234.reuse, R0, 0x2 ;  /* 0x00000000ea028211 */ /* 0x044fe200078610ff */
[----:B------:R1:W-:Y:S01]  /*afb0*/  @!P1 ST.E.64 [R6.64], R78 ;  /* 0x0000004e06009985 */ /* 0x0003e2000c101b06 */
[----:B------:R-:W-:Y:S02]  /*afc0*/  ISETP.GE.AND P1, PT, R229, c[0x0][0x3c8], PT ;  /* 0x0000f200e5007a0c */ /* 0x000fe40003f26270 */
[----:B------:R-:W-:Y:S02]  /*afd0*/  @!P0 LEA.HI.X R3, R234, R4, R5, 0x2, P3 ;  /* 0x00000004ea038211 */ /* 0x000fe400018f1405 */
[----:B------:R-:W-:-:S02]  /*afe0*/  ISETP.GE.AND P3, PT, R231, c[0x0][0x3c8], PT ;  /* 0x0000f200e7007a0c */ /* 0x000fc40003f66270 */
[----:B------:R-:W-:Y:S01]  /*aff0*/  SHF.R.S32.HI R5, RZ, 0x1f, R232 ;  /* 0x0000001fff057819 */ /* 0x000fe200000114e8 */
[----:B------:R2:W-:Y:S01]  /*b000*/  @!P0 ST.E.64 [R2.64], R38 ;  /* 0x0000002602008985 */ /* 0x0005e2000c101b06 */
[----:B-1----:R-:W-:-:S04]  /*b010*/  @!P4 LEA R6, P0, R233, R0, 0x2 ;  /* 0x00000000e906c211 */ /* 0x002fc800078010ff */
[----:B------:R-:W-:Y:S02]  /*b020*/  @!P4 LEA.HI.X R7, R233, R4, R10, 0x2, P0 ;  /* 0x00000004e907c211 */ /* 0x000fe400000f140a */
[----:B------:R-:W-:Y:S02]  /*b030*/  ISETP.GE.AND P0, PT, R228, c[0x0][0x3c8], PT ;  /* 0x0000f200e4007a0c */ /* 0x000fe40003f06270 */
[CC--:B--2---:R-:W-:Y:S01]  /*b040*/  @!P5 LEA R2, P6, R232.reuse, R0.reuse, 0x2 ;  /* 0x00000000e802d211 */ /* 0x0c4fe200078c10ff */
[----:B------:R1:W-:Y:S01]  /*b050*/  @!P4 ST.E.64 [R6.64], R62 ;  /* 0x0000003e0600c985 */ /* 0x0003e2000c101b06 */
[----:B------:R-:W-:Y:S02]  /*b060*/  @!P3 LEA R10, P4, R231, R0, 0x2 ;  /* 0x00000000e70ab211 */ /* 0x000fe400078810ff */
[----:B------:R-:W-:Y:S02]  /*b070*/  @!P5 LEA.HI.X R3, R232, R4, R5, 0x2, P6 ;  /* 0x00000004e803d211 */ /* 0x000fe400030f1405 */
[----:B------:R-:W-:-:S02]  /*b080*/  SHF.R.S32.HI R5, RZ, 0x1f, R231 ;  /* 0x0000001fff057819 */ /* 0x000fc400000114e7 */
[C---:B------:R-:W-:Y:S01]  /*b090*/  @!P2 LEA R8, P6, R230.reuse, R0, 0x2 ;  /* 0x00000000e608a211 */ /* 0x040fe200078c10ff */
[----:B------:R2:W-:Y:S01]  /*b0a0*/  @!P5 ST.E.64 [R2.64], R66 ;  /* 0x000000420200d985 */ /* 0x0005e2000c101b06 */
[-C--:B------:R-:W-:Y:S02]  /*b0b0*/  @!P3 LEA.HI.X R11, R231, R4.reuse, R5, 0x2, P4 ;  /* 0x00000004e70bb211 */ /* 0x080fe400020f1405 */
[----:B------:R-:W-:Y:S02]  /*b0c0*/  SHF.R.S32.HI R5, RZ, 0x1f, R228 ;  /* 0x0000001fff057819 */ /* 0x000fe400000114e4 */
[----:B------:R-:W-:Y:S01]  /*b0d0*/  @!P2 LEA.HI.X R9, R230, R4, R13, 0x2, P6 ;  /* 0x00000004e609a211 */ /* 0x000fe200030f140d */
[----:B------:R3:W-:Y:S04]  /*b0e0*/  @!P3 ST.E.64 [R10.64], R90 ;  /* 0x0000005a0a00b985 */ /* 0x0007e8000c101b06 */
[----:B------:R3:W-:Y:S01]  /*b0f0*/  @!P2 ST.E.64 [R8.64], R82 ;  /* 0x000000520800a985 */ /* 0x0007e2000c101b06 */
[----:B-1----:R-:W-:-:S04]  /*b100*/  @!P1 LEA R6, P5, R229, R0, 0x2 ;  /* 0x00000000e5069211 */ /* 0x002fc800078a10ff */
[----:B------:R-:W-:Y:S02]  /*b110*/  @!P1 LEA.HI.X R7, R229, R4, R12, 0x2, P5 ;  /* 0x00000004e5079211 */ /* 0x000fe400028f140c */
[----:B--2---:R-:W-:-:S03]  /*b120*/  @!P0 LEA R2, P4, R228, R0, 0x2 ;  /* 0x00000000e4028211 */ /* 0x004fc600078810ff */
[----:B------:R3:W-:Y:S01]  /*b130*/  @!P1 ST.E.64 [R6.64], R70 ;  /* 0x0000004606009985 */ /* 0x0007e2000c101b06 */
[----:B------:R-:W-:-:S05]  /*b140*/  @!P0 LEA.HI.X R3, R228, R4, R5, 0x2, P4 ;  /* 0x00000004e4038211 */ /* 0x000fca00020f1405 */
[----:B------:R3:W-:Y:S01]  /*b150*/  @!P0 ST.E.64 [R2.64], R42 ;  /* 0x0000002a02008985 */ /* 0x0007e2000c101b06 */
[----:B------:R-:W-:-:S13]  /*b160*/  ISETP.GE.AND P0, PT, R227, c[0x0][0x3c8], PT ;  /* 0x0000f200e3007a0c */ /* 0x000fda0003f06270 */
[----:B------:R-:W-:Y:S05]  /*b170*/  @P0 BRA `(.L_x_82) ;  /* 0x00000ce000000947 */ /* 0x000fea0003800000 */
[----:B------:R-:W-:Y:S02]  /*b180*/  SHF.R.S32.HI R5, RZ, 0x1f, R227 ;  /* 0x0000001fff057819 */ /* 0x000fe400000114e3 */
[----:B---3--:R-:W-:-:S04]  /*b190*/  LEA R2, P0, R227, R0, 0x2 ;  /* 0x00000000e3027211 */ /* 0x008fc800078010ff */
[----:B------:R-:W-:-:S05]  /*b1a0*/  LEA.HI.X R3, R227, R4, R5, 0x2, P0 ;  /* 0x00000004e3037211 */ /* 0x000fca00000f1405 */
[----:B------:R1:W-:Y:S01]  /*b1b0*/  ST.E.64 [R2.64], R26 ;  /* 0x0000001a02007985 */ /* 0x0003e2000c101b06 */
[----:B------:R-:W-:Y:S05]  /*b1c0*/  BRA `(.L_x_82) ;  /* 0x00000c9000007947 */ /* 0x000fea0003800000 */
.L_x_67:
[----:B------:R-:W-:Y:S01]  /*b1d0*/  ISETP.NE.U32.AND P1, PT, RZ, c[0x0][0x508], PT ;  /* 0x00014200ff007a0c */ /* 0x000fe20003f25070 */
[----:B------:R-:W-:Y:S01]  /*b1e0*/  IMAD.MOV.U32 R8, RZ, RZ, RZ ;  /* 0x000000ffff087224 */ /* 0x000fe200078e00ff */
[----:B------:R-:W-:Y:S01]  /*b1f0*/  ISETP.NE.U32.AND P3, PT, RZ, c[0x0][0x500], PT ;  /* 0x00014000ff007a0c */ /* 0x000fe20003f65070 */
[----:B------:R-:W-:Y:S01]  /*b200*/  IMAD.MOV.U32 R20, RZ, RZ, c[0x0][0x388] ;  /* 0x0000e200ff147624 */ /* 0x000fe200078e00ff */
[----:B------:R-:W-:Y:S02]  /*b210*/  ISETP.NE.AND.EX P1, PT, RZ, c[0x0][0x50c], PT, P1 ;  /* 0x00014300ff007a0c */ /* 0x000fe40003f25310 */
[----:B------:R-:W-:Y:S02]  /*b220*/  ISETP.NE.AND.EX P3, PT, RZ, c[0x0][0x504], PT, P3 ;  /* 0x00014100ff007a0c */ /* 0x000fe40003f65330 */
[----:B------:R-:W-:-:S04]  /*b230*/  IADD3 R2, P2, R217, c[0x0][0x500], RZ ;  /* 0x00014000d9027a10 */ /* 0x000fc80007f5e0ff */
[----:B------:R-:W-:-:S05]  /*b240*/  IADD3.X R3, R218, c[0x0][0x504], RZ, P2, !PT ;  /* 0x00014100da037a10 */ /* 0x000fca00017fe4ff */
[----:B------:R-:W-:Y:S02]  /*b250*/  @P1 IADD3 R4, P0, R217, c[0x0][0x508], RZ ;  /* 0x00014200d9041a10 */ /* 0x000fe40007f1e0ff */
[----:B------:R3:W5:Y:S02]  /*b260*/  @P3 LDG.E R8, [R2.64] ;  /* 0x0000000602083981 */ /* 0x000764000c1e1900 */
[----:B--2---:R-:W-:-:S05]  /*b270*/  @P1 IADD3.X R5, R218, c[0x0][0x50c], RZ, P0, !PT ;  /* 0x00014300da051a10 */ /* 0x004fca00007fe4ff */
[----:B------:R3:W5:Y:S01]  /*b280*/  @P1 LDG.E R20, [R4.64] ;  /* 0x0000000604141981 */ /* 0x000762000c1e1900 */
[----:B------:R-:W-:-:S04]  /*b290*/  ISETP.NE.AND P0, PT, R219, RZ, PT ;  /* 0x000000ffdb00720c */ /* 0x000fc80003f05270 */
[----:B------:R-:W-:Y:S01]  /*b2a0*/  SEL R19, R219, c[0x0][0x3d4], P0 ;  /* 0x0000f500db137a07 */ /* 0x000fe20000000000 */
[----:B------:R-:W-:Y:S05]  /*b2b0*/  @P1 BRA `(.L_x_88) ;  /* 0x0000004000001947 */ /* 0x000fea0003800000 */
[----:B------:R-:W-:Y:S05]  /*b2c0*/  @!P3 BRA `(.L_x_88) ;  /* 0x000000300000b947 */ /* 0x000fea0003800000 */
[----:B------:R2:W4:Y:S04]  /*b2d0*/  LDG.E R0, [R2.64] ;  /* 0x0000000602007981 */ /* 0x000528000c1e1900 */
[----:B--23--:R-:W4:Y:S02]  /*b2e0*/  LDG.E R2, [R2.64+0x4] ;  /* 0x0000040602027981 */ /* 0x00cf24000c1e1900 */
[----:B----45:R-:W-:Y:S02]  /*b2f0*/  IADD3 R20, -R0, R2, RZ ;  /* 0x0000000200147210 */ /* 0x030fe40007ffe1ff */
.L_x_88:
[----:B---3--:R-:W2:Y:S01]  /*b300*/  S2R R2, SR_TID.X ;  /* 0x0000000000027919 */ /* 0x008ea20000002100 */
[----:B------:R-:W-:Y:S01]  /*b310*/  BSSY B0, `(.L_x_89) ;  /* 0x0000036000007945 */ /* 0x000fe20003800000 */
[----:B------:R-:W-:Y:S02]  /*b320*/  LOP3.LUT R14, R214, 0xffff, RZ, 0xc0, !PT ;  /* 0x0000ffffd60e7812 */ /* 0x000fe400078ec0ff */
[----:B------:R-:W-:-:S02]  /*b330*/  SEL R15, R216, RZ, !P3 ;  /* 0x000000ffd80f7207 */ /* 0x000fc40005800000 */
[----:B------:R-:W-:Y:S02]  /*b340*/  SEL R21, R220, RZ, !P3 ;  /* 0x000000ffdc157207 */ /* 0x000fe40005800000 */
[----:B-----5:R-:W-:Y:S02]  /*b350*/  SHF.R.S32.HI R18, RZ, 0x1f, R8 ;  /* 0x0000001fff127819 */ /* 0x020fe40000011408 */
[----:B--2---:R-:W-:-:S13]  /*b360*/  ISETP.GT.AND P0, PT, R2, 0x7f, PT ;  /* 0x0000007f0200780c */ /* 0x004fda0003f04270 */
[----:B------:R-:W-:Y:S05]  /*b370*/  @P0 BRA `(.L_x_90) ;  /* 0x000002f000000947 */ /* 0x000fea0003800000 */
[----:B------:R-:W-:Y:S01]  /*b380*/  IMAD R0, R20, c[0x0][0x4e8], RZ ;  /* 0x00013a0014007a24 */ /* 0x000fe200078e02ff */
[----:B------:R-:W-:-:S04]  /*b390*/  LEA R9, R213, R2, 0x7 ;  /* 0x00000002d5097211 */ /* 0x000fc800078e38ff */
[----:B------:R-:W-:-:S13]  /*b3a0*/  ISETP.GE.AND P0, PT, R9, R0, PT ;  /* 0x000000000900720c */ /* 0x000fda0003f06270 */
[----:B------:R-:W-:Y:S05]  /*b3b0*/  @P0 BRA `(.L_x_90) ;  /* 0x000002b000000947 */ /* 0x000fea0003800000 */
[----:B------:R-:W-:Y:S01]  /*b3c0*/  IMAD.MOV.U32 R0, RZ, RZ, 0x368 ;  /* 0x00000368ff007424 */ /* 0x000fe200078e00ff */
[----:B------:R-:W-:-:S04]  /*b3d0*/  ISETP.GT.AND P2, PT, R19, 0x1, PT ;  /* 0x000000011300780c */ /* 0x000fc80003f44270 */
[----:B------:R-:W-:-:S04]  /*b3e0*/  SEL R0, R0, 0x328, P2 ;  /* 0x0000032800007807 */ /* 0x000fc80001000000 */
[----:B------:R2:W3:Y:S08]  /*b3f0*/  LDC.64 R6, c[0x0][R0+0x170] ;  /* 0x00005c0000067b82 */ /* 0x0004f00000000a00 */
[----:B------:R2:W4:Y:S08]  /*b400*/  LDC.64 R4, c[0x0][R0+0x168] ;  /* 0x00005a0000047b82 */ /* 0x0005300000000a00 */
[----:B------:R2:W5:Y:S08]  /*b410*/  LDC.64 R12, c[0x0][R0+0x178] ;  /* 0x00005e00000c7b82 */ /* 0x0005700000000a00 */
[----:B------:R2:W1:Y:S02]  /*b420*/  LDC.64 R10, c[0x0][R0+0x160] ;  /* 0x00005800000a7b82 */ /* 0x0004640000000a00 */
[----:B--2---:R-:W-:-:S02]  /*b430*/  IMAD.MOV.U32 R0, RZ, RZ, c[0x0][0x4e8] ;  /* 0x00013a00ff007624 */ /* 0x004fc400078e00ff */
[-C--:B---3--:R-:W-:Y:S02]  /*b440*/  IMAD R7, R7, R15.reuse, RZ ;  /* 0x0000000f07077224 */ /* 0x088fe400078e02ff */
[----:B------:R-:W-:Y:S01]  /*b450*/  IMAD.WIDE.U32 R2, R6, R15, RZ ;  /* 0x0000000f06027225 */ /* 0x000fe200078e00ff */
[----:B------:R-:W-:Y:S02]  /*b460*/  ISETP.NE.AND P0, PT, R0, 0x1, PT ;  /* 0x000000010000780c */ /* 0x000fe40003f05270 */
[----:B------:R-:W-:Y:S01]  /*b470*/  MOV R0, R9 ;  /* 0x0000000900007202 */ /* 0x000fe20000000f00 */
[----:B------:R-:W-:Y:S01]  /*b480*/  IMAD R7, R6, R21, R7 ;  /* 0x0000001506077224 */ /* 0x000fe200078e0207 */
[----:B------:R-:W-:Y:S01]  /*b490*/  SEL R6, R221, RZ, P2 ;  /* 0x000000ffdd067207 */ /* 0x000fe20001000000 */
[-C--:B----4-:R-:W-:Y:S02]  /*b4a0*/  IMAD R16, R5, R14.reuse, RZ ;  /* 0x0000000e05107224 */ /* 0x090fe400078e02ff */
[----:B------:R-:W-:Y:S01]  /*b4b0*/  IMAD.WIDE.U32 R4, R4, R14, RZ ;  /* 0x0000000e04047225 */ /* 0x000fe200078e00ff */
[----:B------:R-:W-:-:S03]  /*b4c0*/  IADD3 R3, R3, R7, RZ ;  /* 0x0000000703037210 */ /* 0x000fc60007ffe0ff */
[----:B------:R-:W-:Y:S02]  /*b4d0*/  IMAD.IADD R16, R5, 0x1, R16 ;  /* 0x0000000105107824 */ /* 0x000fe400078e0210 */
[----:B------:R-:W-:-:S04]  /*b4e0*/  @P0 IMAD.HI.U32 R17, R9, c[0x0][0x4ec], RZ ;  /* 0x00013b0009110a27 */ /* 0x000fc800078e00ff */
[----:B-----5:R-:W-:Y:S01]  /*b4f0*/  IMAD R7, R13, R6, RZ ;  /* 0x000000060d077224 */ /* 0x020fe200078e02ff */
[----:B------:R-:W-:Y:S02]  /*b500*/  @P0 SHF.R.U32.HI R0, RZ, c[0x0][0x4f0], R17 ;  /* 0x00013c00ff000a19 */ /* 0x000fe40000011611 */
[----:B------:R-:W-:Y:S01]  /*b510*/  IADD3 R17, P1, P0, R2, R4, R8 ;  /* 0x0000000402117210 */ /* 0x000fe2000783e008 */
[----:B------:R-:W-:-:S04]  /*b520*/  IMAD.WIDE.U32 R4, R12, R6, RZ ;  /* 0x000000060c047225 */ /* 0x000fc800078e00ff */
[----:B------:R-:W-:Y:S01]  /*b530*/  IMAD.MOV R2, RZ, RZ, -R0 ;  /* 0x000000ffff027224 */ /* 0x000fe200078e0a00 */
[----:B------:R-:W-:Y:S01]  /*b540*/  IADD3 R5, R5, R7, RZ ;  /* 0x0000000705057210 */ /* 0x000fe20007ffe0ff */
[----:B------:R-:W-:Y:S02]  /*b550*/  IMAD.MOV.U32 R7, RZ, RZ, c[0x0][0x4a8] ;  /* 0x00012a00ff077624 */ /* 0x000fe400078e00ff */
[----:B------:R-:W-:Y:S01]  /*b560*/  IMAD R2, R2, c[0x0][0x4e8], R9 ;  /* 0x00013a0002027a24 */ /* 0x000fe200078e0209 */
[----:B------:R-:W-:Y:S02]  /*b570*/  IADD3.X R9, R3, R16, R18, P1, P0 ;  /* 0x0000001003097210 */ /* 0x000fe40000fe0412 */
[----:B------:R-:W-:Y:S02]  /*b580*/  IADD3 R4, P1, P0, R0, R17, R4 ;  /* 0x0000001100047210 */ /* 0x000fe4000783e004 */
[----:B------:R-:W-:Y:S01]  /*b590*/  SHF.R.S32.HI R3, RZ, 0x1f, R0 ;  /* 0x0000001fff037819 */ /* 0x000fe20000011400 */
[----:B-1----:R-:W-:Y:S01]  /*b5a0*/  IMAD R0, R11, R2, RZ ;  /* 0x000000020b007224 */ /* 0x002fe200078e02ff */
[----:B------:R-:W-:-:S02]  /*b5b0*/  SHF.R.S32.HI R6, RZ, 0x1f, R2 ;  /* 0x0000001fff067819 */ /* 0x000fc40000011402 */
[----:B------:R-:W-:-:S03]  /*b5c0*/  IADD3.X R5, R3, R9, R5, P1, P0 ;  /* 0x0000000903057210 */ /* 0x000fc60000fe0405 */
[C---:B------:R-:W-:Y:S02]  /*b5d0*/  IMAD R0, R10.reuse, R6, R0 ;  /* 0x000000060a007224 */ /* 0x040fe400078e0200 */
[----:B------:R-:W-:Y:S01]  /*b5e0*/  IMAD.WIDE.U32 R2, R10, R2, R4 ;  /* 0x000000020a027225 */ /* 0x000fe200078e0004 */
[----:B------:R-:W-:Y:S02]  /*b5f0*/  MOV R5, c[0x0][0x4ac] ;  /* 0x00012b0000057a02 */ /* 0x000fe40000000f00 */
[----:B------:R-:W-:Y:S01]  /*b600*/  SEL R4, R7, c[0x0][0x450], P2 ;  /* 0x0001140007047a07 */ /* 0x000fe20001000000 */
[----:B------:R-:W-:Y:S01]  /*b610*/  IMAD.IADD R0, R3, 0x1, R0 ;  /* 0x0000000103007824 */ /* 0x000fe200078e0200 */
[----:B------:R-:W-:Y:S02]  /*b620*/  SEL R5, R5, c[0x0][0x454], P2 ;  /* 0x0001150005057a07 */ /* 0x000fe40001000000 */
[----:B------:R-:W-:-:S04]  /*b630*/  LEA R4, P0, R2, R4, 0x2 ;  /* 0x0000000402047211 */ /* 0x000fc800078010ff */
[----:B------:R-:W-:Y:S02]  /*b640*/  LEA.HI.X R5, R2, R5, R0, 0x2, P0 ;  /* 0x0000000502057211 */ /* 0x000fe400000f1400 */
[----:B------:R-:W-:-:S05]  /*b650*/  MOV R0, 0xff800000 ;  /* 0xff80000000007802 */ /* 0x000fca0000000f00 */
[----:B------:R1:W-:Y:S02]  /*b660*/  STG.E [R4.64], R0 ;  /* 0x0000000004007986 */ /* 0x0003e4000c101906 */
.L_x_90:
[----:B------:R-:W-:Y:S05]  /*b670*/  BSYNC B0 ;  /* 0x0000000000007941 */ /* 0x000fea0003800000 */
.L_x_89:
[----:B------:R-:W-:-:S13]  /*b680*/  ISETP.GT.AND P0, PT, R19, 0x1, PT ;  /* 0x000000011300780c */ /* 0x000fda0003f04270 */
[----:B------:R-:W-:Y:S05]  /*b690*/  @P0 BRA `(.L_x_82) ;  /* 0x000007c000000947 */ /* 0x000fea0003800000 */
[----:B------:R-:W-:Y:S01]  /*b6a0*/  MOV R2, c[0x0][0x4e8] ;  /* 0x00013a0000027a02 */ /* 0x000fe20000000f00 */
[----:B-1----:R-:W-:Y:S01]  /*b6b0*/  IMAD R0, R18, c[0x0][0x3a0], RZ ;  /* 0x0000e80012007a24 */ /* 0x002fe200078e02ff */
[----:B------:R-:W-:Y:S01]  /*b6c0*/  LEA R4, R197, R201, 0x5 ;  /* 0x000000c9c5047211 */ /* 0x000fe200078e28ff */
[----:B------:R-:W-:Y:S01]  /*b6d0*/  IMAD R5, R21, c[0x0][0x3f0], RZ ;  /* 0x0000fc0015057a24 */ /* 0x000fe200078e02ff */
[----:B------:R-:W-:Y:S01]  /*b6e0*/  ISETP.NE.AND P0, PT, R2, 0x1, PT ;  /* 0x000000010200780c */ /* 0x000fe20003f05270 */
[----:B------:R-:W-:Y:S01]  /*b6f0*/  IMAD.WIDE.U32 R2, R8, c[0x0][0x3a0], RZ ;  /* 0x0000e80008027a25 */ /* 0x000fe200078e00ff */
[----:B------:R-:W-:-:S03]  /*b700*/  LEA R4, R213, R4, 0x7 ;  /* 0x00000004d5047211 */ /* 0x000fc600078e38ff */
[----:B------:R-:W-:Y:S02]  /*b710*/  IMAD R0, R8, c[0x0][0x3a4], R0 ;  /* 0x0000e90008007a24 */ /* 0x000fe400078e0200 */
[----:B------:R-:W-:-:S03]  /*b720*/  IMAD R7, R15, c[0x0][0x3f4], R5 ;  /* 0x0000fd000f077a24 */ /* 0x000fc600078e0205 */
[----:B------:R-:W-:Y:S02]  /*b730*/  IADD3 R3, R3, R0, RZ ;  /* 0x0000000003037210 */ /* 0x000fe40007ffe0ff */
[----:B------:R-:W-:Y:S01]  /*b740*/  MOV R0, R4 ;  /* 0x0000000400007202 */ /* 0x000fe20000000f00 */
[----:B------:R-:W-:-:S04]  /*b750*/  @P0 IMAD.HI.U32 R6, R4, c[0x0][0x4ec], RZ ;  /* 0x00013b0004060a27 */ /* 0x000fc800078e00ff */
[----:B------:R-:W-:Y:S01]  /*b760*/  IMAD.WIDE.U32 R2, R14, c[0x0][0x3e8], R2 ;  /* 0x0000fa000e027a25 */ /* 0x000fe200078e0002 */
[----:B------:R-:W-:-:S03]  /*b770*/  @P0 SHF.R.U32.HI R0, RZ, c[0x0][0x4f0], R6 ;  /* 0x00013c00ff000a19 */ /* 0x000fc60000011606 */
[----:B------:R-:W-:Y:S01]  /*b780*/  IMAD R3, R14, c[0x0][0x3ec], R3 ;  /* 0x0000fb000e037a24 */ /* 0x000fe200078e0203 */
[----:B------:R-:W-:Y:S02]  /*b790*/  SHF.R.S32.HI R6, RZ, 0x1f, R0 ;  /* 0x0000001fff067819 */ /* 0x000fe40000011400 */
[----:B------:R-:W-:Y:S01]  /*b7a0*/  IADD3 R5, -R0, RZ, RZ ;  /* 0x000000ff00057210 */ /* 0x000fe20007ffe1ff */
[----:B------:R-:W-:-:S04]  /*b7b0*/  IMAD.WIDE.U32 R2, R15, c[0x0][0x3f0], R2 ;  /* 0x0000fc000f027a25 */ /* 0x000fc800078e0002 */
[----:B------:R-:W-:Y:S01]  /*b7c0*/  IMAD R6, R6, c[0x0][0x3e0], RZ ;  /* 0x0000f80006067a24 */ /* 0x000fe200078e02ff */
[----:B------:R-:W-:Y:S01]  /*b7d0*/  IADD3 R3, R3, R7, RZ ;  /* 0x0000000703037210 */ /* 0x000fe20007ffe0ff */
        /* <DEDUP_REMOVED lines=13> */
.L_x_150:
[----:B------:R-:W-:Y:S05]  /*b8b0*/  BRA.DIV ~URZ, `(.L_x_92) ;  /* 0x000026d27f007947 */ /* 0x000fea000b800000 */
[----:B------:R3:W4:Y:S02]  /*b8c0*/  SHFL.IDX PT, R0, R12, RZ, 0x181f ;  /* 0x00181fff0c007589 */ /* 0x00072400000e0000 */
.L_x_151:
[----:B------:R-:W-:Y:S01]  /*b8d0*/  IMAD R11, R20, c[0x0][0x4e8], RZ ;  /* 0x00013a00140b7a24 */ /* 0x000fe200078e02ff */
        /* <DEDUP_REMOVED lines=13> */
[-C--:B--2---:R-:W-:Y:S02]  /*b9b0*/  @!P2 LEA.HI.X R7, R194, R8.reuse, R15, 0x1, P5 ;  /* 0x00000008c207a211 */ /* 0x084fe400028f0c0f */
[-C--:B------:R-:W-:Y:S02]  /*b9c0*/  @!P1 LEA.HI.X R5, R198, R8.reuse, R14, 0x1, P4 ;  /* 0x00000008c6059211 */ /* 0x080fe400020f0c0e */
[----:B------:R-:W-:Y:S01]  /*b9d0*/  @!P0 LEA.HI.X R3, R199, R8, R13, 0x1, P3 ;  /* 0x00000008c7038211 */ /* 0x000fe200018f0c0d */
[----:B------:R2:W-:Y:S04]  /*b9e0*/  @!P2 ST.E.128 [R6.64], RZ ;  /* 0x000000ff0600a985 */ /* 0x0005e8000c101d06 */
[----:B------:R2:W-:Y:S04]  /*b9f0*/  @!P1 ST.E.128 [R4.64], RZ ;  /* 0x000000ff04009985 */ /* 0x0005e8000c101d06 */
[----:B------:R2:W-:Y:S02]  /*ba00*/  @!P0 ST.E.128 [R2.64], RZ ;  /* 0x000000ff02008985 */ /* 0x0005e4000c101d06 */
.L_x_94:
[----:B------:R-:W-:Y:S05]  /*ba10*/  BSYNC B0 ;  /* 0x0000000000007941 */ /* 0x000fea0003800000 */
.L_x_93:
[----:B------:R-:W-:Y:S05]  /*ba20*/  BRA.DIV ~URZ, `(.L_x_95) ;  /* 0x000025d27f007947 */ /* 0x000fea000b800000 */
[----:B--2---:R2:W1:Y:S04]  /*ba30*/  SHFL.IDX PT, R8, R9, 0x1, 0x181f ;  /* 0x00381f0009087f89 */ /* 0x00446800000e0000 */
[----:B----4-:R2:W4:Y:S02]  /*ba40*/  SHFL.IDX PT, R0, R12, 0x1, 0x181f ;  /* 0x00381f000c007f89 */ /* 0x01052400000e0000 */
.L_x_152:
        /* <DEDUP_REMOVED lines=13> */
[-C--:B-1----:R-:W-:Y:S02]  /*bb20*/  @!P2 LEA.HI.X R7, R194, R8.reuse, R15, 0x1, P5 ;  /* 0x00000008c207a211 */ /* 0x082fe400028f0c0f */
[-C--:B------:R-:W-:Y:S02]  /*bb30*/  @!P1 LEA.HI.X R5, R198, R8.reuse, R14, 0x1, P4 ;  /* 0x00000008c6059211 */ /* 0x080fe400020f0c0e */
[----:B------:R-:W-:Y:S01]  /*bb40*/  @!P0 LEA.HI.X R3, R199, R8, R13, 0x1, P3 ;  /* 0x00000008c7038211 */ /* 0x000fe200018f0c0d */
[----:B------:R1:W-:Y:S04]  /*bb50*/  @!P2 ST.E.128 [R6.64], RZ ;  /* 0x000000ff0600a985 */ /* 0x0003e8000c101d06 */
[----:B------:R1:W-:Y:S04]  /*bb60*/  @!P1 ST.E.128 [R4.64], RZ ;  /* 0x000000ff04009985 */ /* 0x0003e8000c101d06 */
[----:B------:R1:W-:Y:S02]  /*bb70*/  @!P0 ST.E.128 [R2.64], RZ ;  /* 0x000000ff02008985 */ /* 0x0003e4000c101d06 */
.L_x_97:
[----:B------:R-:W-:Y:S05]  /*bb80*/  BSYNC B0 ;  /* 0x0000000000007941 */ /* 0x000fea0003800000 */
.L_x_96:
[----:B------:R-:W-:Y:S05]  /*bb90*/  BRA.DIV ~URZ, `(.L_x_98) ;  /* 0x000025327f007947 */ /* 0x000fea000b800000 */
[----:B-1----:R1:W2:Y:S02]  /*bba0*/  SHFL.IDX PT, R8, R9, 0x2, 0x181f ;  /* 0x00581f0009087f89 */ /* 0x0022a400000e0000 */
.L_x_153:
[----:B------:R-:W-:Y:S05]  /*bbb0*/  BRA.DIV ~URZ, `(.L_x_99) ;  /* 0x000025827f007947 */ /* 0x000fea000b800000 */
[----:B----4-:R4:W1:Y:S02]  /*bbc0*/  SHFL.IDX PT, R0, R12, 0x2, 0x181f ;  /* 0x00581f000c007f89 */ /* 0x01086400000e0000 */
.L_x_154:
        /* <DEDUP_REMOVED lines=10> */
[-C--:B-1----:R-:W-:Y:S02]  /*bc70*/  @!P2 LEA R6, P5, R194, R0.reuse, 0x1 ;  /* 0x00000000c206a211 */ /* 0x082fe400078a08ff */
        /* <DEDUP_REMOVED lines=8> */
.L_x_101:
[----:B------:R-:W-:Y:S05]  /*bd00*/  BSYNC B0 ;  /* 0x0000000000007941 */ /* 0x000fea0003800000 */
.L_x_100:
[----:B------:R-:W-:Y:S05]  /*bd10*/  BRA.DIV ~URZ, `(.L_x_102) ;  /* 0x000024927f007947 */ /* 0x000fea000b800000 */
[----:B--2---:R2:W3:Y:S04]  /*bd20*/  SHFL.IDX PT, R8, R9, 0x3, 0x181f ;  /* 0x00781f0009087f89 */ /* 0x0044e800000e0000 */
[----:B-1----:R2:W1:Y:S02]  /*bd30*/  SHFL.IDX PT, R0, R12, 0x3, 0x181f ;  /* 0x00781f000c007f89 */ /* 0x00246400000e0000 */
.L_x_155:
[----:B------:R-:W-:-:S04]  /*bd40*/  IADD3 R2, R10, 0x60, RZ ;  /* 0x000000600a027810 */ /* 0x000fc80007ffe0ff */
[----:B------:R-:W-:-:S13]  /*bd50*/  ISETP.GE.AND P0, PT, R2, R11, PT ;  /* 0x0000000b0200720c */ /* 0x000fda0003f06270 */
[----:B------:R-:W-:Y:S05]  /*bd60*/  @P0 BRA `(.L_x_82) ;  /* 0x000000f000000947 */ /* 0x000fea0003800000 */
[----:B------:R-:W-:Y:S02]  /*bd70*/  ISETP.GE.AND P2, PT, R194, c[0x0][0x3c8], PT ;  /* 0x0000f200c2007a0c */ /* 0x000fe40003f46270 */
[----:B------:R-:W-:Y:S02]  /*bd80*/  ISETP.GE.AND P1, PT, R198, c[0x0][0x3c8], PT ;  /* 0x0000f200c6007a0c */ /* 0x000fe40003f26270 */
[----:B------:R-:W-:Y:S02]  /*bd90*/  ISETP.GE.AND P0, PT, R199, c[0x0][0x3c8], PT ;  /* 0x0000f200c7007a0c */ /* 0x000fe40003f06270 */
[----:B------:R-:W-:Y:S02]  /*bda0*/  SHF.R.S32.HI R13, RZ, 0x1f, R194 ;  /* 0x0000001fff0d7819 */ /* 0x000fe400000114c2 */
[----:B--234-:R-:W-:Y:S02]  /*bdb0*/  SHF.R.S32.HI R12, RZ, 0x1f, R198 ;  /* 0x0000001fff0c7819 */ /* 0x01cfe400000114c6 */
[----:B------:R-:W-:-:S03]  /*bdc0*/  SHF.R.S32.HI R9, RZ, 0x1f, R199 ;  /* 0x0000001fff097819 */ /* 0x000fc600000114c7 */
[-C--:B-1----:R-:W-:Y:S02]  /*bdd0*/  @!P2 LEA R6, P5, R194, R0.reuse, 0x1 ;  /* 0x00000000c206a211 */ /* 0x082fe400078a08ff */
[-C--:B------:R-:W-:Y:S02]  /*bde0*/  @!P1 LEA R4, P4, R198, R0.reuse, 0x1 ;  /* 0x00000000c6049211 */ /* 0x080fe400078808ff */
[C---:B------:R-:W-:Y:S02]  /*bdf0*/  @!P0 LEA R2, P3, R199.reuse, R0, 0x1 ;  /* 0x00000000c7028211 */ /* 0x040fe400078608ff */
[-C--:B------:R-:W-:Y:S02]  /*be00*/  @!P2 LEA.HI.X R7, R194, R8.reuse, R13, 0x1, P5 ;  /* 0x00000008c207a211 */ /* 0x080fe400028f0c0d */
[-C--:B------:R-:W-:Y:S02]  /*be10*/  @!P1 LEA.HI.X R5, R198, R8.reuse, R12, 0x1, P4 ;  /* 0x00000008c6059211 */ /* 0x080fe400020f0c0c */
[----:B------:R-:W-:Y:S01]  /*be20*/  @!P0 LEA.HI.X R3, R199, R8, R9, 0x1, P3 ;  /* 0x00000008c7038211 */ /* 0x000fe200018f0c09 */
[----:B------:R1:W-:Y:S04]  /*be30*/  @!P2 ST.E.128 [R6.64], RZ ;  /* 0x000000ff0600a985 */ /* 0x0003e8000c101d06 */
[----:B------:R1:W-:Y:S04]  /*be40*/  @!P1 ST.E.128 [R4.64], RZ ;  /* 0x000000ff04009985 */ /* 0x0003e8000c101d06 */
[----:B------:R1:W-:Y:S02]  /*be50*/  @!P0 ST.E.128 [R2.64], RZ ;  /* 0x000000ff02008985 */ /* 0x0003e4000c101d06 */
.L_x_82:
[----:B------:R-:W-:Y:S05]  /*be60*/  BSYNC B1 ;  /* 0x0000000000017941 */ /* 0x000fea0003800000 */
.L_x_66:
[----:B-1--4-:R-:W4:Y:S02]  /*be70*/  LDL R0, [R1+0x4] ;  /* 0x0000040001007983 */ /* 0x012f240000100800 */
[----:B----4-:R-:W-:-:S13]  /*be80*/  ISETP.NE.AND P0, PT, R0, RZ, PT ;  /* 0x000000ff0000720c */ /* 0x010fda0003f05270 */
[----:B------:R-:W-:Y:S01]  /*be90*/  @P0 WARPSYNC 0xffffffff ;  /* 0xffffffff00000948 */ /* 0x000fe20003800000 */
[----:B------:R-:W-:Y:S06]  /*bea0*/  @P0 BAR.SYNC.DEFER_BLOCKING 0x5, 0x100 ;  /* 0x0144000000000b1d */ /* 0x000fec0000010000 */
[----:B------:R-:W1:Y:S04]  /*beb0*/  @P0 LDS.128 R212, [0x18100] ;  /* 0x01810000ffd40984 */ /* 0x000e680000000c00 */
[----:B------:R-:W-:Y:S06]  /*bec0*/  @P0 BAR.ARV 0x4, 0x100 ;  /* 0x0104000000000b1d */ /* 0x000fec0000002000 */
[----:B------:R-:W-:Y:S05]  /*bed0*/  @P0 BRA `(.L_x_103) ;  /* 0x00000ad000000947 */ /* 0x000fea0003800000 */
[----:B------:R-:W4:Y:S01]  /*bee0*/  S2R R0, SR_TID.X ;  /* 0x0000000000007919 */ /* 0x000f220000002100 */
[----:B---3--:R-:W-:Y:S01]  /*bef0*/  IMAD.MOV.U32 R7, RZ, RZ, RZ ;  /* 0x000000ffff077224 */ /* 0x008fe200078e00ff */
[----:B----4-:R-:W-:-:S04]  /*bf00*/  LOP3.LUT R13, R0, 0x1f, RZ, 0xc0, !PT ;  /* 0x0000001f000d7812 */ /* 0x010fc800078ec0ff */
[----:B------:R-:W-:Y:S01]  /*bf10*/  ISETP.NE.AND P5, PT, R13, 0x1f, PT ;  /* 0x0000001f0d00780c */ /* 0x000fe20003fa5270 */
[----:B------:R-:W-:Y:S10]  /*bf20*/  BRA.DIV ~URZ, `(.L_x_104) ;  /* 0x000023527f007947 */ /* 0x000ff4000b800000 */
[----:B--2---:R2:W3:Y:S02]  /*bf30*/  SHFL.IDX PT, R9, R94, RZ, 0x1f ;  /* 0x00001fff5e097589 */ /* 0x0044e400000e0000 */
.L_x_156:
[----:B------:R-:W-:Y:S05]  /*bf40*/  BRA.DIV ~URZ, `(.L_x_105) ;  /* 0x000023a27f007947 */ /* 0x000fea000b800000 */
[----:B------:R4:W2:Y:S02]  /*bf50*/  SHFL.IDX PT, R8, R94, 0x1, 0x1f ;  /* 0x00201f005e087f89 */ /* 0x0008a400000e0000 */
.L_x_157:
[----:B-1----:R-:W-:Y:S02]  /*bf60*/  IMAD.IADD R0, R215, 0x1, R13 ;  /* 0x00000001d7007824 */ /* 0x002fe400078e020d */
[----:B------:R-:W-:-:S03]  /*bf70*/  IMAD.MOV.U32 R6, RZ, RZ, RZ ;  /* 0x000000ffff067224 */ /* 0x000fc600078e00ff */
[----:B------:R-:W-:-:S13]  /*bf80*/  ISETP.GE.OR P0, PT, R0, c[0x0][0x53c], !P5 ;  /* 0x00014f0000007a0c */ /* 0x000fda0006f06670 */
[----:B------:R-:W-:Y:S01]  /*bf90*/  @!P0 IMAD.MOV.U32 R2, RZ, RZ, 0x4 ;  /* 0x00000004ff028424 */ /* 0x000fe200078e00ff */
[----:B------:R-:W-:-:S03]  /*bfa0*/  @!P0 MOV R3, 0x4 ;  /* 0x0000000400038802 */ /* 0x000fc60000000f00 */
[----:B------:R-:W-:-:S04]  /*bfb0*/  @!P0 IMAD.WIDE R4, R0, R2, c[0x0][0x580] ;  /* 0x0001600000048625 */ /* 0x000fc800078e0202 */
[----:B------:R-:W-:Y:S01]  /*bfc0*/  @!P0 IMAD.WIDE R2, R0, R3, c[0x0][0x578] ;  /* 0x00015e0000028625 */ /* 0x000fe200078e0203 */
[----:B------:R-:W5:Y:S04]  /*bfd0*/  @!P0 LDG.E R6, [R4.64] ;  /* 0x0000000604068981 */ /* 0x000f68000c1e1900 */
[----:B------:R-:W5:Y:S01]  /*bfe0*/  @!P0 LDG.E R7, [R2.64] ;  /* 0x0000000602078981 */ /* 0x000f62000c1e1900 */
[C---:B------:R-:W-:Y:S02]  /*bff0*/  ISETP.GE.U32.AND P4, PT, R13.reuse, 0x10, PT ;  /* 0x000000100d00780c */ /* 0x040fe40003f86070 */
[C---:B------:R-:W-:Y:S02]  /*c000*/  ISETP.GE.U32.AND P3, PT, R13.reuse, 0x8, PT ;  /* 0x000000080d00780c */ /* 0x040fe40003f66070 */
[----:B------:R-:W-:-:S02]  /*c010*/  ISETP.GE.U32.AND P2, PT, R13, 0x4, PT ;  /* 0x000000040d00780c */ /* 0x000fc40003f46070 */
[C---:B------:R-:W-:Y:S02]  /*c020*/  ISETP.GE.U32.AND P1, PT, R13.reuse, 0x2, PT ;  /* 0x000000020d00780c */ /* 0x040fe40003f26070 */
[----:B------:R-:W-:Y:S02]  /*c030*/  ISETP.NE.AND P0, PT, R13, RZ, PT ;  /* 0x000000ff0d00720c */ /* 0x000fe40003f05270 */
[----:B------:R-:W-:Y:S01]  /*c040*/  MOV R10, RZ ;  /* 0x000000ff000a7202 */ /* 0x000fe20000000f00 */
[----:B-----5:R-:W-:Y:S01]  /*c050*/  IMAD R0, R7, R6, RZ ;  /* 0x0000000607007224 */ /* 0x020fe200078e02ff */
[----:B------:R-:W-:Y:S07]  /*c060*/  BRA.DIV ~URZ, `(.L_x_106) ;  /* 0x000022f27f007947 */ /* 0x000fee000b800000 */
[----:B------:R1:W4:Y:S02]  /*c070*/  SHFL.UP PT, R4, R0, 0x1, RZ ;  /* 0x0420000000047989 */ /* 0x00032400000e00ff */
.L_x_158:
[----:B----4-:R-:W-:-:S04]  /*c080*/  SEL R4, R4, RZ, P0 ;  /* 0x000000ff04047207 */ /* 0x010fc80000000000 */
        /* <DEDUP_REMOVED lines=14> */
[----:B------:R1:W4:Y:S02]  /*c170*/  SHFL.IDX PT, R0, R4, 0x1f, 0x1f ;  /* 0x03e01f0004007f89 */ /* 0x00032400000e0000 */
.L_x_159:
[----:B----4-:R-:W-:Y:S01]  /*c180*/  IMAD R0, R0, c[0x0][0x538], RZ ;  /* 0x00014e0000007a24 */ /* 0x010fe200078e02ff */
[----:B------:R-:W-:Y:S04]  /*c190*/  BSSY B1, `(.L_x_108) ;  /* 0x000007c000017945 */ /* 0x000fe80003800000 */
[----:B--2---:R-:W-:-:S04]  /*c1a0*/  IADD3 R8, R0, R8, RZ ;  /* 0x0000000800087210 */ /* 0x004fc80007ffe0ff */
[----:B---3--:R-:W-:-:S13]  /*c1b0*/  ISETP.GT.AND P6, PT, R8, R9, PT ;  /* 0x000000090800720c */ /* 0x008fda0003fc4270 */
[----:B------:R-:W-:Y:S05]  /*c1c0*/  @P6 BRA `(.L_x_109) ;  /* 0x0000024000006947 */ /* 0x000fea0003800000 */
.L_x_113:
[----:B------:R-:W-:-:S04]  /*c1d0*/  IADD3 R0, R215, 0x1f, RZ ;  /* 0x0000001fd7007810 */ /* 0x000fc80007ffe0ff */
[----:B------:R-:W-:-:S13]  /*c1e0*/  ISETP.GE.AND P6, PT, R0, c[0x0][0x53c], PT ;  /* 0x00014f0000007a0c */ /* 0x000fda0003fc6270 */
[----:B------:R-:W-:Y:S05]  /*c1f0*/  @P6 BRA `(.L_x_110) ;  /* 0x0000071000006947 */ /* 0x000fea0003800000 */
[----:B------:R-:W-:Y:S01]  /*c200*/  MOV R215, R0 ;  /* 0x0000000000d77202 */ /* 0x000fe20000000f00 */
[----:B------:R-:W-:-:S03]  /*c210*/  CS2R R6, SRZ ;  /* 0x0000000000067805 */ /* 0x000fc6000001ff00 */
[----:B------:R-:W-:-:S04]  /*c220*/  IADD3 R0, R215, R13, RZ ;  /* 0x0000000dd7007210 */ /* 0x000fc80007ffe0ff */
[----:B------:R-:W-:-:S13]  /*c230*/  ISETP.GE.OR P6, PT, R0, c[0x0][0x53c], !P5 ;  /* 0x00014f0000007a0c */ /* 0x000fda0006fc6670 */
[----:B------:R-:W-:Y:S02]  /*c240*/  @!P6 MOV R2, 0x4 ;  /* 0x000000040002e802 */ /* 0x000fe40000000f00 */
[----:B------:R-:W-:-:S03]  /*c250*/  @!P6 MOV R3, 0x4 ;  /* 0x000000040003e802 */ /* 0x000fc60000000f00 */
[----:B-1----:R-:W-:-:S04]  /*c260*/  @!P6 IMAD.WIDE R4, R0, R2, c[0x0][0x580] ;  /* 0x000160000004e625 */ /* 0x002fc800078e0202 */
[----:B------:R-:W-:Y:S01]  /*c270*/  @!P6 IMAD.WIDE R2, R0, R3, c[0x0][0x578] ;  /* 0x00015e000002e625 */ /* 0x000fe200078e0203 */
[----:B------:R-:W2:Y:S04]  /*c280*/  @!P6 LDG.E R6, [R4.64] ;  /* 0x000000060406e981 */ /* 0x000ea8000c1e1900 */
[----:B------:R-:W2:Y:S02]  /*c290*/  @!P6 LDG.E R7, [R2.64] ;  /* 0x000000060207e981 */ /* 0x000ea4000c1e1900 */
[----:B--2---:R-:W-:Y:S01]  /*c2a0*/  IMAD R0, R7, R6, RZ ;  /* 0x0000000607007224 */ /* 0x004fe200078e02ff */
[----:B------:R-:W-:Y:S05]  /*c2b0*/  BRA.DIV ~URZ, `(.L_x_111) ;  /* 0x000022927f007947 */ /* 0x000fea000b800000 */
[----:B------:R1:W2:Y:S02]  /*c2c0*/  SHFL.UP PT, R2, R0, 0x1, RZ ;  /* 0x0420000000027989 */ /* 0x0002a400000e00ff */
.L_x_160:
[----:B--2---:R-:W-:-:S04]  /*c2d0*/  SEL R2, R2, RZ, P0 ;  /* 0x000000ff02027207 */ /* 0x004fc80000000000 */
        /* <DEDUP_REMOVED lines=14> */
[----:B------:R1:W2:Y:S02]  /*c3c0*/  SHFL.IDX PT, R0, R4, 0x1f, 0x1f ;  /* 0x03e01f0004007f89 */ /* 0x0002a400000e0000 */
.L_x_161:
[----:B--2---:R-:W-:-:S05]  /*c3d0*/  IMAD R0, R0, c[0x0][0x538], RZ ;  /* 0x00014e0000007a24 */ /* 0x004fca00078e02ff */
[----:B------:R-:W-:-:S04]  /*c3e0*/  IADD3 R8, R0, R8, RZ ;  /* 0x0000000800087210 */ /* 0x000fc80007ffe0ff */
[----:B------:R-:W-:-:S13]  /*c3f0*/  ISETP.GT.AND P6, PT, R8, R9, PT ;  /* 0x000000090800720c */ /* 0x000fda0003fc4270 */
[----:B-1----:R-:W-:Y:S05]  /*c400*/  @!P6 BRA `(.L_x_113) ;  /* 0xfffffdc00000e947 */ /* 0x002fea000383ffff */
.L_x_109:
[----:B------:R-:W-:-:S05]  /*c410*/  IADD3 R8, -R0, R8, RZ ;  /* 0x0000000800087210 */ /* 0x000fca0007ffe1ff */
[----:B------:R-:W-:-:S05]  /*c420*/  IMAD R0, R4, c[0x0][0x538], R8 ;  /* 0x00014e0004007a24 */ /* 0x000fca00078e0208 */
[----:B------:R-:W-:Y:S01]  /*c430*/  ISETP.GT.AND P0, PT, R0, R9, PT ;  /* 0x000000090000720c */ /* 0x000fe20003f04270 */
[----:B------:R-:W-:-:S12]  /*c440*/  BRA.DIV ~URZ, `(.L_x_114) ;  /* 0x000023027f007947 */ /* 0x000fd8000b800000 */
[----:B------:R-:W-:-:S04]  /*c450*/  VOTE.ANY R0, PT, !P0 ;  /* 0x0000000000007806 */ /* 0x000fc800040e0100 */
.L_x_162:
[----:B------:R2:W3:Y:S01]  /*c460*/  POPC R11, R0 ;  /* 0x00000000000b7309 */ /* 0x0004e20000000000 */
[----:B------:R-:W-:Y:S05]  /*c470*/  BRA.DIV ~URZ, `(.L_x_115) ;  /* 0x000023127f007947 */ /* 0x000fea000b800000 */
[----:B---3--:R3:W4:Y:S04]  /*c480*/  SHFL.IDX PT, R6, R6, R11, 0x1f ;  /* 0x00001f0b06067589 */ /* 0x00872800000e0000 */
[----:B------:R3:W1:Y:S02]  /*c490*/  SHFL.IDX PT, R7, R7, R11, 0x1f ;  /* 0x00001f0b07077589 */ /* 0x00066400000e0000 */
.L_x_163:
[----:B------:R-:W-:Y:S01]  /*c4a0*/  ISETP.NE.AND P0, PT, R0, RZ, PT ;  /* 0x000000ff0000720c */ /* 0x000fe20003f05270 */
[----:B------:R-:W-:-:S12]  /*c4b0*/  BSSY B0, `(.L_x_116) ;  /* 0x0000005000007945 */ /* 0x000fd80003800000 */
[----:B------:R-:W-:Y:S05]  /*c4c0*/  @!P0 BRA `(.L_x_117) ;  /* 0x0000003000008947 */ /* 0x000fea0003800000 */
[----:B--2---:R-:W-:Y:S01]  /*c4d0*/  IADD3 R0, R11, -0x1, RZ ;  /* 0xffffffff0b007810 */ /* 0x004fe20007ffe0ff */
[----:B------:R-:W-:Y:S05]  /*c4e0*/  BRA.DIV ~URZ, `(.L_x_118) ;  /* 0x000023727f007947 */ /* 0x000fea000b800000 */
[----:B------:R2:W3:Y:S02]  /*c4f0*/  SHFL.IDX PT, R10, R4, R0, 0x1f ;  /* 0x00001f00040a7589 */ /* 0x0004e400000e0000 */
.L_x_117:
[----:B------:R-:W-:Y:S05]  /*c500*/  BSYNC B0 ;  /* 0x0000000000007941 */ /* 0x000fea0003800000 */
.L_x_116:
[-C--:B-12-4-:R-:W-:Y:S01]  /*c510*/  IABS R4, R6.reuse ;  /* 0x0000000600047213 */ /* 0x096fe20000000000 */
[----:B---3--:R-:W-:Y:S01]  /*c520*/  IMAD R212, R10, c[0x0][0x538], R8 ;  /* 0x00014e000ad47a24 */ /* 0x008fe200078e0208 */
[----:B------:R-:W-:Y:S01]  /*c530*/  IABS R0, R7 ;  /* 0x0000000700007213 */ /* 0x000fe20000000000 */
[----:B------:R-:W-:Y:S01]  /*c540*/  IMAD.IADD R215, R11, 0x1, R215 ;  /* 0x000000010bd77824 */ /* 0x000fe200078e02d7 */
[----:B------:R-:W1:Y:S01]  /*c550*/  I2F.RP R2, R4 ;  /* 0x0000000400027306 */ /* 0x000e620000209400 */
[----:B------:R-:W-:Y:S02]  /*c560*/  IMAD.IADD R10, R9, 0x1, -R212 ;  /* 0x00000001090a7824 */ /* 0x000fe400078e0ad4 */
[----:B------:R-:W-:Y:S01]  /*c570*/  IMAD.MOV.U32 R5, RZ, RZ, R0 ;  /* 0x000000ffff057224 */ /* 0x000fe200078e0000 */
[----:B------:R-:W-:Y:S02]  /*c580*/  IABS R0, R6 ;  /* 0x0000000600007213 */ /* 0x000fe40000000000 */
[----:B------:R-:W-:-:S02]  /*c590*/  IABS R9, R10 ;  /* 0x0000000a00097213 */ /* 0x000fc40000000000 */
[----:B------:R-:W-:Y:S01]  /*c5a0*/  I2F.RP R12, R5 ;  /* 0x00000005000c7306 */ /* 0x000fe20000209400 */
[----:B------:R-:W-:-:S07]  /*c5b0*/  IMAD.MOV R0, RZ, RZ, -R0 ;  /* 0x000000ffff007224 */ /* 0x000fce00078e0a00 */
[----:B-1----:R-:W1:Y:S02]  /*c5c0*/  MUFU.RCP R2, R2 ;  /* 0x0000000200027308 */ /* 0x002e640000001000 */
[----:B-1----:R-:W-:-:S06]  /*c5d0*/  IADD3 R2, R2, 0xffffffe, RZ ;  /* 0x0ffffffe02027810 */ /* 0x002fcc0007ffe0ff */
[----:B------:R-:W1:Y:S02]  /*c5e0*/  F2I.FTZ.U32.TRUNC.NTZ R3, R2 ;  /* 0x0000000200037305 */ /* 0x000e64000021f000 */
[----:B-1----:R-:W-:-:S04]  /*c5f0*/  IMAD.MOV R2, RZ, RZ, -R3 ;  /* 0x000000ffff027224 */ /* 0x002fc800078e0a03 */
[----:B------:R-:W-:Y:S01]  /*c600*/  IMAD R8, R2, R4, RZ ;  /* 0x0000000402087224 */ /* 0x000fe200078e02ff */
[----:B------:R-:W-:-:S05]  /*c610*/  MOV R2, RZ ;  /* 0x000000ff00027202 */ /* 0x000fca0000000f00 */
[----:B------:R-:W-:-:S04]  /*c620*/  IMAD.HI.U32 R8, R3, R8, R2 ;  /* 0x0000000803087227 */ /* 0x000fc800078e0002 */
[----:B------:R-:W-:Y:S02]  /*c630*/  IMAD.MOV.U32 R2, RZ, RZ, R9 ;  /* 0x000000ffff027224 */ /* 0x000fe400078e0009 */
[----:B------:R-:W-:Y:S02]  /*c640*/  IMAD.MOV.U32 R3, RZ, RZ, R0 ;  /* 0x000000ffff037224 */ /* 0x000fe400078e0000 */
[----:B------:R-:W-:-:S04]  /*c650*/  IMAD.HI.U32 R0, R8, R2, RZ ;  /* 0x0000000208007227 */ /* 0x000fc800078e00ff */
[----:B------:R-:W-:Y:S02]  /*c660*/  IMAD R2, R0, R3, R2 ;  /* 0x0000000300027224 */ /* 0x000fe400078e0202 */
[----:B------:R-:W1:Y:S03]  /*c670*/  MUFU.RCP R3, R12 ;  /* 0x0000000c00037308 */ /* 0x000e660000001000 */
[----:B------:R-:W-:Y:S02]  /*c680*/  ISETP.GT.U32.AND P1, PT, R4, R2, PT ;  /* 0x000000020400720c */ /* 0x000fe40003f24070 */
[----:B-1----:R-:W-:-:S11]  /*c690*/  IADD3 R3, R3, 0xffffffe, RZ ;  /* 0x0ffffffe03037810 */ /* 0x002fd60007ffe0ff */
[-C--:B------:R-:W-:Y:S02]  /*c6a0*/  @!P1 IADD3 R2, R2, -R4.reuse, RZ ;  /* 0x8000000402029210 */ /* 0x080fe40007ffe0ff */
[----:B------:R-:W-:Y:S01]  /*c6b0*/  @!P1 IADD3 R0, R0, 0x1, RZ ;  /* 0x0000000100009810 */ /* 0x000fe20007ffe0ff */
[----:B------:R-:W1:Y:S01]  /*c6c0*/  F2I.FTZ.U32.TRUNC.NTZ R3, R3 ;  /* 0x0000000300037305 */ /* 0x000e62000021f000 */
[----:B------:R-:W-:Y:S02]  /*c6d0*/  ISETP.GE.U32.AND P2, PT, R2, R4, PT ;  /* 0x000000040200720c */ /* 0x000fe40003f46070 */
[----:B------:R-:W-:Y:S02]  /*c6e0*/  LOP3.LUT R2, R10, R6, RZ, 0x3c, !PT ;  /* 0x000000060a027212 */ /* 0x000fe400078e3cff */
[----:B------:R-:W-:Y:S02]  /*c6f0*/  ISETP.NE.AND P1, PT, R6, RZ, PT ;  /* 0x000000ff0600720c */ /* 0x000fe40003f25270 */
[----:B------:R-:W-:-:S07]  /*c700*/  ISETP.GE.AND P0, PT, R2, RZ, PT ;  /* 0x000000ff0200720c */ /* 0x000fce0003f06270 */
[----:B------:R-:W-:Y:S01]  /*c710*/  @P2 IADD3 R0, R0, 0x1, RZ ;  /* 0x0000000100002810 */ /* 0x000fe20007ffe0ff */
[----:B-1----:R-:W-:-:S04]  /*c720*/  IMAD.MOV R2, RZ, RZ, -R3 ;  /* 0x000000ffff027224 */ /* 0x002fc800078e0a03 */
[----:B------:R-:W-:Y:S01]  /*c730*/  IMAD.MOV.U32 R4, RZ, RZ, R2 ;  /* 0x000000ffff047224 */ /* 0x000fe200078e0002 */
[----:B------:R-:W-:Y:S01]  /*c740*/  IABS R2, R7 ;  /* 0x0000000700027213 */ /* 0x000fe20000000000 */
[----:B------:R-:W-:Y:S01]  /*c750*/  @!P0 IMAD.MOV R0, RZ, RZ, -R0 ;  /* 0x000000ffff008224 */ /* 0x000fe200078e0a00 */
[----:B------:R-:W-:Y:S01]  /*c760*/  @!P1 LOP3.LUT R0, RZ, R6, RZ, 0x33, !PT ;  /* 0x00000006ff009212 */ /* 0x000fe200078e33ff */
[----:B------:R-:W-:Y:S01]  /*c770*/  IMAD R4, R4, R5, RZ ;  /* 0x0000000504047224 */ /* 0x000fe200078e02ff */
[----:B------:R-:W-:Y:S01]  /*c780*/  IADD3 R8, RZ, -R2, RZ ;  /* 0x80000002ff087210 */ /* 0x000fe20007ffe0ff */
[----:B------:R-:W-:Y:S01]  /*c790*/  IMAD.MOV.U32 R2, RZ, RZ, RZ ;  /* 0x000000ffff027224 */ /* 0x000fe200078e00ff */
[----:B------:R-:W-:Y:S01]  /*c7a0*/  IABS R9, R0 ;  /* 0x0000000000097213 */ /* 0x000fe20000000000 */
[----:B------:R-:W-:Y:S02]  /*c7b0*/  IMAD R6, R0, R6, RZ ;  /* 0x0000000600067224 */ /* 0x000fe400078e02ff */
[----:B------:R-:W-:Y:S01]  /*c7c0*/  IMAD.HI.U32 R2, R3, R4, R2 ;  /* 0x0000000403027227 */ /* 0x000fe200078e0002 */
[----:B------:R-:W-:-:S02]  /*c7d0*/  MOV R4, R8 ;  /* 0x0000000800047202 */ /* 0x000fc40000000f00 */
[----:B------:R-:W-:Y:S01]  /*c7e0*/  IADD3 R213, R10, -R6, RZ ;  /* 0x800000060ad57210 */ /* 0x000fe20007ffe0ff */
[----:B------:R-:W-:-:S04]  /*c7f0*/  IMAD.MOV.U32 R3, RZ, RZ, R9 ;  /* 0x000000ffff037224 */ /* 0x000fc800078e0009 */
        /* <DEDUP_REMOVED lines=11> */
[----:B------:R-:W-:-:S04]  /*c8b0*/  @!P1 LOP3.LUT R2, RZ, R7, RZ, 0x33, !PT ;  /* 0x00000007ff029212 */ /* 0x000fc800078e33ff */
[----:B------:R-:W-:Y:S01]  /*c8c0*/  IADD3 R3, -R2, RZ, RZ ;  /* 0x000000ff02037210 */ /* 0x000fe20007ffe1ff */
[----:B------:R-:W-:-:S04]  /*c8d0*/  IMAD R2, R7, 0x1000000, R2 ;  /* 0x0100000007027824 */ /* 0x000fc800078e0202 */
[----:B------:R-:W-:-:S04]  /*c8e0*/  IMAD R0, R7, R3, R0 ;  /* 0x0000000307007224 */ /* 0x000fc800078e0200 */
[----:B------:R-:W-:Y:S01]  /*c8f0*/  IMAD R214, R0, 0x10000, R2 ;  /* 0x0001000000d67824 */ /* 0x000fe200078e0202 */
[----:B------:R-:W-:Y:S05]  /*c900*/  BRA `(.L_x_119) ;  /* 0x0000004000007947 */ /* 0x000fea0003800000 */
.L_x_110:
[----:B------:R-:W-:Y:S01]  /*c910*/  IMAD.MOV.U32 R212, RZ, RZ, R9 ;  /* 0x000000ffffd47224 */ /* 0x000fe200078e0009 */
[----:B------:R-:W-:Y:S01]  /*c920*/  MOV R214, RZ ;  /* 0x000000ff00d67202 */ /* 0x000fe20000000f00 */
[----:B------:R-:W-:Y:S01]  /*c930*/  IMAD.MOV.U32 R213, RZ, RZ, RZ ;  /* 0x000000ffffd57224 */ /* 0x000fe200078e00ff */
[----:B------:R-:W-:Y:S02]  /*c940*/  MOV R215, c[0x0][0x53c] ;  /* 0x00014f0000d77a02 */ /* 0x000fe40000000f00 */
.L_x_119:
[----:B------:R-:W-:Y:S05]  /*c950*/  BSYNC B1 ;  /* 0x0000000000017941 */ /* 0x000fea0003800000 */
.L_x_108:
[----:B------:R-:W-:Y:S01]  /*c960*/  WARPSYNC 0xffffffff ;  /* 0xffffffff00007948 */ /* 0x000fe20003800000 */
[----:B------:R-:W-:Y:S01]  /*c970*/  BAR.SYNC.DEFER_BLOCKING 0x4, 0x100 ;  /* 0x0104000000007b1d */ /* 0x000fe20000010000 */
[----:B------:R-:W-:-:S13]  /*c980*/  ISETP.NE.AND P0, PT, R13, RZ, PT ;  /* 0x000000ff0d00720c */ /* 0x000fda0003f05270 */
[----:B------:R2:W-:Y:S04]  /*c990*/  @!P0 STS.128 [0x18100], R212 ;  /* 0x018100d4ff008388 */ /* 0x0005e80000000c00 */
[----:B------:R-:W-:Y:S06]  /*c9a0*/  BAR.ARV 0x5, 0x100 ;  /* 0x0144000000007b1d */ /* 0x000fec0000002000 */
.L_x_103:
[----:B-1----:R-:W-:-:S13]  /*c9b0*/  ISETP.GE.AND P0, PT, R215, c[0x0][0x53c], PT ;  /* 0x00014f00d7007a0c */ /* 0x002fda0003f06270 */
[----:B--23--:R-:W-:Y:S01]  /*c9c0*/  @P0 CALL.REL.NOINC `(.L_x_120) ;  /* 0x0000001000000944 */ /* 0x00cfe20003c00000 */
[----:B------:R-:W-:Y:S05]  /*c9d0*/  BRA `(.L_x_121) ;  /* 0xffff4b9000007947 */ /* 0x000fea000383ffff */
.L_x_120:
[----:B------:R-:W-:Y:S05]  /*c9e0*/  EXIT ;  /* 0x000000000000794d */ /* 0x000fea0003800000 */
.L_x_22:
[----:B------:R-:W-:Y:S01]  /*c9f0*/  IMAD.MOV.U32 R0, RZ, RZ, R5 ;  /* 0x000000ffff007224 */ /* 0x000fe200078e0005 */
[----:B------:R-:W-:Y:S02]  /*ca00*/  MOV R2, 0x1 ;  /* 0x0000000100027802 */ /* 0x000fe40000000f00 */
[----:B------:R-:W-:Y:S02]  /*ca10*/  MOV R3, 0xca30 ;  /* 0x0000ca3000037802 */ /* 0x000fe40000000f00 */
[----:B--2---:R-:W-:Y:S05]  /*ca20*/  CALL.REL.NOINC `($__internal_2_$__cuda_sm70_shflsync_up_p) ;  /* 0x00001f7000007944 */ /* 0x004fea0003c00000 */
[----:B------:R-:W-:Y:S01]  /*ca30*/  MOV R0, R4 ;  /* 0x0000000400007202 */ /* 0x000fe20000000f00 */
[----:B------:R-:W-:Y:S05]  /*ca40*/  BRA `(.L_x_122) ;  /* 0xffff3a0000007947 */ /* 0x000fea000383ffff */
.L_x_23:
[----:B------:R-:W-:Y:S01]  /*ca50*/  IMAD.MOV.U32 R0, RZ, RZ, R5 ;  /* 0x000000ffff007224 */ /* 0x000fe200078e0005 */
[----:B------:R-:W-:Y:S02]  /*ca60*/  MOV R2, 0x2 ;  /* 0x0000000200027802 */ /* 0x000fe40000000f00 */
[----:B------:R-:W-:Y:S02]  /*ca70*/  MOV R3, 0xca90 ;  /* 0x0000ca9000037802 */ /* 0x000fe40000000f00 */
[----:B--2---:R-:W-:Y:S05]  /*ca80*/  CALL.REL.NOINC `($__internal_2_$__cuda_sm70_shflsync_up_p) ;  /* 0x00001f1000007944 */ /* 0x004fea0003c00000 */
[----:B------:R-:W-:Y:S01]  /*ca90*/  SEL R0, R4, RZ, P4 ;  /* 0x000000ff04007207 */ /* 0x000fe20002000000 */
[----:B------:R-:W-:Y:S01]  /*caa0*/  IMAD.MOV.U32 R2, RZ, RZ, 0x4 ;  /* 0x00000004ff027424 */ /* 0x000fe200078e00ff */
[----:B------:R-:W-:-:S03]  /*cab0*/  MOV R3, 0xcae0 ;  /* 0x0000cae000037802 */ /* 0x000fc60000000f00 */
[----:B------:R-:W-:Y:S02]  /*cac0*/  IMAD.IADD R0, R5, 0x1, R0 ;  /* 0x0000000105007824 */ /* 0x000fe400078e0200 */
[----:B------:R-:W-:Y:S05]  /*cad0*/  CALL.REL.NOINC `($__internal_2_$__cuda_sm70_shflsync_up_p) ;  /* 0x00001ec000007944 */ /* 0x000fea0003c00000 */
        /* <DEDUP_REMOVED lines=12> */
[----:B------:R-:W-:Y:S02]  /*cba0*/  MOV R3, 0x1f ;  /* 0x0000001f00037802 */ /* 0x000fe40000000f00 */
[----:B------:R-:W-:Y:S01]  /*cbb0*/  MOV R2, 0xcbf0 ;  /* 0x0000cbf000027802 */ /* 0x000fe20000000f00 */
[----:B------:R-:W-:-:S04]  /*cbc0*/  IMAD.IADD R4, R0, 0x1, R4 ;  /* 0x0000000100047824 */ /* 0x000fc800078e0204 */
[----:B------:R-:W-:Y:S02]  /*cbd0*/  IMAD.MOV.U32 R191, RZ, RZ, R4 ;  /* 0x000000ffffbf7224 */ /* 0x000fe400078e0004 */
[----:B------:R-:W-:Y:S05]  /*cbe0*/  CALL.REL.NOINC `($__internal_1_$__cuda_sm70_shflsync_idx_p) ;  /* 0x00001d4000007944 */ /* 0x000fea0003c00000 */
[----:B-----5:R-:W-:Y:S01]  /*cbf0*/  MOV R0, R191 ;  /* 0x000000bf00007202 */ /* 0x020fe20000000f00 */
[----:B-1----:R-:W-:Y:S05]  /*cc00*/  BRA `(.L_x_123) ;  /* 0xffff394000007947 */ /* 0x002fea000383ffff */
.L_x_25:
[----:B------:R-:W-:Y:S02]  /*cc10*/  SEL R0, RZ, 0x1, P0 ;  /* 0x00000001ff007807 */ /* 0x000fe40000000000 */
[----:B------:R-:W-:Y:S02]  /*cc20*/  MOV R2, 0xcc40 ;  /* 0x0000cc4000027802 */ /* 0x000fe40000000f00 */
[----:B------:R-:W-:Y:S05]  /*cc30*/  CALL.REL.NOINC `($__internal_3_$__cuda_sm70_votesync_ballot) ;  /* 0x00001dd000007944 */ /* 0x000fea0003c00000 */
[----:B------:R-:W-:Y:S05]  /*cc40*/  BRA `(.L_x_124) ;  /* 0xffff399000007947 */ /* 0x000fea000383ffff */
.L_x_26:
[----:B------:R-:W-:Y:S01]  /*cc50*/  IMAD.MOV.U32 R191, RZ, RZ, R8 ;  /* 0x000000ffffbf7224 */ /* 0x000fe200078e0008 */
[----:B--2---:R-:W-:Y:S01]  /*cc60*/  MOV R190, R215 ;  /* 0x000000d700be7202 */ /* 0x004fe20000000f00 */
[----:B------:R-:W-:Y:S01]  /*cc70*/  IMAD.MOV.U32 R3, RZ, RZ, 0x1f ;  /* 0x0000001fff037424 */ /* 0x000fe200078e00ff */
[----:B------:R-:W-:Y:S02]  /*cc80*/  MOV R2, 0xcca0 ;  /* 0x0000cca000027802 */ /* 0x000fe40000000f00 */
[----:B-1----:R-:W-:Y:S05]  /*cc90*/  CALL.REL.NOINC `($__internal_1_$__cuda_sm70_shflsync_idx_p) ;  /* 0x00001c9000007944 */ /* 0x002fea0003c00000 */
[----:B------:R-:W-:Y:S01]  /*cca0*/  IMAD.MOV.U32 R11, RZ, RZ, R191 ;  /* 0x000000ffff0b7224 */ /* 0x000fe200078e00bf */
[----:B------:R-:W-:Y:S01]  /*ccb0*/  MOV R191, R7 ;  /* 0x0000000700bf7202 */ /* 0x000fe20000000f00 */
[----:B------:R-:W-:Y:S01]  /*ccc0*/  IMAD.MOV.U32 R6, RZ, RZ, RZ ;  /* 0x000000ffff067224 */ /* 0x000fe200078e00ff */
[----:B------:R-:W-:Y:S01]  /*ccd0*/  MOV R190, R215 ;  /* 0x000000d700be7202 */ /* 0x000fe20000000f00 */
[----:B------:R-:W-:Y:S01]  /*cce0*/  IMAD.MOV.U32 R3, RZ, RZ, 0x1f ;  /* 0x0000001fff037424 */ /* 0x000fe200078e00ff */
[----:B------:R-:W-:-:S02]  /*ccf0*/  MOV R2, 0xcd10 ;  /* 0x0000cd1000027802 */ /* 0x000fc40000000f00 */
[----:B-1---5:R-:W-:Y:S05]  /*cd00*/  CALL.REL.NOINC `($__internal_1_$__cuda_sm70_shflsync_idx_p) ;  /* 0x00001c2000007944 */ /* 0x022fea0003c00000 */
[----:B------:R-:W-:Y:S01]  /*cd10*/  MOV R10, R191 ;  /* 0x000000bf000a7202 */ /* 0x000fe20000000f00 */
[----:B-1---5:R-:W-:Y:S05]  /*cd20*/  BRA `(.L_x_125) ;  /* 0xffff390000007947 */ /* 0x022fea000383ffff */
.L_x_29:
[----:B------:R-:W-:Y:S01]  /*cd30*/  IMAD.MOV.U32 R191, RZ, RZ, R4 ;  /* 0x000000ffffbf7224 */ /* 0x000fe200078e0004 */
[----:B------:R-:W-:-:S02]  /*cd40*/  MOV R3, 0x1f ;  /* 0x0000001f00037802 */ /* 0x000fc40000000f00 */
[----:B------:R-:W-:Y:S02]  /*cd50*/  MOV R2, 0xcd70 ;  /* 0x0000cd7000027802 */ /* 0x000fe40000000f00 */
[----:B-1234-:R-:W-:Y:S05]  /*cd60*/  CALL.REL.NOINC `($__internal_1_$__cuda_sm70_shflsync_idx_p) ;  /* 0x00001bc000007944 */ /* 0x01efea0003c00000 */
[----:B------:R-:W-:Y:S01]  /*cd70*/  MOV R6, R191 ;  /* 0x000000bf00067202 */ /* 0x000fe20000000f00 */
[----:B-1---5:R-:W-:Y:S05]  /*cd80*/  BRA `(.L_x_28) ;  /* 0xffff390000007947 */ /* 0x022fea000383ffff */
.L_x_37:
[----:B------:R-:W-:Y:S01]  /*cd90*/  IMAD.MOV.U32 R191, RZ, RZ, R9 ;  /* 0x000000ffffbf7224 */ /* 0x000fe200078e0009 */
[----:B------:R-:W-:Y:S01]  /*cda0*/  MOV R190, RZ ;  /* 0x000000ff00be7202 */ /* 0x000fe20000000f00 */
[----:B------:R-:W-:Y:S01]  /*cdb0*/  IMAD.MOV.U32 R3, RZ, RZ, 0x181f ;  /* 0x0000181fff037424 */ /* 0x000fe200078e00ff */
[----:B------:R-:W-:Y:S02]  /*cdc0*/  MOV R2, 0xcde0 ;  /* 0x0000cde000027802 */ /* 0x000fe40000000f00 */
[----:B-----5:R-:W-:Y:S05]  /*cdd0*/  CALL.REL.NOINC `($__internal_1_$__cuda_sm70_shflsync_idx_p) ;  /* 0x00001b5000007944 */ /* 0x020fea0003c00000 */
[----:B------:R-:W-:Y:S01]  /*cde0*/  MOV R8, R191 ;  /* 0x000000bf00087202 */ /* 0x000fe20000000f00 */
[----:B-1---5:R-:W-:Y:S05]  /*cdf0*/  BRA `(.L_x_126) ;  /* 0xffff538000007947 */ /* 0x022fea000383ffff */
.L_x_38:
[----:B------:R-:W-:Y:S01]  /*ce00*/  IMAD.MOV.U32 R191, RZ, RZ, R12 ;  /* 0x000000ffffbf7224 */ /* 0x000fe200078e000c */
[----:B------:R-:W-:Y:S01]  /*ce10*/  MOV R190, RZ ;  /* 0x000000ff00be7202 */ /* 0x000fe20000000f00 */
[----:B------:R-:W-:Y:S01]  /*ce20*/  IMAD.MOV.U32 R3, RZ, RZ, 0x181f ;  /* 0x0000181fff037424 */ /* 0x000fe200078e00ff */
[----:B------:R-:W-:Y:S02]  /*ce30*/  MOV R2, 0xce50 ;  /* 0x0000ce5000027802 */ /* 0x000fe40000000f00 */
[----:B-12--5:R-:W-:Y:S05]  /*ce40*/  CALL.REL.NOINC `($__internal_1_$__cuda_sm70_shflsync_idx_p) ;  /* 0x00001ae000007944 */ /* 0x026fea0003c00000 */
[----:B-----5:R-:W-:Y:S01]  /*ce50*/  MOV R0, R191 ;  /* 0x000000bf00007202 */ /* 0x020fe20000000f00 */
[----:B-1----:R-:W-:Y:S05]  /*ce60*/  BRA `(.L_x_127) ;  /* 0xffff533000007947 */ /* 0x002fea000383ffff */
.L_x_41:
[----:B------:R-:W-:Y:S01]  /*ce70*/  IMAD.MOV.U32 R191, RZ, RZ, R9 ;  /* 0x000000ffffbf7224 */ /* 0x000fe200078e0009 */
[----:B------:R-:W-:Y:S01]  /*ce80*/  MOV R190, 0x1 ;  /* 0x0000000100be7802 */ /* 0x000fe20000000f00 */
[----:B--2---:R-:W-:Y:S01]  /*ce90*/  IMAD.MOV.U32 R3, RZ, RZ, 0x181f ;  /* 0x0000181fff037424 */ /* 0x004fe200078e00ff */
[----:B------:R-:W-:-:S02]  /*cea0*/  MOV R2, 0xcec0 ;  /* 0x0000cec000027802 */ /* 0x000fc40000000f00 */
[----:B-1-345:R-:W-:Y:S05]  /*ceb0*/  CALL.REL.NOINC `($__internal_1_$__cuda_sm70_shflsync_idx_p) ;  /* 0x00001a7000007944 */ /* 0x03afea0003c00000 */
[----:B------:R-:W-:Y:S01]  /*cec0*/  IMAD.MOV.U32 R8, RZ, RZ, R191 ;  /* 0x000000ffff087224 */ /* 0x000fe200078e00bf */
[----:B------:R-:W-:Y:S01]  /*ced0*/  MOV R190, 0x1 ;  /* 0x0000000100be7802 */ /* 0x000fe20000000f00 */
[----:B------:R-:W-:Y:S01]  /*cee0*/  IMAD.MOV.U32 R191, RZ, RZ, R12 ;  /* 0x000000ffffbf7224 */ /* 0x000fe200078e000c */
[----:B------:R-:W-:-:S02]  /*cef0*/  MOV R3, 0x181f ;  /* 0x0000181f00037802 */ /* 0x000fc40000000f00 */
[----:B------:R-:W-:Y:S02]  /*cf00*/  MOV R2, 0xcf20 ;  /* 0x0000cf2000027802 */ /* 0x000fe40000000f00 */
[----:B-1---5:R-:W-:Y:S05]  /*cf10*/  CALL.REL.NOINC `($__internal_1_$__cuda_sm70_shflsync_idx_p) ;  /* 0x00001a1000007944 */ /* 0x022fea0003c00000 */
[----:B-----5:R-:W-:Y:S01]  /*cf20*/  MOV R0, R191 ;  /* 0x000000bf00007202 */ /* 0x020fe20000000f00 */
[----:B-1----:R-:W-:Y:S05]  /*cf30*/  BRA `(.L_x_128) ;  /* 0xffff53e000007947 */ /* 0x002fea000383ffff */
.L_x_44:
[----:B------:R-:W-:Y:S01]  /*cf40*/  IMAD.MOV.U32 R191, RZ, RZ, R9 ;  /* 0x000000ffffbf7224 */ /* 0x000fe200078e0009 */
[----:B------:R-:W-:Y:S01]  /*cf50*/  MOV R190, 0x2 ;  /* 0x0000000200be7802 */ /* 0x000fe20000000f00 */
[----:B-1----:R-:W-:Y:S01]  /*cf60*/  IMAD.MOV.U32 R3, RZ, RZ, 0x181f ;  /* 0x0000181fff037424 */ /* 0x002fe200078e00ff */
[----:B------:R-:W-:Y:S02]  /*cf70*/  MOV R2, 0xcf90 ;  /* 0x0000cf9000027802 */ /* 0x000fe40000000f00 */
[----:B--2345:R-:W-:Y:S05]  /*cf80*/  CALL.REL.NOINC `($__internal_1_$__cuda_sm70_shflsync_idx_p) ;  /* 0x000019a000007944 */ /* 0x03cfea0003c00000 */
[----:B------:R-:W-:Y:S01]  /*cf90*/  MOV R8, R191 ;  /* 0x000000bf00087202 */ /* 0x000fe20000000f00 */
[----:B-1---5:R-:W-:Y:S05]  /*cfa0*/  BRA `(.L_x_129) ;  /* 0xffff54d000007947 */ /* 0x022fea000383ffff */
.L_x_45:
[----:B------:R-:W-:Y:S01]  /*cfb0*/  IMAD.MOV.U32 R191, RZ, RZ, R12 ;  /* 0x000000ffffbf7224 */ /* 0x000fe200078e000c */
[----:B------:R-:W-:Y:S01]  /*cfc0*/  MOV R190, 0x2 ;  /* 0x0000000200be7802 */ /* 0x000fe20000000f00 */
[----:B------:R-:W-:Y:S01]  /*cfd0*/  IMAD.MOV.U32 R3, RZ, RZ, 0x181f ;  /* 0x0000181fff037424 */ /* 0x000fe200078e00ff */
[----:B------:R-:W-:Y:S02]  /*cfe0*/  MOV R2, 0xd000 ;  /* 0x0000d00000027802 */ /* 0x000fe40000000f00 */
[----:B-12345:R-:W-:Y:S05]  /*cff0*/  CALL.REL.NOINC `($__internal_1_$__cuda_sm70_shflsync_idx_p) ;  /* 0x0000193000007944 */ /* 0x03efea0003c00000 */
[----:B-----5:R-:W-:Y:S01]  /*d000*/  MOV R0, R191 ;  /* 0x000000bf00007202 */ /* 0x020fe20000000f00 */
[----:B-1----:R-:W-:Y:S05]  /*d010*/  BRA `(.L_x_130) ;  /* 0xffff548000007947 */ /* 0x002fea000383ffff */
.L_x_48:
[----:B------:R-:W-:Y:S01]  /*d020*/  IMAD.MOV.U32 R191, RZ, RZ, R9 ;  /* 0x000000ffffbf7224 */ /* 0x000fe200078e0009 */
[----:B------:R-:W-:Y:S01]  /*d030*/  MOV R190, 0x3 ;  /* 0x0000000300be7802 */ /* 0x000fe20000000f00 */
[----:B-1----:R-:W-:Y:S01]  /*d040*/  IMAD.MOV.U32 R3, RZ, RZ, 0x181f ;  /* 0x0000181fff037424 */ /* 0x002fe200078e00ff */
[----:B------:R-:W-:-:S02]  /*d050*/  MOV R2, 0xd070 ;  /* 0x0000d07000027802 */ /* 0x000fc40000000f00 */
[----:B--2345:R-:W-:Y:S05]  /*d060*/  CALL.REL.NOINC `($__internal_1_$__cuda_sm70_shflsync_idx_p) ;  /* 0x000018c000007944 */ /* 0x03cfea0003c00000 */
        /* <DEDUP_REMOVED lines=8> */
.L_x_51:
[----:B------:R-:W-:Y:S01]  /*d0f0*/  IMAD.MOV.U32 R191, RZ, RZ, R5 ;  /* 0x000000ffffbf7224 */ /* 0x000fe200078e0005 */
[----:B------:R-:W-:Y:S01]  /*d100*/  MOV R190, RZ ;  /* 0x000000ff00be7202 */ /* 0x000fe20000000f00 */
[----:B------:R-:W-:Y:S01]  /*d110*/  IMAD.MOV.U32 R3, RZ, RZ, 0x181f ;  /* 0x0000181fff037424 */ /* 0x000fe200078e00ff */
[----:B------:R-:W-:Y:S02]  /*d120*/  MOV R2, 0xd140 ;  /* 0x0000d14000027802 */ /* 0x000fe40000000f00 */
[----:B------:R-:W-:Y:S05]  /*d130*/  CALL.REL.NOINC `($__internal_1_$__cuda_sm70_shflsync_idx_p) ;  /* 0x000017f000007944 */ /* 0x000fea0003c00000 */
[----:B------:R-:W-:Y:S01]  /*d140*/  MOV R4, R191 ;  /* 0x000000bf00047202 */ /* 0x000fe20000000f00 */
[----:B-1---5:R-:W-:Y:S05]  /*d150*/  BRA `(.L_x_132) ;  /* 0xffff6a8000007947 */ /* 0x022fea000383ffff */
.L_x_52:
[----:B------:R-:W-:Y:S01]  /*d160*/  IMAD.MOV.U32 R191, RZ, RZ, R10 ;  /* 0x000000ffffbf7224 */ /* 0x000fe200078e000a */
[----:B------:R-:W-:Y:S01]  /*d170*/  MOV R190, RZ ;  /* 0x000000ff00be7202 */ /* 0x000fe20000000f00 */
[----:B------:R-:W-:Y:S01]  /*d180*/  IMAD.MOV.U32 R3, RZ, RZ, 0x181f ;  /* 0x0000181fff037424 */ /* 0x000fe200078e00ff */
[----:B------:R-:W-:Y:S02]  /*d190*/  MOV R2, 0xd1b0 ;  /* 0x0000d1b000027802 */ /* 0x000fe40000000f00 */
[----:B-12---:R-:W-:Y:S05]  /*d1a0*/  CALL.REL.NOINC `($__internal_1_$__cuda_sm70_shflsync_idx_p) ;  /* 0x0000178000007944 */ /* 0x006fea0003c00000 */
[C---:B------:R-:W-:Y:S01]  /*d1b0*/  IADD3 R12, P2, R191.reuse, R118, RZ ;  /* 0x00000076bf0c7210 */ /* 0x040fe20007f5e0ff */
[----:B------:R-:W-:Y:S01]  /*d1c0*/  IMAD.MOV.U32 R190, RZ, RZ, 0x1 ;  /* 0x00000001ffbe7424 */ /* 0x000fe200078e00ff */
[----:B------:R-:W-:-:S02]  /*d1d0*/  IADD3 R6, P1, R191, R119, RZ ;  /* 0x00000077bf067210 */ /* 0x000fc40007f3e0ff */
[----:B------:R-:W-:Y:S01]  /*d1e0*/  IADD3 R2, P0, R191, R120, RZ ;  /* 0x00000078bf027210 */ /* 0x000fe20007f1e0ff */
[C---:B------:R-:W-:Y:S01]  /*d1f0*/  IMAD.X R13, R4.reuse, 0x1, R112, P2 ;  /* 0x00000001040d7824 */ /* 0x040fe200010e0670 */
[----:B------:R-:W-:Y:S01]  /*d200*/  MOV R9, R11 ;  /* 0x0000000b00097202 */ /* 0x000fe20000000f00 */
[C---:B------:R-:W-:Y:S02]  /*d210*/  IMAD.X R7, R4.reuse, 0x1, R113, P1 ;  /* 0x0000000104077824 */ /* 0x040fe400008e0671 */
[----:B------:R-:W-:Y:S01]  /*d220*/  IMAD.X R3, R4, 0x1, R114, P0 ;  /* 0x0000000104037824 */ /* 0x000fe200000e0672 */
[----:B------:R-:W-:Y:S01]  /*d230*/  @!PT LDS RZ, [RZ] ;  /* 0x00000000fffff984 */ /* 0x000fe20000000800 */
[----:B------:R-:W-:Y:S01]  /*d240*/  @!PT LDS RZ, [RZ] ;  /* 0x00000000fffff984 */ /* 0x000fe20000000800 */
[----:B------:R-:W-:Y:S01]  /*d250*/  @!PT LDS RZ, [RZ] ;  /* 0x00000000fffff984 */ /* 0x000fe20000000800 */
[----:B------:R2:W-:Y:S01]  /*d260*/  LDGSTS.E.BYPASS.LTC128B.128 [R187+0x6100], [R12.64], !P5 ;  /* 0x061000000cbb7fae */ /* 0x0005e2000e901d46 */
[----:B------:R-:W-:Y:S01]  /*d270*/  IMAD.MOV.U32 R191, RZ, RZ, R5 ;  /* 0x000000ffffbf7224 */ /* 0x000fe200078e0005 */
[----:B------:R-:W-:Y:S02]  /*d280*/  SEL R5, RZ, 0x10, P4 ;  /* 0x00000010ff057807 */ /* 0x000fe40002000000 */
[----:B------:R2:W-:Y:S01]  /*d290*/  LDGSTS.E.BYPASS.LTC128B.128 [R187+0x8100], [R6.64], !P4 ;  /* 0x0810000006bb7fae */ /* 0x0005e2000e101d46 */
[----:B------:R-:W-:-:S03]  /*d2a0*/  SEL R4, RZ, 0x10, P5 ;  /* 0x00000010ff047807 */ /* 0x000fc60002800000 */
[----:B------:R3:W-:Y:S02]  /*d2b0*/  LDGSTS.E.BYPASS.LTC128B.128 [R187+0xa100], [R2.64], !P3 ;  /* 0x0a10000002bb7fae */ /* 0x0007e4000d901d46 */
[----:B---3--:R-:W-:Y:S02]  /*d2c0*/  MOV R3, 0x181f ;  /* 0x0000181f00037802 */ /* 0x008fe40000000f00 */
[----:B------:R-:W-:Y:S02]  /*d2d0*/  MOV R2, 0xd2f0 ;  /* 0x0000d2f000027802 */ /* 0x000fe40000000f00 */
[----:B-12--5:R-:W-:Y:S05]  /*d2e0*/  CALL.REL.NOINC `($__internal_1_$__cuda_sm70_shflsync_idx_p) ;  /* 0x0000164000007944 */ /* 0x026fea0003c00000 */
[----:B------:R-:W-:Y:S01]  /*d2f0*/  IMAD.MOV.U32 R8, RZ, RZ, R191 ;  /* 0x000000ffff087224 */ /* 0x000fe200078e00bf */
[----:B------:R-:W-:Y:S01]  /*d300*/  MOV R190, 0x1 ;  /* 0x0000000100be7802 */ /* 0x000fe20000000f00 */
[----:B------:R-:W-:Y:S01]  /*d310*/  IMAD.MOV.U32 R191, RZ, RZ, R10 ;  /* 0x000000ffffbf7224 */ /* 0x000fe200078e000a */
[----:B------:R-:W-:Y:S02]  /*d320*/  MOV R3, 0x181f ;  /* 0x0000181f00037802 */ /* 0x000fe40000000f00 */
[----:B------:R-:W-:Y:S02]  /*d330*/  MOV R2, 0xd350 ;  /* 0x0000d35000027802 */ /* 0x000fe40000000f00 */
[----:B-1---5:R-:W-:Y:S05]  /*d340*/  CALL.REL.NOINC `($__internal_1_$__cuda_sm70_shflsync_idx_p) ;  /* 0x000015e000007944 */ /* 0x022fea0003c00000 */
[----:B-----5:R-:W-:Y:S01]  /*d350*/  MOV R0, R191 ;  /* 0x000000bf00007202 */ /* 0x020fe20000000f00 */
[----:B-1----:R-:W-:Y:S05]  /*d360*/  BRA `(.L_x_133) ;  /* 0xffff698000007947 */ /* 0x002fea000383ffff */
.L_x_53:
[----:B------:R-:W-:Y:S01]  /*d370*/  IMAD.MOV.U32 R124, RZ, RZ, R4 ;  /* 0x000000ffff7c7224 */ /* 0x000fe200078e0004 */
[----:B------:R-:W-:-:S02]  /*d380*/  MOV R0, 0x2 ;  /* 0x0000000200007802 */ /* 0x000fc40000000f00 */
[----:B------:R-:W-:Y:S02]  /*d390*/  MOV R2, 0xd3b0 ;  /* 0x0000d3b000027802 */ /* 0x000fe40000000f00 */
[----:B------:R-:W-:Y:S05]  /*d3a0*/  CALL.REL.NOINC `($__internal_0_$__cuda_sm70_shflsync_bfly_p) ;  /* 0x0000152000007944 */ /* 0x000fea0003c00000 */
[----:B------:R-:W-:Y:S01]  /*d3b0*/  FMNMX.FTZ R4, R4, R0, !PT ;  /* 0x0000000004047209 */ /* 0x000fe20007810000 */
[----:B------:R-:W-:Y:S01]  /*d3c0*/  IMAD.MOV.U32 R0, RZ, RZ, 0x1 ;  /* 0x00000001ff007424 */ /* 0x000fe200078e00ff */
[----:B------:R-:W-:-:S03]  /*d3d0*/  MOV R2, 0xd400 ;  /* 0x0000d40000027802 */ /* 0x000fc60000000f00 */
[----:B------:R-:W-:Y:S02]  /*d3e0*/  IMAD.MOV.U32 R124, RZ, RZ, R4 ;  /* 0x000000ffff7c7224 */ /* 0x000fe400078e0004 */
[----:B------:R-:W-:Y:S05]  /*d3f0*/  CALL.REL.NOINC `($__internal_0_$__cuda_sm70_shflsync_bfly_p) ;  /* 0x000014d000007944 */ /* 0x000fea0003c00000 */
[----:B------:R-:W-:Y:S01]  /*d400*/  FMNMX.FTZ R125, R4, R0, !PT ;  /* 0x00000000047d7209 */ /* 0x000fe20007810000 */
[----:B------:R-:W-:Y:S01]  /*d410*/  IMAD.MOV.U32 R124, RZ, RZ, R5 ;  /* 0x000000ffff7c7224 */ /* 0x000fe200078e0005 */
[----:B------:R-:W-:Y:S01]  /*d420*/  MOV R2, 0xd450 ;  /* 0x0000d45000027802 */ /* 0x000fe20000000f00 */
[----:B------:R-:W-:Y:S02]  /*d430*/  IMAD.MOV.U32 R0, RZ, RZ, 0x2 ;  /* 0x00000002ff007424 */ /* 0x000fe400078e00ff */
[----:B------:R-:W-:Y:S05]  /*d440*/  CALL.REL.NOINC `($__internal_0_$__cuda_sm70_shflsync_bfly_p) ;  /* 0x0000148000007944 */ /* 0x000fea0003c00000 */
[----:B------:R-:W-:Y:S01]  /*d450*/  FMNMX.FTZ R5, R5, R0, !PT ;  /* 0x0000000005057209 */ /* 0x000fe20007810000 */
[----:B------:R-:W-:Y:S01]  /*d460*/  IMAD.MOV.U32 R0, RZ, RZ, 0x1 ;  /* 0x00000001ff007424 */ /* 0x000fe200078e00ff */
[----:B------:R-:W-:-:S03]  /*d470*/  MOV R2, 0xd4a0 ;  /* 0x0000d4a000027802 */ /* 0x000fc60000000f00 */
[----:B------:R-:W-:Y:S02]  /*d480*/  IMAD.MOV.U32 R124, RZ, RZ, R5 ;  /* 0x000000ffff7c7224 */ /* 0x000fe400078e0005 */
[----:B------:R-:W-:Y:S05]  /*d490*/  CALL.REL.NOINC `($__internal_0_$__cuda_sm70_shflsync_bfly_p) ;  /* 0x0000143000007944 */ /* 0x000fea0003c00000 */
[----:B------:R-:W-:Y:S01]  /*d4a0*/  MOV R3, R0 ;  /* 0x0000000000037202 */ /* 0x000fe20000000f00 */
[----:B------:R-:W-:Y:S05]  /*d4b0*/  BRA `(.L_x_134) ;  /* 0xffff6f1000007947 */ /* 0x000fea000383ffff */
.L_x_55:
[----:B--234-:R-:W-:Y:S01]  /*d4c0*/  MOV R190, RZ ;  /* 0x000000ff00be7202 */ /* 0x01cfe20000000f00 */
[----:B------:R-:W-:Y:S01]  /*d4d0*/  IMAD.MOV.U32 R191, RZ, RZ, R7 ;  /* 0x000000ffffbf7224 */ /* 0x000fe200078e0007 */
[----:B------:R-:W-:Y:S01]  /*d4e0*/  MOV R2, 0xd510 ;  /* 0x0000d51000027802 */ /* 0x000fe20000000f00 */
[----:B------:R-:W-:Y:S02]  /*d4f0*/  IMAD.MOV.U32 R3, RZ, RZ, 0x181f ;  /* 0x0000181fff037424 */ /* 0x000fe400078e00ff */
[----:B-1----:R-:W-:Y:S05]  /*d500*/  CALL.REL.NOINC `($__internal_1_$__cuda_sm70_shflsync_idx_p) ;  /* 0x0000142000007944 */ /* 0x002fea0003c00000 */
[----:B------:R-:W-:Y:S01]  /*d510*/  MOV R2, R191 ;  /* 0x000000bf00027202 */ /* 0x000fe20000000f00 */
[----:B-1---5:R-:W-:-:S05]  /*d520*/  BRA `(.L_x_135) ;  /* 0xffff836000007947 */ /* 0x022fca000383ffff */
.L_x_58:
[----:B------:R-:W-:Y:S01]  /*d530*/  MOV R190, RZ ;  /* 0x000000ff00be7202 */ /* 0x000fe20000000f00 */
[----:B------:R-:W-:Y:S01]  /*d540*/  IMAD.MOV.U32 R191, RZ, RZ, R125 ;  /* 0x000000ffffbf7224 */ /* 0x000fe200078e007d */
[----:B------:R-:W-:Y:S01]  /*d550*/  MOV R2, 0xd580 ;  /* 0x0000d58000027802 */ /* 0x000fe20000000f00 */
[----:B------:R-:W-:Y:S02]  /*d560*/  IMAD.MOV.U32 R3, RZ, RZ, 0x181f ;  /* 0x0000181fff037424 */ /* 0x000fe400078e00ff */
[----:B------:R-:W-:Y:S05]  /*d570*/  CALL.REL.NOINC `($__internal_1_$__cuda_sm70_shflsync_idx_p) ;  /* 0x000013b000007944 */ /* 0x000fea0003c00000 */
[----:B------:R-:W-:Y:S01]  /*d580*/  MOV R124, R191 ;  /* 0x000000bf007c7202 */ /* 0x000fe20000000f00 */
[----:B-1---5:R-:W-:-:S05]  /*d590*/  BRA `(.L_x_136) ;  /* 0xffff911000007947 */ /* 0x022fca000383ffff */
.L_x_59:
[----:B------:R-:W-:Y:S01]  /*d5a0*/  MOV R190, RZ ;  /* 0x000000ff00be7202 */ /* 0x000fe20000000f00 */
[----:B------:R-:W-:Y:S01]  /*d5b0*/  IMAD.MOV.U32 R191, RZ, RZ, R138 ;  /* 0x000000ffffbf7224 */ /* 0x000fe200078e008a */
[----:B------:R-:W-:Y:S01]  /*d5c0*/  MOV R2, 0xd5f0 ;  /* 0x0000d5f000027802 */ /* 0x000fe20000000f00 */
[----:B------:R-:W-:Y:S02]  /*d5d0*/  IMAD.MOV.U32 R3, RZ, RZ, 0x181f ;  /* 0x0000181fff037424 */ /* 0x000fe400078e00ff */
[----:B-12---:R-:W-:Y:S05]  /*d5e0*/  CALL.REL.NOINC `($__internal_1_$__cuda_sm70_shflsync_idx_p) ;  /* 0x0000134000007944 */ /* 0x006fea0003c00000 */
[C---:B------:R-:W-:Y:S01]  /*d5f0*/  IADD3 R2, -R192.reuse, 0x10, RZ ;  /* 0x00000010c0027810 */ /* 0x040fe20007ffe1ff */
[----:B------:R-:W-:Y:S01]  /*d600*/  IMAD.MOV.U32 R190, RZ, RZ, 0x1 ;  /* 0x00000001ffbe7424 */ /* 0x000fe200078e00ff */
[----:B------:R-:W-:Y:S02]  /*d610*/  ISETP.NE.U32.AND P2, PT, R192, RZ, PT ;  /* 0x000000ffc000720c */ /* 0x000fe40003f45070 */
[----:B------:R-:W-:Y:S04]  /*d620*/  LOP3.LUT R2, R2, 0xf, RZ, 0xc0, !PT ;  /* 0x0000000f02027812 */ /* 0x000fe800078ec0ff */
[----:B------:R-:W-:Y:S04]  /*d630*/  IADD3 R2, P4, P3, R2, R191, R142 ;  /* 0x000000bf02027210 */ /* 0x000fe80007b9e08e */
[----:B------:R-:W-:Y:S05]  /*d640*/  IADD3.X R3, RZ, R124, R140, P4, P3 ;  /* 0x0000007cff037210 */ /* 0x000fea00027e648c */
[----:B------:R-:W-:Y:S01]  /*d650*/  @!PT LDS RZ, [RZ] ;  /* 0x00000000fffff984 */ /* 0x000fe20000000800 */
[----:B------:R-:W-:Y:S01]  /*d660*/  @!PT LDS RZ, [RZ] ;  /* 0x00000000fffff984 */ /* 0x000fe20000000800 */
[----:B------:R-:W-:Y:S01]  /*d670*/  @!PT LDS RZ, [RZ] ;  /* 0x00000000fffff984 */ /* 0x000fe20000000800 */
[----:B------:R2:W-:Y:S01]  /*d680*/  LDGSTS.E.BYPASS.LTC128B.128.ZFILL [R187+0x6100], [R2.64], P2 ;  /* 0x0610000002bb7fae */ /* 0x0005e20009141d46 */
[C---:B------:R-:W-:Y:S05]  /*d690*/  IADD3 R136, P2, R191.reuse, R143, RZ ;  /* 0x0000008fbf887210 */ /* 0x040fea0007f5e0ff */
[C---:B------:R-:W-:Y:S05]  /*d6a0*/  IMAD.X R137, R124.reuse, 0x1, R139, P2 ;  /* 0x000000017c897824 */ /* 0x040fea00010e068b */
[----:B------:R3:W-:Y:S01]  /*d6b0*/  LDGSTS.E.BYPASS.LTC128B.128 [R187+0x8100], [R136.64], !P0 ;  /* 0x0810000088bb7fae */ /* 0x0007e2000c101d46 */
[----:B--2---:R-:W-:Y:S01]  /*d6c0*/  IADD3 R2, P2, R191, R144, RZ ;  /* 0x00000090bf027210 */ /* 0x004fe20007f5e0ff */
[----:B------:R-:W-:Y:S04]  /*d6d0*/  IMAD.MOV.U32 R191, RZ, RZ, R125 ;  /* 0x000000ffffbf7224 */ /* 0x000fe800078e007d */
[----:B------:R-:W-:Y:S05]  /*d6e0*/  IMAD.X R3, R124, 0x1, R141, P2 ;  /* 0x000000017c037824 */ /* 0x000fea00010e068d */
[----:B------:R2:W-:Y:S02]  /*d6f0*/  LDGSTS.E.BYPASS.LTC128B.128 [R187+0xa100], [R2.64], !P1 ;  /* 0x0a10000002bb7fae */ /* 0x0005e4000c901d46 */
[----:B--2---:R-:W-:Y:S01]  /*d700*/  MOV R2, 0xd730 ;  /* 0x0000d73000027802 */ /* 0x004fe20000000f00 */
[----:B------:R-:W-:Y:S02]  /*d710*/  IMAD.MOV.U32 R3, RZ, RZ, 0x181f ;  /* 0x0000181fff037424 */ /* 0x000fe400078e00ff */
[----:B-1-3-5:R-:W-:Y:S05]  /*d720*/  CALL.REL.NOINC `($__internal_1_$__cuda_sm70_shflsync_idx_p) ;  /* 0x0000120000007944 */ /* 0x02afea0003c00000 */
[----:B------:R-:W-:Y:S01]  /*d730*/  MOV R190, 0x1 ;  /* 0x0000000100be7802 */ /* 0x000fe20000000f00 */
[----:B------:R-:W-:Y:S01]  /*d740*/  IMAD.MOV.U32 R124, RZ, RZ, R191 ;  /* 0x000000ffff7c7224 */ /* 0x000fe200078e00bf */
[----:B------:R-:W-:Y:S01]  /*d750*/  MOV R3, 0x181f ;  /* 0x0000181f00037802 */ /* 0x000fe20000000f00 */
[----:B------:R-:W-:Y:S01]  /*d760*/  IMAD.MOV.U32 R191, RZ, RZ, R138 ;  /* 0x000000ffffbf7224 */ /* 0x000fe200078e008a */
[----:B------:R-:W-:Y:S02]  /*d770*/  MOV R2, 0xd790 ;  /* 0x0000d79000027802 */ /* 0x000fe40000000f00 */
[----:B-1---5:R-:W-:Y:S05]  /*d780*/  CALL.REL.NOINC `($__internal_1_$__cuda_sm70_shflsync_idx_p) ;  /* 0x000011a000007944 */ /* 0x022fea0003c00000 */
[----:B-----5:R-:W-:Y:S01]  /*d790*/  MOV R0, R191 ;  /* 0x000000bf00007202 */ /* 0x020fe20000000f00 */
[----:B-1----:R-:W-:-:S05]  /*d7a0*/  BRA `(.L_x_137) ;  /* 0xffff902000007947 */ /* 0x002fca000383ffff */
.L_x_60:
[----:B------:R-:W-:Y:S02]  /*d7b0*/  MOV R0, 0x2 ;  /* 0x0000000200007802 */ /* 0x000fe40000000f00 */
[----:B------:R-:W-:Y:S02]  /*d7c0*/  MOV R2, 0xd7e0 ;  /* 0x0000d7e000027802 */ /* 0x000fe40000000f00 */
[----:B-1----:R-:W-:Y:S05]  /*d7d0*/  CALL.REL.NOINC `($__internal_0_$__cuda_sm70_shflsync_bfly_p) ;  /* 0x000010f000007944 */ /* 0x002fea0003c00000 */
[----:B------:R-:W-:Y:S01]  /*d7e0*/  FMNMX.FTZ R124, R124, R0, !PT ;  /* 0x000000007c7c7209 */ /* 0x000fe20007810000 */
[----:B------:R-:W-:Y:S01]  /*d7f0*/  IMAD.MOV.U32 R0, RZ, RZ, 0x1 ;  /* 0x00000001ff007424 */ /* 0x000fe200078e00ff */
[----:B------:R-:W-:Y:S02]  /*d800*/  MOV R2, 0xd820 ;  /* 0x0000d82000027802 */ /* 0x000fe40000000f00 */
        /* <DEDUP_REMOVED lines=8> */
[----:B------:R-:W-:Y:S02]  /*d890*/  MOV R2, 0xd8b0 ;  /* 0x0000d8b000027802 */ /* 0x000fe40000000f00 */
[----:B------:R-:W-:Y:S05]  /*d8a0*/  CALL.REL.NOINC `($__internal_0_$__cuda_sm70_shflsync_bfly_p) ;  /* 0x0000102000007944 */ /* 0x000fea0003c00000 */
[----:B------:R-:W-:-:S05]  /*d8b0*/  BRA `(.L_x_138) ;  /* 0xffff92b000007947 */ /* 0x000fca000383ffff */
.L_x_62:
[----:B------:R-:W-:Y:S01]  /*d8c0*/  IMAD.MOV.U32 R124, RZ, RZ, R195 ;  /* 0x000000ffff7c7224 */ /* 0x000fe200078e00c3 */
[----:B------:R-:W-:-:S02]  /*d8d0*/  MOV R0, 0x2 ;  /* 0x0000000200007802 */ /* 0x000fc40000000f00 */
[----:B------:R-:W-:Y:S02]  /*d8e0*/  MOV R2, 0xd900 ;  /* 0x0000d90000027802 */ /* 0x000fe40000000f00 */
[----:B------:R-:W-:Y:S05]  /*d8f0*/  CALL.REL.NOINC `($__internal_0_$__cuda_sm70_shflsync_bfly_p) ;  /* 0x00000fd000007944 */ /* 0x000fea0003c00000 */
[----:B------:R-:W-:Y:S05]  /*d900*/  BRA `(.L_x_139) ;  /* 0xffffa99000007947 */ /* 0x000fea000383ffff */
.L_x_63:
[----:B------:R-:W-:Y:S01]  /*d910*/  IMAD.MOV.U32 R124, RZ, RZ, R4 ;  /* 0x000000ffff7c7224 */ /* 0x000fe200078e0004 */
[----:B------:R-:W-:Y:S02]  /*d920*/  MOV R0, 0x1 ;  /* 0x0000000100007802 */ /* 0x000fe40000000f00 */
[----:B------:R-:W-:Y:S02]  /*d930*/  MOV R2, 0xd950 ;  /* 0x0000d95000027802 */ /* 0x000fe40000000f00 */
[----:B-1----:R-:W-:Y:S05]  /*d940*/  CALL.REL.NOINC `($__internal_0_$__cuda_sm70_shflsync_bfly_p) ;  /* 0x00000f8000007944 */ /* 0x002fea0003c00000 */
[----:B------:R-:W-:Y:S01]  /*d950*/  FADD.FTZ R4, R4, R0 ;  /* 0x0000000004047221 */ /* 0x000fe20000010000 */
[----:B------:R-:W-:Y:S02]  /*d960*/  MOV R124, R196 ;  /* 0x000000c4007c7202 */ /* 0x000fe40000000f00 */
[----:B------:R-:W-:Y:S02]  /*d970*/  MOV R0, 0x2 ;  /* 0x0000000200007802 */ /* 0x000fe40000000f00 */
[----:B------:R-:W-:Y:S02]  /*d980*/  MOV R2, 0xd9a0 ;  /* 0x0000d9a000027802 */ /* 0x000fe40000000f00 */
[----:B------:R-:W-:Y:S05]  /*d990*/  CALL.REL.NOINC `($__internal_0_$__cuda_sm70_shflsync_bfly_p) ;  /* 0x00000f3000007944 */ /* 0x000fea0003c00000 */
[----:B------:R-:W-:Y:S01]  /*d9a0*/  FADD.FTZ R5, R196, R0 ;  /* 0x00000000c4057221 */ /* 0x000fe20000010000 */
[----:B------:R-:W-:Y:S02]  /*d9b0*/  MOV R0, 0x1 ;  /* 0x0000000100007802 */ /* 0x000fe40000000f00 */
[----:B------:R-:W-:-:S02]  /*d9c0*/  MOV R2, 0xd9f0 ;  /* 0x0000d9f000027802 */ /* 0x000fc40000000f00 */
[----:B------:R-:W-:Y:S02]  /*d9d0*/  MOV R124, R5 ;  /* 0x00000005007c7202 */ /* 0x000fe40000000f00 */
[----:B------:R-:W-:Y:S05]  /*d9e0*/  CALL.REL.NOINC `($__internal_0_$__cuda_sm70_shflsync_bfly_p) ;  /* 0x00000ee000007944 */ /* 0x000fea0003c00000 */
[----:B------:R-:W-:Y:S01]  /*d9f0*/  MOV R3, R0 ;  /* 0x0000000000037202 */ /* 0x000fe20000000f00 */
[----:B------:R-:W-:Y:S05]  /*da00*/  BRA `(.L_x_140) ;  /* 0xffffa90000007947 */ /* 0x000fea000383ffff */
.L_x_70:
[----:B--234-:R-:W-:Y:S01]  /*da10*/  IMAD.MOV.U32 R191, RZ, RZ, R9 ;  /* 0x000000ffffbf7224 */ /* 0x01cfe200078e0009 */
[----:B------:R-:W-:Y:S01]  /*da20*/  MOV R190, RZ ;  /* 0x000000ff00be7202 */ /* 0x000fe20000000f00 */
[----:B------:R-:W-:Y:S01]  /*da30*/  IMAD.MOV.U32 R3, RZ, RZ, 0x181f ;  /* 0x0000181fff037424 */ /* 0x000fe200078e00ff */
[----:B------:R-:W-:Y:S02]  /*da40*/  MOV R2, 0xda60 ;  /* 0x0000da6000027802 */ /* 0x000fe40000000f00 */
[----:B-1----:R-:W-:Y:S05]  /*da50*/  CALL.REL.NOINC `($__internal_1_$__cuda_sm70_shflsync_idx_p) ;  /* 0x00000ed000007944 */ /* 0x002fea0003c00000 */
[----:B------:R-:W-:Y:S01]  /*da60*/  MOV R8, R191 ;  /* 0x000000bf00087202 */ /* 0x000fe20000000f00 */
[----:B-1---5:R-:W-:Y:S05]  /*da70*/  BRA `(.L_x_141) ;  /* 0xffffbfe000007947 */ /* 0x022fea000383ffff */
.L_x_71:
[----:B------:R-:W-:Y:S01]  /*da80*/  IMAD.MOV.U32 R191, RZ, RZ, R12 ;  /* 0x000000ffffbf7224 */ /* 0x000fe200078e000c */
[----:B------:R-:W-:Y:S01]  /*da90*/  MOV R190, RZ ;  /* 0x000000ff00be7202 */ /* 0x000fe20000000f00 */
[----:B------:R-:W-:Y:S01]  /*daa0*/  IMAD.MOV.U32 R3, RZ, RZ, 0x181f ;  /* 0x0000181fff037424 */ /* 0x000fe200078e00ff */
[----:B------:R-:W-:Y:S02]  /*dab0*/  MOV R2, 0xdad0 ;  /* 0x0000dad000027802 */ /* 0x000fe40000000f00 */
[----:B-123--:R-:W-:Y:S05]  /*dac0*/  CALL.REL.NOINC `($__internal_1_$__cuda_sm70_shflsync_idx_p) ;  /* 0x00000e6000007944 */ /* 0x00efea0003c00000 */
[----:B-----5:R-:W-:Y:S01]  /*dad0*/  MOV R0, R191 ;  /* 0x000000bf00007202 */ /* 0x020fe20000000f00 */
[----:B-1----:R-:W-:Y:S05]  /*dae0*/  BRA `(.L_x_142) ;  /* 0xffffbf9000007947 */ /* 0x002fea000383ffff */
.L_x_74:
[----:B------:R-:W-:Y:S01]  /*daf0*/  IMAD.MOV.U32 R191, RZ, RZ, R9 ;  /* 0x000000ffffbf7224 */ /* 0x000fe200078e0009 */
[----:B------:R-:W-:Y:S01]  /*db00*/  MOV R190, 0x1 ;  /* 0x0000000100be7802 */ /* 0x000fe20000000f00 */
[----:B--2---:R-:W-:Y:S01]  /*db10*/  IMAD.MOV.U32 R3, RZ, RZ, 0x181f ;  /* 0x0000181fff037424 */ /* 0x004fe200078e00ff */
[----:B------:R-:W-:-:S02]  /*db20*/  MOV R2, 0xdb40 ;  /* 0x0000db4000027802 */ /* 0x000fc40000000f00 */
[----:B-1-34-:R-:W-:Y:S05]  /*db30*/  CALL.REL.NOINC `($__internal_1_$__cuda_sm70_shflsync_idx_p) ;  /* 0x00000df000007944 */ /* 0x01afea0003c00000 */
        /* <DEDUP_REMOVED lines=8> */
.L_x_77:
[----:B------:R-:W-:Y:S01]  /*dbc0*/  IMAD.MOV.U32 R191, RZ, RZ, R9 ;  /* 0x000000ffffbf7224 */ /* 0x000fe200078e0009 */
[----:B------:R-:W-:Y:S01]  /*dbd0*/  MOV R190, 0x2 ;  /* 0x0000000200be7802 */ /* 0x000fe20000000f00 */
[----:B--2---:R-:W-:Y:S01]  /*dbe0*/  IMAD.MOV.U32 R3, RZ, RZ, 0x181f ;  /* 0x0000181fff037424 */ /* 0x004fe200078e00ff */
[----:B------:R-:W-:Y:S02]  /*dbf0*/  MOV R2, 0xdc10 ;  /* 0x0000dc1000027802 */ /* 0x000fe40000000f00 */
[----:B-1-34-:R-:W-:Y:S05]  /*dc00*/  CALL.REL.NOINC `($__internal_1_$__cuda_sm70_shflsync_idx_p) ;  /* 0x00000d2000007944 */ /* 0x01afea0003c00000 */
[----:B------:R-:W-:Y:S01]  /*dc10*/  MOV R8, R191 ;  /* 0x000000bf00087202 */ /* 0x000fe20000000f00 */
[----:B-1---5:R-:W-:Y:S05]  /*dc20*/  BRA `(.L_x_144) ;  /* 0xffffc12000007947 */ /* 0x022fea000383ffff */
.L_x_78:
[----:B------:R-:W-:Y:S01]  /*dc30*/  IMAD.MOV.U32 R191, RZ, RZ, R12 ;  /* 0x000000ffffbf7224 */ /* 0x000fe200078e000c */
[----:B------:R-:W-:Y:S01]  /*dc40*/  MOV R190, 0x2 ;  /* 0x0000000200be7802 */ /* 0x000fe20000000f00 */
[----:B--2---:R-:W-:Y:S01]  /*dc50*/  IMAD.MOV.U32 R3, RZ, RZ, 0x181f ;  /* 0x0000181fff037424 */ /* 0x004fe200078e00ff */
[----:B------:R-:W-:Y:S02]  /*dc60*/  MOV R2, 0xdc80 ;  /* 0x0000dc8000027802 */ /* 0x000fe40000000f00 */
[----:B-1-34-:R-:W-:Y:S05]  /*dc70*/  CALL.REL.NOINC `($__internal_1_$__cuda_sm70_shflsync_idx_p) ;  /* 0x00000cb000007944 */ /* 0x01afea0003c00000 */
[----:B-----5:R-:W-:Y:S01]  /*dc80*/  MOV R0, R191 ;  /* 0x000000bf00007202 */ /* 0x020fe20000000f00 */
[----:B-1----:R-:W-:Y:S05]  /*dc90*/  BRA `(.L_x_145) ;  /* 0xffffc0d000007947 */ /* 0x002fea000383ffff */
.L_x_81:
[----:B------:R-:W-:Y:S01]  /*dca0*/  IMAD.MOV.U32 R191, RZ, RZ, R9 ;  /* 0x000000ffffbf7224 */ /* 0x000fe200078e0009 */
[----:B------:R-:W-:Y:S01]  /*dcb0*/  MOV R190, 0x3 ;  /* 0x0000000300be7802 */ /* 0x000fe20000000f00 */
[----:B---3--:R-:W-:Y:S01]  /*dcc0*/  IMAD.MOV.U32 R3, RZ, RZ, 0x181f ;  /* 0x0000181fff037424 */ /* 0x008fe200078e00ff */
        /* <DEDUP_REMOVED lines=10> */
.L_x_83:
[----:B------:R-:W-:Y:S01]  /*dd70*/  IMAD.MOV.U32 R191, RZ, RZ, R5 ;  /* 0x000000ffffbf7224 */ /* 0x000fe200078e0005 */
[----:B------:R-:W-:Y:S01]  /*dd80*/  MOV R190, RZ ;  /* 0x000000ff00be7202 */ /* 0x000fe20000000f00 */
[----:B------:R-:W-:Y:S01]  /*dd90*/  IMAD.MOV.U32 R3, RZ, RZ, 0x1c1f ;  /* 0x00001c1fff037424 */ /* 0x000fe200078e00ff */
[----:B------:R-:W-:Y:S02]  /*dda0*/  MOV R2, 0xddc0 ;  /* 0x0000ddc000027802 */ /* 0x000fe40000000f00 */
[----:B------:R-:W-:Y:S05]  /*ddb0*/  CALL.REL.NOINC `($__internal_1_$__cuda_sm70_shflsync_idx_p) ;  /* 0x00000b7000007944 */ /* 0x000fea0003c00000 */
[----:B------:R-:W-:Y:S01]  /*ddc0*/  MOV R4, R191 ;  /* 0x000000bf00047202 */ /* 0x000fe20000000f00 */
[----:B-1---5:R-:W-:Y:S05]  /*ddd0*/  BRA `(.L_x_147) ;  /* 0xffffc44000007947 */ /* 0x022fea000383ffff */
.L_x_84:
[----:B------:R-:W-:Y:S01]  /*dde0*/  IMAD.MOV.U32 R191, RZ, RZ, R12 ;  /* 0x000000ffffbf7224 */ /* 0x000fe200078e000c */
[----:B------:R-:W-:Y:S01]  /*ddf0*/  MOV R190, RZ ;  /* 0x000000ff00be7202 */ /* 0x000fe20000000f00 */
[----:B------:R-:W-:Y:S01]  /*de00*/  IMAD.MOV.U32 R3, RZ, RZ, 0x1c1f ;  /* 0x00001c1fff037424 */ /* 0x000fe200078e00ff */
[----:B------:R-:W-:Y:S02]  /*de10*/  MOV R2, 0xde30 ;  /* 0x0000de3000027802 */ /* 0x000fe40000000f00 */
[----:B-12---:R-:W-:Y:S05]  /*de20*/  CALL.REL.NOINC `($__internal_1_$__cuda_sm70_shflsync_idx_p) ;  /* 0x00000b0000007944 */ /* 0x006fea0003c00000 */
[----:B-----5:R-:W-:Y:S01]  /*de30*/  MOV R0, R191 ;  /* 0x000000bf00007202 */ /* 0x020fe20000000f00 */
[----:B-1----:R-:W-:Y:S05]  /*de40*/  BRA `(.L_x_148) ;  /* 0xffffc3f000007947 */ /* 0x002fea000383ffff */
.L_x_87:
[----:B------:R-:W-:Y:S01]  /*de50*/  IMAD.MOV.U32 R191, RZ, RZ, R5 ;  /* 0x000000ffffbf7224 */ /* 0x000fe200078e0005 */
[----:B------:R-:W-:Y:S01]  /*de60*/  MOV R190, 0x1 ;  /* 0x0000000100be7802 */ /* 0x000fe20000000f00 */
[----:B----4-:R-:W-:Y:S01]  /*de70*/  IMAD.MOV.U32 R3, RZ, RZ, 0x1c1f ;  /* 0x00001c1fff037424 */ /* 0x010fe200078e00ff */
[----:B------:R-:W-:-:S02]  /*de80*/  MOV R2, 0xdea0 ;  /* 0x0000dea000027802 */ /* 0x000fc40000000f00 */
[----:B-123--:R-:W-:Y:S05]  /*de90*/  CALL.REL.NOINC `($__internal_1_$__cuda_sm70_shflsync_idx_p) ;  /* 0x00000a9000007944 */ /* 0x00efea0003c00000 */
        /* <DEDUP_REMOVED lines=8> */
.L_x_91:
[----:B------:R-:W-:Y:S01]  /*df20*/  IMAD.MOV.U32 R191, RZ, RZ, R9 ;  /* 0x000000ffffbf7224 */ /* 0x000fe200078e0009 */
[----:B------:R-:W-:Y:S01]  /*df30*/  MOV R190, RZ ;  /* 0x000000ff00be7202 */ /* 0x000fe20000000f00 */
[----:B------:R-:W-:Y:S01]  /*df40*/  IMAD.MOV.U32 R3, RZ, RZ, 0x181f ;  /* 0x0000181fff037424 */ /* 0x000fe200078e00ff */
[----:B------:R-:W-:Y:S02]  /*df50*/  MOV R2, 0xdf70 ;  /* 0x0000df7000027802 */ /* 0x000fe40000000f00 */
[----:B------:R-:W-:Y:S05]  /*df60*/  CALL.REL.NOINC `($__internal_1_$__cuda_sm70_shflsync_idx_p) ;  /* 0x000009c000007944 */ /* 0x000fea0003c00000 */
[----:B------:R-:W-:Y:S01]  /*df70*/  MOV R8, R191 ;  /* 0x000000bf00087202 */ /* 0x000fe20000000f00 */
[----:B-1---5:R-:W-:Y:S05]  /*df80*/  BRA `(.L_x_150) ;  /* 0xffffd92000007947 */ /* 0x022fea000383ffff */
.L_x_92:
[----:B------:R-:W-:Y:S01]  /*df90*/  IMAD.MOV.U32 R191, RZ, RZ, R12 ;  /* 0x000000ffffbf7224 */ /* 0x000fe200078e000c */
[----:B------:R-:W-:Y:S01]  /*dfa0*/  MOV R190, RZ ;  /* 0x000000ff00be7202 */ /* 0x000fe20000000f00 */
[----:B------:R-:W-:Y:S01]  /*dfb0*/  IMAD.MOV.U32 R3, RZ, RZ, 0x181f ;  /* 0x0000181fff037424 */ /* 0x000fe200078e00ff */
[----:B------:R-:W-:Y:S02]  /*dfc0*/  MOV R2, 0xdfe0 ;  /* 0x0000dfe000027802 */ /* 0x000fe40000000f00 */
[----:B-12---:R-:W-:Y:S05]  /*dfd0*/  CALL.REL.NOINC `($__internal_1_$__cuda_sm70_shflsync_idx_p) ;  /* 0x0000095000007944 */ /* 0x006fea0003c00000 */
[----:B-----5:R-:W-:Y:S01]  /*dfe0*/  MOV R0, R191 ;  /* 0x000000bf00007202 */ /* 0x020fe20000000f00 */
[----:B-1----:R-:W-:Y:S05]  /*dff0*/  BRA `(.L_x_151) ;  /* 0xffffd8d000007947 */ /* 0x002fea000383ffff */
.L_x_95:
        /* <DEDUP_REMOVED lines=13> */
.L_x_98:
[----:B------:R-:W-:Y:S01]  /*e0d0*/  IMAD.MOV.U32 R191, RZ, RZ, R9 ;  /* 0x000000ffffbf7224 */ /* 0x000fe200078e0009 */
[----:B------:R-:W-:Y:S01]  /*e0e0*/  MOV R190, 0x2 ;  /* 0x0000000200be7802 */ /* 0x000fe20000000f00 */
[----:B-1----:R-:W-:Y:S01]  /*e0f0*/  IMAD.MOV.U32 R3, RZ, RZ, 0x181f ;  /* 0x0000181fff037424 */ /* 0x002fe200078e00ff */
[----:B------:R-:W-:Y:S02]  /*e100*/  MOV R2, 0xe120 ;  /* 0x0000e12000027802 */ /* 0x000fe40000000f00 */
[----:B--234-:R-:W-:Y:S05]  /*e110*/  CALL.REL.NOINC `($__internal_1_$__cuda_sm70_shflsync_idx_p) ;  /* 0x0000081000007944 */ /* 0x01cfea0003c00000 */
[----:B------:R-:W-:Y:S01]  /*e120*/  MOV R8, R191 ;  /* 0x000000bf00087202 */ /* 0x000fe20000000f00 */
[----:B-1---5:R-:W-:Y:S05]  /*e130*/  BRA `(.L_x_153) ;  /* 0xffffda7000007947 */ /* 0x022fea000383ffff */
.L_x_99:
[----:B------:R-:W-:Y:S01]  /*e140*/  IMAD.MOV.U32 R191, RZ, RZ, R12 ;  /* 0x000000ffffbf7224 */ /* 0x000fe200078e000c */
[----:B------:R-:W-:Y:S01]  /*e150*/  MOV R190, 0x2 ;  /* 0x0000000200be7802 */ /* 0x000fe20000000f00 */
[----:B------:R-:W-:Y:S01]  /*e160*/  IMAD.MOV.U32 R3, RZ, RZ, 0x181f ;  /* 0x0000181fff037424 */ /* 0x000fe200078e00ff */
[----:B------:R-:W-:Y:S02]  /*e170*/  MOV R2, 0xe190 ;  /* 0x0000e19000027802 */ /* 0x000fe40000000f00 */
[----:B-1234-:R-:W-:Y:S05]  /*e180*/  CALL.REL.NOINC `($__internal_1_$__cuda_sm70_shflsync_idx_p) ;  /* 0x000007a000007944 */ /* 0x01efea0003c00000 */
[----:B-----5:R-:W-:Y:S01]  /*e190*/  MOV R0, R191 ;  /* 0x000000bf00007202 */ /* 0x020fe20000000f00 */
[----:B-1----:R-:W-:Y:S05]  /*e1a0*/  BRA `(.L_x_154) ;  /* 0xffffda2000007947 */ /* 0x002fea000383ffff */
.L_x_102:
[----:B------:R-:W-:Y:S01]  /*e1b0*/  IMAD.MOV.U32 R191, RZ, RZ, R9 ;  /* 0x000000ffffbf7224 */ /* 0x000fe200078e0009 */
[----:B------:R-:W-:Y:S01]  /*e1c0*/  MOV R190, 0x3 ;  /* 0x0000000300be7802 */ /* 0x000fe20000000f00 */
[----:B-1----:R-:W-:Y:S01]  /*e1d0*/  IMAD.MOV.U32 R3, RZ, RZ, 0x181f ;  /* 0x0000181fff037424 */ /* 0x002fe200078e00ff */
[----:B------:R-:W-:-:S02]  /*e1e0*/  MOV R2, 0xe200 ;  /* 0x0000e20000027802 */ /* 0x000fc40000000f00 */
[----:B--234-:R-:W-:Y:S05]  /*e1f0*/  CALL.REL.NOINC `($__internal_1_$__cuda_sm70_shflsync_idx_p) ;  /* 0x0000073000007944 */ /* 0x01cfea0003c00000 */
        /* <DEDUP_REMOVED lines=8> */
.L_x_104:
[----:B------:R-:W-:Y:S01]  /*e280*/  IMAD.MOV.U32 R191, RZ, RZ, R94 ;  /* 0x000000ffffbf7224 */ /* 0x000fe200078e005e */
[----:B------:R-:W-:Y:S01]  /*e290*/  MOV R190, RZ ;  /* 0x000000ff00be7202 */ /* 0x000fe20000000f00 */
[----:B------:R-:W-:Y:S01]  /*e2a0*/  IMAD.MOV.U32 R3, RZ, RZ, 0x1f ;  /* 0x0000001fff037424 */ /* 0x000fe200078e00ff */
[----:B------:R-:W-:Y:S02]  /*e2b0*/  MOV R2, 0xe2d0 ;  /* 0x0000e2d000027802 */ /* 0x000fe40000000f00 */
[----:B-12---:R-:W-:Y:S05]  /*e2c0*/  CALL.REL.NOINC `($__internal_1_$__cuda_sm70_shflsync_idx_p) ;  /* 0x0000066000007944 */ /* 0x006fea0003c00000 */
[----:B------:R-:W-:Y:S01]  /*e2d0*/  MOV R9, R191 ;  /* 0x000000bf00097202 */ /* 0x000fe20000000f00 */
[----:B-1---5:R-:W-:Y:S05]  /*e2e0*/  BRA `(.L_x_156) ;  /* 0xffffdc5000007947 */ /* 0x022fea000383ffff */
.L_x_105:
[----:B------:R-:W-:Y:S01]  /*e2f0*/  IMAD.MOV.U32 R191, RZ, RZ, R94 ;  /* 0x000000ffffbf7224 */ /* 0x000fe200078e005e */
[----:B------:R-:W-:Y:S01]  /*e300*/  MOV R190, 0x1 ;  /* 0x0000000100be7802 */ /* 0x000fe20000000f00 */
[----:B------:R-:W-:Y:S01]  /*e310*/  IMAD.MOV.U32 R3, RZ, RZ, 0x1f ;  /* 0x0000001fff037424 */ /* 0x000fe200078e00ff */
[----:B------:R-:W-:Y:S02]  /*e320*/  MOV R2, 0xe340 ;  /* 0x0000e34000027802 */ /* 0x000fe40000000f00 */
[----:B-123--:R-:W-:Y:S05]  /*e330*/  CALL.REL.NOINC `($__internal_1_$__cuda_sm70_shflsync_idx_p) ;  /* 0x000005f000007944 */ /* 0x00efea0003c00000 */
[----:B------:R-:W-:Y:S01]  /*e340*/  MOV R8, R191 ;  /* 0x000000bf00087202 */ /* 0x000fe20000000f00 */
[----:B-1---5:R-:W-:Y:S05]  /*e350*/  BRA `(.L_x_157) ;  /* 0xffffdc0000007947 */ /* 0x022fea000383ffff */
.L_x_106:
[----:B------:R-:W-:Y:S02]  /*e360*/  MOV R2, 0x1 ;  /* 0x0000000100027802 */ /* 0x000fe40000000f00 */
[----:B------:R-:W-:-:S02]  /*e370*/  MOV R3, 0xe390 ;  /* 0x0000e39000037802 */ /* 0x000fc40000000f00 */
[----:B--234-:R-:W-:Y:S05]  /*e380*/  CALL.REL.NOINC `($__internal_2_$__cuda_sm70_shflsync_up_p) ;  /* 0x0000061000007944 */ /* 0x01cfea0003c00000 */
[----:B------:R-:W-:Y:S05]  /*e390*/  BRA `(.L_x_158) ;  /* 0xffffdce000007947 */ /* 0x000fea000383ffff */
.L_x_107:
[----:B------:R-:W-:Y:S02]  /*e3a0*/  MOV R2, 0x2 ;  /* 0x0000000200027802 */ /* 0x000fe40000000f00 */
[----:B------:R-:W-:-:S02]  /*e3b0*/  MOV R3, 0xe3d0 ;  /* 0x0000e3d000037802 */ /* 0x000fc40000000f00 */
[----:B--23--:R-:W-:Y:S05]  /*e3c0*/  CALL.REL.NOINC `($__internal_2_$__cuda_sm70_shflsync_up_p) ;  /* 0x000005d000007944 */ /* 0x00cfea0003c00000 */
        /* <DEDUP_REMOVED lines=24> */
.L_x_111:
[----:B------:R-:W-:Y:S02]  /*e550*/  MOV R2, 0x1 ;  /* 0x0000000100027802 */ /* 0x000fe40000000f00 */
[----:B------:R-:W-:Y:S02]  /*e560*/  MOV R3, 0xe580 ;  /* 0x0000e58000037802 */ /* 0x000fe40000000f00 */
[----:B------:R-:W-:Y:S05]  /*e570*/  CALL.REL.NOINC `($__internal_2_$__cuda_sm70_shflsync_up_p) ;  /* 0x0000042000007944 */ /* 0x000fea0003c00000 */
[----:B------:R-:W-:Y:S01]  /*e580*/  MOV R2, R4 ;  /* 0x0000000400027202 */ /* 0x000fe20000000f00 */
[----:B------:R-:W-:Y:S05]  /*e590*/  BRA `(.L_x_160) ;  /* 0xffffdd3000007947 */ /* 0x000fea000383ffff */
.L_x_112:
[----:B------:R-:W-:Y:S02]  /*e5a0*/  MOV R2, 0x2 ;  /* 0x0000000200027802 */ /* 0x000fe40000000f00 */
[----:B------:R-:W-:Y:S02]  /*e5b0*/  MOV R3, 0xe5d0 ;  /* 0x0000e5d000037802 */ /* 0x000fe40000000f00 */
        /* <DEDUP_REMOVED lines=25> */
.L_x_114:
[----:B------:R-:W-:Y:S02]  /*e750*/  SEL R0, RZ, 0x1, P0 ;  /* 0x00000001ff007807 */ /* 0x000fe40000000000 */
[----:B------:R-:W-:Y:S02]  /*e760*/  MOV R2, 0xe780 ;  /* 0x0000e78000027802 */ /* 0x000fe40000000f00 */
[----:B-1----:R-:W-:Y:S05]  /*e770*/  CALL.REL.NOINC `($__internal_3_$__cuda_sm70_votesync_ballot) ;  /* 0x0000029000007944 */ /* 0x002fea0003c00000 */
[----:B------:R-:W-:Y:S05]  /*e780*/  BRA `(.L_x_162) ;  /* 0xffffdcd000007947 */ /* 0x000fea000383ffff */
.L_x_115:
[----:B------:R-:W-:Y:S01]  /*e790*/  IMAD.MOV.U32 R191, RZ, RZ, R6 ;  /* 0x000000ffffbf7224 */ /* 0x000fe200078e0006 */
[----:B---3--:R-:W-:Y:S01]  /*e7a0*/  MOV R190, R11 ;  /* 0x0000000b00be7202 */ /* 0x008fe20000000f00 */
[----:B------:R-:W-:Y:S01]  /*e7b0*/  IMAD.MOV.U32 R3, RZ, RZ, 0x1f ;  /* 0x0000001fff037424 */ /* 0x000fe200078e00ff */
[----:B------:R-:W-:Y:S02]  /*e7c0*/  MOV R2, 0xe7e0 ;  /* 0x0000e7e000027802 */ /* 0x000fe40000000f00 */
[----:B-12---:R-:W-:Y:S05]  /*e7d0*/  CALL.REL.NOINC `($__internal_1_$__cuda_sm70_shflsync_idx_p) ;  /* 0x0000015000007944 */ /* 0x006fea0003c00000 */
[----:B------:R-:W-:Y:S01]  /*e7e0*/  IMAD.MOV.U32 R6, RZ, RZ, R191 ;  /* 0x000000ffff067224 */ /* 0x000fe200078e00bf */
[----:B------:R-:W-:Y:S01]  /*e7f0*/  MOV R190, R11 ;  /* 0x0000000b00be7202 */ /* 0x000fe20000000f00 */
[----:B------:R-:W-:Y:S01]  /*e800*/  IMAD.MOV.U32 R191, RZ, RZ, R7 ;  /* 0x000000ffffbf7224 */ /* 0x000fe200078e0007 */
[----:B------:R-:W-:Y:S02]  /*e810*/  MOV R3, 0x1f ;  /* 0x0000001f00037802 */ /* 0x000fe40000000f00 */
[----:B------:R-:W-:-:S02]  /*e820*/  MOV R2, 0xe840 ;  /* 0x0000e84000027802 */ /* 0x000fc40000000f00 */
[----:B-1---5:R-:W-:Y:S05]  /*e830*/  CALL.REL.NOINC `($__internal_1_$__cuda_sm70_shflsync_idx_p) ;  /* 0x000000f000007944 */ /* 0x022fea0003c00000 */
[----:B------:R-:W-:Y:S01]  /*e840*/  MOV R7, R191 ;  /* 0x000000bf00077202 */ /* 0x000fe20000000f00 */
[----:B-1---5:R-:W-:Y:S05]  /*e850*/  BRA `(.L_x_163) ;  /* 0xffffdc4000007947 */ /* 0x022fea000383ffff */
.L_x_118:
[----:B------:R-:W-:Y:S01]  /*e860*/  IMAD.MOV.U32 R191, RZ, RZ, R4 ;  /* 0x000000ffffbf7224 */ /* 0x000fe200078e0004 */
[----:B------:R-:W-:Y:S01]  /*e870*/  MOV R190, R0 ;  /* 0x0000000000be7202 */ /* 0x000fe20000000f00 */
[----:B------:R-:W-:Y:S01]  /*e880*/  IMAD.MOV.U32 R3, RZ, RZ, 0x1f ;  /* 0x0000001fff037424 */ /* 0x000fe200078e00ff */
[----:B------:R-:W-:-:S02]  /*e890*/  MOV R2, 0xe8b0 ;  /* 0x0000e8b000027802 */ /* 0x000fc40000000f00 */
[----:B-1-34-:R-:W-:Y:S05]  /*e8a0*/  CALL.REL.NOINC `($__internal_1_$__cuda_sm70_shflsync_idx_p) ;  /* 0x0000008000007944 */ /* 0x01afea0003c00000 */
[----:B------:R-:W-:Y:S01]  /*e8b0*/  MOV R10, R191 ;  /* 0x000000bf000a7202 */ /* 0x000fe20000000f00 */
[----:B-1---5:R-:W-:Y:S05]  /*e8c0*/  BRA `(.L_x_117) ;  /* 0xffffdc3000007947 */ /* 0x022fea000383ffff */
        .weak           $__internal_0_$__cuda_sm70_shflsync_bfly_p
        .type           $__internal_0_$__cuda_sm70_shflsync_bfly_p,@function
        .size           $__internal_0_$__cuda_sm70_shflsync_bfly_p,($__internal_1_$__cuda_sm70_shflsync_idx_p - $__internal_0_$__cuda_sm70_shflsync_bfly_p)
$__internal_0_$__cuda_sm70_shflsync_bfly_p:
[----:B------:R-:W-:Y:S02]  /*e8d0*/  MOV R137, 0xffffffff ;  /* 0xffffffff00897802 */ /* 0x000fe40000000f00 */
[----:B------:R-:W-:-:S02]  /*e8e0*/  MOV R3, 0x1f ;  /* 0x0000001f00037802 */ /* 0x000fc40000000f00 */
[----:B------:R-:W-:Y:S04]  /*e8f0*/  WARPSYNC R137 ;  /* 0x0000008900007348 */ /* 0x000fe80003800000 */
[----:B------:R1:W2:Y:S02]  /*e900*/  SHFL.BFLY PT, R0, R124, R0, R3 ;  /* 0x0c0000007c007389 */ /* 0x0002a400000e0003 */
[----:B-1----:R-:W-:-:S04]  /*e910*/  MOV R3, 0x0 ;  /* 0x0000000000037802 */ /* 0x002fc80000000f00 */
[----:B--2---:R-:W-:Y:S05]  /*e920*/  RET.REL.NODEC R2 `(_ZN7cutlass13device_kernelIN5flash19enable_sm80_to_sm89INS1_16FlashAttnFwdSm80INS1_25CollectiveMainloopFwdSm80ILi8ELi1ELb0EN4cute5tupleIJNS5_1CILi128EEENS7_ILi64EEENS7_ILi192EEEEEELi192ENS_6half_tEfNS_4arch4Sm80ELb0ELb0ELb0ELb1ELb1ELb0ELb1ELb1EEENS1_21CollectiveEpilogueFwdINS6_IJS8_SA_S9_EEENS6_IJNS7_ILi1EEESI_SI_EEESC_SE_Li256ELb1ELb1ELb1ELb0EEENS1_36VarlenDynamicPersistentTileSchedulerILi128ELi64ELi256ELi256ELb1ELb1ELb0ELb0ELb1ELb1EEEEEEEEEvNT_6ParamsE) ;  /* 0xffff16d002007950 */ /* 0x004fea0003c3ffff */
        .weak           $__internal_1_$__cuda_sm70_shflsync_idx_p
        .type           $__internal_1_$__cuda_sm70_shflsync_idx_p,@function
        .size           $__internal_1_$__cuda_sm70_shflsync_idx_p,($__internal_2_$__cuda_sm70_shflsync_up_p - $__internal_1_$__cuda_sm70_shflsync_idx_p)
$__internal_1_$__cuda_sm70_shflsync_idx_p:
[----:B------:R1:W-:Y:S02]  /*e930*/  STL [R1+0x10], R0 ;  /* 0x0000100001007387 */ /* 0x0003e40000100800 */
[----:B-1----:R-:W-:-:S04]  /*e940*/  MOV R0, 0xffffffff ;  /* 0xffffffff00007802 */ /* 0x002fc80000000f00 */
[----:B------:R-:W-:Y:S04]  /*e950*/  WARPSYNC R0 ;  /* 0x0000000000007348 */ /* 0x000fe80003800000 */
[----:B------:R1:W2:Y:S04]  /*e960*/  SHFL.IDX PT, R191, R191, R190, R3 ;  /* 0x000000bebfbf7389 */ /* 0x0002a800000e0003 */
[----:B-1----:R1:W5:Y:S01]  /*e970*/  LDL.LU R0, [R1+0x10] ;  /* 0x0000100001007983 */ /* 0x0023620000300800 */
[----:B------:R-:W-:-:S04]  /*e980*/  MOV R3, 0x0 ;  /* 0x0000000000037802 */ /* 0x000fc80000000f00 */
[----:B--2---:R-:W-:Y:S05]  /*e990*/  RET.REL.NODEC R2 `(_ZN7cutlass13device_kernelIN5flash19enable_sm80_to_sm89INS1_16FlashAttnFwdSm80INS1_25CollectiveMainloopFwdSm80ILi8ELi1ELb0EN4cute5tupleIJNS5_1CILi128EEENS7_ILi64EEENS7_ILi192EEEEEELi192ENS_6half_tEfNS_4arch4Sm80ELb0ELb0ELb0ELb1ELb1ELb0ELb1ELb1EEENS1_21CollectiveEpilogueFwdINS6_IJS8_SA_S9_EEENS6_IJNS7_ILi1EEESI_SI_EEESC_SE_Li256ELb1ELb1ELb1ELb0EEENS1_36VarlenDynamicPersistentTileSchedulerILi128ELi64ELi256ELi256ELb1ELb1ELb0ELb0ELb1ELb1EEEEEEEEEvNT_6ParamsE) ;  /* 0xffff166002007950 */ /* 0x004fea0003c3ffff */
        .weak           $__internal_2_$__cuda_sm70_shflsync_up_p
        .type           $__internal_2_$__cuda_sm70_shflsync_up_p,@function
        .size           $__internal_2_$__cuda_sm70_shflsync_up_p,($__internal_3_$__cuda_sm70_votesync_ballot - $__internal_2_$__cuda_sm70_shflsync_up_p)
$__internal_2_$__cuda_sm70_shflsync_up_p:
[----:B------:R-:W-:Y:S02]  /*e9a0*/  IMAD.MOV.U32 R4, RZ, RZ, RZ ;  /* 0x000000ffff047224 */ /* 0x000fe400078e00ff */
[----:B------:R-:W-:-:S04]  /*e9b0*/  IMAD.MOV.U32 R11, RZ, RZ, -0x1 ;  /* 0xffffffffff0b7424 */ /* 0x000fc800078e00ff */
[----:B------:R-:W-:Y:S04]  /*e9c0*/  WARPSYNC R11 ;  /* 0x0000000b00007348 */ /* 0x000fe80003800000 */
[----:B------:R1:W2:Y:S02]  /*e9d0*/  SHFL.UP PT, R4, R0, R2, R4 ;  /* 0x0400000200047389 */ /* 0x0002a400000e0004 */
[----:B-1----:R-:W-:Y:S02]  /*e9e0*/  MOV R2, R3 ;  /* 0x0000000300027202 */ /* 0x002fe40000000f00 */
[----:B------:R-:W-:-:S04]  /*e9f0*/  MOV R3, 0x0 ;  /* 0x0000000000037802 */ /* 0x000fc80000000f00 */
[----:B--2---:R-:W-:Y:S05]  /*ea00*/  RET.REL.NODEC R2 `(_ZN7cutlass13device_kernelIN5flash19enable_sm80_to_sm89INS1_16FlashAttnFwdSm80INS1_25CollectiveMainloopFwdSm80ILi8ELi1ELb0EN4cute5tupleIJNS5_1CILi128EEENS7_ILi64EEENS7_ILi192EEEEEELi192ENS_6half_tEfNS_4arch4Sm80ELb0ELb0ELb0ELb1ELb1ELb0ELb1ELb1EEENS1_21CollectiveEpilogueFwdINS6_IJS8_SA_S9_EEENS6_IJNS7_ILi1EEESI_SI_EEESC_SE_Li256ELb1ELb1ELb1ELb0EEENS1_36VarlenDynamicPersistentTileSchedulerILi128ELi64ELi256ELi256ELb1ELb1ELb0ELb0ELb1ELb1EEEEEEEEEvNT_6ParamsE) ;  /* 0xffff15f002007950 */ /* 0x004fea0003c3ffff */
        .weak           $__internal_3_$__cuda_sm70_votesync_ballot
        .type           $__internal_3_$__cuda_sm70_votesync_ballot,@function
        .size           $__internal_3_$__cuda_sm70_votesync_ballot,(.L_x_3086 - $__internal_3_$__cuda_sm70_votesync_ballot)
$__internal_3_$__cuda_sm70_votesync_ballot:
[----:B------:R-:W-:Y:S01]  /*ea10*/  ISETP.NE.U32.AND P0, PT, R0, 0x1, PT ;  /* 0x000000010000780c */ /* 0x000fe20003f05070 */
[----:B------:R-:W-:-:S04]  /*ea20*/  IMAD.MOV.U32 R3, RZ, RZ, -0x1 ;  /* 0xffffffffff037424 */ /* 0x000fc800078e00ff */
[----:B------:R-:W-:Y:S08]  /*ea30*/  WARPSYNC R3 ;  /* 0x0000000300007348 */ /* 0x000ff00003800000 */
[----:B------:R-:W-:-:S04]  /*ea40*/  VOTE.ANY R0, PT, !P0 ;  /* 0x0000000000007806 */ /* 0x000fc800040e0100 */
[----:B------:R-:W-:Y:S01]  /*ea50*/  LOP3.LUT R0, R0, R3, RZ, 0xc0, !PT ;  /* 0x0000000300007212 */ /* 0x000fe200078ec0ff */
[----:B------:R-:W-:-:S04]  /*ea60*/  IMAD.MOV.U32 R3, RZ, RZ, 0x0 ;  /* 0x00000000ff037424 */ /* 0x000fc800078e00ff */
[----:B------:R-:W-:Y:S05]  /*ea70*/  RET.REL.NODEC R2 `(_ZN7cutlass13device_kernelIN5flash19enable_sm80_to_sm89INS1_16FlashAttnFwdSm80INS1_25CollectiveMainloopFwdSm80ILi8ELi1ELb0EN4cute5tupleIJNS5_1CILi128EEENS7_ILi64EEENS7_ILi192EEEEEELi192ENS_6half_tEfNS_4arch4Sm80ELb0ELb0ELb0ELb1ELb1ELb0ELb1ELb1EEENS1_21CollectiveEpilogueFwdINS6_IJS8_SA_S9_EEENS6_IJNS7_ILi1EEESI_SI_EEESC_SE_Li256ELb1ELb1ELb1ELb0EEENS1_36VarlenDynamicPersistentTileSchedulerILi128ELi64ELi256ELi256ELb1ELb1ELb0ELb0ELb1ELb1EEEEEEEEEvNT_6ParamsE) ;  /* 0xffff158002007950 */ /* 0x000fea0003c3ffff */
.L_x_164:
        /* <DEDUP_REMOVED lines=16> */
.L_x_3086:


//--------------------- .text._ZN7cutlass13device_kernelIN5flash19enable_sm80_to_sm89INS1_16FlashAttnFwdSm80INS1_25CollectiveMainloopFwdSm80ILi8ELi1ELb0EN4cute5tupleIJNS5_1CILi128EEENS7_ILi64EEENS7_ILi192EEEEEELi192ENS_6half_tEfNS_4arch4Sm80ELb0ELb0ELb0ELb1ELb1ELb1ELb1ELb1EEENS1_21CollectiveEpilogueFwdINS6_IJS8_SA_S9_EEENS6_IJNS7_ILi1EEESI_SI_EEESC_SE_Li256ELb1ELb1ELb1ELb0EEENS1_36VarlenDynamicPersistentTileSchedulerILi128ELi64ELi256ELi256ELb1ELb1ELb0ELb0ELb1ELb1EEEEEEEEEvNT_6ParamsE --------------------------
	.section	.text._ZN7cutlass13device_kernelIN5flash19enable_sm80_to_sm89INS1_16FlashAttnFwdSm80INS1_25CollectiveMainloopFwdSm80ILi8ELi1ELb0EN4cute5tupleIJNS5_1CILi128EEENS7_ILi64EEENS7_ILi192EEEEEELi192ENS_6half_tEfNS_4arch4Sm80ELb0ELb0ELb0ELb1ELb1ELb1ELb1ELb1EEENS1_21CollectiveEpilogueFwdINS6_IJS8_SA_S9_EEENS6_IJNS7_ILi1EEESI_SI_EEESC_SE_Li256ELb1ELb1ELb1ELb0EEENS1_36VarlenDynamicPersistentTileSchedulerILi128ELi64ELi256ELi256ELb1ELb1ELb0ELb0ELb1ELb1EEEEEEEEEvNT_6ParamsE,"ax",@progbits
	.sectioninfo	@"SHI_REGISTERS=255"
	.align	128
.text._ZN7cutlass13device_kernelIN5flash19enable_sm80_to_sm89INS1_16FlashAttnFwdSm80INS1_25CollectiveMainloopFwdSm80ILi8ELi1ELb0EN4cute5tupleIJNS5_1CILi128EEENS7_ILi64EEENS7_ILi192EEEEEELi192ENS_6half_tEfNS_4arch4Sm80ELb0ELb0ELb0ELb1ELb1ELb1ELb1ELb1EEENS1_21CollectiveEpilogueFwdINS6_IJS8_SA_S9_EEENS6_IJNS7_ILi1EEESI_SI_EEESC_SE_Li256ELb1ELb1ELb1ELb0EEENS1_36VarlenDynamicPersistentTileSchedulerILi128ELi64ELi256ELi256ELb1ELb1ELb0ELb0ELb1ELb1EEEEEEEEEvNT_6ParamsE:
        .type           _ZN7cutlass13device_kernelIN5flash19enable_sm80_to_sm89INS1_16FlashAttnFwdSm80INS1_25CollectiveMainloopFwdSm80ILi8ELi1ELb0EN4cute5tupleIJNS5_1CILi128EEENS7_ILi64EEENS7_ILi192EEEEEELi192ENS_6half_tEfNS_4arch4Sm80ELb0ELb0ELb0ELb1ELb1ELb1ELb1ELb1EEENS1_21CollectiveEpilogueFwdINS6_IJS8_SA_S9_EEENS6_IJNS7_ILi1EEESI_SI_EEESC_SE_Li256ELb1ELb1ELb1ELb0EEENS1_36VarlenDynamicPersistentTileSchedulerILi128ELi64ELi256ELi256ELb1ELb1ELb0ELb0ELb1ELb1EEEEEEEEEvNT_6ParamsE,@function
        .size           _ZN7cutlass13device_kernelIN5flash19enable_sm80_to_sm89INS1_16FlashAttnFwdSm80INS1_25CollectiveMainloopFwdSm80ILi8ELi1ELb0EN4cute5tupleIJNS5_1CILi128EEENS7_ILi64EEENS7_ILi192EEEEEELi192ENS_6half_tEfNS_4arch4Sm80ELb0ELb0ELb0ELb1ELb1ELb1ELb1ELb1EEENS1_21CollectiveEpilogueFwdINS6_IJS8_SA_S9_EEENS6_IJNS7_ILi1EEESI_SI_EEESC_SE_Li256ELb1ELb1ELb1ELb0EEENS1_36VarlenDynamicPersistentTileSchedulerILi128ELi64ELi256ELi256ELb1ELb1ELb0ELb0ELb1ELb1EEEEEEEEEvNT_6ParamsE,(.L_x_3091 - _ZN7cutlass13device_kernelIN5flash19enable_sm80_to_sm89INS1_16FlashAttnFwdSm80INS1_25CollectiveMainloopFwdSm80ILi8ELi1ELb0EN4cute5tupleIJNS5_1CILi128EEENS7_ILi64EEENS7_ILi192EEEEEELi192ENS_6half_tEfNS_4arch4Sm80ELb0ELb0ELb0ELb1ELb1ELb1ELb1ELb1EEENS1_21CollectiveEpilogueFwdINS6_IJS8_SA_S9_EEENS6_IJNS7_ILi1EEESI_SI_EEESC_SE_Li256ELb1ELb1ELb1ELb0EEENS1_36VarlenDynamicPersistentTileSchedulerILi128ELi64ELi256ELi256ELb1ELb1ELb0ELb0ELb1ELb1EEEEEEEEEvNT_6ParamsE)
        .other          _ZN7cutlass13device_kernelIN5flash19enable_sm80_to_sm89INS1_16FlashAttnFwdSm80INS1_25CollectiveMainloopFwdSm80ILi8ELi1ELb0EN4cute5tupleIJNS5_1CILi128EEENS7_ILi64EEENS7_ILi192EEEEEELi192ENS_6half_tEfNS_4arch4Sm80ELb0ELb0ELb0ELb1ELb1ELb1ELb1ELb1EEENS1_21CollectiveEpilogueFwdINS6_IJS8_SA_S9_EEENS6_IJNS7_ILi1EEESI_SI_EEESC_SE_Li256ELb1ELb1ELb1ELb0EEENS1_36VarlenDynamicPersistentTileSchedulerILi128ELi64ELi256ELi256ELb1ELb1ELb0ELb0ELb1ELb1EEEEEEEEEvNT_6ParamsE,@"STO_CUDA_ENTRY STV_DEFAULT"
_ZN7cutlass13device_kernelIN5flash19enable_sm80_to_sm89INS1_16FlashAttnFwdSm80INS1_25CollectiveMainloopFwdSm80ILi8ELi1ELb0EN4cute5tupleIJNS5_1CILi128EEENS7_ILi64EEENS7_ILi192EEEEEELi192ENS_6half_tEfNS_4arch4Sm80ELb0ELb0ELb0ELb1ELb1ELb1ELb1ELb1EEENS1_21CollectiveEpilogueFwdINS6_IJS8_SA_S9_EEENS6_IJNS7_ILi1EEESI_SI_EEESC_SE_Li256ELb1ELb1ELb1ELb0EEENS1_36VarlenDynamicPersistentTileSchedulerILi128ELi64ELi256ELi256ELb1ELb1ELb0ELb0ELb1ELb1EEEEEEEEEvNT_6ParamsE:
[----:B------:R-:W-:Y:S02]  /*0000*/  MOV R1, c[0x0][0x28] ;  /* 0x00000a0000017a02 */ /* 0x000fe40000000f00 */
[----:B------:R-:W1:Y:S01]  /*0010*/  S2R R2, SR_TID.X ;  /* 0x0000000000027919 */ /* 0x000e620000002100 */
[----:B------:R-:W-:Y:S01]  /*0020*/  ULDC.64 UR10, c[0x0][0x118] ;  /* 0x00004600000a7ab9 */ /* 0x000fe20000000a00 */
[----:B------:R-:W-:Y:S02]  /*0030*/  IADD3 R1, R1, -0x60, RZ ;  /* 0xffffffa001017810 */ /* 0x000fe40007ffe0ff */
[----:B-1----:R-:W-:-:S06]  /*0040*/  SHF.R.U32.HI R0, RZ, 0x5, R2 ;  /* 0x00000005ff007819 */ /* 0x002fcc0000011602 */
[----:B------:R-:W1:Y:S02]  /*0050*/  SHFL.IDX PT, R0, R0, RZ, 0x1f ;  /* 0x00001fff00007589 */ /* 0x000e6400000e0000 */
[----:B-1----:R-:W1:Y:S02]  /*0060*/  R2UR UR9, R0 ;  /* 0x00000000000973c2 */ /* 0x002e6400000e0000 */
[----:B-1----:R-:W-:-:S13]  /*0070*/  ISETP.NE.AND P0, PT, RZ, UR9, PT ;  /* 0x00000009ff007c0c */ /* 0x002fda000bf05270 */
[----:B------:R-:W-:Y:S06]  /*0080*/  @P0 BAR.SYNC.DEFER_BLOCKING 0x5, 0x100 ;  /* 0x0144000000000b1d */ /* 0x000fec0000010000 */
[----:B------:R-:W1:Y:S04]  /*0090*/  @P0 LDS.128 R236, [0x18100] ;  /* 0x01810000ffec0984 */ /* 0x000e680000000c00 */
[----:B------:R-:W-:Y:S06]  /*00a0*/  @P0 BAR.ARV 0x4, 0x100 ;  /* 0x0104000000000b1d */ /* 0x000fec0000002000 */
[----:B------:R-:W-:Y:S05]  /*00b0*/  @P0 BRA `(.L_x_165) ;  /* 0x00000a7000000947 */ /* 0x000fea0003800000 */
[----:B------:R-:W-:Y:S01]  /*00c0*/  LOP3.LUT R14, R2, 0x1f, RZ, 0xc0, !PT ;  /* 0x0000001f020e7812 */ /* 0x000fe200078ec0ff */
        /* <DEDUP_REMOVED lines=8> */
[----:B------:R-:W2:Y:S04]  /*0150*/  @!P0 LDG.E R8, [R4.64] ;  /* 0x0000000a04088981 */ /* 0x000ea8000c1e1900 */
[----:B------:R-:W2:Y:S01]  /*0160*/  @!P0 LDG.E R7, [R2.64] ;  /* 0x0000000a02078981 */ /* 0x000ea2000c1e1900 */
[C---:B------:R-:W-:Y:S01]  /*0170*/  ISETP.NE.AND P5, PT, R14.reuse, RZ, PT ;  /* 0x000000ff0e00720c */ /* 0x040fe20003fa5270 */
[----:B------:R-:W3:Y:S01]  /*0180*/  S2UR UR4, SR_CTAID.X ;  /* 0x00000000000479c3 */ /* 0x000ee20000002500 */
[C---:B------:R-:W-:Y:S02]  /*0190*/  ISETP.GE.U32.AND P4, PT, R14.reuse, 0x2, PT ;  /* 0x000000020e00780c */ /* 0x040fe40003f86070 */
[----:B------:R-:W-:-:S02]  /*01a0*/  ISETP.GE.U32.AND P3, PT, R14, 0x4, PT ;  /* 0x000000040e00780c */ /* 0x000fc40003f66070 */
[C---:B------:R-:W-:Y:S02]  /*01b0*/  ISETP.GE.U32.AND P2, PT, R14.reuse, 0x8, PT ;  /* 0x000000080e00780c */ /* 0x040fe40003f46070 */
[----:B------:R-:W-:Y:S01]  /*01c0*/  ISETP.GE.U32.AND P1, PT, R14, 0x10, PT ;  /* 0x000000100e00780c */ /* 0x000fe20003f26070 */
[----:B--2---:R-:W-:-:S05]  /*01d0*/  IMAD R4, R8, R7, RZ ;  /* 0x0000000708047224 */ /* 0x004fca00078e02ff */
[----:B------:R-:W2:Y:S02]  /*01e0*/  SHFL.UP PT, R0, R4, 0x1, RZ ;  /* 0x0420000004007989 */ /* 0x000ea400000e00ff */
[----:B--2---:R-:W-:-:S05]  /*01f0*/  SEL R0, R0, RZ, P5 ;  /* 0x000000ff00007207 */ /* 0x004fca0002800000 */
[----:B------:R-:W-:-:S05]  /*0200*/  IMAD.IADD R4, R4, 0x1, R0 ;  /* 0x0000000104047824 */ /* 0x000fca00078e0200 */
        /* <DEDUP_REMOVED lines=12> */
[----:B------:R-:W2:Y:S02]  /*02d0*/  SHFL.IDX PT, R6, R4, 0x1f, 0x1f ;  /* 0x03e01f0004067f89 */ /* 0x000ea400000e0000 */
[----:B--2---:R-:W-:-:S04]  /*02e0*/  IMAD R6, R6, c[0x0][0x538], RZ ;  /* 0x00014e0006067a24 */ /* 0x004fc800078e02ff */
[----:B------:R-:W-:Y:S01]  /*02f0*/  IMAD.MOV.U32 R0, RZ, RZ, R6 ;  /* 0x000000ffff007224 */ /* 0x000fe200078e0006 */
[----:B---3--:R-:W-:-:S13]  /*0300*/  ISETP.GT.AND P0, PT, R6, UR4, PT ;  /* 0x0000000406007c0c */ /* 0x008fda000bf04270 */
[----:B------:R-:W-:Y:S05]  /*0310*/  @P0 BRA `(.L_x_166) ;  /* 0x0000027000000947 */ /* 0x000fea0003800000 */
[----:B------:R-:W-:Y:S02]  /*0320*/  MOV R6, R0 ;  /* 0x0000000000067202 */ /* 0x000fe40000000f00 */
[----:B------:R-:W-:-:S04]  /*0330*/  MOV R9, RZ ;  /* 0x000000ff00097202 */ /* 0x000fc80000000f00 */
.L_x_170:
        /* <DEDUP_REMOVED lines=12> */
[----:B------:R-:W2:Y:S04]  /*0400*/  @!P0 LDG.E R8, [R4.64] ;  /* 0x0000000a04088981 */ /* 0x000ea8000c1e1900 */
[----:B------:R-:W2:Y:S02]  /*0410*/  @!P0 LDG.E R7, [R2.64] ;  /* 0x0000000a02078981 */ /* 0x000ea4000c1e1900 */
[----:B--2---:R-:W-:Y:S01]  /*0420*/  IMAD R5, R8, R7, RZ ;  /* 0x0000000708057224 */ /* 0x004fe200078e02ff */
[----:B------:R-:W-:Y:S05]  /*0430*/  BRA.DIV ~URZ, `(.L_x_168) ;  /* 0x00017ca27f007947 */ /* 0x000fea000b800000 */
[----:B------:R2:W3:Y:S02]  /*0440*/  SHFL.UP PT, R0, R5, 0x1, RZ ;  /* 0x0420000005007989 */ /* 0x0004e400000e00ff */
.L_x_336:
[----:B---3--:R-:W-:-:S04]  /*0450*/  SEL R0, R0, RZ, P5 ;  /* 0x000000ff00007207 */ /* 0x008fc80002800000 */
[----:B--2---:R-:W-:Y:S01]  /*0460*/  IADD3 R5, R5, R0, RZ ;  /* 0x0000000005057210 */ /* 0x004fe20007ffe0ff */
[----:B------:R-:W-:Y:S05]  /*0470*/  BRA.DIV ~URZ, `(.L_x_169) ;  /* 0x00017cc27f007947 */ /* 0x000fea000b800000 */
        /* <DEDUP_REMOVED lines=12> */
[----:B------:R2:W3:Y:S02]  /*0540*/  SHFL.IDX PT, R0, R4, 0x1f, 0x1f ;  /* 0x03e01f0004007f89 */ /* 0x0004e400000e0000 */
.L_x_337:
[----:B---3--:R-:W-:-:S05]  /*0550*/  IMAD R0, R0, c[0x0][0x538], RZ ;  /* 0x00014e0000007a24 */ /* 0x008fca00078e02ff */
[----:B------:R-:W-:-:S04]  /*0560*/  IADD3 R6, R0, R6, RZ ;  /* 0x0000000600067210 */ /* 0x000fc80007ffe0ff */
[----:B------:R-:W-:-:S13]  /*0570*/  ISETP.GT.AND P0, PT, R6, UR4, PT ;  /* 0x0000000406007c0c */ /* 0x000fda000bf04270 */
[----:B-12---:R-:W-:Y:S05]  /*0580*/  @!P0 BRA `(.L_x_170) ;  /* 0xfffffdb000008947 */ /* 0x006fea000383ffff */
.L_x_166:
[----:B------:R-:W-:-:S05]  /*0590*/  IADD3 R12, -R0, R6, RZ ;  /* 0x00000006000c7210 */ /* 0x000fca0007ffe1ff */
[----:B------:R-:W-:-:S05]  /*05a0*/  IMAD R0, R4, c[0x0][0x538], R12 ;  /* 0x00014e0004007a24 */ /* 0x000fca00078e020c */
[----:B------:R-:W-:Y:S01]  /*05b0*/  ISETP.GT.AND P0, PT, R0, UR4, PT ;  /* 0x0000000400007c0c */ /* 0x000fe2000bf04270 */
[----:B------:R-:W-:-:S12]  /*05c0*/  BRA.DIV ~URZ, `(.L_x_171) ;  /* 0x00017d227f007947 */ /* 0x000fd8000b800000 */
[----:B------:R-:W-:-:S04]  /*05d0*/  VOTE.ANY R5, PT, !P0 ;  /* 0x0000000000057806 */ /* 0x000fc800040e0100 */
.L_x_338:
[----:B------:R2:W3:Y:S01]  /*05e0*/  POPC R13, R5 ;  /* 0x00000005000d7309 */ /* 0x0004e20000000000 */
[----:B------:R-:W-:Y:S05]  /*05f0*/  BRA.DIV ~URZ, `(.L_x_172) ;  /* 0x00017d427f007947 */ /* 0x000fea000b800000 */
[----:B---3--:R3:W4:Y:S01]  /*0600*/  SHFL.IDX PT, R11, R8, R13, 0x1f ;  /* 0x00001f0d080b7589 */ /* 0x00872200000e0000 */
[----:B------:R-:W-:-:S03]  /*0610*/  MOV R6, RZ ;  /* 0x000000ff00067202 */ /* 0x000fc60000000f00 */
[----:B------:R3:W2:Y:S04]  /*0620*/  SHFL.IDX PT, R10, R7, R13, 0x1f ;  /* 0x00001f0d070a7589 */ /* 0x0006a800000e0000 */
.L_x_339:
[----:B------:R-:W-:Y:S01]  /*0630*/  ISETP.NE.AND P0, PT, R5, RZ, PT ;  /* 0x000000ff0500720c */ /* 0x000fe20003f05270 */
[----:B------:R-:W-:-:S12]  /*0640*/  BSSY B0, `(.L_x_173) ;  /* 0x0000005000007945 */ /* 0x000fd80003800000 */
[----:B------:R-:W-:Y:S05]  /*0650*/  @!P0 BRA `(.L_x_174) ;  /* 0x0000003000008947 */ /* 0x000fea0003800000 */
[----:B------:R-:W-:Y:S01]  /*0660*/  IADD3 R195, R13, -0x1, RZ ;  /* 0xffffffff0dc37810 */ /* 0x000fe20007ffe0ff */
[----:B------:R-:W-:Y:S05]  /*0670*/  BRA.DIV ~URZ, `(.L_x_175) ;  /* 0x00017da27f007947 */ /* 0x000fea000b800000 */
[----:B------:R3:W4:Y:S02]  /*0680*/  SHFL.IDX PT, R6, R4, R195, 0x1f ;  /* 0x00001fc304067589 */ /* 0x00072400000e0000 */
.L_x_174:
[----:B------:R-:W-:Y:S05]  /*0690*/  BSYNC B0 ;  /* 0x0000000000007941 */ /* 0x000fea0003800000 */
.L_x_173:
[----:B----4-:R-:W-:Y:S01]  /*06a0*/  IABS R0, R11 ;  /* 0x0000000b00007213 */ /* 0x010fe20000000000 */
[----:B-1----:R-:W-:Y:S02]  /*06b0*/  IMAD R236, R6, c[0x0][0x538], R12 ;  /* 0x00014e0006ec7a24 */ /* 0x002fe400078e020c */
[----:B------:R-:W-:Y:S02]  /*06c0*/  IMAD.IADD R239, R13, 0x1, R9 ;  /* 0x000000010def7824 */ /* 0x000fe400078e0209 */
[----:B--2---:R-:W-:Y:S01]  /*06d0*/  IMAD.MOV.U32 R5, RZ, RZ, R0 ;  /* 0x000000ffff057224 */ /* 0x004fe200078e0000 */
[----:B------:R-:W-:Y:S02]  /*06e0*/  IABS R0, R10 ;  /* 0x0000000a00007213 */ /* 0x000fe40000000000 */
[----:B------:R-:W-:Y:S01]  /*06f0*/  IADD3 R12, -R236, UR4, RZ ;  /* 0x00000004ec0c7c10 */ /* 0x000fe2000fffe1ff */
[----:B------:R-:W1:Y:S02]  /*0700*/  I2F.RP R2, R5 ;  /* 0x0000000500027306 */ /* 0x000e640000209400 */
[----:B---3--:R-:W-:Y:S01]  /*0710*/  IMAD.MOV.U32 R7, RZ, RZ, R0 ;  /* 0x000000ffff077224 */ /* 0x008fe200078e0000 */
        /* <DEDUP_REMOVED lines=57> */
.L_x_167:
[----:B-1----:R-:W-:Y:S01]  /*0ab0*/  IMAD.MOV.U32 R237, RZ, RZ, RZ ;  /* 0x000000ffffed7224 */ /* 0x002fe200078e00ff */
[----:B------:R-:W-:Y:S01]  /*0ac0*/  MOV R238, RZ ;  /* 0x000000ff00ee7202 */ /* 0x000fe20000000f00 */
[----:B------:R-:W-:Y:S01]  /*0ad0*/  IMAD.U32 R236, RZ, RZ, UR4 ;  /* 0x00000004ffec7e24 */ /* 0x000fe2000f8e00ff */
[----:B------:R-:W-:Y:S02]  /*0ae0*/  MOV R239, c[0x0][0x53c] ;  /* 0x00014f0000ef7a02 */ /* 0x000fe40000000f00 */
.L_x_176:
[----:B------:R-:W-:Y:S01]  /*0af0*/  ISETP.NE.AND P0, PT, R14, RZ, PT ;  /* 0x000000ff0e00720c */ /* 0x000fe20003f05270 */
[----:B------:R-:W-:-:S12]  /*0b00*/  WARPSYNC 0xffffffff ;  /* 0xffffffff00007948 */ /* 0x000fd80003800000 */
[----:B------:R1:W-:Y:S04]  /*0b10*/  @!P0 STS.128 [0x18100], R236 ;  /* 0x018100ecff008388 */ /* 0x0003e80000000c00 */
[----:B------:R-:W-:Y:S06]  /*0b20*/  BAR.ARV 0x5, 0x100 ;  /* 0x0144000000007b1d */ /* 0x000fec0000002000 */
.L_x_165:
[----:B-1----:R-:W-:-:S13]  /*0b30*/  ISETP.GE.AND P0, PT, R239, c[0x0][0x53c], PT ;  /* 0x00014f00ef007a0c */ /* 0x002fda0003f06270 */
[----:B------:R-:W-:Y:S05]  /*0b40*/  @P0 EXIT ;  /* 0x000000000000094d */ /* 0x000fea0003800000 */
[----:B------:R-:W1:Y:S01]  /*0b50*/  S2R R13, SR_TID.X ;  /* 0x00000000000d7919 */ /* 0x000e620000002100 */
[----:B------:R-:W-:Y:S01]  /*0b60*/  IMAD.MOV.U32 R20, RZ, RZ, 0x20 ;  /* 0x00000020ff147424 */ /* 0x000fe200078e00ff */
[----:B------:R-:W-:Y:S02]  /*0b70*/  ULDC UR4, c[0x0][0x2ac] ;  /* 0x0000ab0000047ab9 */ /* 0x000fe40000000800 */
[----:B------:R-:W-:Y:S02]  /*0b80*/  ULDC UR8, c[0x0][0x1d0] ;  /* 0x0000740000087ab9 */ /* 0x000fe40000000800 */
[----:B------:R-:W-:Y:S01]  /*0b90*/  UIMAD UR8, UR4, UR8, URZ ;  /* 0x00000008040872a4 */ /* 0x000fe2000f8e023f */
[----:B-1----:R-:W-:-:S04]  /*0ba0*/  SHF.R.S32.HI R12, RZ, 0x1f, R13 ;  /* 0x0000001fff0c7819 */ /* 0x002fc8000001140d */
[CC--:B------:R-:W-:Y:S02]  /*0bb0*/  LEA.HI R9, R12.reuse, R13.reuse, RZ, 0x3 ;  /* 0x0000000d0c097211 */ /* 0x0c0fe400078f18ff */
[----:B------:R-:W-:Y:S02]  /*0bc0*/  LEA.HI R2, R12, R13, RZ, 0x4 ;  /* 0x0000000d0c027211 */ /* 0x000fe400078f20ff */
[----:B------:R-:W-:Y:S02]  /*0bd0*/  SHF.R.S32.HI R247, RZ, 0x3, R9 ;  /* 0x00000003fff77819 */ /* 0x000fe40000011409 */
[----:B------:R-:W-:Y:S02]  /*0be0*/  LOP3.LUT R4, R9, 0xfffffff8, RZ, 0xc0, !PT ;  /* 0xfffffff809047812 */ /* 0x000fe400078ec0ff */
[----:B------:R-:W-:Y:S01]  /*0bf0*/  SHF.R.S32.HI R3, RZ, 0x4, R2 ;  /* 0x00000004ff037819 */ /* 0x000fe20000011402 */
[----:B------:R-:W-:Y:S01]  /*0c00*/  IMAD.SHL.U32 R6, R247, 0x40, RZ ;  /* 0x00000040f7067824 */ /* 0x000fe200078e00ff */
[C---:B------:R-:W-:Y:S01]  /*0c10*/  LOP3.LUT R0, R2.reuse, 0xfffffff0, RZ, 0xc0, !PT ;  /* 0xfffffff002007812 */ /* 0x040fe200078ec0ff */
[----:B------:R-:W-:Y:S01]  /*0c20*/  IMAD.IADD R10, R13, 0x1, -R4 ;  /* 0x000000010d0a7824 */ /* 0x000fe200078e0a04 */
[----:B------:R-:W-:-:S03]  /*0c30*/  LEA.HI R5, R2, R3, RZ, 0x1 ;  /* 0x0000000302057211 */ /* 0x000fc600078f08ff */
[----:B------:R-:W-:Y:S01]  /*0c40*/  IMAD.IADD R2, R13, 0x1, -R0 ;  /* 0x000000010d027824 */ /* 0x000fe200078e0a00 */
[----:B------:R-:W-:Y:S01]  /*0c50*/  LOP3.LUT R0, R6, 0x1c0, RZ, 0xc0, !PT ;  /* 0x000001c006007812 */ /* 0x000fe200078ec0ff */
[C---:B------:R-:W-:Y:S01]  /*0c60*/  IMAD.SHL.U32 R210, R10.reuse, 0x8, RZ ;  /* 0x000000080ad27824 */ /* 0x040fe200078e00ff */
[----:B------:R-:W-:Y:S01]  /*0c70*/  LOP3.LUT R5, R5, 0xfffffffe, RZ, 0xc0, !PT ;  /* 0xfffffffe05057812 */ /* 0x000fe200078ec0ff */
[C---:B------:R-:W-:Y:S01]  /*0c80*/  IMAD.SHL.U32 R7, R10.reuse, 0x40, RZ ;  /* 0x000000400a077824 */ /* 0x040fe200078e00ff */
[----:B------:R-:W-:Y:S01]  /*0c90*/  SHF.R.S32.HI R8, RZ, 0x1f, R2 ;  /* 0x0000001fff087819 */ /* 0x000fe20000011402 */
[----:B------:R-:W-:Y:S01]  /*0ca0*/  IMAD R213, R10, 0x20, R247 ;  /* 0x000000200ad57824 */ /* 0x000fe200078e02f7 */
[----:B------:R-:W-:Y:S01]  /*0cb0*/  LOP3.LUT R6, R0, 0x38, R210, 0xf8, !PT ;  /* 0x0000003800067812 */ /* 0x000fe200078ef8d2 */
[----:B------:R-:W-:Y:S01]  /*0cc0*/  IMAD.IADD R11, R3, 0x1, -R5 ;  /* 0x00000001030b7824 */ /* 0x000fe200078e0a05 */
[----:B------:R-:W-:Y:S02]  /*0cd0*/  SHF.R.U32.HI R4, RZ, 0x3, R0 ;  /* 0x00000003ff047819 */ /* 0x000fe40000011600 */
[----:B------:R-:W-:-:S02]  /*0ce0*/  LEA.HI R14, R8, R2, RZ, 0x3 ;  /* 0x00000002080e7211 */ /* 0x000fc400078f18ff */
[----:B------:R-:W-:Y:S02]  /*0cf0*/  LOP3.LUT R0, R7, 0x1c0, RZ, 0xc0, !PT ;  /* 0x000001c007007812 */ /* 0x000fe400078ec0ff */
[----:B------:R-:W-:Y:S02]  /*0d00*/  LOP3.LUT R4, R6, R4, RZ, 0x3c, !PT ;  /* 0x0000000406047212 */ /* 0x000fe400078e3cff */
[-C--:B------:R-:W-:Y:S02]  /*0d10*/  LEA.HI R7, R12, R13.reuse, RZ, 0x6 ;  /* 0x0000000d0c077211 */ /* 0x080fe400078f30ff */
[----:B------:R-:W-:Y:S02]  /*0d20*/  LOP3.LUT R6, R14, 0xfffffff8, RZ, 0xc0, !PT ;  /* 0xfffffff80e067812 */ /* 0x000fe400078ec0ff */
[----:B------:R-:W-:Y:S02]  /*0d30*/  LOP3.LUT R5, R0, 0x8, R9, 0xf8, !PT ;  /* 0x0000000800057812 */ /* 0x000fe400078ef809 */
[----:B------:R-:W-:Y:S01]  /*0d40*/  SHF.R.U32.HI R3, RZ, 0x3, R0 ;  /* 0x00000003ff037819 */ /* 0x000fe20000011600 */
[----:B------:R-:W-:Y:S01]  /*0d50*/  IMAD.SHL.U32 R0, R7, 0x8, RZ ;  /* 0x0000000807007824 */ /* 0x000fe200078e00ff */
[----:B------:R-:W-:Y:S01]  /*0d60*/  IADD3 R208, R210, 0x40, RZ ;  /* 0x00000040d2d07810 */ /* 0x000fe20007ffe0ff */
[----:B------:R-:W-:Y:S01]  /*0d70*/  IMAD.IADD R9, R2, 0x1, -R6 ;  /* 0x0000000102097824 */ /* 0x000fe200078e0a06 */
[----:B------:R-:W-:-:S02]  /*0d80*/  LEA.HI R6, R12, R13, RZ, 0x2 ;  /* 0x0000000d0c067211 */ /* 0x000fc400078f10ff */
[----:B------:R-:W-:Y:S02]  /*0d90*/  LOP3.LUT R15, R5, R3, RZ, 0x3c, !PT ;  /* 0x00000003050f7212 */ /* 0x000fe400078e3cff */
[----:B------:R-:W-:Y:S02]  /*0da0*/  LOP3.LUT R192, R4, 0x7ffffe00, R0, 0xf8, !PT ;  /* 0x7ffffe0004c07812 */ /* 0x000fe400078ef800 */
[----:B------:R-:W-:Y:S02]  /*0db0*/  LEA.HI R2, R12, R13, RZ, 0x5 ;  /* 0x0000000d0c027211 */ /* 0x000fe400078f28ff */
[--C-:B------:R-:W-:Y:S01]  /*0dc0*/  SHF.R.S32.HI R212, RZ, 0x2, R6.reuse ;  /* 0x00000002ffd47819 */ /* 0x100fe20000011406 */
[----:B------:R-:W-:Y:S01]  /*0dd0*/  IMAD.SHL.U32 R192, R192, 0x2, RZ ;  /* 0x00000002c0c07824 */ /* 0x000fe200078e00ff */
[----:B------:R-:W-:Y:S02]  /*0de0*/  SHF.R.S32.HI R0, RZ, 0x1f, R6 ;  /* 0x0000001fff007819 */ /* 0x000fe40000011406 */
[----:B------:R-:W-:-:S02]  /*0df0*/  LOP3.LUT R5, R6, 0xfffffffc, RZ, 0xc0, !PT ;  /* 0xfffffffc06057812 */ /* 0x000fc400078ec0ff */
[--C-:B------:R-:W-:Y:S02]  /*0e00*/  SHF.R.S32.HI R4, RZ, 0x5, R2.reuse ;  /* 0x00000005ff047819 */ /* 0x100fe40000011402 */
[----:B------:R-:W-:Y:S01]  /*0e10*/  SHF.R.S32.HI R3, RZ, 0x1f, R2 ;  /* 0x0000001fff037819 */ /* 0x000fe20000011402 */
[----:B------:R-:W-:Y:S01]  /*0e20*/  IMAD.IADD R240, R13, 0x1, -R5 ;  /* 0x000000010df07824 */ /* 0x000fe200078e0a05 */
[----:B------:R-:W-:Y:S01]  /*0e30*/  LEA.HI R0, R0, R212, RZ, 0x3 ;  /* 0x000000d400007211 */ /* 0x000fe200078f18ff */
[----:B------:R-:W-:Y:S01]  /*0e40*/  IMAD.SHL.U32 R220, R4, 0x200, RZ ;  /* 0x0000020004dc7824 */ /* 0x000fe200078e00ff */
[----:B------:R-:W-:Y:S01]  /*0e50*/  LOP3.LUT R2, R2, 0xffffffe0, RZ, 0xc0, !PT ;  /* 0xffffffe002027812 */ /* 0x000fe200078ec0ff */
[C---:B------:R-:W-:Y:S01]  /*0e60*/  IMAD.SHL.U32 R106, R240.reuse, 0x4, RZ ;  /* 0x00000004f06a7824 */ /* 0x040fe200078e00ff */
[----:B------:R-:W-:Y:S01]  /*0e70*/  LEA.HI R3, R3, R4, RZ, 0x3 ;  /* 0x0000000403037211 */ /* 0x000fe200078f18ff */
[----:B------:R-:W-:Y:S01]  /*0e80*/  IMAD.SHL.U32 R102, R240, 0x8, RZ ;  /* 0x00000008f0667824 */ /* 0x000fe200078e00ff */
[----:B------:R-:W-:Y:S01]  /*0e90*/  LOP3.LUT R0, R0, 0xfffffff8, RZ, 0xc0, !PT ;  /* 0xfffffff800007812 */ /* 0x000fe200078ec0ff */
[----:B------:R-:W-:Y:S01]  /*0ea0*/  IMAD.IADD R24, R13, 0x1, -R2 ;  /* 0x000000010d187824 */ /* 0x000fe200078e0a02 */
[----:B------:R-:W-:Y:S01]  /*0eb0*/  LOP3.LUT R2, R3, 0xffffff8, RZ, 0xc0, !PT ;  /* 0x0ffffff803027812 */ /* 0x000fe200078ec0ff */
[----:B------:R-:W-:Y:S01]  /*0ec0*/  IMAD.SHL.U32 R13, R4, 0x400, RZ ;  /* 0x00000400040d7824 */ /* 0x000fe200078e00ff */
[----:B------:R-:W-:Y:S01]  /*0ed0*/  IADD3 R141, R106, 0x20, RZ ;  /* 0x000000206a8d7810 */ /* 0x000fe20007ffe0ff */
[----:B------:R-:W-:Y:S01]  /*0ee0*/  IMAD.IADD R3, R212, 0x1, -R0 ;  /* 0x00000001d4037824 */ /* 0x000fe200078e0a00 */
[----:B------:R-:W-:Y:S01]  /*0ef0*/  SHF.R.S32.HI R5, RZ, 0x1f, R24 ;  /* 0x0000001fff057819 */ /* 0x000fe20000011418 */
[----:B------:R-:W-:Y:S01]  /*0f00*/  IMAD.IADD R7, R4, 0x1, -R2 ;  /* 0x0000000104077824 */ /* 0x000fe200078e0a02 */
[C---:B------:R-:W-:Y:S01]  /*0f10*/  IADD3 R140, R106.reuse, 0x40, RZ ;  /* 0x000000406a8c7810 */ /* 0x040fe20007ffe0ff */
[----:B------:R-:W-:Y:S01]  /*0f20*/  IMAD.IADD R2, R106, 0x1, R141 ;  /* 0x000000016a027824 */ /* 0x000fe200078e028d */
[----:B------:R-:W-:-:S02]  /*0f30*/  LOP3.LUT R8, R3, 0x1, RZ, 0xc0, !PT ;  /* 0x0000000103087812 */ /* 0x000fc400078ec0ff */
[----:B------:R-:W-:Y:S01]  /*0f40*/  LEA.HI R16, R5, R24, RZ, 0x2 ;  /* 0x0000001805107211 */ /* 0x000fe200078f10ff */
[----:B------:R-:W-:Y:S01]  /*0f50*/  IMAD.IADD R0, R106, 0x1, R140 ;  /* 0x000000016a007824 */ /* 0x000fe200078e028c */
[----:B------:R-:W-:Y:S02]  /*0f60*/  ISETP.NE.U32.AND P0, PT, R8, 0x1, PT ;  /* 0x000000010800780c */ /* 0x000fe40003f05070 */
[----:B------:R-:W-:Y:S02]  /*0f70*/  SHF.R.S32.HI R6, RZ, 0x1f, R2 ;  /* 0x0000001fff067819 */ /* 0x000fe40000011402 */
[C---:B------:R-:W-:Y:S01]  /*0f80*/  R2P PR, R3.reuse, 0x6 ;  /* 0x0000000603007804 */ /* 0x040fe20000000000 */
[----:B------:R-:W-:Y:S01]  /*0f90*/  IMAD.SHL.U32 R3, R3, 0x40, RZ ;  /* 0x0000004003037824 */ /* 0x000fe200078e00ff */
[----:B------:R-:W-:Y:S02]  /*0fa0*/  SHF.R.S32.HI R5, RZ, 0x2, R16 ;  /* 0x00000002ff057819 */ /* 0x000fe40000011410 */
[----:B------:R-:W-:-:S02]  /*0fb0*/  LEA.HI R216, R6, R2, RZ, 0x3 ;  /* 0x0000000206d87211 */ /* 0x000fc400078f18ff */
[----:B------:R-:W-:Y:S01]  /*0fc0*/  LEA.HI R12, R6, R2, RZ, 0x6 ;  /* 0x00000002060c7211 */ /* 0x000fe200078f30ff */
[----:B------:R-:W-:Y:S01]  /*0fd0*/  IMAD.SHL.U32 R2, R9, 0x40, RZ ;  /* 0x0000004009027824 */ /* 0x000fe200078e00ff */
[----:B------:R-:W-:Y:S01]  /*0fe0*/  IADD3 R17, R212, 0x40, RZ ;  /* 0x00000040d4117810 */ /* 0x000fe20007ffe0ff */
[----:B------:R-:W-:Y:S01]  /*0ff0*/  IMAD R23, R7, 0x10, R5 ;  /* 0x0000001007177824 */ /* 0x000fe200078e0205 */
[----:B------:R-:W-:Y:S01]  /*1000*/  LOP3.LUT R218, R3, 0x1c0, RZ, 0xc0, !PT ;  /* 0x000001c003da7812 */ /* 0x000fe200078ec0ff */
[----:B------:R-:W-:Y:S01]  /*1010*/  IMAD.SHL.U32 R3, R11, 0x8, RZ ;  /* 0x000000080b037824 */ /* 0x000fe200078e00ff */
[----:B------:R-:W-:Y:S02]  /*1020*/  SHF.R.S32.HI R5, RZ, 0x1f, R0 ;  /* 0x0000001fff057819 */ /* 0x000fe40000011400 */
[----:B------:R-:W-:Y:S01]  /*1030*/  LOP3.LUT R2, R2, 0x1c0, RZ, 0xc0, !PT ;  /* 0x000001c002027812 */ /* 0x000fe200078ec0ff */
[----:B------:R-:W-:Y:S01]  /*1040*/  STL [R1+0x54], R23 ;  /* 0x0000541701007387 */ /* 0x000fe20000100800 */
[----:B------:R-:W-:-:S02]  /*1050*/  LOP3.LUT P6, RZ, R9, 0x2, RZ, 0xc0, !PT ;  /* 0x0000000209ff7812 */ /* 0x000fc400078cc0ff */
[----:B------:R-:W-:Y:S02]  /*1060*/  LOP3.LUT P5, RZ, R9, 0x4, RZ, 0xc0, !PT ;  /* 0x0000000409ff7812 */ /* 0x000fe400078ac0ff */
[----:B------:R-:W-:Y:S02]  /*1070*/  SHF.R.S32.HI R9, RZ, 0x1f, R17 ;  /* 0x0000001fff097819 */ /* 0x000fe40000011411 */
[----:B------:R-:W-:Y:S02]  /*1080*/  SHF.R.U32.HI R219, RZ, 0x3, R218 ;  /* 0x00000003ffdb7819 */ /* 0x000fe400000116da */
[CC--:B------:R-:W-:Y:S02]  /*1090*/  LEA.HI R215, R5.reuse, R0.reuse, RZ, 0x3 ;  /* 0x0000000005d77211 */ /* 0x0c0fe400078f18ff */
[----:B------:R-:W-:Y:S01]  /*10a0*/  LEA.HI R8, R5, R0, RZ, 0x6 ;  /* 0x0000000005087211 */ /* 0x000fe200078f30ff */
[----:B------:R-:W-:Y:S01]  /*10b0*/  IMAD R0, R11, 0x200, R15 ;  /* 0x000002000b007824 */ /* 0x000fe200078e020f */
[----:B------:R-:W-:Y:S01]  /*10c0*/  LOP3.LUT R6, R2, 0x8, R3, 0xf8, !PT ;  /* 0x0000000802067812 */ /* 0x000fe200078ef803 */
[----:B------:R-:W-:Y:S01]  /*10d0*/  IMAD.SHL.U32 R3, R17, 0x40, RZ ;  /* 0x0000004011037824 */ /* 0x000fe200078e00ff */
[----:B------:R-:W-:Y:S01]  /*10e0*/  SHF.R.U32.HI R5, RZ, 0x3, R2 ;  /* 0x00000003ff057819 */ /* 0x000fe20000011602 */
[----:B------:R-:W-:Y:S01]  /*10f0*/  IMAD R11, R240, 0x2, R13 ;  /* 0x00000002f00b7824 */ /* 0x000fe200078e020d */
[----:B------:R-:W-:-:S02]  /*1100*/  LEA.HI R2, R9, R17, RZ, 0x3 ;  /* 0x0000001109027211 */ /* 0x000fc400078f18ff */
[----:B------:R-:W-:Y:S02]  /*1110*/  LOP3.LUT R7, R219, R218, RZ, 0xfc, !PT ;  /* 0x000000dadb077212 */ /* 0x000fe400078efcff */
[----:B------:R-:W-:Y:S01]  /*1120*/  LOP3.LUT R25, R3, 0x1c0, RZ, 0xc0, !PT ;  /* 0x000001c003197812 */ /* 0x000fe200078ec0ff */
[----:B------:R-:W-:Y:S01]  /*1130*/  IMAD.SHL.U32 R2, R2, 0x40, RZ ;  /* 0x0000004002027824 */ /* 0x000fe200078e00ff */
[----:B------:R-:W-:Y:S01]  /*1140*/  IADD3 R144, R106, 0x10, RZ ;  /* 0x000000106a907810 */ /* 0x000fe20007ffe0ff */
[----:B------:R-:W-:Y:S01]  /*1150*/  IMAD.IADD R19, R11, 0x1, R7 ;  /* 0x000000010b137824 */ /* 0x000fe200078e0207 */
[----:B------:R-:W-:Y:S01]  /*1160*/  LOP3.LUT R7, R6, R5, RZ, 0x3c, !PT ;  /* 0x0000000506077212 */ /* 0x000fe200078e3cff */
[----:B------:R-:W-:Y:S01]  /*1170*/  IMAD.SHL.U32 R3, R12, 0x80, RZ ;  /* 0x000000800c037824 */ /* 0x000fe200078e00ff */
[----:B------:R-:W-:Y:S01]  /*1180*/  SHF.R.U32.HI R22, RZ, 0x3, R25 ;  /* 0x00000003ff167819 */ /* 0x000fe20000011619 */
[----:B------:R-:W-:Y:S01]  /*1190*/  IMAD.SHL.U32 R11, R14, 0x40, RZ ;  /* 0x000000400e0b7824 */ /* 0x000fe200078e00ff */
[----:B------:R-:W-:-:S02]  /*11a0*/  LOP3.LUT R5, R218, 0x38, R216, 0xf8, !PT ;  /* 0x00000038da057812 */ /* 0x000fc400078ef8d8 */
[C---:B------:R-:W-:Y:S02]  /*11b0*/  LOP3.LUT R4, R25.reuse, 0x38, R216, 0xf8, !PT ;  /* 0x0000003819047812 */ /* 0x040fe400078ef8d8 */
[----:B------:R-:W-:Y:S01]  /*11c0*/  LOP3.LUT R21, R2, 0xfffffe00, RZ, 0xc0, !PT ;  /* 0xfffffe0002157812 */ /* 0x000fe200078ec0ff */
[----:B------:R-:W-:Y:S01]  /*11d0*/  IMAD.SHL.U32 R2, R8, 0x80, RZ ;  /* 0x0000008008027824 */ /* 0x000fe200078e00ff */
[--C-:B------:R-:W-:Y:S02]  /*11e0*/  LOP3.LUT R6, R218, 0x38, R215.reuse, 0xf8, !PT ;  /* 0x00000038da067812 */ /* 0x100fe400078ef8d7 */
[----:B------:R-:W-:Y:S01]  /*11f0*/  LOP3.LUT R9, R25, 0x38, R215, 0xf8, !PT ;  /* 0x0000003819097812 */ /* 0x000fe200078ef8d7 */
[----:B------:R-:W-:Y:S01]  /*1200*/  STL [R1+0x10], R21 ;  /* 0x0000101501007387 */ /* 0x000fe20000100800 */
[----:B------:R-:W-:Y:S02]  /*1210*/  LOP3.LUT R3, R3, 0xffffe000, RZ, 0xc0, !PT ;  /* 0xffffe00003037812 */ /* 0x000fe400078ec0ff */
[----:B------:R-:W-:-:S02]  /*1220*/  LOP3.LUT R8, R5, R219, RZ, 0x3c, !PT ;  /* 0x000000db05087212 */ /* 0x000fc400078e3cff */
[-C--:B------:R-:W-:Y:S02]  /*1230*/  LOP3.LUT R4, R4, R22.reuse, RZ, 0x3c, !PT ;  /* 0x0000001604047212 */ /* 0x080fe400078e3cff */
[----:B------:R-:W-:Y:S02]  /*1240*/  LOP3.LUT R2, R2, 0xffffe000, RZ, 0xc0, !PT ;  /* 0xffffe00002027812 */ /* 0x000fe400078ec0ff */
[----:B------:R-:W-:Y:S02]  /*1250*/  LOP3.LUT R6, R6, R219, RZ, 0x3c, !PT ;  /* 0x000000db06067212 */ /* 0x000fe400078e3cff */
[----:B------:R-:W-:Y:S02]  /*1260*/  LOP3.LUT R5, R9, R22, RZ, 0x3c, !PT ;  /* 0x0000001609057212 */ /* 0x000fe400078e3cff */
[-C--:B------:R-:W-:Y:S02]  /*1270*/  IADD3 R18, R8, R3.reuse, R220 ;  /* 0x0000000308127210 */ /* 0x080fe40007ffe0dc */
[----:B------:R-:W-:-:S02]  /*1280*/  IADD3 R17, R4, R3, R21 ;  /* 0x0000000304117210 */ /* 0x000fc40007ffe015 */
[----:B------:R-:W-:Y:S02]  /*1290*/  LOP3.LUT R3, R11, 0xfffffe00, RZ, 0xc0, !PT ;  /* 0xfffffe000b037812 */ /* 0x000fe400078ec0ff */
[C---:B------:R-:W-:Y:S02]  /*12a0*/  LOP3.LUT P4, RZ, R10.reuse, 0x2, RZ, 0xc0, !PT ;  /* 0x000000020aff7812 */ /* 0x040fe4000788c0ff */
[----:B------:R-:W-:Y:S02]  /*12b0*/  LOP3.LUT P3, RZ, R10, 0x4, RZ, 0xc0, !PT ;  /* 0x000000040aff7812 */ /* 0x000fe4000786c0ff */
[----:B------:R-:W-:Y:S01]  /*12c0*/  LOP3.LUT R11, R25, 0x38, R102, 0xf8, !PT ;  /* 0x00000038190b7812 */ /* 0x000fe200078ef866 */
[----:B------:R-:W-:Y:S01]  /*12d0*/  IMAD.SHL.U32 R25, R144, 0x2, RZ ;  /* 0x0000000290197824 */ /* 0x000fe200078e00ff */
[----:B------:R-:W-:Y:S02]  /*12e0*/  IADD3 R143, R106, 0x30, RZ ;  /* 0x000000306a8f7810 */ /* 0x000fe40007ffe0ff */
[----:B------:R-:W-:Y:S01]  /*12f0*/  LOP3.LUT R10, R16, 0x7ffffffc, RZ, 0xc0, !PT ;  /* 0x7ffffffc100a7812 */ /* 0x000fe200078ec0ff */
[----:B------:R-:W-:Y:S01]  /*1300*/  IMAD.SHL.U32 R16, R141, 0x2, RZ ;  /* 0x000000028d107824 */ /* 0x000fe200078e00ff */
[-C--:B------:R-:W-:Y:S01]  /*1310*/  IADD3 R15, R6, R2.reuse, R220 ;  /* 0x00000002060f7210 */ /* 0x080fe20007ffe0dc */
[----:B------:R-:W-:Y:S01]  /*1320*/  IMAD.SHL.U32 R26, R143, 0x2, RZ ;  /* 0x000000028f1a7824 */ /* 0x000fe200078e00ff */
[----:B------:R-:W-:Y:S01]  /*1330*/  IADD3 R14, R5, R2, R21 ;  /* 0x00000002050e7210 */ /* 0x000fe20007ffe015 */
[----:B------:R1:W-:Y:S01]  /*1340*/  STL [R1+0x40], R25 ;  /* 0x0000401901007387 */ /* 0x0003e20000100800 */
[----:B------:R-:W-:Y:S01]  /*1350*/  LEA.HI R2, R240, R240, RZ, 0x1 ;  /* 0x000000f0f0027211 */ /* 0x000fe200078f08ff */
[----:B------:R-:W-:Y:S01]  /*1360*/  IMAD.IADD R10, R24, 0x1, -R10 ;  /* 0x00000001180a7824 */ /* 0x000fe200078e0a0a */
[----:B------:R-:W-:Y:S01]  /*1370*/  IADD3 R142, R106, 0x50, RZ ;  /* 0x000000506a8e7810 */ /* 0x000fe20007ffe0ff */
[----:B------:R2:W-:Y:S01]  /*1380*/  STL [R1+0x44], R16 ;  /* 0x0000441001007387 */ /* 0x0005e20000100800 */
[----:B------:R-:W-:Y:S01]  /*1390*/  SHF.R.S32.HI R9, RZ, 0x1f, R144 ;  /* 0x0000001fff097819 */ /* 0x000fe20000011490 */
[----:B------:R-:W-:Y:S01]  /*13a0*/  IMAD.SHL.U32 R248, R10, 0x2, RZ ;  /* 0x000000020af87824 */ /* 0x000fe200078e00ff */
[CC--:B------:R-:W-:Y:S01]  /*13b0*/  IADD3 R4, R7.reuse, R3.reuse, R13 ;  /* 0x0000000307047210 */ /* 0x0c0fe20007ffe00d */
[----:B------:R-:W-:Y:S01]  /*13c0*/  STL [R1+0x48], R26 ;  /* 0x0000481a01007387 */ /* 0x000fe20000100800 */
[----:B------:R-:W-:Y:S01]  /*13d0*/  LOP3.LUT R5, R7, R3, RZ, 0xfc, !PT ;  /* 0x0000000307057212 */ /* 0x000fe200078efcff */
[----:B------:R-:W-:Y:S01]  /*13e0*/  IMAD.MOV.U32 R13, RZ, RZ, 0x40 ;  /* 0x00000040ff0d7424 */ /* 0x000fe200078e00ff */
[----:B------:R-:W-:-:S02]  /*13f0*/  SHF.R.S32.HI R8, RZ, 0x1f, R141 ;  /* 0x0000001fff087819 */ /* 0x000fc4000001148d */
[----:B------:R-:W-:Y:S02]  /*1400*/  LOP3.LUT R3, R2, 0x1ffffffe, RZ, 0xc0, !PT ;  /* 0x1ffffffe02037812 */ /* 0x000fe400078ec0ff */
[----:B------:R-:W-:Y:S02]  /*1410*/  SHF.R.S32.HI R7, RZ, 0x1f, R143 ;  /* 0x0000001fff077819 */ /* 0x000fe4000001148f */
[----:B------:R-:W-:Y:S01]  /*1420*/  SHF.L.U64.HI R9, R144, 0x1, R9 ;  /* 0x0000000190097819 */ /* 0x000fe20000010209 */
[----:B------:R-:W-:Y:S01]  /*1430*/  IMAD.IADD R12, R240, 0x1, -R3 ;  /* 0x00000001f00c7824 */ /* 0x000fe200078e0a03 */
[----:B------:R-:W-:Y:S02]  /*1440*/  SHF.L.U64.HI R8, R141, 0x1, R8 ;  /* 0x000000018d087819 */ /* 0x000fe40000010208 */
[----:B------:R-:W-:Y:S02]  /*1450*/  SHF.L.U64.HI R7, R143, 0x1, R7 ;  /* 0x000000018f077819 */ /* 0x000fe40000010207 */
[----:B------:R-:W-:Y:S01]  /*1460*/  SHF.R.S32.HI R6, RZ, 0x1f, R140 ;  /* 0x0000001fff067819 */ /* 0x000fe2000001148c */
[----:B-1----:R-:W-:Y:S01]  /*1470*/  IMAD.SHL.U32 R25, R140, 0x2, RZ ;  /* 0x000000028c197824 */ /* 0x002fe200078e00ff */
[----:B------:R-:W-:-:S02]  /*1480*/  SHF.R.S32.HI R3, RZ, 0x1f, R142 ;  /* 0x0000001fff037819 */ /* 0x000fc4000001148e */
[----:B------:R-:W-:Y:S01]  /*1490*/  SHF.L.U64.HI R6, R140, 0x1, R6 ;  /* 0x000000018c067819 */ /* 0x000fe20000010206 */
[C---:B--2---:R-:W-:Y:S01]  /*14a0*/  IMAD.SHL.U32 R16, R142.reuse, 0x2, RZ ;  /* 0x000000028e107824 */ /* 0x044fe200078e00ff */
[----:B------:R-:W-:Y:S01]  /*14b0*/  STL [R1+0x4c], R25 ;  /* 0x00004c1901007387 */ /* 0x000fe20000100800 */
[----:B------:R-:W-:Y:S02]  /*14c0*/  SHF.L.U64.HI R3, R142, 0x1, R3 ;  /* 0x000000018e037819 */ /* 0x000fe40000010203 */
[----:B------:R-:W-:Y:S01]  /*14d0*/  LOP3.LUT R11, R21, R11, R22, 0xf6, !PT ;  /* 0x0000000b150b7212 */ /* 0x000fe200078ef616 */
[----:B------:R-:W-:Y:S01]  /*14e0*/  STL [R1+0x50], R16 ;  /* 0x0000501001007387 */ /* 0x000fe20000100800 */
[C---:B------:R-:W-:Y:S02]  /*14f0*/  IADD3 R36, R248.reuse, 0x10, RZ ;  /* 0x00000010f8247810 */ /* 0x040fe40007ffe0ff */
[C---:B------:R-:W-:Y:S01]  /*1500*/  IADD3 R33, R248.reuse, 0x28, RZ ;  /* 0x00000028f8217810 */ /* 0x040fe20007ffe0ff */
[----:B------:R1:W-:Y:S01]  /*1510*/  STL [R1+0x3c], R9 ;  /* 0x00003c0901007387 */ /* 0x0003e20000100800 */
[----:B------:R-:W-:-:S02]  /*1520*/  IADD3 R30, R248, 0x40, RZ ;  /* 0x00000040f81e7810 */ /* 0x000fc40007ffe0ff */
[----:B------:R-:W-:Y:S01]  /*1530*/  IADD3 R27, R248, 0x58, RZ ;  /* 0x00000058f81b7810 */ /* 0x000fe20007ffe0ff */
[----:B------:R2:W-:Y:S01]  /*1540*/  STL [R1+0x38], R8 ;  /* 0x0000380801007387 */ /* 0x0005e20000100800 */
[----:B------:R-:W-:Y:S02]  /*1550*/  LEA R145, R0, 0x6100, 0x1 ;  /* 0x0000610000917811 */ /* 0x000fe400078e08ff */
[C---:B------:R-:W-:Y:S01]  /*1560*/  IADD3 R24, R248.reuse, 0x70, RZ ;  /* 0x00000070f8187810 */ /* 0x040fe20007ffe0ff */
[----:B------:R3:W-:Y:S01]  /*1570*/  STL [R1+0x34], R7 ;  /* 0x0000340701007387 */ /* 0x0007e20000100800 */
[C---:B------:R-:W-:Y:S02]  /*1580*/  SEL R2, R13.reuse, 0xffffffc0, !P3 ;  /* 0xffffffc00d027807 */ /* 0x040fe40005800000 */
[----:B------:R-:W-:Y:S01]  /*1590*/  SEL R0, R13, 0xffffffc0, !P5 ;  /* 0xffffffc00d007807 */ /* 0x000fe20006800000 */
[----:B------:R4:W-:Y:S01]  /*15a0*/  STL [R1+0x30], R6 ;  /* 0x0000300601007387 */ /* 0x0009e20000100800 */
[C---:B------:R-:W-:Y:S01]  /*15b0*/  IADD3 R21, R248.reuse, 0x88, RZ ;  /* 0x00000088f8157810 */ /* 0x040fe20007ffe0ff */
[C---:B------:R-:W-:Y:S01]  /*15c0*/  IMAD.IADD R175, R145.reuse, 0x1, R2 ;  /* 0x0000000191af7824 */ /* 0x040fe200078e0202 */
[----:B------:R-:W-:Y:S01]  /*15d0*/  IADD3 R10, R248, 0xb0, RZ ;  /* 0x000000b0f80a7810 */ /* 0x000fe20007ffe0ff */
[----:B------:R5:W-:Y:S01]  /*15e0*/  STL [R1+0x2c], R3 ;  /* 0x00002c0301007387 */ /* 0x000be20000100800 */
[----:B------:R-:W-:-:S02]  /*15f0*/  IADD3 R180, R145, 0x20, RZ ;  /* 0x0000002091b47810 */ /* 0x000fc40007ffe0ff */
[----:B------:R-:W-:Y:S02]  /*1600*/  @P4 IADD3 R180, R145, -0x20, RZ ;  /* 0xffffffe091b44810 */ /* 0x000fe40007ffe0ff */
[----:B------:R-:W-:Y:S02]  /*1610*/  LEA R249, R19, 0x80, 0x1 ;  /* 0x0000008013f97811 */ /* 0x000fe400078e08ff */
[----:B------:R-:W-:Y:S01]  /*1620*/  SHF.R.S32.HI R10, RZ, 0x1f, R10 ;  /* 0x0000001fff0a7819 */ /* 0x000fe2000001140a */
[----:B------:R-:W-:Y:S01]  /*1630*/  IMAD.IADD R172, R2, 0x1, R180 ;  /* 0x0000000102ac7824 */ /* 0x000fe200078e02b4 */
[----:B-1----:R-:W-:Y:S02]  /*1640*/  LEA R9, R11, 0xc100, 0x1 ;  /* 0x0000c1000b097811 */ /* 0x002fe400078e08ff */
[----:B------:R-:W-:Y:S02]  /*1650*/  LEA R10, R17, 0xc100, 0x1 ;  /* 0x0000c100110a7811 */ /* 0x000fe400078e08ff */
[----:B--2---:R-:W-:-:S02]  /*1660*/  SEL R8, R20, 0xffffffe0, !P1 ;  /* 0xffffffe014087807 */ /* 0x004fc40004800000 */
[C---:B------:R-:W-:Y:S02]  /*1670*/  IADD3 R250, R249.reuse, -0x10, RZ ;  /* 0xfffffff0f9fa7810 */ /* 0x040fe40007ffe0ff */
[----:B---3--:R-:W-:Y:S01]  /*1680*/  LOP3.LUT R7, R218, 0x38, R102, 0xf8, !PT ;  /* 0x00000038da077812 */ /* 0x008fe200078ef866 */
[----:B------:R-:W-:Y:S01]  /*1690*/  IMAD.IADD R252, R249, 0x1, R8 ;  /* 0x00000001f9fc7824 */ /* 0x000fe200078e0208 */
[----:B------:R-:W-:Y:S02]  /*16a0*/  LEA R176, R4, 0xc100, 0x1 ;  /* 0x0000c10004b07811 */ /* 0x000fe400078e08ff */
[----:B------:R-:W-:Y:S02]  /*16b0*/  LOP3.LUT R7, R220, R7, R219, 0xf6, !PT ;  /* 0x00000007dc077212 */ /* 0x000fe400078ef6db */
[----:B----4-:R-:W-:Y:S01]  /*16c0*/  SEL R6, R13, 0xffffffc0, !P2 ;  /* 0xffffffc00d067807 */ /* 0x010fe20005000000 */
[----:B------:R-:W-:Y:S01]  /*16d0*/  IMAD.IADD R179, R176, 0x1, R0 ;  /* 0x00000001b0b37824 */ /* 0x000fe200078e0200 */
[----:B------:R-:W-:Y:S01]  /*16e0*/  LEA R7, R7, 0xc100, 0x1 ;  /* 0x0000c10007077811 */ /* 0x000fe200078e08ff */
[----:B-----5:R-:W-:Y:S01]  /*16f0*/  IMAD R3, R12, 0x8, R23 ;  /* 0x000000080c037824 */ /* 0x020fe200078e0217 */
[----:B------:R-:W-:Y:S01]  /*1700*/  IADD3 R13, R248, 0xa0, RZ ;  /* 0x000000a0f80d7810 */ /* 0x000fe20007ffe0ff */
[----:B------:R-:W-:Y:S01]  /*1710*/  IMAD.IADD R2, R249, 0x1, R6 ;  /* 0x00000001f9027824 */ /* 0x000fe200078e0206 */
[----:B------:R-:W-:-:S02]  /*1720*/  LEA R146, R5, 0x100, 0x1 ;  /* 0x0000010005927811 */ /* 0x000fc400078e08ff */
[----:B------:R1:W-:Y:S01]  /*1730*/  STL [R1+0x58], R3 ;  /* 0x0000580301007387 */ /* 0x0003e20000100800 */
[----:B------:R-:W-:Y:S02]  /*1740*/  @P0 IADD3 R250, R249, 0x10, RZ ;  /* 0x00000010f9fa0810 */ /* 0x000fe40007ffe0ff */
[----:B------:R-:W-:Y:S01]  /*1750*/  IMAD.IADD R174, R0, 0x1, R146 ;  /* 0x0000000100ae7824 */ /* 0x000fe200078e0292 */
[----:B------:R2:W-:Y:S01]  /*1760*/  STL [R1+0x28], R9 ;  /* 0x0000280901007387 */ /* 0x0005e20000100800 */
[----:B------:R-:W-:Y:S01]  /*1770*/  LOP3.LUT R202, R218, 0x18, R102, 0xf8, !PT ;  /* 0x00000018daca7812 */ /* 0x000fe200078ef866 */
[----:B------:R-:W-:Y:S01]  /*1780*/  IMAD.IADD R251, R8, 0x1, R250 ;  /* 0x0000000108fb7824 */ /* 0x000fe200078e02fa */
[----:B------:R-:W-:Y:S01]  /*1790*/  IADD3 R35, R248, 0x18, RZ ;  /* 0x00000018f8237810 */ /* 0x000fe20007ffe0ff */
[----:B------:R3:W-:Y:S01]  /*17a0*/  STL [R1+0x24], R7 ;  /* 0x0000240701007387 */ /* 0x0007e20000100800 */
[----:B------:R-:W-:Y:S02]  /*17b0*/  LOP3.LUT R202, R220, R202, R219, 0xf6, !PT ;  /* 0x000000cadcca7212 */ /* 0x000fe400078ef6db */
[----:B------:R-:W-:-:S02]  /*17c0*/  IADD3 R32, R248, 0x30, RZ ;  /* 0x00000030f8207810 */ /* 0x000fc40007ffe0ff */
[C---:B------:R-:W-:Y:S02]  /*17d0*/  IADD3 R29, R248.reuse, 0x48, RZ ;  /* 0x00000048f81d7810 */ /* 0x040fe40007ffe0ff */
[C---:B------:R-:W-:Y:S02]  /*17e0*/  IADD3 R26, R248.reuse, 0x60, RZ ;  /* 0x00000060f81a7810 */ /* 0x040fe40007ffe0ff */
[----:B------:R-:W-:Y:S02]  /*17f0*/  IADD3 R23, R248, 0x78, RZ ;  /* 0x00000078f8177810 */ /* 0x000fe40007ffe0ff */
[----:B------:R-:W-:Y:S02]  /*1800*/  SHF.R.S32.HI R11, RZ, 0x1f, R35 ;  /* 0x0000001fff0b7819 */ /* 0x000fe40000011423 */
[----:B------:R-:W-:Y:S02]  /*1810*/  LEA R202, R202, 0x100, 0x1 ;  /* 0x00000100caca7811 */ /* 0x000fe400078e08ff */
[----:B------:R-:W-:-:S02]  /*1820*/  SHF.R.S32.HI R11, RZ, 0x1f, R32 ;  /* 0x0000001fff0b7819 */ /* 0x000fc40000011420 */
[----:B-1----:R-:W-:Y:S01]  /*1830*/  SEL R3, R20, 0xffffffe0, !P6 ;  /* 0xffffffe014037807 */ /* 0x002fe20007000000 */
[----:B------:R-:W-:Y:S01]  /*1840*/  IMAD.IADD R203, R202, 0x1, R6 ;  /* 0x00000001cacb7824 */ /* 0x000fe200078e0206 */
[C---:B------:R-:W-:Y:S02]  /*1850*/  IADD3 R20, R248.reuse, 0x90, RZ ;  /* 0x00000090f8147810 */ /* 0x040fe40007ffe0ff */
[----:B--2---:R-:W-:Y:S01]  /*1860*/  IADD3 R9, R248, 0xb8, RZ ;  /* 0x000000b8f8097810 */ /* 0x004fe20007ffe0ff */
[----:B------:R-:W-:Y:S01]  /*1870*/  IMAD.IADD R177, R176, 0x1, R3 ;  /* 0x00000001b0b17824 */ /* 0x000fe200078e0203 */
[----:B------:R-:W-:Y:S01]  /*1880*/  IADD3 R209, R210, 0x80, RZ ;  /* 0x00000080d2d17810 */ /* 0x000fe20007ffe0ff */
[----:B------:R-:W-:Y:S01]  /*1890*/  IMAD.IADD R147, R3, 0x1, R146 ;  /* 0x0000000103937824 */ /* 0x000fe200078e0292 */
[----:B---3--:R-:W-:Y:S01]  /*18a0*/  SHF.R.S32.HI R7, RZ, 0x1f, R36 ;  /* 0x0000001fff077819 */ /* 0x008fe20000011424 */
[----:B------:R-:W-:Y:S01]  /*18b0*/  IMAD.IADD R178, R177, 0x1, R0 ;  /* 0x00000001b1b27824 */ /* 0x000fe200078e0200 */
[----:B------:R-:W-:Y:S01]  /*18c0*/  SHF.R.S32.HI R7, RZ, 0x1f, R33 ;  /* 0x0000001fff077819 */ /* 0x000fe20000011421 */
[----:B------:R-:W-:Y:S01]  /*18d0*/  IMAD.IADD R173, R0, 0x1, R147 ;  /* 0x0000000100ad7824 */ /* 0x000fe200078e0293 */
[----:B------:R-:W-:Y:S01]  /*18e0*/  SHF.R.S32.HI R7, RZ, 0x1f, R30 ;  /* 0x0000001fff077819 */ /* 0x000fe2000001141e */
[----:B------:R-:W-:Y:S01]  /*18f0*/  IMAD.IADD R0, R6, 0x1, R251 ;  /* 0x0000000106007824 */ /* 0x000fe200078e02fb */
[----:B------:R-:W-:-:S02]  /*1900*/  SHF.R.S32.HI R7, RZ, 0x1f, R27 ;  /* 0x0000001fff077819 */ /* 0x000fc4000001141b */
[----:B------:R-:W-:Y:S02]  /*1910*/  SHF.R.S32.HI R7, RZ, 0x1f, R24 ;  /* 0x0000001fff077819 */ /* 0x000fe40000011418 */
[----:B------:R-:W-:Y:S02]  /*1920*/  SHF.R.S32.HI R7, RZ, 0x1f, R21 ;  /* 0x0000001fff077819 */ /* 0x000fe40000011415 */
[----:B------:R-:W-:Y:S02]  /*1930*/  SHF.R.S32.HI R7, RZ, 0x1f, R13 ;  /* 0x0000001fff077819 */ /* 0x000fe4000001140d */
[----:B------:R-:W-:Y:S02]  /*1940*/  SHF.R.S32.HI R7, RZ, 0x1f, R9 ;  /* 0x0000001fff077819 */ /* 0x000fe40000011409 */
[----:B------:R-:W-:Y:S02]  /*1950*/  LEA R7, R18, 0xc100, 0x1 ;  /* 0x0000c10012077811 */ /* 0x000fe400078e08ff */
[----:B------:R-:W-:-:S02]  /*1960*/  LEA R9, R15, 0xc100, 0x1 ;  /* 0x0000c1000f097811 */ /* 0x000fc400078e08ff */
[C---:B------:R-:W-:Y:S01]  /*1970*/  IADD3 R206, R102.reuse, 0x60, RZ ;  /* 0x0000006066ce7810 */ /* 0x040fe20007ffe0ff */
[----:B------:R1:W-:Y:S01]  /*1980*/  STL [R1+0x20], R7 ;  /* 0x0000200701007387 */ /* 0x0003e20000100800 */
[C---:B------:R-:W-:Y:S02]  /*1990*/  IADD3 R205, R102.reuse, 0x80, RZ ;  /* 0x0000008066cd7810 */ /* 0x040fe40007ffe0ff */
[----:B------:R-:W-:Y:S01]  /*19a0*/  IADD3 R204, R102, 0xa0, RZ ;  /* 0x000000a066cc7810 */ /* 0x000fe20007ffe0ff */
[----:B------:R-:W-:Y:S01]  /*19b0*/  STL [R1+0x1c], R10 ;  /* 0x00001c0a01007387 */ /* 0x000fe20000100800 */
[C---:B------:R-:W-:Y:S02]  /*19c0*/  IADD3 R37, R248.reuse, 0x8, RZ ;  /* 0x00000008f8257810 */ /* 0x040fe40007ffe0ff */
[C---:B------:R-:W-:Y:S01]  /*19d0*/  IADD3 R34, R248.reuse, 0x20, RZ ;  /* 0x00000020f8227810 */ /* 0x040fe20007ffe0ff */
[----:B------:R-:W-:Y:S01]  /*19e0*/  STL [R1+0x18], R9 ;  /* 0x0000180901007387 */ /* 0x000fe20000100800 */
[----:B------:R-:W-:-:S02]  /*19f0*/  IADD3 R31, R248, 0x38, RZ ;  /* 0x00000038f81f7810 */ /* 0x000fc40007ffe0ff */
[C---:B------:R-:W-:Y:S02]  /*1a00*/  IADD3 R28, R248.reuse, 0x50, RZ ;  /* 0x00000050f81c7810 */ /* 0x040fe40007ffe0ff */
[C---:B------:R-:W-:Y:S02]  /*1a10*/  IADD3 R25, R248.reuse, 0x68, RZ ;  /* 0x00000068f8197810 */ /* 0x040fe40007ffe0ff */
[C---:B------:R-:W-:Y:S02]  /*1a20*/  IADD3 R22, R248.reuse, 0x80, RZ ;  /* 0x00000080f8167810 */ /* 0x040fe40007ffe0ff */
[C---:B------:R-:W-:Y:S02]  /*1a30*/  IADD3 R16, R248.reuse, 0x98, RZ ;  /* 0x00000098f8107810 */ /* 0x040fe40007ffe0ff */
[----:B------:R-:W-:Y:S02]  /*1a40*/  IADD3 R12, R248, 0xa8, RZ ;  /* 0x000000a8f80c7810 */ /* 0x000fe40007ffe0ff */
[----:B------:R-:W-:-:S02]  /*1a50*/  SHF.R.S32.HI R11, RZ, 0x1f, R29 ;  /* 0x0000001fff0b7819 */ /* 0x000fc4000001141d */
[----:B------:R-:W-:Y:S02]  /*1a60*/  SHF.R.S32.HI R11, RZ, 0x1f, R26 ;  /* 0x0000001fff0b7819 */ /* 0x000fe4000001141a */
[----:B-1----:R-:W-:Y:S02]  /*1a70*/  LEA R7, R14, 0xc100, 0x1 ;  /* 0x0000c1000e077811 */ /* 0x002fe400078e08ff */
[----:B------:R-:W-:Y:S02]  /*1a80*/  SHF.R.S32.HI R11, RZ, 0x1f, R23 ;  /* 0x0000001fff0b7819 */ /* 0x000fe40000011417 */
[----:B------:R-:W-:Y:S01]  /*1a90*/  SHF.R.S32.HI R11, RZ, 0x1f, R20 ;  /* 0x0000001fff0b7819 */ /* 0x000fe20000011414 */
[----:B------:R-:W-:Y:S01]  /*1aa0*/  STL [R1+0x14], R7 ;  /* 0x0000140701007387 */ /* 0x000fe20000100800 */
[----:B------:R-:W-:Y:S02]  /*1ab0*/  SHF.R.S32.HI R211, RZ, 0x1f, R210 ;  /* 0x0000001fffd37819 */ /* 0x000fe400000114d2 */
[----:B------:R-:W-:Y:S01]  /*1ac0*/  SHF.R.S32.HI R103, RZ, 0x1f, R102 ;  /* 0x0000001fff677819 */ /* 0x000fe20000011466 */
[----:B------:R1:W-:Y:S01]  /*1ad0*/  STL [R1+0xc], R2 ;  /* 0x00000c0201007387 */ /* 0x0003e20000100800 */
[----:B------:R-:W-:-:S02]  /*1ae0*/  SHF.R.S32.HI R223, RZ, 0x1f, R206 ;  /* 0x0000001fffdf7819 */ /* 0x000fc400000114ce */
        /* <DEDUP_REMOVED lines=10> */
[----:B------:R-:W-:Y:S01]  /*1b90*/  SHF.R.S32.HI R25, RZ, 0x1f, R25 ;  /* 0x0000001fff197819 */ /* 0x000fe20000011419 */
[----:B-1----:R-:W-:Y:S01]  /*1ba0*/  IMAD.IADD R2, R6, 0x1, R252 ;  /* 0x0000000106027824 */ /* 0x002fe200078e02fc */
[----:B------:R-:W-:-:S02]  /*1bb0*/  SHF.R.S32.HI R22, RZ, 0x1f, R22 ;  /* 0x0000001fff167819 */ /* 0x000fc40000011416 */
[----:B------:R-:W-:Y:S02]  /*1bc0*/  SHF.R.S32.HI R16, RZ, 0x1f, R16 ;  /* 0x0000001fff107819 */ /* 0x000fe40000011410 */
[----:B------:R1:W-:Y:S01]  /*1bd0*/  STL [R1+0x8], R2 ;  /* 0x0000080201007387 */ /* 0x0003e20000100800 */
[----:B------:R-:W-:Y:S02]  /*1be0*/  SHF.R.S32.HI R11, RZ, 0x1f, R12 ;  /* 0x0000001fff0b7819 */ /* 0x000fe4000001140c */
[C---:B------:R-:W-:Y:S02]  /*1bf0*/  IADD3 R191, R180.reuse, 0x800, RZ ;  /* 0x00000800b4bf7810 */ /* 0x040fe40007ffe0ff */
[C---:B------:R-:W-:Y:S02]  /*1c00*/  IADD3 R190, R180.reuse, 0x1000, RZ ;  /* 0x00001000b4be7810 */ /* 0x040fe40007ffe0ff */
[C---:B------:R-:W-:Y:S02]  /*1c10*/  IADD3 R189, R180.reuse, 0x1800, RZ ;  /* 0x00001800b4bd7810 */ /* 0x040fe40007ffe0ff */
[----:B------:R-:W-:-:S02]  /*1c20*/  IADD3 R188, R180, 0x2000, RZ ;  /* 0x00002000b4bc7810 */ /* 0x000fc40007ffe0ff */
[C---:B------:R-:W-:Y:S02]  /*1c30*/  IADD3 R187, R180.reuse, 0x2800, RZ ;  /* 0x00002800b4bb7810 */ /* 0x040fe40007ffe0ff */
[C---:B------:R-:W-:Y:S02]  /*1c40*/  IADD3 R186, R180.reuse, 0x3000, RZ ;  /* 0x00003000b4ba7810 */ /* 0x040fe40007ffe0ff */
[C---:B------:R-:W-:Y:S02]  /*1c50*/  IADD3 R185, R180.reuse, 0x3800, RZ ;  /* 0x00003800b4b97810 */ /* 0x040fe40007ffe0ff */
[C---:B------:R-:W-:Y:S02]  /*1c60*/  IADD3 R184, R180.reuse, 0x4000, RZ ;  /* 0x00004000b4b87810 */ /* 0x040fe40007ffe0ff */
[C---:B------:R-:W-:Y:S02]  /*1c70*/  IADD3 R183, R180.reuse, 0x4800, RZ ;  /* 0x00004800b4b77810 */ /* 0x040fe40007ffe0ff */
[----:B------:R-:W-:-:S02]  /*1c80*/  IADD3 R182, R180, 0x5000, RZ ;  /* 0x00005000b4b67810 */ /* 0x000fc40007ffe0ff */
[----:B------:R-:W-:Y:S01]  /*1c90*/  IADD3 R181, R180, 0x5800, RZ ;  /* 0x00005800b4b57810 */ /* 0x000fe20007ffe0ff */
[----:B-1----:R-:W-:-:S05]  /*1ca0*/  IMAD.IADD R2, R6, 0x1, R250 ;  /* 0x0000000106027824 */ /* 0x002fca00078e02fa */
[----:B------:R1:W-:Y:S04]  /*1cb0*/  STL [R1+0x4], R2 ;  /* 0x0000040201007387 */ /* 0x0003e80000100800 */
[----:B------:R1:W-:Y:S02]  /*1cc0*/  STL [R1], R0 ;  /* 0x0000000001007387 */ /* 0x0003e40000100800 */
.L_x_335:
[----:B-1----:R-:W-:-:S04]  /*1cd0*/  IMAD.MOV.U32 R2, RZ, RZ, 0x4 ;  /* 0x00000004ff027424 */ /* 0x002fc800078e00ff */
[----:B------:R-:W-:-:S05]  /*1ce0*/  IMAD.WIDE R2, R239, R2, c[0x0][0x588] ;  /* 0x00016200ef027625 */ /* 0x000fca00078e0202 */
[----:B------:R-:W2:Y:S01]  /*1cf0*/  LDG.E R243, [R2.64] ;  /* 0x0000000a02f37981 */ /* 0x000ea2000c1e1900 */
[----:B------:R-:W-:Y:S01]  /*1d00*/  ISETP.NE.U32.AND P0, PT, RZ, c[0x0][0x370], PT ;  /* 0x0000dc00ff007a0c */ /* 0x000fe20003f05070 */
[----:B------:R-:W-:Y:S01]  /*1d10*/  IMAD.MOV.U32 R235, RZ, RZ, RZ ;  /* 0x000000ffffeb7224 */ /* 0x000fe200078e00ff */
[----:B------:R-:W-:Y:S02]  /*1d20*/  ISETP.NE.U32.AND P4, PT, RZ, c[0x0][0x360], PT ;  /* 0x0000d800ff007a0c */ /* 0x000fe40003f85070 */
[----:B------:R-:W-:Y:S02]  /*1d30*/  ISETP.NE.AND.EX P1, PT, RZ, c[0x0][0x374], PT, P0 ;  /* 0x0000dd00ff007a0c */ /* 0x000fe40003f25300 */
[----:B------:R-:W-:Y:S02]  /*1d40*/  ISETP.NE.AND.EX P4, PT, RZ, c[0x0][0x364], PT, P4 ;  /* 0x0000d900ff007a0c */ /* 0x000fe40003f85340 */
[----:B------:R-:W-:Y:S02]  /*1d50*/  ISETP.NE.U32.AND P3, PT, RZ, c[0x0][0x348], PT ;  /* 0x0000d200ff007a0c */ /* 0x000fe40003f65070 */
[----:B------:R-:W-:-:S02]  /*1d60*/  ISETP.NE.U32.AND P5, PT, RZ, c[0x0][0x350], PT ;  /* 0x0000d400ff007a0c */ /* 0x000fc40003fa5070 */
[----:B------:R-:W-:Y:S02]  /*1d70*/  ISETP.NE.U32.AND P6, PT, RZ, c[0x0][0x358], PT ;  /* 0x0000d600ff007a0c */ /* 0x000fe40003fc5070 */
[----:B------:R-:W-:Y:S02]  /*1d80*/  ISETP.NE.AND.EX P3, PT, RZ, c[0x0][0x34c], PT, P3 ;  /* 0x0000d300ff007a0c */ /* 0x000fe40003f65330 */
[----:B------:R-:W-:Y:S02]  /*1d90*/  ISETP.NE.AND.EX P5, PT, RZ, c[0x0][0x354], PT, P5 ;  /* 0x0000d500ff007a0c */ /* 0x000fe40003fa5350 */
[----:B------:R-:W-:Y:S01]  /*1da0*/  ISETP.NE.AND.EX P6, PT, RZ, c[0x0][0x35c], PT, P6 ;  /* 0x0000d700ff007a0c */ /* 0x000fe20003fc5360 */
[----:B------:R-:W-:Y:S02]  /*1db0*/  IMAD.MOV.U32 R130, RZ, RZ, RZ ;  /* 0x000000ffff827224 */ /* 0x000fe400078e00ff */
[----:B------:R-:W-:Y:S02]  /*1dc0*/  IMAD.MOV.U32 R12, RZ, RZ, RZ ;  /* 0x000000ffff0c7224 */ /* 0x000fe400078e00ff */
[----:B------:R-:W-:Y:S01]  /*1dd0*/  IMAD.MOV.U32 R11, RZ, RZ, RZ ;  /* 0x000000ffff0b7224 */ /* 0x000fe200078e00ff */
[----:B--2---:R-:W-:Y:S01]  /*1de0*/  SHF.R.S32.HI R244, RZ, 0x1f, R243 ;  /* 0x0000001ffff47819 */ /* 0x004fe200000114f3 */
[C---:B------:R-:W-:Y:S01]  /*1df0*/  IMAD.SHL.U32 R241, R243.reuse, 0x4, RZ ;  /* 0x00000004f3f17824 */ /* 0x040fe200078e00ff */
[----:B------:R-:W-:-:S02]  /*1e00*/  @P1 LEA R4, P0, R243, c[0x0][0x370], 0x2 ;  /* 0x0000dc00f3041a11 */ /* 0x000fc400078010ff */
[C-C-:B------:R-:W-:Y:S02]  /*1e10*/  SHF.L.U64.HI R242, R243.reuse, 0x2, R244.reuse ;  /* 0x00000002f3f27819 */ /* 0x140fe400000102f4 */
[----:B------:R-:W-:Y:S02]  /*1e20*/  @P1 LEA.HI.X R5, R243, c[0x0][0x374], R244, 0x2, P0 ;  /* 0x0000dd00f3051a11 */ /* 0x000fe400000f14f4 */
[C---:B------:R-:W-:Y:S02]  /*1e30*/  @P4 IADD3 R2, P0, R241.reuse, c[0x0][0x360], RZ ;  /* 0x0000d800f1024a10 */ /* 0x040fe40007f1e0ff */
[----:B------:R-:W-:Y:S01]  /*1e40*/  IADD3 R6, P2, R241, c[0x0][0x348], RZ ;  /* 0x0000d200f1067a10 */ /* 0x000fe20007f5e0ff */
[----:B------:R1:W5:Y:S01]  /*1e50*/  @P1 LDG.E R235, [R4.64] ;  /* 0x0000000a04eb1981 */ /* 0x000362000c1e1900 */
[----:B------:R-:W-:-:S05]  /*1e60*/  @P4 IADD3.X R3, R242, c[0x0][0x364], RZ, P0, !PT ;  /* 0x0000d900f2034a10 */ /* 0x000fca00007fe4ff */
[----:B------:R2:W5:Y:S01]  /*1e70*/  @P4 LDG.E R131, [R2.64] ;  /* 0x0000000a02834981 */ /* 0x000562000c1e1900 */
[----:B------:R-:W-:-:S05]  /*1e80*/  IADD3.X R7, R242, c[0x0][0x34c], RZ, P2, !PT ;  /* 0x0000d300f2077a10 */ /* 0x000fca00017fe4ff */
[----:B------:R3:W5:Y:S01]  /*1e90*/  @P3 LDG.E R130, [R6.64] ;  /* 0x0000000a06823981 */ /* 0x000762000c1e1900 */
[C---:B-1----:R-:W-:Y:S02]  /*1ea0*/  IADD3 R4, P1, R241.reuse, c[0x0][0x350], RZ ;  /* 0x0000d400f1047a10 */ /* 0x042fe40007f3e0ff */
[----:B--2---:R-:W-:Y:S02]  /*1eb0*/  IADD3 R2, P0, R241, c[0x0][0x358], RZ ;  /* 0x0000d600f1027a10 */ /* 0x004fe40007f1e0ff */
[C---:B------:R-:W-:Y:S02]  /*1ec0*/  IADD3.X R5, R242.reuse, c[0x0][0x354], RZ, P1, !PT ;  /* 0x0000d500f2057a10 */ /* 0x040fe40000ffe4ff */
[----:B------:R-:W-:-:S03]  /*1ed0*/  IADD3.X R3, R242, c[0x0][0x35c], RZ, P0, !PT ;  /* 0x0000d700f2037a10 */ /* 0x000fc600007fe4ff */
[----:B------:R3:W5:Y:S04]  /*1ee0*/  @P5 LDG.E R12, [R4.64] ;  /* 0x0000000a040c5981 */ /* 0x000768000c1e1900 */
[----:B------:R3:W5:Y:S01]  /*1ef0*/  @P6 LDG.E R11, [R2.64] ;  /* 0x0000000a020b6981 */ /* 0x000762000c1e1900 */
[----:B------:R-:W-:Y:S01]  /*1f00*/  YIELD ;  /* 0x0000000000007946 */ /* 0x000fe20003800000 */
[----:B------:R-:W-:Y:S05]  /*1f10*/  @P4 BRA `(.L_x_177) ;  /* 0x0000005000004947 */ /* 0x000fea0003800000 */
[----:B-----5:R-:W-:Y:S01]  /*1f20*/  MOV R131, c[0x0][0x168] ;  /* 0x00005a0000837a02 */ /* 0x020fe20000000f00 */
[----:B------:R-:W-:Y:S05]  /*1f30*/  @!P3 BRA `(.L_x_177) ;  /* 0x000000300000b947 */ /* 0x000fea0003800000 */
[----:B------:R-:W2:Y:S04]  /*1f40*/  LDG.E R8, [R6.64] ;  /* 0x0000000a06087981 */ /* 0x000ea8000c1e1900 */
[----:B------:R-:W2:Y:S02]  /*1f50*/  LDG.E R0, [R6.64+0x4] ;  /* 0x0000040a06007981 */ /* 0x000ea4000c1e1900 */
[----:B--2---:R-:W-:-:S02]  /*1f60*/  IADD3 R131, -R8, R0, RZ ;  /* 0x0000000008837210 */ /* 0x004fc40007ffe1ff */
.L_x_177:
[----:B------:R-:W-:-:S04]  /*1f70*/  ISETP.NE.U32.AND P0, PT, RZ, c[0x0][0x368], PT ;  /* 0x0000da00ff007a0c */ /* 0x000fc80003f05070 */
[----:B------:R-:W-:-:S13]  /*1f80*/  ISETP.NE.AND.EX P0, PT, RZ, c[0x0][0x36c], PT, P0 ;  /* 0x0000db00ff007a0c */ /* 0x000fda0003f05300 */
[----:B------:R-:W-:Y:S05]  /*1f90*/  @!P0 BRA `(.L_x_178) ;  /* 0x0000004000008947 */ /* 0x000fea0003800000 */
[----:B---3--:R-:W-:-:S04]  /*1fa0*/  IADD3 R4, P0, R241, c[0x0][0x368], RZ ;  /* 0x0000da00f1047a10 */ /* 0x008fc80007f1e0ff */
[----:B------:R-:W-:-:S05]  /*1fb0*/  IADD3.X R5, R242, c[0x0][0x36c], RZ, P0, !PT ;  /* 0x0000db00f2057a10 */ /* 0x000fca00007fe4ff */
[----:B------:R1:W5:Y:S01]  /*1fc0*/  LDG.E R8, [R4.64] ;  /* 0x0000000a04087981 */ /* 0x000362000c1e1900 */
[----:B------:R-:W-:Y:S05]  /*1fd0*/  BRA `(.L_x_179) ;  /* 0x0000005000007947 */ /* 0x000fea0003800000 */
.L_x_178:
[----:B------:R-:W-:Y:S01]  /*1fe0*/  MOV R8, UR8 ;  /* 0x0000000800087c02 */ /* 0x000fe20008000f00 */
[----:B------:R-:W-:Y:S05]  /*1ff0*/  @!P5 BRA `(.L_x_179) ;  /* 0x000000300000d947 */ /* 0x000fea0003800000 */
[----:B---3--:R-:W2:Y:S04]  /*2000*/  LDG.E R6, [R4.64] ;  /* 0x0000000a04067981 */ /* 0x008ea8000c1e1900 */
[----:B------:R-:W2:Y:S02]  /*2010*/  LDG.E R0, [R4.64+0x4] ;  /* 0x0000040a04007981 */ /* 0x000ea4000c1e1900 */
[----:B--2---:R-:W-:Y:S02]  /*2020*/  IADD3 R8, -R6, R0, RZ ;  /* 0x0000000006087210 */ /* 0x004fe40007ffe1ff */
.L_x_179:
[----:B-1-3--:R1:W2:Y:S04]  /*2030*/  @P6 LDG.E R4, [R2.64] ;  /* 0x0000000a02046981 */ /* 0x00a2a8000c1e1900 */
[----:B------:R1:W2:Y:S01]  /*2040*/  @P6 LDG.E R0, [R2.64+0x4] ;  /* 0x0000040a02006981 */ /* 0x0002a2000c1e1900 */
[----:B------:R-:W-:Y:S01]  /*2050*/  ISETP.NE.U32.AND P0, PT, RZ, c[0x0][0x378], PT ;  /* 0x0000de00ff007a0c */ /* 0x000fe20003f05070 */
[----:B-----5:R-:W-:-:S03]  /*2060*/  IMAD.MOV.U32 R126, RZ, RZ, R8 ;  /* 0x000000ffff7e7224 */ /* 0x020fc600078e0008 */
[----:B------:R-:W-:Y:S01]  /*2070*/  ISETP.NE.AND.EX P1, PT, RZ, c[0x0][0x37c], PT, P0 ;  /* 0x0000df00ff007a0c */ /* 0x000fe20003f25300 */
[----:B------:R-:W-:Y:S02]  /*2080*/  IMAD.MOV.U32 R69, RZ, RZ, c[0x0][0x228] ;  /* 0x00008a00ff457624 */ /* 0x000fe400078e00ff */
[----:B------:R-:W-:-:S10]  /*2090*/  IMAD.IADD R6, R8, 0x1, -R235 ;  /* 0x0000000108067824 */ /* 0x000fd400078e0aeb */
[----:B-1----:R-:W-:-:S04]  /*20a0*/  @P1 IADD3 R2, P0, R241, c[0x0][0x378], RZ ;  /* 0x0000de00f1021a10 */ /* 0x002fc80007f1e0ff */
[----:B------:R-:W-:-:S05]  /*20b0*/  @P1 IADD3.X R3, R242, c[0x0][0x37c], RZ, P0, !PT ;  /* 0x0000df00f2031a10 */ /* 0x000fca00007fe4ff */
[----:B------:R1:W5:Y:S01]  /*20c0*/  @P1 LDG.E R126, [R2.64] ;  /* 0x0000000a027e1981 */ /* 0x000362000c1e1900 */
[----:B------:R-:W-:Y:S01]  /*20d0*/  BSSY B0, `(.L_x_180) ;  /* 0x000002e000007945 */ /* 0x000fe20003800000 */
[----:B-1----:R-:W-:-:S04]  /*20e0*/  LOP3.LUT R2, R238, 0xff000000, RZ, 0xc0, !PT ;  /* 0xff000000ee027812 */ /* 0x002fc800078ec0ff */
[----:B------:R-:W-:Y:S01]  /*20f0*/  SHF.R.U32.HI R2, RZ, 0x8, R2 ;  /* 0x00000008ff027819 */ /* 0x000fe20000011602 */
[----:B--2---:R-:W-:Y:S01]  /*2100*/  @P6 IMAD.IADD R69, R0, 0x1, -R4 ;  /* 0x0000000100456824 */ /* 0x004fe200078e0a04 */
[----:B------:R-:W-:-:S03]  /*2110*/  LOP3.LUT R0, R238, 0xff0000, RZ, 0xc0, !PT ;  /* 0x00ff0000ee007812 */ /* 0x000fc600078ec0ff */
[----:B------:R-:W-:Y:S01]  /*2120*/  IMAD.IADD R127, R6, 0x1, R69 ;  /* 0x00000001067f7824 */ /* 0x000fe200078e0245 */
[----:B------:R-:W-:-:S04]  /*2130*/  LEA.HI R2, R0, R2, RZ, 0x10 ;  /* 0x0000000200027211 */ /* 0x000fc800078f80ff */
[C---:B------:R-:W-:Y:S02]  /*2140*/  ISETP.GE.AND P0, PT, R127.reuse, 0x1, PT ;  /* 0x000000017f00780c */ /* 0x040fe40003f06270 */
[----:B------:R-:W-:Y:S02]  /*2150*/  IADD3 R0, R127, 0x3f, RZ ;  /* 0x0000003f7f007810 */ /* 0x000fe40007ffe0ff */
[----:B------:R-:W-:Y:S02]  /*2160*/  SHF.R.U32.HI R245, RZ, 0x10, R2 ;  /* 0x00000010fff57819 */ /* 0x000fe40000011602 */
[----:B------:R-:W-:Y:S02]  /*2170*/  SHF.R.S32.HI R3, RZ, 0x1f, R0 ;  /* 0x0000001fff037819 */ /* 0x000fe40000011400 */
[----:B------:R-:W-:Y:S02]  /*2180*/  ISETP.NE.AND P1, PT, R245, RZ, PT ;  /* 0x000000fff500720c */ /* 0x000fe40003f25270 */
[----:B------:R-:W-:Y:S01]  /*2190*/  LEA.HI R3, R3, R0, RZ, 0x6 ;  /* 0x0000000003037211 */ /* 0x000fe200078f30ff */
[----:B------:R-:W-:Y:S01]  /*21a0*/  IMAD.MOV.U32 R0, RZ, RZ, RZ ;  /* 0x000000ffff007224 */ /* 0x000fe200078e00ff */
[----:B------:R-:W-:-:S02]  /*21b0*/  LOP3.LUT R246, R2, 0xff, RZ, 0xc0, !PT ;  /* 0x000000ff02f67812 */ /* 0x000fc400078ec0ff */
[----:B------:R-:W-:Y:S02]  /*21c0*/  SEL R120, R245, c[0x0][0x338], P1 ;  /* 0x0000ce00f5787a07 */ /* 0x000fe40000800000 */
[----:B------:R-:W-:Y:S01]  /*21d0*/  SHF.R.S32.HI R121, RZ, 0x6, R3 ;  /* 0x00000006ff797819 */ /* 0x000fe20000011403 */
[----:B------:R-:W-:Y:S05]  /*21e0*/  @!P0 BRA `(.L_x_181) ;  /* 0x000001c000008947 */ /* 0x000fea0003800000 */
[----:B------:R-:W-:Y:S01]  /*21f0*/  IABS R2, R120 ;  /* 0x0000007800027213 */ /* 0x000fe20000000000 */
[----:B------:R-:W-:Y:S01]  /*2200*/  IMAD.MOV.U32 R4, RZ, RZ, RZ ;  /* 0x000000ffff047224 */ /* 0x000fe200078e00ff */
        /* <DEDUP_REMOVED lines=26> */
.L_x_181:
[----:B------:R-:W-:Y:S05]  /*23b0*/  BSYNC B0 ;  /* 0x0000000000007941 */ /* 0x000fea0003800000 */
.L_x_180:
[----:B------:R-:W-:-:S04]  /*23c0*/  IMAD R2, R246, R0, RZ ;  /* 0x00000000f6027224 */ /* 0x000fc800078e02ff */
[C---:B------:R-:W-:Y:S02]  /*23d0*/  IMAD.IADD R0, R2.reuse, 0x1, R0 ;  /* 0x0000000102007824 */ /* 0x040fe400078e0200 */
[----:B------:R-:W-:-:S03]  /*23e0*/  IMAD R3, R2, 0x40, -R6 ;  /* 0x0000004002037824 */ /* 0x000fc600078e0a06 */
[----:B------:R-:W-:Y:S02]  /*23f0*/  IMNMX R0, R121, R0, PT ;  /* 0x0000000079007217 */ /* 0x000fe40003800200 */
[----:B------:R-:W-:-:S03]  /*2400*/  IMNMX R3, RZ, R3, !PT ;  /* 0x00000003ff037217 */ /* 0x000fc60007800200 */
[----:B------:R-:W-:Y:S01]  /*2410*/  IMAD R0, R0, 0x40, -R6 ;  /* 0x0000004000007824 */ /* 0x000fe200078e0a06 */
[----:B------:R-:W-:-:S04]  /*2420*/  SHF.R.U32.HI R96, RZ, 0x6, R3 ;  /* 0x00000006ff607819 */ /* 0x000fc80000011603 */
[----:B------:R-:W-:-:S04]  /*2430*/  IMNMX R0, R0, R69, PT ;  /* 0x0000004500007217 */ /* 0x000fc80003800200 */
[----:B------:R-:W-:-:S13]  /*2440*/  ISETP.GT.AND P0, PT, R0, R3, PT ;  /* 0x000000030000720c */ /* 0x000fda0003f04270 */
[----:B------:R-:W-:Y:S01]  /*2450*/  @P0 IADD3 R2, R0, 0x3f, RZ ;  /* 0x0000003f00020810 */ /* 0x000fe20007ffe0ff */
[----:B------:R-:W-:-:S03]  /*2460*/  IMAD.MOV.U32 R0, RZ, RZ, R96 ;  /* 0x000000ffff007224 */ /* 0x000fc600078e0060 */
[----:B------:R-:W-:-:S04]  /*2470*/  @P0 SHF.R.S32.HI R3, RZ, 0x1f, R2 ;  /* 0x0000001fff030819 */ /* 0x000fc80000011402 */
[----:B------:R-:W-:-:S04]  /*2480*/  @P0 LEA.HI R2, R3, R2, RZ, 0x6 ;  /* 0x0000000203020211 */ /* 0x000fc800078f30ff */
[----:B------:R-:W-:-:S04]  /*2490*/  @P0 SHF.R.S32.HI R0, RZ, 0x6, R2 ;  /* 0x00000006ff000819 */ /* 0x000fc80000011402 */
[----:B------:R-:W-:-:S13]  /*24a0*/  ISETP.GT.AND P0, PT, R0, R96, PT ;  /* 0x000000600000720c */ /* 0x000fda0003f04270 */
[----:B------:R-:W-:Y:S05]  /*24b0*/  @!P0 BRA `(.L_x_182) ;  /* 0x0000511000008947 */ /* 0x000fea0003800000 */
[----:B------:R-:W-:Y:S01]  /*24c0*/  SHF.R.S32.HI R2, RZ, 0x1f, R11 ;  /* 0x0000001fff027819 */ /* 0x000fe2000001140b */
[----:B------:R-:W-:Y:S01]  /*24d0*/  IMAD.IADD R117, R69, 0x1, -R247 ;  /* 0x0000000145757824 */ /* 0x000fe200078e0af7 */
[C---:B------:R-:W-:Y:S01]  /*24e0*/  IADD3 R72, P0, R247.reuse, R11, RZ ;  /* 0x0000000bf7487210 */ /* 0x040fe20007f1e0ff */
[----:B------:R-:W-:Y:S01]  /*24f0*/  IMAD.MOV.U32 R5, RZ, RZ, c[0x0][0x238] ;  /* 0x00008e00ff057624 */ /* 0x000fe200078e00ff */
[----:B------:R-:W-:Y:S01]  /*2500*/  LOP3.LUT R22, R238, 0xffff, RZ, 0xc0, !PT ;  /* 0x0000ffffee167812 */ /* 0x000fe200078ec0ff */
[----:B------:R-:W-:Y:S01]  /*2510*/  IMAD.MOV.U32 R128, RZ, RZ, 0x6 ;  /* 0x00000006ff807424 */ /* 0x000fe200078e00ff */
[----:B------:R-:W-:Y:S01]  /*2520*/  LEA.HI.X.SX32 R73, R247, R2, 0x1, P0 ;  /* 0x00000002f7497211 */ /* 0x000fe200000f0eff */
[----:B------:R-:W-:Y:S01]  /*2530*/  IMAD.WIDE.U32 R2, R72, c[0x0][0x238], R210 ;  /* 0x00008e0048027a25 */ /* 0x000fe200078e00d2 */
[----:B------:R-:W-:Y:S02]  /*2540*/  IADD3 R59, R0, -0x1, RZ ;  /* 0xffffffff003b7810 */ /* 0x000fe40007ffe0ff */
[----:B------:R-:W-:Y:S01]  /*2550*/  SEL R10, R244, RZ, !P6 ;  /* 0x000000fff40a7207 */ /* 0x000fe20007000000 */
[----:B------:R-:W-:Y:S01]  /*2560*/  IMAD R4, R73, c[0x0][0x238], RZ ;  /* 0x00008e0049047a24 */ /* 0x000fe200078e02ff */
[----:B------:R-:W-:Y:S01]  /*2570*/  SEL R11, R243, RZ, !P6 ;  /* 0x000000fff30b7207 */ /* 0x000fe20007000000 */
[----:B------:R-:W-:Y:S01]  /*2580*/  IMAD R0, R59, -0x40, R117 ;  /* 0xffffffc03b007824 */ /* 0x000fe200078e0275 */
[C---:B------:R-:W-:Y:S01]  /*2590*/  SHF.L.U64.HI R124, R5.reuse, R128, c[0x0][0x23c] ;  /* 0x00008f00057c7619 */ /* 0x040fe20000010280 */
[----:B------:R-:W-:Y:S01]  /*25a0*/  IMAD R4, R72, c[0x0][0x23c], R4 ;  /* 0x00008f0048047a24 */ /* 0x000fe200078e0204 */
[----:B------:R-:W-:Y:S01]  /*25b0*/  ISETP.NE.U32.AND P2, PT, RZ, c[0x0][0x340], PT ;  /* 0x0000d000ff007a0c */ /* 0x000fe20003f45070 */
[----:B------:R-:W-:Y:S01]  /*25c0*/  IMAD.SHL.U32 R129, R5, 0x40, RZ ;  /* 0x0000004005817824 */ /* 0x000fe200078e00ff */
[C---:B------:R-:W-:Y:S01]  /*25d0*/  ISETP.GT.AND P0, PT, R0.reuse, 0x20, PT ;  /* 0x000000200000780c */ /* 0x040fe20003f04270 */
[----:B------:R-:W-:Y:S01]  /*25e0*/  IMAD.IADD R3, R3, 0x1, R4 ;  /* 0x0000000103037824 */ /* 0x000fe200078e0204 */
[----:B------:R-:W-:Y:S01]  /*25f0*/  ISETP.GE.AND P1, PT, R0, 0x1, PT ;  /* 0x000000010000780c */ /* 0x000fe20003f26270 */
[----:B------:R-:W-:Y:S01]  /*2600*/  IMAD R4, R10, c[0x0][0x248], RZ ;  /* 0x000092000a047a24 */ /* 0x000fe200078e02ff */
[----:B------:R-:W-:Y:S01]  /*2610*/  ISETP.NE.AND.EX P3, PT, RZ, c[0x0][0x344], PT, P2 ;  /* 0x0000d100ff007a0c */ /* 0x000fe20003f65320 */
[----:B------:R-:W-:Y:S01]  /*2620*/  IMAD.WIDE.U32 R2, R22, c[0x0][0x240], R2 ;  /* 0x0000900016027a25 */ /* 0x000fe200078e0002 */
[----:B------:R-:W-:-:S02]  /*2630*/  ISETP.GE.AND P6, PT, R210, c[0x0][0x1d4], PT ;  /* 0x00007500d2007a0c */ /* 0x000fc40003fc6270 */
[----:B------:R-:W-:Y:S01]  /*2640*/  ISETP.GE.AND P5, PT, R208, c[0x0][0x1d4], PT ;  /* 0x00007500d0007a0c */ /* 0x000fe20003fa6270 */
[----:B------:R-:W-:Y:S01]  /*2650*/  IMAD R3, R22, c[0x0][0x244], R3 ;  /* 0x0000910016037a24 */ /* 0x000fe200078e0203 */
[----:B------:R-:W-:Y:S01]  /*2660*/  ISETP.GE.AND P4, PT, R209, c[0x0][0x1d4], PT ;  /* 0x00007500d1007a0c */ /* 0x000fe20003f86270 */
[C---:B------:R-:W-:Y:S01]  /*2670*/  IMAD R4, R11.reuse, c[0x0][0x24c], R4 ;  /* 0x000093000b047a24 */ /* 0x040fe200078e0204 */
[----:B------:R-:W-:Y:S01]  /*2680*/  P2R R9, PR, RZ, 0x8 ;  /* 0x00000008ff097803 */ /* 0x000fe20000000000 */
[----:B------:R-:W-:Y:S01]  /*2690*/  IMAD.WIDE.U32 R80, R11, c[0x0][0x248], R2 ;  /* 0x000092000b507a25 */ /* 0x000fe200078e0002 */
[----:B------:R-:W-:-:S03]  /*26a0*/  SHF.R.S32.HI R3, RZ, 0x1f, R59 ;  /* 0x0000001fff037819 */ /* 0x000fc6000001143b */
[----:B------:R-:W-:Y:S02]  /*26b0*/  IMAD.IADD R79, R81, 0x1, R4 ;  /* 0x00000001514f7824 */ /* 0x000fe400078e0204 */
[----:B------:R-:W-:Y:S02]  /*26c0*/  IMAD.MOV.U32 R78, RZ, RZ, R80 ;  /* 0x000000ffff4e7224 */ /* 0x000fe400078e0050 */
[----:B------:R-:W-:Y:S02]  /*26d0*/  IMAD R2, R124, R59, RZ ;  /* 0x0000003b7c027224 */ /* 0x000fe400078e02ff */
[----:B------:R-:W-:Y:S02]  /*26e0*/  IMAD.MOV.U32 R123, RZ, RZ, 0x5 ;  /* 0x00000005ff7b7424 */ /* 0x000fe400078e00ff */
[----:B------:R-:W-:-:S03]  /*26f0*/  IMAD.WIDE.U32 R6, R59, R129, R78 ;  /* 0x000000813b067225 */ /* 0x000fc600078e004e */
[C---:B------:R-:W-:Y:S01]  /*2700*/  SHF.L.U64.HI R123, R5.reuse, R123, c[0x0][0x23c] ;  /* 0x00008f00057b7619 */ /* 0x040fe2000001027b */
[----:B------:R-:W-:Y:S01]  /*2710*/  IMAD.SHL.U32 R132, R5, 0x20, RZ ;  /* 0x0000002005847824 */ /* 0x000fe200078e00ff */
[----:B------:R-:W-:Y:S01]  /*2720*/  @P1 LEA R4, P3, R6, c[0x0][0x220], 0x1 ;  /* 0x0000880006041a11 */ /* 0x000fe200078608ff */
[----:B------:R-:W-:-:S03]  /*2730*/  IMAD R0, R3, R129, R2 ;  /* 0x0000008103007224 */ /* 0x000fc600078e0202 */
[----:B------:R-:W-:Y:S01]  /*2740*/  @P0 IADD3 R3, P2, R132, R6, RZ ;  /* 0x0000000684030210 */ /* 0x000fe20007f5e0ff */
[----:B------:R-:W-:-:S04]  /*2750*/  IMAD.IADD R0, R7, 0x1, R0 ;  /* 0x0000000107007824 */ /* 0x000fc800078e0200 */
[----:B------:R-:W-:Y:S01]  /*2760*/  @P0 IMAD.X R7, R0, 0x1, R123, P2 ;  /* 0x0000000100070824 */ /* 0x000fe200010e067b */
[----:B------:R-:W-:Y:S02]  /*2770*/  @P0 LEA R2, P2, R3, c[0x0][0x220], 0x1 ;  /* 0x0000880003020a11 */ /* 0x000fe400078408ff */
[----:B------:R-:W-:Y:S02]  /*2780*/  @P1 LEA.HI.X R5, R6, c[0x0][0x224], R0, 0x1, P3 ;  /* 0x0000890006051a11 */ /* 0x000fe400018f0c00 */
[----:B------:R-:W-:Y:S02]  /*2790*/  ISETP.NE.AND P3, PT, R9, RZ, PT ;  /* 0x000000ff0900720c */ /* 0x000fe40003f65270 */
[----:B------:R-:W-:Y:S01]  /*27a0*/  @P0 LEA.HI.X R3, R3, c[0x0][0x224], R7, 0x1, P2 ;  /* 0x0000890003030a11 */ /* 0x000fe200010f0c07 */
[----:B------:R-:W-:Y:S01]  /*27b0*/  @!PT LDS RZ, [RZ] ;  /* 0x00000000fffff984 */ /* 0x000fe20000000800 */
[----:B------:R-:W-:Y:S01]  /*27c0*/  @!PT LDS RZ, [RZ] ;  /* 0x00000000fffff984 */ /* 0x000fe20000000800 */
[----:B------:R-:W-:Y:S01]  /*27d0*/  @!PT LDS RZ, [RZ] ;  /* 0x00000000fffff984 */ /* 0x000fe20000000800 */
[----:B------:R1:W-:Y:S04]  /*27e0*/  @P1 LDGSTS.E.BYPASS.LTC128B.128 [R192+0x6100], [R4.64], !P6 ;  /* 0x0610000004c01fae */ /* 0x0003e8000f101d4a */
[----:B------:R1:W-:Y:S04]  /*27f0*/  @P1 LDGSTS.E.BYPASS.LTC128B.128 [R192+0x8100], [R4.64+0x80], !P5 ;  /* 0x0810008004c01fae */ /* 0x0003e8000e901d4a */
[----:B------:R1:W-:Y:S02]  /*2800*/  @P1 LDGSTS.E.BYPASS.LTC128B.128 [R192+0xa100], [R4.64+0x100], !P4 ;  /* 0x0a10010004c01fae */ /* 0x0003e4000e101d4a */
[----:B------:R-:W-:-:S02]  /*2810*/  @P3 IADD3 R6, P2, R241, c[0x0][0x340], RZ ;  /* 0x0000d000f1063a10 */ /* 0x000fc40007f5e0ff */
[----:B------:R2:W-:Y:S02]  /*2820*/  @P0 LDGSTS.E.BYPASS.LTC128B.128 [R192+0x7100], [R2.64], !P6 ;  /* 0x0710000002c00fae */ /* 0x0005e4000f101d4a */
[----:B------:R-:W-:Y:S02]  /*2830*/  @P3 IADD3.X R7, R242, c[0x0][0x344], RZ, P2, !PT ;  /* 0x0000d100f2073a10 */ /* 0x000fe400017fe4ff */
[----:B------:R2:W-:Y:S04]  /*2840*/  @P0 LDGSTS.E.BYPASS.LTC128B.128 [R192+0x9100], [R2.64+0x80], !P5 ;  /* 0x0910008002c00fae */ /* 0x0005e8000e901d4a */
[----:B------:R2:W-:Y:S01]  /*2850*/  @P0 LDGSTS.E.BYPASS.LTC128B.128 [R192+0xb100], [R2.64+0x100], !P4 ;  /* 0x0b10010002c00fae */ /* 0x0005e2000e101d4a */
[----:B------:R-:W-:Y:S02]  /*2860*/  ISETP.NE.AND P0, PT, R9, RZ, PT ;  /* 0x000000ff0900720c */ /* 0x000fe40003f05270 */
[----:B------:R-:W-:-:S02]  /*2870*/  ISETP.GE.AND P1, PT, R102, c[0x0][0x27c], PT ;  /* 0x00009f0066007a0c */ /* 0x000fc40003f26270 */
[C---:B------:R-:W-:Y:S02]  /*2880*/  IADD3 R25, R102.reuse, 0x20, RZ ;  /* 0x0000002066197810 */ /* 0x040fe40007ffe0ff */
[----:B------:R-:W-:Y:S01]  /*2890*/  IADD3 R24, R102, 0x40, RZ ;  /* 0x0000004066187810 */ /* 0x000fe20007ffe0ff */
[----:B------:R-:W-:Y:S01]  /*28a0*/  IMAD.MOV.U32 R122, RZ, RZ, c[0x0][0x27c] ;  /* 0x00009f00ff7a7624 */ /* 0x000fe200078e00ff */
[----:B------:R-:W-:Y:S01]  /*28b0*/  ISETP.GE.AND P2, PT, R25, c[0x0][0x27c], PT ;  /* 0x00009f0019007a0c */ /* 0x000fe20003f46270 */
[----:B------:R-:W0:Y:S04]  /*28c0*/  LDGDEPBAR ;  /* 0x00000000000079af */ /* 0x000e280000000000 */
[----:B------:R-:W3:Y:S01]  /*28d0*/  @P0 LDG.E R0, [R6.64] ;  /* 0x0000000a06000981 */ /* 0x000ee2000c1e1900 */
[----:B------:R-:W-:Y:S01]  /*28e0*/  LOP3.LUT R214, R214, 0xfffffffd, RZ, 0xc0, !PT ;  /* 0xfffffffdd6d67812 */ /* 0x000fe200078ec0ff */
[----:B------:R-:W-:Y:S01]  /*28f0*/  WARPSYNC 0xffffffff ;  /* 0xffffffff00007948 */ /* 0x000fe20003800000 */
[----:B------:R-:W-:Y:S01]  /*2900*/  ISETP.GE.AND P3, PT, R24, c[0x0][0x27c], PT ;  /* 0x00009f0018007a0c */ /* 0x000fe20003f66270 */
[----:B------:R-:W-:Y:S01]  /*2910*/  IMAD.SHL.U32 R122, R122, 0x2, RZ ;  /* 0x000000027a7a7824 */ /* 0x000fe200078e00ff */
[----:B------:R-:W-:-:S02]  /*2920*/  @P1 LOP3.LUT R214, R214, 0x2, RZ, 0xfc, !PT ;  /* 0x00000002d6d61812 */ /* 0x000fc400078efcff */
[----:B------:R-:W-:Y:S02]  /*2930*/  SHF.R.S32.HI R107, RZ, 0x1f, R106 ;  /* 0x0000001fff6b7819 */ /* 0x000fe4000001146a */
[----:B------:R-:W-:Y:S02]  /*2940*/  LOP3.LUT R214, R214, 0xfffffff7, RZ, 0xc0, !PT ;  /* 0xfffffff7d6d67812 */ /* 0x000fe400078ec0ff */
[----:B-1----:R-:W-:Y:S02]  /*2950*/  SHF.R.S32.HI R4, RZ, 0x1f, R212 ;  /* 0x0000001fff047819 */ /* 0x002fe400000114d4 */
[----:B------:R-:W-:Y:S02]  /*2960*/  LOP3.LUT R214, R214, 0xfffffffb, RZ, 0xc0, !PT ;  /* 0xfffffffbd6d67812 */ /* 0x000fe400078ec0ff */
[----:B-----5:R-:W-:Y:S02]  /*2970*/  SHF.R.S32.HI R18, RZ, 0x1f, R126 ;  /* 0x0000001fff127819 */ /* 0x020fe4000001147e */
[----:B------:R-:W-:-:S04]  /*2980*/  @P2 LOP3.LUT R214, R214, 0x4, RZ, 0xfc, !PT ;  /* 0x00000004d6d62812 */ /* 0x000fc800078efcff */
[----:B------:R-:W-:Y:S02]  /*2990*/  @P3 LOP3.LUT R214, R214, 0x8, RZ, 0xfc, !PT ;  /* 0x00000008d6d63812 */ /* 0x000fe400078efcff */
[----:B---3--:R-:W-:Y:S01]  /*29a0*/  @P0 SHF.R.S32.HI R17, RZ, 0x1f, R0 ;  /* 0x0000001fff110819 */ /* 0x008fe20000011400 */
[----:B------:R-:W-:Y:S02]  /*29b0*/  @!P0 IMAD.MOV.U32 R0, RZ, RZ, R243 ;  /* 0x000000ffff008224 */ /* 0x000fe400078e00f3 */
[----:B------:R-:W-:Y:S02]  /*29c0*/  @!P0 IMAD.MOV.U32 R17, RZ, RZ, R244 ;  /* 0x000000ffff118224 */ /* 0x000fe400078e00f4 */
[----:B--2---:R-:W-:Y:S01]  /*29d0*/  IMAD.MOV.U32 R125, RZ, RZ, c[0x0][0x280] ;  /* 0x0000a000ff7d7624 */ /* 0x004fe200078e00ff */
[----:B------:R-:W-:Y:S01]  /*29e0*/  BAR.SYNC.DEFER_BLOCKING 0x0 ;  /* 0x0000000000007b1d */ /* 0x000fe20000010000 */
[----:B------:R-:W-:Y:S01]  /*29f0*/  IMAD.MOV.U32 R5, RZ, RZ, c[0x0][0x290] ;  /* 0x0000a400ff057624 */ /* 0x000fe200078e00ff */
[----:B------:R-:W-:Y:S01]  /*2a00*/  MOV R134, c[0x0][0x27c] ;  /* 0x00009f0000867a02 */ /* 0x000fe20000000f00 */
[----:B------:R-:W-:Y:S01]  /*2a10*/  IMAD.WIDE.U32 R2, R22, c[0x0][0x260], R210 ;  /* 0x0000980016027a25 */ /* 0x000fe200078e00d2 */
[----:B------:R-:W-:-:S02]  /*2a20*/  SHF.L.U64.HI R125, R125, R128, c[0x0][0x284] ;  /* 0x0000a1007d7d7619 */ /* 0x000fc40000010280 */
[----:B------:R-:W-:Y:S01]  /*2a30*/  SHF.L.U64.HI R128, R5, R128, c[0x0][0x294] ;  /* 0x0000a50005807619 */ /* 0x000fe20000010280 */
[----:B------:R-:W-:Y:S01]  /*2a40*/  IMAD R6, R4, c[0x0][0x280], RZ ;  /* 0x0000a00004067a24 */ /* 0x000fe200078e02ff */
[----:B------:R-:W-:Y:S01]  /*2a50*/  ISETP.GE.AND P0, PT, R134, 0x1, PT ;  /* 0x000000018600780c */ /* 0x000fe20003f06270 */
[----:B------:R-:W-:Y:S01]  /*2a60*/  IMAD.IADD R118, R8, 0x1, R12 ;  /* 0x0000000108767824 */ /* 0x000fe200078e020c */
[----:B------:R-:W-:Y:S01]  /*2a70*/  LOP3.LUT R214, R214, 0xffffffef, RZ, 0xc0, !PT ;  /* 0xffffffefd6d67812 */ /* 0x000fe200078ec0ff */
[----:B------:R-:W-:Y:S01]  /*2a80*/  IMAD R8, R4, c[0x0][0x290], RZ ;  /* 0x0000a40004087a24 */ /* 0x000fe200078e02ff */
[----:B------:R-:W-:Y:S01]  /*2a90*/  ULDC UR6, c[0x0][0x280] ;  /* 0x0000a00000067ab9 */ /* 0x000fe20000000800 */
[----:B------:R-:W-:Y:S01]  /*2aa0*/  IMAD R3, R22, c[0x0][0x264], R3 ;  /* 0x0000990016037a24 */ /* 0x000fe200078e0203 */
[----:B------:R-:W-:Y:S01]  /*2ab0*/  LOP3.LUT R214, R214, 0xfffffffe, RZ, 0xc0, !PT ;  /* 0xfffffffed6d67812 */ /* 0x000fe200078ec0ff */
[C---:B------:R-:W-:Y:S01]  /*2ac0*/  IMAD R6, R212.reuse, c[0x0][0x284], R6 ;  /* 0x0000a100d4067a24 */ /* 0x040fe200078e0206 */
[----:B------:R-:W-:Y:S01]  /*2ad0*/  ULDC UR7, c[0x0][0x290] ;  /* 0x0000a40000077ab9 */ /* 0x000fe20000000800 */
[----:B------:R-:W-:Y:S01]  /*2ae0*/  IMAD.WIDE.U32 R4, R212, c[0x0][0x280], R106 ;  /* 0x0000a000d4047a25 */ /* 0x000fe200078e006a */
[----:B------:R-:W-:-:S02]  /*2af0*/  USHF.L.U32 UR6, UR6, 0x6, URZ ;  /* 0x0000000606067899 */ /* 0x000fc4000800063f */
[----:B------:R-:W-:Y:S01]  /*2b00*/  USHF.L.U32 UR7, UR7, 0x6, URZ ;  /* 0x0000000607077899 */ /* 0x000fe2000800063f */
[----:B------:R-:W-:Y:S01]  /*2b10*/  IMAD R7, R10, c[0x0][0x268], RZ ;  /* 0x00009a000a077a24 */ /* 0x000fe200078e02ff */
[----:B------:R-:W-:Y:S01]  /*2b20*/  IADD3 R9, R5, R6, RZ ;  /* 0x0000000605097210 */ /* 0x000fe20007ffe0ff */
[----:B------:R-:W-:Y:S01]  /*2b30*/  IMAD.WIDE.U32 R70, R11, c[0x0][0x268], R2 ;  /* 0x00009a000b467a25 */ /* 0x000fe200078e0002 */
[----:B------:R-:W-:Y:S01]  /*2b40*/  SEL R5, RZ, c[0x0][0x27c], !P1 ;  /* 0x00009f00ff057a07 */ /* 0x000fe20004800000 */
[----:B------:R-:W-:Y:S02]  /*2b50*/  ULDC.U8 UR5, c[0x0][0x298] ;  /* 0x0000a60000057ab9 */ /* 0x000fe40000000000 */
[----:B------:R-:W-:-:S04]  /*2b60*/  IMAD.WIDE.U32 R2, R212, c[0x0][0x290], R106 ;  /* 0x0000a400d4027a25 */ /* 0x000fc800078e006a */
[C---:B------:R-:W-:Y:S02]  /*2b70*/  IMAD R15, R212.reuse, c[0x0][0x294], R8 ;  /* 0x0000a500d40f7a24 */ /* 0x040fe400078e0208 */
[----:B------:R-:W-:Y:S02]  /*2b80*/  IMAD R23, R11, c[0x0][0x26c], R7 ;  /* 0x00009b000b177a24 */ /* 0x000fe400078e0207 */
[----:B------:R-:W-:-:S03]  /*2b90*/  IMAD.WIDE.U32 R10, R212, c[0x0][0x280], R102 ;  /* 0x0000a000d40a7a25 */ /* 0x000fc600078e0066 */
[----:B------:R-:W-:Y:S01]  /*2ba0*/  IADD3 R74, R71, R23, RZ ;  /* 0x00000017474a7210 */ /* 0x000fe20007ffe0ff */
[----:B------:R-:W-:Y:S01]  /*2bb0*/  IMAD.IADD R7, R3, 0x1, R15 ;  /* 0x0000000103077824 */ /* 0x000fe200078e020f */
[----:B------:R-:W-:Y:S01]  /*2bc0*/  IADD3 R3, R102, R5, RZ ;  /* 0x0000000566037210 */ /* 0x000fe20007ffe0ff */
[----:B------:R-:W-:Y:S01]  /*2bd0*/  IMAD.MOV.U32 R8, RZ, RZ, R4 ;  /* 0x000000ffff087224 */ /* 0x000fe200078e0004 */
[----:B------:R-:W-:Y:S01]  /*2be0*/  SEL R4, RZ, c[0x0][0x27c], !P2 ;  /* 0x00009f00ff047a07 */ /* 0x000fe20005000000 */
[----:B------:R-:W-:Y:S01]  /*2bf0*/  IMAD.IADD R5, R6, 0x1, R11 ;  /* 0x0000000106057824 */ /* 0x000fe200078e020b */
[----:B------:R-:W-:Y:S01]  /*2c00*/  SEL R11, RZ, c[0x0][0x27c], !P3 ;  /* 0x00009f00ff0b7a07 */ /* 0x000fe20005800000 */
[----:B------:R-:W-:Y:S01]  /*2c10*/  IMAD.MOV.U32 R6, RZ, RZ, R2 ;  /* 0x000000ffff067224 */ /* 0x000fe200078e0002 */
[----:B------:R-:W-:Y:S01]  /*2c20*/  IADD3 R14, R25, R4, RZ ;  /* 0x00000004190e7210 */ /* 0x000fe20007ffe0ff */
[----:B------:R-:W-:Y:S01]  /*2c30*/  IMAD.MOV.U32 R4, RZ, RZ, R10 ;  /* 0x000000ffff047224 */ /* 0x000fe200078e000a */
[----:B------:R-:W-:Y:S01]  /*2c40*/  SHF.R.S32.HI R2, RZ, 0x1f, R3 ;  /* 0x0000001fff027819 */ /* 0x000fe20000011403 */
[----:B------:R-:W-:Y:S01]  /*2c50*/  IMAD.IADD R13, R24, 0x1, R11 ;  /* 0x00000001180d7824 */ /* 0x000fe200078e020b */
[----:B------:R-:W-:Y:S01]  /*2c60*/  SHF.R.S32.HI R10, RZ, 0x1f, R14 ;  /* 0x0000001fff0a7819 */ /* 0x000fe2000001140e */
[----:B------:R-:W-:Y:S01]  /*2c70*/  IMAD.MOV.U32 R135, RZ, RZ, c[0x0][0x2b8] ;  /* 0x0000ae00ff877624 */ /* 0x000fe200078e00ff */
[-C--:B------:R-:W-:Y:S01]  /*2c80*/  LEA.HI R12, R2, R3.reuse, RZ, 0x3 ;  /* 0x00000003020c7211 */ /* 0x080fe200078f18ff */
[----:B------:R-:W-:Y:S01]  /*2c90*/  IMAD.WIDE.U32 R94, R0, c[0x0][0x2b0], RZ ;  /* 0x0000ac00005e7a25 */ /* 0x000fe200078e00ff */
[----:B------:R-:W-:-:S02]  /*2ca0*/  LEA.HI R19, R2, R3, RZ, 0x6 ;  /* 0x0000000302137211 */ /* 0x000fc400078f30ff */
[----:B------:R-:W-:Y:S01]  /*2cb0*/  SHF.R.S32.HI R16, RZ, 0x1f, R13 ;  /* 0x0000001fff107819 */ /* 0x000fe2000001140d */
[----:B------:R-:W-:Y:S01]  /*2cc0*/  IMAD.WIDE.U32 R2, R212, c[0x0][0x290], R102 ;  /* 0x0000a400d4027a25 */ /* 0x000fe200078e0066 */
[CC--:B------:R-:W-:Y:S02]  /*2cd0*/  LEA.HI R11, R10.reuse, R14.reuse, RZ, 0x3 ;  /* 0x0000000e0a0b7211 */ /* 0x0c0fe400078f18ff */
[----:B------:R-:W-:Y:S01]  /*2ce0*/  LEA.HI R14, R10, R14, RZ, 0x6 ;  /* 0x0000000e0a0e7211 */ /* 0x000fe200078f30ff */
[----:B------:R-:W-:Y:S01]  /*2cf0*/  IMAD.SHL.U32 R19, R19, 0x40, RZ ;  /* 0x0000004013137824 */ /* 0x000fe200078e00ff */
[-C--:B------:R-:W-:Y:S01]  /*2d00*/  LEA.HI R10, R16, R13.reuse, RZ, 0x3 ;  /* 0x0000000d100a7211 */ /* 0x080fe200078f18ff */
[----:B------:R-:W-:Y:S01]  /*2d10*/  IMAD.WIDE.U32 R86, R126, c[0x0][0x290], R6 ;  /* 0x0000a4007e567a25 */ /* 0x000fe200078e0006 */
[----:B------:R-:W-:Y:S02]  /*2d20*/  LEA.HI R13, R16, R13, RZ, 0x6 ;  /* 0x0000000d100d7211 */ /* 0x000fe400078f30ff */
[----:B------:R-:W-:Y:S01]  /*2d30*/  IADD3 R3, R15, R3, RZ ;  /* 0x000000030f037210 */ /* 0x000fe20007ffe0ff */
[----:B------:R-:W-:Y:S01]  /*2d40*/  IMAD.SHL.U32 R16, R14, 0x40, RZ ;  /* 0x000000400e107824 */ /* 0x000fe200078e00ff */
[----:B------:R-:W-:Y:S01]  /*2d50*/  LOP3.LUT R15, R218, 0x38, R12, 0xf8, !PT ;  /* 0x00000038da0f7812 */ /* 0x000fe200078ef80c */
[----:B------:R-:W-:Y:S01]  /*2d60*/  IMAD.WIDE.U32 R92, R22, c[0x0][0x1e8], RZ ;  /* 0x00007a00165c7a25 */ /* 0x000fe200078e00ff */
[----:B------:R-:W-:-:S02]  /*2d70*/  LOP3.LUT R14, R218, 0x38, R11, 0xf8, !PT ;  /* 0x00000038da0e7812 */ /* 0x000fc400078ef80b */
[----:B------:R-:W-:Y:S01]  /*2d80*/  SHF.L.U32 R13, R13, 0x6, RZ ;  /* 0x000000060d0d7819 */ /* 0x000fe200000006ff */
[----:B------:R-:W-:Y:S01]  /*2d90*/  IMAD.WIDE.U32 R90, R22, c[0x0][0x210], RZ ;  /* 0x00008400165a7a25 */ /* 0x000fe200078e00ff */
[----:B------:R-:W-:Y:S02]  /*2da0*/  LOP3.LUT R20, R218, 0x38, R10, 0xf8, !PT ;  /* 0x00000038da147812 */ /* 0x000fe400078ef80a */
[----:B------:R-:W-:Y:S01]  /*2db0*/  LOP3.LUT R21, R19, 0x7ffff000, RZ, 0xc0, !PT ;  /* 0x7ffff00013157812 */ /* 0x000fe200078ec0ff */
[----:B------:R-:W-:Y:S01]  /*2dc0*/  IMAD.WIDE.U32 R88, R126, c[0x0][0x280], R8 ;  /* 0x0000a0007e587a25 */ /* 0x000fe200078e0008 */
[-C--:B------:R-:W-:Y:S02]  /*2dd0*/  LOP3.LUT R19, R15, R219.reuse, RZ, 0x3c, !PT ;  /* 0x000000db0f137212 */ /* 0x080fe400078e3cff */
[----:B------:R-:W-:Y:S01]  /*2de0*/  LOP3.LUT R15, R14, R219, RZ, 0x3c, !PT ;  /* 0x000000db0e0f7212 */ /* 0x000fe200078e3cff */
[----:B------:R-:W-:Y:S01]  /*2df0*/  IMAD.WIDE.U32 R84, R126, c[0x0][0x280], R4 ;  /* 0x0000a0007e547a25 */ /* 0x000fe200078e0004 */
[----:B------:R-:W-:-:S02]  /*2e00*/  ISETP.NE.AND P1, PT, R135, 0x1, PT ;  /* 0x000000018700780c */ /* 0x000fc40003f25270 */
[----:B------:R-:W-:Y:S01]  /*2e10*/  LOP3.LUT R14, R13, 0x7ffff000, RZ, 0xc0, !PT ;  /* 0x7ffff0000d0e7812 */ /* 0x000fe200078ec0ff */
[----:B------:R-:W-:Y:S01]  /*2e20*/  IMAD.WIDE.U32 R82, R126, c[0x0][0x290], R2 ;  /* 0x0000a4007e527a25 */ /* 0x000fe200078e0002 */
[----:B------:R-:W-:Y:S02]  /*2e30*/  LOP3.LUT R13, R20, R219, RZ, 0x3c, !PT ;  /* 0x000000db140d7212 */ /* 0x000fe400078e3cff */
[----:B------:R-:W-:Y:S01]  /*2e40*/  LOP3.LUT R16, R16, 0x7ffff000, RZ, 0xc0, !PT ;  /* 0x7ffff00010107812 */ /* 0x000fe200078ec0ff */
[----:B------:R-:W-:Y:S01]  /*2e50*/  IMAD R133, R240, 0x40, R212 ;  /* 0x00000040f0857824 */ /* 0x000fe200078e02d4 */
[--C-:B------:R-:W-:Y:S01]  /*2e60*/  IADD3 R21, R19, R21, R220.reuse ;  /* 0x0000001513157210 */ /* 0x100fe20007ffe0dc */
[----:B------:R-:W-:Y:S01]  /*2e70*/  IMAD R116, R22, c[0x0][0x1ec], R93 ;  /* 0x00007b0016747a24 */ /* 0x000fe200078e025d */
[--C-:B------:R-:W-:Y:S01]  /*2e80*/  IADD3 R19, R13, R14, R220.reuse ;  /* 0x0000000e0d137210 */ /* 0x100fe20007ffe0dc */
[----:B------:R-:W-:Y:S01]  /*2e90*/  IMAD R13, R17, c[0x0][0x2b0], RZ ;  /* 0x0000ac00110d7a24 */ /* 0x000fe200078e02ff */
[----:B------:R-:W-:Y:S01]  /*2ea0*/  IADD3 R20, R15, R16, R220 ;  /* 0x000000100f147210 */ /* 0x000fe20007ffe0dc */
[----:B------:R-:W-:Y:S01]  /*2eb0*/  IMAD R15, R18, c[0x0][0x290], RZ ;  /* 0x0000a400120f7a24 */ /* 0x000fe200078e02ff */
[----:B------:R-:W-:Y:S01]  /*2ec0*/  LOP3.LUT R77, R12, 0xfffffff8, RZ, 0xc0, !PT ;  /* 0xfffffff80c4d7812 */ /* 0x000fe200078ec0ff */
[----:B------:R-:W-:Y:S01]  /*2ed0*/  IMAD R16, R18, c[0x0][0x280], RZ ;  /* 0x0000a00012107a24 */ /* 0x000fe200078e02ff */
[----:B------:R-:W-:Y:S01]  /*2ee0*/  LOP3.LUT R76, R11, 0xfffffff8, RZ, 0xc0, !PT ;  /* 0xfffffff80b4c7812 */ /* 0x000fe200078ec0ff */
[----:B------:R-:W-:Y:S01]  /*2ef0*/  IMAD R14, R0, c[0x0][0x2b4], R13 ;  /* 0x0000ad00000e7a24 */ /* 0x000fe200078e020d */
[----:B------:R-:W-:Y:S01]  /*2f00*/  LOP3.LUT R75, R10, 0xfffffff8, RZ, 0xc0, !PT ;  /* 0xfffffff80a4b7812 */ /* 0x000fe200078ec0ff */
[----:B------:R-:W-:Y:S01]  /*2f10*/  IMAD R0, R126, c[0x0][0x294], R15 ;  /* 0x0000a5007e007a24 */ /* 0x000fe200078e020f */
[----:B------:R-:W-:Y:S01]  /*2f20*/  @P1 LOP3.LUT R214, R214, 0x1, RZ, 0xfc, !PT ;  /* 0x00000001d6d61812 */ /* 0x000fe200078efcff */
[----:B------:R-:W-:Y:S01]  /*2f30*/  IMAD R13, R126, c[0x0][0x284], R16 ;  /* 0x0000a1007e0d7a24 */ /* 0x000fe200078e0210 */
[----:B------:R-:W-:Y:S01]  /*2f40*/  SHF.R.S32.HI R113, RZ, 0x3, R12 ;  /* 0x00000003ff717819 */ /* 0x000fe2000001140c */
[----:B------:R-:W-:Y:S01]  /*2f50*/  IMAD R115, R22, c[0x0][0x214], R91 ;  /* 0x0000850016737a24 */ /* 0x000fe200078e025b */
[----:B------:R-:W-:Y:S01]  /*2f60*/  SHF.R.S32.HI R112, RZ, 0x3, R11 ;  /* 0x00000003ff707819 */ /* 0x000fe2000001140b */
[----:B------:R-:W-:Y:S01]  /*2f70*/  IMAD.IADD R114, R95, 0x1, R14 ;  /* 0x000000015f727824 */ /* 0x000fe200078e020e */
[----:B------:R-:W-:Y:S01]  /*2f80*/  SHF.R.S32.HI R111, RZ, 0x3, R10 ;  /* 0x00000003ff6f7819 */ /* 0x000fe2000001140a */
[----:B------:R-:W-:Y:S01]  /*2f90*/  IMAD.IADD R110, R89, 0x1, R13 ;  /* 0x00000001596e7824 */ /* 0x000fe200078e020d */
[----:B------:R-:W-:Y:S01]  /*2fa0*/  IADD3 R109, R87, R0, RZ ;  /* 0x00000000576d7210 */ /* 0x000fe20007ffe0ff */
[----:B------:R-:W-:Y:S01]  /*2fb0*/  IMAD.IADD R108, R13, 0x1, R85 ;  /* 0x000000010d6c7824 */ /* 0x000fe200078e0255 */
[----:B------:R-:W-:Y:S01]  /*2fc0*/  SHF.R.S32.HI R105, RZ, 0x1f, R77 ;  /* 0x0000001fff697819 */ /* 0x000fe2000001144d */
[----:B------:R-:W-:Y:S01]  /*2fd0*/  IMAD.IADD R100, R0, 0x1, R83 ;  /* 0x0000000100647824 */ /* 0x000fe200078e0253 */
[----:B------:R-:W-:Y:S01]  /*2fe0*/  SHF.R.S32.HI R104, RZ, 0x1f, R76 ;  /* 0x0000001fff687819 */ /* 0x000fe2000001144c */
[----:B------:R-:W-:Y:S01]  /*2ff0*/  IMAD.SHL.U32 R99, R21, 0x2, RZ ;  /* 0x0000000215637824 */ /* 0x000fe200078e00ff */
[----:B------:R-:W-:Y:S01]  /*3000*/  SHF.R.S32.HI R101, RZ, 0x1f, R75 ;  /* 0x0000001fff657819 */ /* 0x000fe2000001144b */
[----:B------:R-:W-:Y:S01]  /*3010*/  IMAD.SHL.U32 R97, R19, 0x2, RZ ;  /* 0x0000000213617824 */ /* 0x000fe200078e00ff */
[----:B------:R-:W-:-:S02]  /*3020*/  SHF.L.U32 R98, R20, 0x1, RZ ;  /* 0x0000000114627819 */ /* 0x000fc400000006ff */
[----:B------:R-:W-:Y:S02]  /*3030*/  @P0 LOP3.LUT R214, R214, 0x10, RZ, 0xfc, !PT ;  /* 0x00000010d6d60812 */ /* 0x000fe400078efcff */
.L_x_207:
[----:B------:R-:W-:Y:S01]  /*3040*/  IMAD.SHL.U32 R66, R59, 0x40, RZ ;  /* 0x000000403b427824 */ /* 0x000fe200078e00ff */
[----:B------:R-:W-:Y:S04]  /*3050*/  DEPBAR.LE SB0, 0x0 ;  /* 0x000080000000791a */ /* 0x000fe80000000000 */
[----:B-1----:R-:W-:Y:S01]  /*3060*/  IMAD.IADD R2, R133, 0x1, R66 ;  /* 0x0000000185027824 */ /* 0x002fe200078e0242 */
[----:B------:R-:W-:Y:S01]  /*3070*/  ISETP.NE.AND P1, PT, R135, 0x1, PT ;  /* 0x000000018700780c */ /* 0x000fe20003f25270 */
[----:B------:R-:W-:Y:S01]  /*3080*/  IMAD.MOV.U32 R63, RZ, RZ, RZ ;  /* 0x000000ffff3f7224 */ /* 0x000fe200078e00ff */
[----:B------:R-:W-:Y:S01]  /*3090*/  WARPSYNC 0xffffffff ;  /* 0xffffffff00007948 */ /* 0x000fe20003800000 */
[----:B------:R-:W-:Y:S01]  /*30a0*/  IMAD.IADD R0, R118, 0x1, R2 ;  /* 0x0000000176007824 */ /* 0x000fe200078e0202 */
[----:B------:R-:W-:Y:S01]  /*30b0*/  ISETP.GE.AND P0, PT, R2, R69, PT ;  /* 0x000000450200720c */ /* 0x000fe20003f06270 */
[----:B------:R-:W-:Y:S01]  /*30c0*/  BSSY B1, `(.L_x_183) ;  /* 0x00003e1000017945 */ /* 0x000fe20003800000 */
[----:B------:R-:W-:Y:S01]  /*30d0*/  ISETP.GE.AND P2, PT, R134, 0x1, PT ;  /* 0x000000018600780c */ /* 0x000fe20003f46270 */
[----:B------:R-:W-:Y:S01]  /*30e0*/  IMAD.MOV.U32 R2, RZ, RZ, R0 ;  /* 0x000000ffff027224 */ /* 0x000fe200078e0000 */
[----:B------:R-:W-:Y:S05]  /*30f0*/  ISETP.GT.OR P0, PT, R133, 0x3f, P0 ;  /* 0x0000003f8500780c */ /* 0x000fea0000704670 */
        /* <DEDUP_REMOVED lines=11> */
[----:B------:R-:W-:Y:S01]  /*31b0*/  IMAD R0, R67, c[0x0][0x1e0], RZ ;  /* 0x0000780043007a24 */ /* 0x000fe200078e02ff */
[----:B------:R-:W-:Y:S03]  /*31c0*/  BAR.SYNC.DEFER_BLOCKING 0x0 ;  /* 0x0000000000007b1d */ /* 0x000fe60000010000 */
[----:B------:R-:W-:Y:S04]  /*31d0*/  IMAD R0, R64, c[0x0][0x1e4], R0 ;  /* 0x0000790040007a24 */ /* 0x000fe800078e0200 */
[----:B------:R-:W-:Y:S01]  /*31e0*/  IMAD.IADD R3, R3, 0x1, R0 ;  /* 0x0000000103037824 */ /* 0x000fe200078e0200 */
[----:B--2---:R-:W-:Y:S03]  /*31f0*/  SHF.R.S32.HI R68, RZ, 0x1f, R63 ;  /* 0x0000001fff447819 */ /* 0x004fe6000001143f */
[C---:B------:R-:W-:Y:S04]  /*3200*/  IMAD.WIDE.U32 R2, R63.reuse, c[0x0][0x1f0], R2 ;  /* 0x00007c003f027a25 */ /* 0x040fe800078e0002 */
[----:B------:R-:W-:Y:S01]  /*3210*/  IMAD R4, R68, c[0x0][0x1f0], RZ ;  /* 0x00007c0044047a24 */ /* 0x000fe200078e02ff */
[----:B------:R-:W-:Y:S03]  /*3220*/  IADD3 R0, P0, R92, R2, RZ ;  /* 0x000000025c007210 */ /* 0x000fe60007f1e0ff */
[----:B------:R-:W-:Y:S05]  /*3230*/  IMAD R4, R63, c[0x0][0x1f4], R4 ;  /* 0x00007d003f047a24 */ /* 0x000fea00078e0204 */
[----:B------:R-:W-:Y:S02]  /*3240*/  IADD3.X R2, R116, R3, R4, P0, !PT ;  /* 0x0000000374027210 */ /* 0x000fe400007fe404 */
[C---:B------:R-:W-:Y:S04]  /*3250*/  LEA R11, P0, R0.reuse, c[0x0][0x1c8], 0x1 ;  /* 0x00007200000b7a11 */ /* 0x040fe800078008ff */
[----:B------:R-:W-:Y:S01]  /*3260*/  LEA.HI.X R10, R0, c[0x0][0x1cc], R2, 0x1, P0 ;  /* 0x00007300000a7a11 */ /* 0x000fe200000f0c02 */
[----:B----4-:R-:W-:-:S05]  /*3270*/  @!P2 BRA `(.L_x_184) ;  /* 0x000039e00000a947 */ /* 0x010fca0003800000 */
[-C--:B------:R-:W-:Y:S01]  /*3280*/  IMAD R3, R125, R59.reuse, RZ ;  /* 0x0000003b7d037224 */ /* 0x080fe200078e02ff */
[----:B------:R-:W-:Y:S01]  /*3290*/  ISETP.NE.AND P0, PT, RZ, UR5, PT ;  /* 0x00000005ff007c0c */ /* 0x000fe2000bf05270 */
[----:B------:R-:W-:Y:S01]  /*32a0*/  IMAD R2, R128, R59, RZ ;  /* 0x0000003b80027224 */ /* 0x000fe200078e02ff */
[----:B------:R-:W-:Y:S01]  /*32b0*/  SHF.R.S32.HI R0, RZ, 0x1f, R59 ;  /* 0x0000001fff007819 */ /* 0x000fe2000001143b */
[----:B------:R-:W-:Y:S01]  /*32c0*/  IMAD.WIDE.U32 R8, R59, UR7, RZ ;  /* 0x000000073b087c25 */ /* 0x000fe2000f8e00ff */
[----:B------:R-:W-:Y:S03]  /*32d0*/  IADD3 R5, -R66, R69, RZ ;  /* 0x0000004542057210 */ /* 0x000fe60007ffe1ff */
[C---:B------:R-:W-:Y:S01]  /*32e0*/  IMAD R4, R0.reuse, UR6, R3 ;  /* 0x0000000600047c24 */ /* 0x040fe2000f8e0203 */
[----:B------:R-:W-:Y:S01]  /*32f0*/  IMNMX R65, R5, 0x40, PT ;  /* 0x0000004005417817 */ /* 0x000fe20003800200 */
[----:B------:R-:W-:Y:S02]  /*3300*/  IMAD R0, R0, UR7, R2 ;  /* 0x0000000700007c24 */ /* 0x000fe4000f8e0202 */
[----:B------:R-:W-:Y:S03]  /*3310*/  IMAD.WIDE.U32 R2, R59, UR6, RZ ;  /* 0x000000063b027c25 */ /* 0x000fe6000f8e00ff */
[----:B------:R-:W-:Y:S02]  /*3320*/  IADD3 R27, R9, R0, RZ ;  /* 0x00000000091b7210 */ /* 0x000fe40007ffe0ff */
[----:B------:R-:W-:Y:S01]  /*3330*/  IADD3 R26, R3, R4, RZ ;  /* 0x00000004031a7210 */ /* 0x000fe20007ffe0ff */
[----:B------:R-:W-:-:S05]  /*3340*/  @!P0 BRA `(.L_x_185) ;  /* 0x00001c7000008947 */ /* 0x000fca0003800000 */
[----:B------:R-:W-:Y:S01]  /*3350*/  ISETP.GE.AND P1, PT, R212, R65, PT ;  /* 0x00000041d400720c */ /* 0x000fe20003f26270 */
[----:B------:R-:W-:Y:S01]  /*3360*/  BSSY B0, `(.L_x_186) ;  /* 0x000003a000007945 */ /* 0x000fe20003800000 */
        /* <DEDUP_REMOVED lines=12> */
[----:B------:R-:W-:-:S05]  /*3430*/  @P1 BRA `(.L_x_187) ;  /* 0x000002c000001947 */ /* 0x000fca0003800000 */
[----:B------:R-:W-:Y:S01]  /*3440*/  IADD3 R0, P0, R88, R2, RZ ;  /* 0x0000000258007210 */ /* 0x000fe20007f1e0ff */
[----:B------:R-:W-:Y:S01]  /*3450*/  CS2R R30, SRZ ;  /* 0x00000000001e7805 */ /* 0x000fe2000001ff00 */
[----:B------:R-:W-:Y:S01]  /*3460*/  CS2R R32, SRZ ;  /* 0x0000000000207805 */ /* 0x000fe2000001ff00 */
[----:B------:R-:W-:Y:S01]  /*3470*/  CS2R R12, SRZ ;  /* 0x00000000000c7805 */ /* 0x000fe2000001ff00 */
[----:B------:R-:W-:Y:S01]  /*3480*/  CS2R R34, SRZ ;  /* 0x0000000000227805 */ /* 0x000fe2000001ff00 */
[----:B------:R-:W-:Y:S01]  /*3490*/  IMAD.X R2, R26, 0x1, R110, P0 ;  /* 0x000000011a027824 */ /* 0x000fe200000e066e */
[----:B------:R-:W-:Y:S01]  /*34a0*/  IADD3 R3, P0, R86, R8, RZ ;  /* 0x0000000856037210 */ /* 0x000fe20007f1e0ff */
[----:B------:R-:W-:Y:S01]  /*34b0*/  CS2R R14, SRZ ;  /* 0x00000000000e7805 */ /* 0x000fe2000001ff00 */
[----:B------:R-:W-:Y:S01]  /*34c0*/  CS2R R36, SRZ ;  /* 0x0000000000247805 */ /* 0x000fe2000001ff00 */
[----:B------:R-:W-:Y:S01]  /*34d0*/  CS2R R16, SRZ ;  /* 0x0000000000107805 */ /* 0x000fe2000001ff00 */
[----:B------:R-:W-:Y:S01]  /*34e0*/  CS2R R38, SRZ ;  /* 0x0000000000267805 */ /* 0x000fe2000001ff00 */
[----:B------:R-:W-:Y:S01]  /*34f0*/  IMAD.X R4, R27, 0x1, R109, P0 ;  /* 0x000000011b047824 */ /* 0x000fe200000e066d */
[C---:B------:R-:W-:Y:S01]  /*3500*/  LEA R6, P0, R0.reuse, c[0x0][0x270], 0x1 ;  /* 0x00009c0000067a11 */ /* 0x040fe200078008ff */
[----:B------:R-:W-:Y:S01]  /*3510*/  CS2R R18, SRZ ;  /* 0x0000000000127805 */ /* 0x000fe2000001ff00 */
[----:B------:R-:W-:Y:S01]  /*3520*/  CS2R R40, SRZ ;  /* 0x0000000000287805 */ /* 0x000fe2000001ff00 */
[----:B------:R-:W-:Y:S01]  /*3530*/  CS2R R20, SRZ ;  /* 0x0000000000147805 */ /* 0x000fe2000001ff00 */
[----:B------:R-:W-:Y:S02]  /*3540*/  LEA.HI.X R7, R0, c[0x0][0x274], R2, 0x1, P0 ;  /* 0x00009d0000077a11 */ /* 0x000fe400000f0c02 */
[C---:B------:R-:W-:Y:S04]  /*3550*/  LEA R2, P0, R3.reuse, c[0x0][0x288], 0x1 ;  /* 0x0000a20003027a11 */ /* 0x040fe800078008ff */
[----:B------:R-:W-:Y:S02]  /*3560*/  LEA.HI.X R3, R3, c[0x0][0x28c], R4, 0x1, P0 ;  /* 0x0000a30003037a11 */ /* 0x000fe400000f0c04 */
[----:B------:R-:W-:Y:S01]  /*3570*/  ISETP.GE.AND P0, PT, R106, c[0x0][0x27c], PT ;  /* 0x00009f006a007a0c */ /* 0x000fe20003f06270 */
[----:B------:R-:W-:Y:S11]  /*3580*/  CS2R R4, SRZ ;  /* 0x0000000000047805 */ /* 0x000ff6000001ff00 */
[----:B------:R-:W-:Y:S01]  /*3590*/  @!UPT UIADD3 URZ, URZ, URZ, URZ ;  /* 0x0000003f3f3ff290 */ /* 0x000fe2000fffe03f */
[----:B------:R1:W5:Y:S04]  /*35a0*/  @!P0 LDG.E.64 R30, [R6.64] ;  /* 0x0000000a061e8981 */ /* 0x000368000c1e1b00 */
[----:B------:R1:W5:Y:S01]  /*35b0*/  @!P0 LDG.E.64 R4, [R2.64] ;  /* 0x0000000a02048981 */ /* 0x000362000c1e1b00 */
[----:B------:R-:W-:Y:S11]  /*35c0*/  ISETP.GE.AND P0, PT, R144, c[0x0][0x27c], PT ;  /* 0x00009f0090007a0c */ /* 0x000ff60003f06270 */
[----:B------:R-:W-:Y:S02]  /*35d0*/  @!UPT UIADD3 URZ, URZ, URZ, URZ ;  /* 0x0000003f3f3ff290 */ /* 0x000fe4000fffe03f */
[----:B------:R1:W5:Y:S04]  /*35e0*/  @!P0 LDG.E.64 R32, [R6.64+0x20] ;  /* 0x0000200a06208981 */ /* 0x000368000c1e1b00 */
[----:B------:R1:W5:Y:S01]  /*35f0*/  @!P0 LDG.E.64 R12, [R2.64+0x20] ;  /* 0x0000200a020c8981 */ /* 0x000362000c1e1b00 */
        /* <DEDUP_REMOVED lines=15> */
[----:B------:R1:W5:Y:S02]  /*36f0*/  @!P0 LDG.E.64 R20, [R2.64+0xa0] ;  /* 0x0000a00a02148981 */ /* 0x000364000c1e1b00 */
.L_x_187:
[----:B------:R-:W-:Y:S05]  /*3700*/  BSYNC B0 ;  /* 0x0000000000007941 */ /* 0x000fea0003800000 */
.L_x_186:
[----:B------:R2:W3:Y:S04]  /*3710*/  SHFL.IDX PT, R47, R10, RZ, 0x1c1f ;  /* 0x001c1fff0a2f7589 */ /* 0x0004e800000e0000 */
[----:B------:R2:W4:Y:S01]  /*3720*/  SHFL.IDX PT, R46, R11, RZ, 0x1c1f ;  /* 0x001c1fff0b2e7589 */ /* 0x00052200000e0000 */
[----:B------:R-:W-:-:S05]  /*3730*/  @P1 BRA `(.L_x_188) ;  /* 0x0000379000001947 */ /* 0x000fca0003800000 */
[----:B------:R-:W-:Y:S01]  /*3740*/  ISETP.GE.AND P0, PT, R102, c[0x0][0x1d4], PT ;  /* 0x0000750066007a0c */ /* 0x000fe20003f06270 */
[----:B-1---5:R-:W-:Y:S01]  /*3750*/  IMAD.MOV.U32 R2, RZ, RZ, R38 ;  /* 0x000000ffff027224 */ /* 0x022fe200078e0026 */
[----:B------:R-:W-:Y:S01]  /*3760*/  BSSY B0, `(.L_x_189) ;  /* 0x000005b000007945 */ /* 0x000fe20003800000 */
[----:B------:R-:W-:Y:S02]  /*3770*/  IMAD.MOV.U32 R0, RZ, RZ, R39 ;  /* 0x000000ffff007224 */ /* 0x000fe400078e0027 */
[----:B------:R-:W-:Y:S02]  /*3780*/  IMAD.MOV.U32 R6, RZ, RZ, R40 ;  /* 0x000000ffff067224 */ /* 0x000fe400078e0028 */
[----:B------:R-:W-:Y:S01]  /*3790*/  IMAD.MOV.U32 R3, RZ, RZ, R41 ;  /* 0x000000ffff037224 */ /* 0x000fe200078e0029 */
[----:B------:R-:W-:Y:S01]  /*37a0*/  PRMT R44, R2, 0x5410, R0 ;  /* 0x00005410022c7816 */ /* 0x000fe20000000000 */
[----:B------:R-:W-:Y:S02]  /*37b0*/  IMAD.MOV.U32 R2, RZ, RZ, R34 ;  /* 0x000000ffff027224 */ /* 0x000fe400078e0022 */
[----:B------:R-:W-:Y:S01]  /*37c0*/  IMAD.MOV.U32 R0, RZ, RZ, R35 ;  /* 0x000000ffff007224 */ /* 0x000fe200078e0023 */
[----:B------:R-:W-:Y:S01]  /*37d0*/  PRMT R45, R6, 0x5410, R3 ;  /* 0x00005410062d7816 */ /* 0x000fe20000000003 */
[----:B------:R-:W-:Y:S01]  /*37e0*/  IMAD.MOV.U32 R6, RZ, RZ, R36 ;  /* 0x000000ffff067224 */ /* 0x000fe200078e0024 */
[----:B------:R-:W-:Y:S02]  /*37f0*/  MOV R3, R37 ;  /* 0x0000002500037202 */ /* 0x000fe40000000f00 */
[----:B------:R-:W-:Y:S01]  /*3800*/  PRMT R42, R2, 0x5410, R0 ;  /* 0x00005410022a7816 */ /* 0x000fe20000000000 */
[----:B------:R-:W-:Y:S01]  /*3810*/  IMAD.MOV.U32 R2, RZ, RZ, R20 ;  /* 0x000000ffff027224 */ /* 0x000fe200078e0014 */
[----:B------:R-:W-:Y:S01]  /*3820*/  PRMT R43, R6, 0x5410, R3 ;  /* 0x00005410062b7816 */ /* 0x000fe20000000003 */
[----:B------:R-:W-:Y:S01]  /*3830*/  IMAD.MOV.U32 R0, RZ, RZ, R21 ;  /* 0x000000ffff007224 */ /* 0x000fe200078e0015 */
[----:B------:R-:W-:Y:S01]  /*3840*/  MOV R3, R33 ;  /* 0x0000002100037202 */ /* 0x000fe20000000f00 */
[----:B------:R-:W-:Y:S03]  /*3850*/  IMAD.MOV.U32 R6, RZ, RZ, R32 ;  /* 0x000000ffff067224 */ /* 0x000fe600078e0020 */
[----:B------:R-:W-:Y:S01]  /*3860*/  PRMT R28, R2, 0x5410, R0 ;  /* 0x00005410021c7816 */ /* 0x000fe20000000000 */
[----:B------:R-:W-:Y:S01]  /*3870*/  IMAD.MOV.U32 R2, RZ, RZ, R18 ;  /* 0x000000ffff027224 */ /* 0x000fe200078e0012 */
[----:B------:R-:W-:Y:S02]  /*3880*/  MOV R0, R19 ;  /* 0x0000001300007202 */ /* 0x000fe40000000f00 */
[----:B------:R-:W-:Y:S02]  /*3890*/  PRMT R29, R6, 0x5410, R3 ;  /* 0x00005410061d7816 */ /* 0x000fe40000000003 */
[----:B------:R-:W-:Y:S01]  /*38a0*/  PRMT R27, R2, 0x5410, R0 ;  /* 0x00005410021b7816 */ /* 0x000fe20000000000 */
[----:B------:R-:W-:Y:S05]  /*38b0*/  IMAD.MOV.U32 R0, RZ, RZ, R16 ;  /* 0x000000ffff007224 */ /* 0x000fea00078e0010 */
[----:B------:R-:W-:Y:S01]  /*38c0*/  PRMT R26, R0, 0x7610, R26 ;  /* 0x00007610001a7816 */ /* 0x000fe2000000001a */
[----:B------:R-:W-:Y:S05]  /*38d0*/  IMAD.MOV.U32 R0, RZ, RZ, R17 ;  /* 0x000000ffff007224 */ /* 0x000fea00078e0011 */
[----:B------:R-:W-:Y:S01]  /*38e0*/  PRMT R26, R26, 0x5410, R0 ;  /* 0x000054101a1a7816 */ /* 0x000fe20000000000 */
[----:B------:R-:W-:Y:S05]  /*38f0*/  IMAD.MOV.U32 R0, RZ, RZ, R14 ;  /* 0x000000ffff007224 */ /* 0x000fea00078e000e */
[----:B------:R-:W-:Y:S02]  /*3900*/  PRMT R23, R0, 0x7610, R23 ;  /* 0x0000761000177816 */ /* 0x000fe40000000017 */
[----:B------:R-:W-:Y:S04]  /*3910*/  MOV R0, R15 ;  /* 0x0000000f00007202 */ /* 0x000fe80000000f00 */
[----:B------:R-:W-:Y:S01]  /*3920*/  PRMT R23, R23, 0x5410, R0 ;  /* 0x0000541017177816 */ /* 0x000fe20000000000 */
[----:B------:R-:W-:Y:S05]  /*3930*/  IMAD.MOV.U32 R0, RZ, RZ, R12 ;  /* 0x000000ffff007224 */ /* 0x000fea00078e000c */
[----:B------:R-:W-:Y:S01]  /*3940*/  PRMT R22, R0, 0x7610, R22 ;  /* 0x0000761000167816 */ /* 0x000fe20000000016 */
[----:B------:R-:W-:Y:S05]  /*3950*/  IMAD.MOV.U32 R0, RZ, RZ, R13 ;  /* 0x000000ffff007224 */ /* 0x000fea00078e000d */
[----:B------:R-:W-:Y:S01]  /*3960*/  PRMT R22, R22, 0x5410, R0 ;  /* 0x0000541016167816 */ /* 0x000fe20000000000 */
[----:B------:R-:W-:-:S05]  /*3970*/  @P0 BRA `(.L_x_190) ;  /* 0x0000039000000947 */ /* 0x000fca0003800000 */
[----:B------:R-:W-:Y:S01]  /*3980*/  ISETP.GE.AND P0, PT, R106, c[0x0][0x27c], PT ;  /* 0x00009f006a007a0c */ /* 0x000fe20003f06270 */
[----:B--2---:R-:W1:Y:S01]  /*3990*/  LDS.128 R8, [R202+0x6000] ;  /* 0x00600000ca087984 */ /* 0x004e620000000c00 */
[----:B------:R-:W-:Y:S02]  /*39a0*/  MOV R2, R4 ;  /* 0x0000000400027202 */ /* 0x000fe40000000f00 */
[----:B------:R-:W-:Y:S09]  /*39b0*/  MOV R6, R30 ;  /* 0x0000001e00067202 */ /* 0x000ff20000000f00 */
[----:B------:R-:W-:Y:S02]  /*39c0*/  @!P0 HADD2.F32 R2, -RZ, R2.H0_H0 ;  /* 0x20000002ff028230 */ /* 0x000fe40000004100 */
[----:B------:R-:W-:Y:S01]  /*39d0*/  @!P0 HADD2.F32 R6, -RZ, R6.H0_H0 ;  /* 0x20000006ff068230 */ /* 0x000fe20000004100 */
[----:B-1----:R-:W-:Y:S05]  /*39e0*/  @!P0 MOV R0, R8 ;  /* 0x0000000800008202 */ /* 0x002fea0000000f00 */
[--C-:B------:R-:W-:Y:S02]  /*39f0*/  @!P0 HADD2.F32 R3, -RZ, R0.reuse.H1_H1 ;  /* 0x30000000ff038230 */ /* 0x100fe40000004100 */
[----:B------:R-:W-:Y:S03]  /*3a00*/  @!P0 HADD2.F32 R0, -RZ, R0.H0_H0 ;  /* 0x20000000ff008230 */ /* 0x000fe60000004100 */
[C---:B------:R-:W-:Y:S04]  /*3a10*/  @!P0 FMUL.FTZ R7, R3.reuse, R2 ;  /* 0x0000000203078220 */ /* 0x040fe80000410000 */
[C---:B------:R-:W-:Y:S02]  /*3a20*/  @!P0 FFMA.FTZ R7, R0.reuse, R6, -R7 ;  /* 0x0000000600078223 */ /* 0x040fe40000010807 */
[----:B------:R-:W-:Y:S01]  /*3a30*/  @!P0 FMUL.FTZ R0, R0, R2 ;  /* 0x0000000200008220 */ /* 0x000fe20000410000 */
[----:B------:R-:W-:Y:S02]  /*3a40*/  @!P0 SHF.R.U64 R2, R4, 0x10, R5 ;  /* 0x0000001004028819 */ /* 0x000fe40000001205 */
[----:B------:R-:W-:Y:S01]  /*3a50*/  @!P0 SHF.R.U64 R4, R30, 0x10, R31 ;  /* 0x000000101e048819 */ /* 0x000fe2000000121f */
[----:B------:R-:W-:Y:S02]  /*3a60*/  @!P0 FFMA.FTZ R0, R3, R6, R0 ;  /* 0x0000000603008223 */ /* 0x000fe40000010000 */
[----:B------:R-:W-:Y:S02]  /*3a70*/  @!P0 HADD2.F32 R2, -RZ, R2.H0_H0 ;  /* 0x20000002ff028230 */ /* 0x000fe40000004100 */
[----:B------:R-:W-:Y:S01]  /*3a80*/  @!P0 HADD2.F32 R4, -RZ, R4.H0_H0 ;  /* 0x20000004ff048230 */ /* 0x000fe20000004100 */
[----:B------:R-:W-:Y:S01]  /*3a90*/  @!P0 F2FP.PACK_AB R6, R0, R7 ;  /* 0x000000070006823e */ /* 0x000fe200000000ff */
[----:B------:R-:W-:Y:S04]  /*3aa0*/  @!P0 IMAD.MOV.U32 R0, RZ, RZ, R9 ;  /* 0x000000ffff008224 */ /* 0x000fe800078e0009 */
[----:B------:R-:W-:Y:S01]  /*3ab0*/  @!P0 IMAD.MOV.U32 R8, RZ, RZ, R6 ;  /* 0x000000ffff088224 */ /* 0x000fe200078e0006 */
[----:B------:R-:W-:Y:S01]  /*3ac0*/  MOV R6, R31 ;  /* 0x0000001f00067202 */ /* 0x000fe20000000f00 */
[--C-:B------:R-:W-:Y:S02]  /*3ad0*/  @!P0 HADD2.F32 R3, -RZ, R0.reuse.H1_H1 ;  /* 0x30000000ff038230 */ /* 0x100fe40000004100 */
[----:B------:R-:W-:Y:S02]  /*3ae0*/  @!P0 HADD2.F32 R0, -RZ, R0.H0_H0 ;  /* 0x20000000ff008230 */ /* 0x000fe40000004100 */
[----:B------:R-:W-:Y:S01]  /*3af0*/  @!P0 HADD2.F32 R6, -RZ, R6.H0_H0 ;  /* 0x20000006ff068230 */ /* 0x000fe20000004100 */
[C---:B------:R-:W-:Y:S04]  /*3b00*/  @!P0 FMUL.FTZ R7, R3.reuse, R2 ;  /* 0x0000000203078220 */ /* 0x040fe80000410000 */
[C---:B------:R-:W-:Y:S02]  /*3b10*/  @!P0 FFMA.FTZ R7, R0.reuse, R4, -R7 ;  /* 0x0000000400078223 */ /* 0x040fe40000010807 */
[----:B------:R-:W-:Y:S01]  /*3b20*/  @!P0 FMUL.FTZ R0, R0, R2 ;  /* 0x0000000200008220 */ /* 0x000fe20000410000 */
[----:B------:R-:W-:Y:S03]  /*3b30*/  MOV R2, R5 ;  /* 0x0000000500027202 */ /* 0x000fe60000000f00 */
[----:B------:R-:W-:Y:S01]  /*3b40*/  @!P0 FFMA.FTZ R0, R3, R4, R0 ;  /* 0x0000000403008223 */ /* 0x000fe20000010000 */
[----:B------:R-:W-:Y:S04]  /*3b50*/  @!P0 SHF.R.U32.HI R3, RZ, 0x10, R5 ;  /* 0x00000010ff038819 */ /* 0x000fe80000011605 */
[----:B------:R-:W-:Y:S02]  /*3b60*/  @!P0 F2FP.PACK_AB R4, R0, R7 ;  /* 0x000000070004823e */ /* 0x000fe400000000ff */
[----:B------:R-:W-:Y:S02]  /*3b70*/  @!P0 MOV R0, R10 ;  /* 0x0000000a00008202 */ /* 0x000fe40000000f00 */
[----:B------:R-:W-:Y:S01]  /*3b80*/  @!P0 MOV R9, R4 ;  /* 0x0000000400098202 */ /* 0x000fe20000000f00 */
[----:B------:R-:W-:Y:S01]  /*3b90*/  @!P0 HADD2.F32 R4, -RZ, R2.H0_H0 ;  /* 0x20000002ff048230 */ /* 0x000fe20000004100 */
[----:B------:R-:W-:Y:S01]  /*3ba0*/  @!P0 SHF.R.U32.HI R7, RZ, 0x10, R31 ;  /* 0x00000010ff078819 */ /* 0x000fe2000001161f */
[--C-:B------:R-:W-:Y:S02]  /*3bb0*/  @!P0 HADD2.F32 R5, -RZ, R0.reuse.H1_H1 ;  /* 0x30000000ff058230 */ /* 0x100fe40000004100 */
[----:B------:R-:W-:Y:S03]  /*3bc0*/  @!P0 HADD2.F32 R2, -RZ, R0.H0_H0 ;  /* 0x20000000ff028230 */ /* 0x000fe60000004100 */
[CC--:B------:R-:W-:Y:S02]  /*3bd0*/  @!P0 FMUL.FTZ R30, R5.reuse, R4.reuse ;  /* 0x00000004051e8220 */ /* 0x0c0fe40000410000 */
[C---:B------:R-:W-:Y:S01]  /*3be0*/  @!P0 FMUL.FTZ R0, R2.reuse, R4 ;  /* 0x0000000402008220 */ /* 0x040fe20000410000 */
[----:B------:R-:W-:Y:S01]  /*3bf0*/  @!P0 HADD2.F32 R4, -RZ, R3.H0_H0 ;  /* 0x20000003ff048230 */ /* 0x000fe20000004100 */
[----:B------:R-:W-:Y:S01]  /*3c00*/  @!P0 FFMA.FTZ R48, R2, R6, -R30 ;  /* 0x0000000602308223 */ /* 0x000fe2000001081e */
[C---:B----4-:R-:W-:Y:S01]  /*3c10*/  LEA R30, P1, R102.reuse, R46, 0x1 ;  /* 0x0000002e661e7211 */ /* 0x050fe200078208ff */
[----:B------:R-:W-:Y:S02]  /*3c20*/  @!P0 IMAD.MOV.U32 R2, RZ, RZ, R11 ;  /* 0x000000ffff028224 */ /* 0x000fe400078e000b */
[----:B------:R-:W-:Y:S01]  /*3c30*/  @!P0 FFMA.FTZ R0, R5, R6, R0 ;  /* 0x0000000605008223 */ /* 0x000fe20000010000 */
[----:B---3--:R-:W-:Y:S01]  /*3c40*/  LEA.HI.X R31, R102, R47, R103, 0x1, P1 ;  /* 0x0000002f661f7211 */ /* 0x008fe200008f0c67 */
[----:B------:R-:W-:Y:S02]  /*3c50*/  @!P0 HADD2.F32 R6, -RZ, R7.H0_H0 ;  /* 0x20000007ff068230 */ /* 0x000fe40000004100 */
[--C-:B------:R-:W-:Y:S01]  /*3c60*/  @!P0 HADD2.F32 R5, -RZ, R2.reuse.H1_H1 ;  /* 0x30000002ff058230 */ /* 0x100fe20000004100 */
[----:B------:R-:W-:Y:S01]  /*3c70*/  @!P0 F2FP.PACK_AB R0, R0, R48 ;  /* 0x000000300000823e */ /* 0x000fe200000000ff */
[----:B------:R-:W-:Y:S03]  /*3c80*/  @!P0 HADD2.F32 R3, -RZ, R2.H0_H0 ;  /* 0x20000002ff038230 */ /* 0x000fe60000004100 */
[----:B------:R-:W-:Y:S01]  /*3c90*/  @!P0 FMUL.FTZ R7, R5, R4 ;  /* 0x0000000405078220 */ /* 0x000fe20000410000 */
[----:B------:R-:W-:Y:S01]  /*3ca0*/  @!P0 MOV R10, R0 ;  /* 0x00000000000a8202 */ /* 0x000fe20000000f00 */
[C---:B------:R-:W-:Y:S02]  /*3cb0*/  @!P0 FMUL.FTZ R2, R3.reuse, R4 ;  /* 0x0000000403028220 */ /* 0x040fe40000410000 */
[-C--:B------:R-:W-:Y:S02]  /*3cc0*/  @!P0 FFMA.FTZ R7, R3, R6.reuse, -R7 ;  /* 0x0000000603078223 */ /* 0x080fe40000010807 */
[----:B------:R-:W-:Y:S05]  /*3cd0*/  @!P0 FFMA.FTZ R2, R5, R6, R2 ;  /* 0x0000000605028223 */ /* 0x000fea0000010002 */
[----:B------:R-:W-:Y:S04]  /*3ce0*/  @!P0 F2FP.PACK_AB R2, R2, R7 ;  /* 0x000000070202823e */ /* 0x000fe800000000ff */
[----:B------:R-:W-:Y:S05]  /*3cf0*/  @!P0 MOV R11, R2 ;  /* 0x00000002000b8202 */ /* 0x000fea0000000f00 */
[----:B------:R1:W-:Y:S02]  /*3d00*/  ST.E.128 [R30.64], R8 ;  /* 0x000000081e007985 */ /* 0x0003e4000c101d0a */
.L_x_190:
[----:B------:R-:W-:Y:S05]  /*3d10*/  BSYNC B0 ;  /* 0x0000000000007941 */ /* 0x000fea0003800000 */
.L_x_189:
[----:B------:R-:W-:Y:S01]  /*3d20*/  ISETP.GE.AND P0, PT, R25, c[0x0][0x1d4], PT ;  /* 0x0000750019007a0c */ /* 0x000fe20003f06270 */
[----:B------:R-:W-:Y:S01]  /*3d30*/  @!UPT UIADD3 URZ, URZ, URZ, URZ ;  /* 0x0000003f3f3ff290 */ /* 0x000fe2000fffe03f */
[----:B------:R-:W-:Y:S11]  /*3d40*/  BSSY B0, `(.L_x_191) ;  /* 0x0000039000007945 */ /* 0x000ff60003800000 */
[----:B------:R-:W-:-:S05]  /*3d50*/  @P0 BRA `(.L_x_192) ;  /* 0x0000037000000947 */ /* 0x000fca0003800000 */
[----:B------:R-:W5:Y:S01]  /*3d60*/  LDS.128 R4, [R203+0x6000] ;  /* 0x00600000cb047984 */ /* 0x000f620000000c00 */
[----:B------:R-:W-:Y:S11]  /*3d70*/  ISETP.GE.AND P0, PT, R144, c[0x0][0x27c], PT ;  /* 0x00009f0090007a0c */ /* 0x000ff60003f06270 */
[----:B------:R-:W-:Y:S02]  /*3d80*/  @!UPT UIADD3 URZ, URZ, URZ, URZ ;  /* 0x0000003f3f3ff290 */ /* 0x000fe4000fffe03f */
[----:B------:R-:W-:Y:S01]  /*3d90*/  @!P0 HADD2.F32 R2, -RZ, R22.H0_H0 ;  /* 0x20000016ff028230 */ /* 0x000fe20000004100 */
[----:B-12---:R-:W-:Y:S01]  /*3da0*/  @!P0 SHF.R.U32.HI R10, RZ, 0x10, R33 ;  /* 0x00000010ff0a8819 */ /* 0x006fe20000011621 */
[----:B------:R-:W-:Y:S04]  /*3db0*/  @!P0 HADD2.F32 R8, -RZ, R29.H0_H0 ;  /* 0x2000001dff088230 */ /* 0x000fe80000004100 */
[----:B------:R-:W-:Y:S01]  /*3dc0*/  @!P0 HADD2.F32 R10, -RZ, R10.H0_H0 ;  /* 0x2000000aff0a8230 */ /* 0x000fe20000004100 */
[----:B-----5:R-:W-:Y:S05]  /*3dd0*/  @!P0 MOV R0, R4 ;  /* 0x0000000400008202 */ /* 0x020fea0000000f00 */
[--C-:B------:R-:W-:Y:S02]  /*3de0*/  @!P0 HADD2.F32 R3, -RZ, R0.reuse.H1_H1 ;  /* 0x30000000ff038230 */ /* 0x100fe40000004100 */
[----:B------:R-:W-:Y:S03]  /*3df0*/  @!P0 HADD2.F32 R0, -RZ, R0.H0_H0 ;  /* 0x20000000ff008230 */ /* 0x000fe60000004100 */
[C---:B------:R-:W-:Y:S04]  /*3e00*/  @!P0 FMUL.FTZ R9, R3.reuse, R2 ;  /* 0x0000000203098220 */ /* 0x040fe80000410000 */
[----:B------:R-:W-:Y:S01]  /*3e10*/  @!P0 FFMA.FTZ R11, R0, R8, -R9 ;  /* 0x00000008000b8223 */ /* 0x000fe20000010809 */
[----:B------:R-:W-:Y:S01]  /*3e20*/  @!P0 SHF.R.U64 R9, R32, 0x10, R33 ;  /* 0x0000001020098819 */ /* 0x000fe20000001221 */
[----:B------:R-:W-:Y:S01]  /*3e30*/  @!P0 FMUL.FTZ R0, R0, R2 ;  /* 0x0000000200008220 */ /* 0x000fe20000410000 */
[--C-:B------:R-:W-:Y:S03]  /*3e40*/  @!P0 SHF.R.U64 R2, R12, 0x10, R13.reuse ;  /* 0x000000100c028819 */ /* 0x100fe6000000120d */
[----:B------:R-:W-:Y:S01]  /*3e50*/  @!P0 FFMA.FTZ R0, R3, R8, R0 ;  /* 0x0000000803008223 */ /* 0x000fe20000010000 */
[----:B------:R-:W-:Y:S01]  /*3e60*/  @!P0 HADD2.F32 R9, -RZ, R9.H0_H0 ;  /* 0x20000009ff098230 */ /* 0x000fe20000004100 */
[----:B------:R-:W-:Y:S01]  /*3e70*/  @!P0 SHF.R.U32.HI R3, RZ, 0x10, R13 ;  /* 0x00000010ff038819 */ /* 0x000fe2000001160d */
[----:B------:R-:W-:Y:S02]  /*3e80*/  @!P0 HADD2.F32 R2, -RZ, R2.H0_H0 ;  /* 0x20000002ff028230 */ /* 0x000fe40000004100 */
[----:B------:R-:W-:Y:S02]  /*3e90*/  @!P0 F2FP.PACK_AB R11, R0, R11 ;  /* 0x0000000b000b823e */ /* 0x000fe400000000ff */
[----:B------:R-:W-:Y:S03]  /*3ea0*/  @!P0 MOV R0, R5 ;  /* 0x0000000500008202 */ /* 0x000fe60000000f00 */
[----:B------:R-:W-:Y:S02]  /*3eb0*/  @!P0 IMAD.MOV.U32 R4, RZ, RZ, R11 ;  /* 0x000000ffff048224 */ /* 0x000fe400078e000b */
[--C-:B------:R-:W-:Y:S02]  /*3ec0*/  @!P0 HADD2.F32 R8, -RZ, R0.reuse.H1_H1 ;  /* 0x30000000ff088230 */ /* 0x100fe40000004100 */
[----:B------:R-:W-:Y:S03]  /*3ed0*/  @!P0 HADD2.F32 R0, -RZ, R0.H0_H0 ;  /* 0x20000000ff008230 */ /* 0x000fe60000004100 */
[-C--:B------:R-:W-:Y:S04]  /*3ee0*/  @!P0 FMUL.FTZ R12, R8, R2.reuse ;  /* 0x00000002080c8220 */ /* 0x080fe80000410000 */
[CC--:B------:R-:W-:Y:S02]  /*3ef0*/  @!P0 FFMA.FTZ R12, R0.reuse, R9.reuse, -R12 ;  /* 0x00000009000c8223 */ /* 0x0c0fe4000001080c */
[----:B------:R-:W-:Y:S01]  /*3f00*/  @!P0 FMUL.FTZ R0, R0, R2 ;  /* 0x0000000200008220 */ /* 0x000fe20000410000 */
[----:B------:R-:W-:Y:S03]  /*3f10*/  @!P0 MOV R2, R6 ;  /* 0x0000000600028202 */ /* 0x000fe60000000f00 */
[----:B------:R-:W-:Y:S01]  /*3f20*/  @!P0 FFMA.FTZ R0, R8, R9, R0 ;  /* 0x0000000908008223 */ /* 0x000fe20000010000 */
[----:B------:R-:W-:Y:S02]  /*3f30*/  @!P0 HADD2.F32 R9, -RZ, R29.H1_H1 ;  /* 0x3000001dff098230 */ /* 0x000fe40000004100 */
[--C-:B------:R-:W-:Y:S02]  /*3f40*/  @!P0 HADD2.F32 R8, -RZ, R2.reuse.H1_H1 ;  /* 0x30000002ff088230 */ /* 0x100fe40000004100 */
[----:B------:R-:W-:Y:S01]  /*3f50*/  @!P0 F2FP.PACK_AB R0, R0, R12 ;  /* 0x0000000c0000823e */ /* 0x000fe200000000ff */
[----:B------:R-:W-:Y:S03]  /*3f60*/  @!P0 HADD2.F32 R2, -RZ, R2.H0_H0 ;  /* 0x20000002ff028230 */ /* 0x000fe60000004100 */
[----:B------:R-:W-:Y:S01]  /*3f70*/  @!P0 MOV R5, R0 ;  /* 0x0000000000058202 */ /* 0x000fe20000000f00 */
[----:B------:R-:W-:Y:S05]  /*3f80*/  @!P0 HADD2.F32 R0, -RZ, R22.H1_H1 ;  /* 0x30000016ff008230 */ /* 0x000fea0000004100 */
[-C--:B------:R-:W-:Y:S02]  /*3f90*/  @!P0 FMUL.FTZ R11, R8, R0.reuse ;  /* 0x00000000080b8220 */ /* 0x080fe40000410000 */
[C---:B------:R-:W-:Y:S02]  /*3fa0*/  @!P0 FMUL.FTZ R0, R2.reuse, R0 ;  /* 0x0000000002008220 */ /* 0x040fe40000410000 */
[----:B------:R-:W-:Y:S01]  /*3fb0*/  @!P0 FFMA.FTZ R12, R2, R9, -R11 ;  /* 0x00000009020c8223 */ /* 0x000fe2000001080b */
[----:B------:R-:W-:Y:S01]  /*3fc0*/  @!P0 MOV R2, R7 ;  /* 0x0000000700028202 */ /* 0x000fe20000000f00 */
[----:B------:R-:W-:Y:S01]  /*3fd0*/  @!P0 FFMA.FTZ R0, R8, R9, R0 ;  /* 0x0000000908008223 */ /* 0x000fe20000010000 */
[----:B------:R-:W-:Y:S03]  /*3fe0*/  @!P0 HADD2.F32 R8, -RZ, R3.H0_H0 ;  /* 0x20000003ff088230 */ /* 0x000fe60000004100 */
[--C-:B------:R-:W-:Y:S01]  /*3ff0*/  @!P0 HADD2.F32 R9, -RZ, R2.reuse.H1_H1 ;  /* 0x30000002ff098230 */ /* 0x100fe20000004100 */
[----:B------:R-:W-:Y:S01]  /*4000*/  @!P0 F2FP.PACK_AB R0, R0, R12 ;  /* 0x0000000c0000823e */ /* 0x000fe200000000ff */
[----:B------:R-:W-:Y:S03]  /*4010*/  @!P0 HADD2.F32 R3, -RZ, R2.H0_H0 ;  /* 0x20000002ff038230 */ /* 0x000fe60000004100 */
[----:B------:R-:W-:Y:S01]  /*4020*/  @!P0 MOV R6, R0 ;  /* 0x0000000000068202 */ /* 0x000fe20000000f00 */
[-C--:B------:R-:W-:Y:S02]  /*4030*/  @!P0 FMUL.FTZ R11, R9, R8.reuse ;  /* 0x00000008090b8220 */ /* 0x080fe40000410000 */
[C---:B------:R-:W-:Y:S02]  /*4040*/  @!P0 FMUL.FTZ R2, R3.reuse, R8 ;  /* 0x0000000803028220 */ /* 0x040fe40000410000 */
[-C--:B------:R-:W-:Y:S02]  /*4050*/  @!P0 FFMA.FTZ R11, R3, R10.reuse, -R11 ;  /* 0x0000000a030b8223 */ /* 0x080fe4000001080b */
[----:B------:R-:W-:Y:S02]  /*4060*/  IMAD.SHL.U32 R3, R216, 0x8, RZ ;  /* 0x00000008d8037824 */ /* 0x000fe400078e00ff */
[----:B------:R-:W-:Y:S03]  /*4070*/  @!P0 FFMA.FTZ R2, R9, R10, R2 ;  /* 0x0000000a09028223 */ /* 0x000fe60000010002 */
[C---:B----4-:R-:W-:Y:S02]  /*4080*/  LEA R8, P1, R3.reuse, R46, 0x1 ;  /* 0x0000002e03087211 */ /* 0x050fe400078208ff */
[----:B------:R-:W-:Y:S02]  /*4090*/  @!P0 F2FP.PACK_AB R2, R2, R11 ;  /* 0x0000000b0202823e */ /* 0x000fe400000000ff */
[----:B---3--:R-:W-:Y:S02]  /*40a0*/  LEA.HI.X.SX32 R9, R3, R47, 0x1, P1 ;  /* 0x0000002f03097211 */ /* 0x008fe400008f0eff */
[----:B------:R-:W-:Y:S05]  /*40b0*/  @!P0 MOV R7, R2 ;  /* 0x0000000200078202 */ /* 0x000fea0000000f00 */
[----:B------:R1:W-:Y:S02]  /*40c0*/  ST.E.128 [R8.64], R4 ;  /* 0x0000000408007985 */ /* 0x0003e4000c101d0a */
.L_x_192:
[----:B------:R-:W-:Y:S05]  /*40d0*/  BSYNC B0 ;  /* 0x0000000000007941 */ /* 0x000fea0003800000 */
.L_x_191:
[----:B------:R-:W-:Y:S01]  /*40e0*/  ISETP.GE.AND P0, PT, R24, c[0x0][0x1d4], PT ;  /* 0x0000750018007a0c */ /* 0x000fe20003f06270 */
[----:B------:R-:W-:Y:S01]  /*40f0*/  @!UPT UIADD3 URZ, URZ, URZ, URZ ;  /* 0x0000003f3f3ff290 */ /* 0x000fe2000fffe03f */
[----:B------:R-:W-:Y:S11]  /*4100*/  BSSY B0, `(.L_x_193) ;  /* 0x000003b000007945 */ /* 0x000ff60003800000 */
[----:B------:R-:W-:-:S05]  /*4110*/  @P0 BRA `(.L_x_194) ;  /* 0x0000039000000947 */ /* 0x000fca0003800000 */
[----:B-1----:R-:W1:Y:S01]  /*4120*/  LDS.128 R4, [R202+0x8000] ;  /* 0x00800000ca047984 */ /* 0x002e620000000c00 */
[----:B------:R-:W-:Y:S11]  /*4130*/  ISETP.GE.AND P0, PT, R141, c[0x0][0x27c], PT ;  /* 0x00009f008d007a0c */ /* 0x000ff60003f06270 */
[----:B------:R-:W-:Y:S02]  /*4140*/  @!UPT UIADD3 URZ, URZ, URZ, URZ ;  /* 0x0000003f3f3ff290 */ /* 0x000fe4000fffe03f */
[----:B------:R-:W-:Y:S01]  /*4150*/  @!P0 HADD2.F32 R2, -RZ, R23.H0_H0 ;  /* 0x20000017ff028230 */ /* 0x000fe20000004100 */
[--C-:B--2---:R-:W-:Y:S01]  /*4160*/  @!P0 SHF.R.U64 R10, R34, 0x10, R35.reuse ;  /* 0x00000010220a8819 */ /* 0x104fe20000001223 */
[----:B------:R-:W-:Y:S01]  /*4170*/  @!P0 HADD2.F32 R8, -RZ, R42.H0_H0 ;  /* 0x2000002aff088230 */ /* 0x000fe20000004100 */
[----:B------:R-:W-:Y:S03]  /*4180*/  @!P0 SHF.R.U32.HI R11, RZ, 0x10, R35 ;  /* 0x00000010ff0b8819 */ /* 0x000fe60000011623 */
[----:B------:R-:W-:Y:S01]  /*4190*/  @!P0 HADD2.F32 R10, -RZ, R10.H0_H0 ;  /* 0x2000000aff0a8230 */ /* 0x000fe20000004100 */
[----:B-1----:R-:W-:Y:S05]  /*41a0*/  @!P0 MOV R0, R4 ;  /* 0x0000000400008202 */ /* 0x002fea0000000f00 */
[--C-:B------:R-:W-:Y:S02]  /*41b0*/  @!P0 HADD2.F32 R3, -RZ, R0.reuse.H1_H1 ;  /* 0x30000000ff038230 */ /* 0x100fe40000004100 */
[----:B------:R-:W-:Y:S03]  /*41c0*/  @!P0 HADD2.F32 R0, -RZ, R0.H0_H0 ;  /* 0x20000000ff008230 */ /* 0x000fe60000004100 */
[C---:B------:R-:W-:Y:S04]  /*41d0*/  @!P0 FMUL.FTZ R9, R3.reuse, R2 ;  /* 0x0000000203098220 */ /* 0x040fe80000410000 */
[C---:B------:R-:W-:Y:S02]  /*41e0*/  @!P0 FFMA.FTZ R9, R0.reuse, R8, -R9 ;  /* 0x0000000800098223 */ /* 0x040fe40000010809 */
[----:B------:R-:W-:Y:S01]  /*41f0*/  @!P0 FMUL.FTZ R0, R0, R2 ;  /* 0x0000000200008220 */ /* 0x000fe20000410000 */
[----:B------:R-:W-:Y:S03]  /*4200*/  @!P0 MOV R2, R5 ;  /* 0x0000000500028202 */ /* 0x000fe60000000f00 */
[----:B------:R-:W-:Y:S01]  /*4210*/  @!P0 FFMA.FTZ R0, R3, R8, R0 ;  /* 0x0000000803008223 */ /* 0x000fe20000010000 */
[--C-:B------:R-:W-:Y:S02]  /*4220*/  @!P0 SHF.R.U64 R3, R14, 0x10, R15.reuse ;  /* 0x000000100e038819 */ /* 0x100fe4000000120f */
[----:B------:R-:W-:Y:S02]  /*4230*/  @!P0 SHF.R.U32.HI R8, RZ, 0x10, R15 ;  /* 0x00000010ff088819 */ /* 0x000fe4000001160f */
[----:B------:R-:W-:Y:S01]  /*4240*/  @!P0 F2FP.PACK_AB R12, R0, R9 ;  /* 0x00000009000c823e */ /* 0x000fe200000000ff */
[----:B------:R-:W-:Y:S02]  /*4250*/  @!P0 HADD2.F32 R3, -RZ, R3.H0_H0 ;  /* 0x20000003ff038230 */ /* 0x000fe40000004100 */
[--C-:B------:R-:W-:Y:S01]  /*4260*/  @!P0 HADD2.F32 R9, -RZ, R2.reuse.H1_H1 ;  /* 0x30000002ff098230 */ /* 0x100fe20000004100 */
[----:B------:R-:W-:Y:S01]  /*4270*/  @!P0 MOV R4, R12 ;  /* 0x0000000c00048202 */ /* 0x000fe20000000f00 */
[----:B------:R-:W-:Y:S03]  /*4280*/  @!P0 HADD2.F32 R0, -RZ, R2.H0_H0 ;  /* 0x20000002ff008230 */ /* 0x000fe60000004100 */
[CC--:B------:R-:W-:Y:S04]  /*4290*/  @!P0 FMUL.FTZ R2, R9.reuse, R3.reuse ;  /* 0x0000000309028220 */ /* 0x0c0fe80000410000 */
[CC--:B------:R-:W-:Y:S02]  /*42a0*/  @!P0 FFMA.FTZ R13, R0.reuse, R10.reuse, -R2 ;  /* 0x0000000a000d8223 */ /* 0x0c0fe40000010802 */
[----:B------:R-:W-:Y:S02]  /*42b0*/  @!P0 FMUL.FTZ R0, R0, R3 ;  /* 0x0000000300008220 */ /* 0x000fe40000410000 */
[----:B------:R-:W-:Y:S02]  /*42c0*/  @!P0 IMAD.MOV.U32 R2, RZ, RZ, R6 ;  /* 0x000000ffff028224 */ /* 0x000fe400078e0006 */
[----:B------:R-:W-:Y:S01]  /*42d0*/  @!P0 FFMA.FTZ R0, R9, R10, R0 ;  /* 0x0000000a09008223 */ /* 0x000fe20000010000 */
[----:B------:R-:W-:Y:S02]  /*42e0*/  @!P0 HADD2.F32 R10, -RZ, R42.H1_H1 ;  /* 0x3000002aff0a8230 */ /* 0x000fe40000004100 */
[--C-:B------:R-:W-:Y:S02]  /*42f0*/  @!P0 HADD2.F32 R9, -RZ, R2.reuse.H1_H1 ;  /* 0x30000002ff098230 */ /* 0x100fe40000004100 */
[----:B------:R-:W-:Y:S01]  /*4300*/  @!P0 F2FP.PACK_AB R3, R0, R13 ;  /* 0x0000000d0003823e */ /* 0x000fe200000000ff */
[----:B------:R-:W-:Y:S02]  /*4310*/  @!P0 HADD2.F32 R0, -RZ, R23.H1_H1 ;  /* 0x30000017ff008230 */ /* 0x000fe40000004100 */
[----:B------:R-:W-:Y:S01]  /*4320*/  @!P0 HADD2.F32 R2, -RZ, R2.H0_H0 ;  /* 0x20000002ff028230 */ /* 0x000fe20000004100 */
[----:B------:R-:W-:Y:S01]  /*4330*/  @!P0 MOV R5, R3 ;  /* 0x0000000300058202 */ /* 0x000fe20000000f00 */
[----:B------:R-:W-:Y:S02]  /*4340*/  @!P0 IMAD.MOV.U32 R3, RZ, RZ, R7 ;  /* 0x000000ffff038224 */ /* 0x000fe400078e0007 */
[-C--:B------:R-:W-:Y:S02]  /*4350*/  @!P0 FMUL.FTZ R12, R9, R0.reuse ;  /* 0x00000000090c8220 */ /* 0x080fe40000410000 */
[C---:B------:R-:W-:Y:S02]  /*4360*/  @!P0 FMUL.FTZ R0, R2.reuse, R0 ;  /* 0x0000000002008220 */ /* 0x040fe40000410000 */
[-C--:B------:R-:W-:Y:S01]  /*4370*/  @!P0 FFMA.FTZ R13, R2, R10.reuse, -R12 ;  /* 0x0000000a020d8223 */ /* 0x080fe2000001080c */
[----:B------:R-:W-:Y:S01]  /*4380*/  SHF.L.U32 R12, R215, 0x3, RZ ;  /* 0x00000003d70c7819 */ /* 0x000fe200000006ff */
[----:B------:R-:W-:Y:S01]  /*4390*/  @!P0 HADD2.F32 R2, -RZ, R8.H0_H0 ;  /* 0x20000008ff028230 */ /* 0x000fe20000004100 */
[----:B------:R-:W-:Y:S01]  /*43a0*/  @!P0 FFMA.FTZ R0, R9, R10, R0 ;  /* 0x0000000a09008223 */ /* 0x000fe20000010000 */
[--C-:B------:R-:W-:Y:S02]  /*43b0*/  @!P0 HADD2.F32 R8, -RZ, R3.reuse.H1_H1 ;  /* 0x30000003ff088230 */ /* 0x100fe40000004100 */
[----:B------:R-:W-:Y:S02]  /*43c0*/  @!P0 HADD2.F32 R3, -RZ, R3.H0_H0 ;  /* 0x20000003ff038230 */ /* 0x000fe40000004100 */
[----:B------:R-:W-:Y:S01]  /*43d0*/  @!P0 F2FP.PACK_AB R0, R0, R13 ;  /* 0x0000000d0000823e */ /* 0x000fe200000000ff */
[----:B------:R-:W-:Y:S01]  /*43e0*/  @!P0 HADD2.F32 R9, -RZ, R11.H0_H0 ;  /* 0x2000000bff098230 */ /* 0x000fe20000004100 */
[C---:B------:R-:W-:Y:S02]  /*43f0*/  @!P0 FMUL.FTZ R10, R8.reuse, R2 ;  /* 0x00000002080a8220 */ /* 0x040fe40000410000 */
[----:B------:R-:W-:Y:S01]  /*4400*/  @!P0 MOV R6, R0 ;  /* 0x0000000000068202 */ /* 0x000fe20000000f00 */
[C---:B------:R-:W-:Y:S02]  /*4410*/  @!P0 FMUL.FTZ R2, R3.reuse, R2 ;  /* 0x0000000203028220 */ /* 0x040fe40000410000 */
[-C--:B------:R-:W-:Y:S01]  /*4420*/  @!P0 FFMA.FTZ R3, R3, R9.reuse, -R10 ;  /* 0x0000000903038223 */ /* 0x080fe2000001080a */
[----:B----4-:R-:W-:Y:S01]  /*4430*/  MOV R10, R46 ;  /* 0x0000002e000a7202 */ /* 0x010fe20000000f00 */
[----:B------:R-:W-:Y:S02]  /*4440*/  @!P0 FFMA.FTZ R2, R8, R9, R2 ;  /* 0x0000000908028223 */ /* 0x000fe40000010002 */
[----:B---3--:R-:W-:Y:S01]  /*4450*/  IMAD.MOV.U32 R11, RZ, RZ, R47 ;  /* 0x000000ffff0b7224 */ /* 0x008fe200078e002f */
[----:B------:R-:W-:Y:S02]  /*4460*/  LEA R10, P1, R12, R10, 0x1 ;  /* 0x0000000a0c0a7211 */ /* 0x000fe400078208ff */
[----:B------:R-:W-:Y:S02]  /*4470*/  @!P0 F2FP.PACK_AB R2, R2, R3 ;  /* 0x000000030202823e */ /* 0x000fe400000000ff */
[----:B------:R-:W-:Y:S02]  /*4480*/  LEA.HI.X.SX32 R11, R12, R11, 0x1, P1 ;  /* 0x0000000b0c0b7211 */ /* 0x000fe400008f0eff */
[----:B------:R-:W-:Y:S05]  /*4490*/  @!P0 MOV R7, R2 ;  /* 0x0000000200078202 */ /* 0x000fea0000000f00 */
[----:B------:R1:W-:Y:S02]  /*44a0*/  ST.E.128 [R10.64], R4 ;  /* 0x000000040a007985 */ /* 0x0003e4000c101d0a */
.L_x_194:
[----:B------:R-:W-:Y:S05]  /*44b0*/  BSYNC B0 ;  /* 0x0000000000007941 */ /* 0x000fea0003800000 */
.L_x_193:
[----:B------:R-:W-:Y:S01]  /*44c0*/  ISETP.GE.AND P0, PT, R206, c[0x0][0x1d4], PT ;  /* 0x00007500ce007a0c */ /* 0x000fe20003f06270 */
[----:B------:R-:W-:Y:S01]  /*44d0*/  @!UPT UIADD3 URZ, URZ, URZ, URZ ;  /* 0x0000003f3f3ff290 */ /* 0x000fe2000fffe03f */
[----:B------:R-:W-:Y:S11]  /*44e0*/  BSSY B0, `(.L_x_195) ;  /* 0x0000038000007945 */ /* 0x000ff60003800000 */
[----:B------:R-:W-:-:S05]  /*44f0*/  @P0 BRA `(.L_x_196) ;  /* 0x0000036000000947 */ /* 0x000fca0003800000 */
[C---:B----4-:R-:W-:Y:S01]  /*4500*/  LEA R22, P0, R206.reuse, R46, 0x1 ;  /* 0x0000002ece167211 */ /* 0x050fe200078008ff */
[----:B-12---:R-:W1:Y:S03]  /*4510*/  LDS.128 R8, [R203+0x8000] ;  /* 0x00800000cb087984 */ /* 0x006e660000000c00 */
[----:B---3--:R-:W-:Y:S02]  /*4520*/  LEA.HI.X R23, R206, R47, R223, 0x1, P0 ;  /* 0x0000002fce177211 */ /* 0x008fe400000f0cdf */
[----:B------:R-:W-:Y:S11]  /*4530*/  ISETP.GE.AND P0, PT, R143, c[0x0][0x27c], PT ;  /* 0x00009f008f007a0c */ /* 0x000ff60003f06270 */
[----:B------:R-:W-:Y:S02]  /*4540*/  @!UPT UIADD3 URZ, URZ, URZ, URZ ;  /* 0x0000003f3f3ff290 */ /* 0x000fe4000fffe03f */
[----:B------:R-:W-:Y:S01]  /*4550*/  @!P0 HADD2.F32 R0, -RZ, R26.H0_H0 ;  /* 0x2000001aff008230 */ /* 0x000fe20000004100 */
[----:B------:R-:W-:Y:S01]  /*4560*/  @!P0 SHF.R.U64 R4, R16, 0x10, R17 ;  /* 0x0000001010048819 */ /* 0x000fe20000001211 */
[----:B------:R-:W-:Y:S01]  /*4570*/  @!P0 HADD2.F32 R6, -RZ, R43.H0_H0 ;  /* 0x2000002bff068230 */ /* 0x000fe20000004100 */
[----:B------:R-:W-:Y:S02]  /*4580*/  @!P0 SHF.R.U64 R13, R36, 0x10, R37 ;  /* 0x00000010240d8819 */ /* 0x000fe40000001225 */
[----:B------:R-:W-:Y:S02]  /*4590*/  @!P0 SHF.R.U32.HI R7, RZ, 0x10, R17 ;  /* 0x00000010ff078819 */ /* 0x000fe40000011611 */
[----:B------:R-:W-:Y:S02]  /*45a0*/  @!P0 SHF.R.U32.HI R14, RZ, 0x10, R37 ;  /* 0x00000010ff0e8819 */ /* 0x000fe40000011625 */
[----:B-1----:R-:W-:Y:S02]  /*45b0*/  @!P0 MOV R2, R8 ;  /* 0x0000000800028202 */ /* 0x002fe40000000f00 */
[----:B------:R-:W-:Y:S03]  /*45c0*/  @!P0 MOV R3, R9 ;  /* 0x0000000900038202 */ /* 0x000fe60000000f00 */
[--C-:B------:R-:W-:Y:S02]  /*45d0*/  @!P0 HADD2.F32 R5, -RZ, R2.reuse.H1_H1 ;  /* 0x30000002ff058230 */ /* 0x100fe40000004100 */
[----:B------:R-:W-:Y:S03]  /*45e0*/  @!P0 HADD2.F32 R2, -RZ, R2.H0_H0 ;  /* 0x20000002ff028230 */ /* 0x000fe60000004100 */
[CC--:B------:R-:W-:Y:S02]  /*45f0*/  @!P0 FMUL.FTZ R12, R5.reuse, R0.reuse ;  /* 0x00000000050c8220 */ /* 0x0c0fe40000410000 */
[C---:B------:R-:W-:Y:S02]  /*4600*/  @!P0 FMUL.FTZ R0, R2.reuse, R0 ;  /* 0x0000000002008220 */ /* 0x040fe40000410000 */
[-C--:B------:R-:W-:Y:S01]  /*4610*/  @!P0 FFMA.FTZ R17, R2, R6.reuse, -R12 ;  /* 0x0000000602118223 */ /* 0x080fe2000001080c */
[--C-:B------:R-:W-:Y:S01]  /*4620*/  @!P0 HADD2.F32 R12, -RZ, R3.reuse.H1_H1 ;  /* 0x30000003ff0c8230 */ /* 0x100fe20000004100 */
[----:B------:R-:W-:Y:S01]  /*4630*/  @!P0 FFMA.FTZ R0, R5, R6, R0 ;  /* 0x0000000605008223 */ /* 0x000fe20000010000 */
[----:B------:R-:W-:Y:S02]  /*4640*/  @!P0 HADD2.F32 R2, -RZ, R4.H0_H0 ;  /* 0x20000004ff028230 */ /* 0x000fe40000004100 */
[----:B------:R-:W-:Y:S01]  /*4650*/  @!P0 HADD2.F32 R4, -RZ, R3.H0_H0 ;  /* 0x20000003ff048230 */ /* 0x000fe20000004100 */
[----:B------:R-:W-:Y:S01]  /*4660*/  @!P0 MOV R3, R10 ;  /* 0x0000000a00038202 */ /* 0x000fe20000000f00 */
[----:B------:R-:W-:Y:S01]  /*4670*/  @!P0 HADD2.F32 R5, -RZ, R13.H0_H0 ;  /* 0x2000000dff058230 */ /* 0x000fe20000004100 */
[-C--:B------:R-:W-:Y:S02]  /*4680*/  @!P0 FMUL.FTZ R6, R12, R2.reuse ;  /* 0x000000020c068220 */ /* 0x080fe40000410000 */
[C---:B------:R-:W-:Y:S01]  /*4690*/  @!P0 FMUL.FTZ R2, R4.reuse, R2 ;  /* 0x0000000204028220 */ /* 0x040fe20000410000 */
[--C-:B------:R-:W-:Y:S01]  /*46a0*/  @!P0 HADD2.F32 R13, -RZ, R3.reuse.H1_H1 ;  /* 0x30000003ff0d8230 */ /* 0x100fe20000004100 */
[-C--:B------:R-:W-:Y:S01]  /*46b0*/  @!P0 FFMA.FTZ R16, R4, R5.reuse, -R6 ;  /* 0x0000000504108223 */ /* 0x080fe20000010806 */
[----:B------:R-:W-:Y:S01]  /*46c0*/  @!P0 HADD2.F32 R6, -RZ, R26.H1_H1 ;  /* 0x3000001aff068230 */ /* 0x000fe20000004100 */
[----:B------:R-:W-:Y:S01]  /*46d0*/  @!P0 FFMA.FTZ R2, R12, R5, R2 ;  /* 0x000000050c028223 */ /* 0x000fe20000010002 */
[----:B------:R-:W-:Y:S01]  /*46e0*/  @!P0 MOV R5, R11 ;  /* 0x0000000b00058202 */ /* 0x000fe20000000f00 */
[----:B------:R-:W-:Y:S02]  /*46f0*/  @!P0 HADD2.F32 R4, -RZ, R3.H0_H0 ;  /* 0x20000003ff048230 */ /* 0x000fe40000004100 */
[----:B------:R-:W-:Y:S01]  /*4700*/  @!P0 HADD2.F32 R12, -RZ, R43.H1_H1 ;  /* 0x3000002bff0c8230 */ /* 0x000fe20000004100 */
[----:B------:R-:W-:Y:S01]  /*4710*/  @!P0 F2FP.PACK_AB R2, R2, R16 ;  /* 0x000000100202823e */ /* 0x000fe200000000ff */
[CC--:B------:R-:W-:Y:S02]  /*4720*/  @!P0 FMUL.FTZ R15, R13.reuse, R6.reuse ;  /* 0x000000060d0f8220 */ /* 0x0c0fe40000410000 */
[C---:B------:R-:W-:Y:S01]  /*4730*/  @!P0 FMUL.FTZ R3, R4.reuse, R6 ;  /* 0x0000000604038220 */ /* 0x040fe20000410000 */
[----:B------:R-:W-:Y:S01]  /*4740*/  @!P0 MOV R9, R2 ;  /* 0x0000000200098202 */ /* 0x000fe20000000f00 */
[-C--:B------:R-:W-:Y:S01]  /*4750*/  @!P0 FFMA.FTZ R15, R4, R12.reuse, -R15 ;  /* 0x0000000c040f8223 */ /* 0x080fe2000001080f */
[----:B------:R-:W-:Y:S01]  /*4760*/  @!P0 HADD2.F32 R4, -RZ, R7.H0_H0 ;  /* 0x20000007ff048230 */ /* 0x000fe20000004100 */
[----:B------:R-:W-:Y:S01]  /*4770*/  @!P0 FFMA.FTZ R3, R13, R12, R3 ;  /* 0x0000000c0d038223 */ /* 0x000fe20000010003 */
[--C-:B------:R-:W-:Y:S02]  /*4780*/  @!P0 HADD2.F32 R6, -RZ, R5.reuse.H1_H1 ;  /* 0x30000005ff068230 */ /* 0x100fe40000004100 */
[----:B------:R-:W-:Y:S02]  /*4790*/  @!P0 HADD2.F32 R5, -RZ, R5.H0_H0 ;  /* 0x20000005ff058230 */ /* 0x000fe40000004100 */
[----:B------:R-:W-:Y:S01]  /*47a0*/  @!P0 F2FP.PACK_AB R3, R3, R15 ;  /* 0x0000000f0303823e */ /* 0x000fe200000000ff */
[----:B------:R-:W-:Y:S01]  /*47b0*/  @!P0 HADD2.F32 R7, -RZ, R14.H0_H0 ;  /* 0x2000000eff078230 */ /* 0x000fe20000004100 */
[-C--:B------:R-:W-:Y:S02]  /*47c0*/  @!P0 FMUL.FTZ R14, R6, R4.reuse ;  /* 0x00000004060e8220 */ /* 0x080fe40000410000 */
[----:B------:R-:W-:Y:S01]  /*47d0*/  @!P0 MOV R10, R3 ;  /* 0x00000003000a8202 */ /* 0x000fe20000000f00 */
[C---:B------:R-:W-:Y:S02]  /*47e0*/  @!P0 FMUL.FTZ R4, R5.reuse, R4 ;  /* 0x0000000405048220 */ /* 0x040fe40000410000 */
[----:B------:R-:W-:Y:S01]  /*47f0*/  @!P0 FFMA.FTZ R14, R5, R7, -R14 ;  /* 0x00000007050e8223 */ /* 0x000fe2000001080e */
[----:B------:R-:W-:Y:S01]  /*4800*/  @!P0 F2FP.PACK_AB R5, R0, R17 ;  /* 0x000000110005823e */ /* 0x000fe200000000ff */
[----:B------:R-:W-:Y:S03]  /*4810*/  @!P0 FFMA.FTZ R4, R6, R7, R4 ;  /* 0x0000000706048223 */ /* 0x000fe60000010004 */
[----:B------:R-:W-:Y:S02]  /*4820*/  @!P0 MOV R8, R5 ;  /* 0x0000000500088202 */ /* 0x000fe40000000f00 */
[----:B------:R-:W-:Y:S04]  /*4830*/  @!P0 F2FP.PACK_AB R0, R4, R14 ;  /* 0x0000000e0400823e */ /* 0x000fe800000000ff */
[----:B------:R-:W-:Y:S05]  /*4840*/  @!P0 MOV R11, R0 ;  /* 0x00000000000b8202 */ /* 0x000fea0000000f00 */
[----:B------:R1:W-:Y:S02]  /*4850*/  ST.E.128 [R22.64], R8 ;  /* 0x0000000816007985 */ /* 0x0003e4000c101d0a */
.L_x_196:
[----:B------:R-:W-:Y:S05]  /*4860*/  BSYNC B0 ;  /* 0x0000000000007941 */ /* 0x000fea0003800000 */
.L_x_195:
[----:B------:R-:W-:Y:S01]  /*4870*/  ISETP.GE.AND P0, PT, R205, c[0x0][0x1d4], PT ;  /* 0x00007500cd007a0c */ /* 0x000fe20003f06270 */
[----:B------:R-:W-:Y:S01]  /*4880*/  @!UPT UIADD3 URZ, URZ, URZ, URZ ;  /* 0x0000003f3f3ff290 */ /* 0x000fe2000fffe03f */
[----:B------:R-:W-:Y:S11]  /*4890*/  BSSY B0, `(.L_x_197) ;  /* 0x0000038000007945 */ /* 0x000ff60003800000 */
[----:B------:R-:W-:-:S05]  /*48a0*/  @P0 BRA `(.L_x_198) ;  /* 0x0000036000000947 */ /* 0x000fca0003800000 */
[C---:B-1--4-:R-:W-:Y:S01]  /*48b0*/  LEA R22, P0, R205.reuse, R46, 0x1 ;  /* 0x0000002ecd167211 */ /* 0x052fe200078008ff */
[----:B--2---:R-:W1:Y:S03]  /*48c0*/  LDS.128 R8, [R202+0xa000] ;  /* 0x00a00000ca087984 */ /* 0x004e660000000c00 */
[----:B---3--:R-:W-:Y:S02]  /*48d0*/  LEA.HI.X R23, R205, R47, R222, 0x1, P0 ;  /* 0x0000002fcd177211 */ /* 0x008fe400000f0cde */
[----:B------:R-:W-:Y:S11]  /*48e0*/  ISETP.GE.AND P0, PT, R140, c[0x0][0x27c], PT ;  /* 0x00009f008c007a0c */ /* 0x000ff60003f06270 */
[----:B------:R-:W-:Y:S02]  /*48f0*/  @!UPT UIADD3 URZ, URZ, URZ, URZ ;  /* 0x0000003f3f3ff290 */ /* 0x000fe4000fffe03f */
[----:B------:R-:W-:Y:S01]  /*4900*/  @!P0 HADD2.F32 R0, -RZ, R27.H0_H0 ;  /* 0x2000001bff008230 */ /* 0x000fe20000004100 */
[----:B------:R-:W-:Y:S01]  /*4910*/  @!P0 SHF.R.U64 R4, R18, 0x10, R19 ;  /* 0x0000001012048819 */ /* 0x000fe20000001213 */
[--C-:B------:R-:W-:Y:S01]  /*4920*/  @!P0 HADD2.F32 R6, -RZ, R44.reuse.H0_H0 ;  /* 0x2000002cff068230 */ /* 0x100fe20000004100 */
[----:B------:R-:W-:Y:S01]  /*4930*/  @!P0 SHF.R.U64 R13, R38, 0x10, R39 ;  /* 0x00000010260d8819 */ /* 0x000fe20000001227 */
[----:B------:R-:W-:Y:S01]  /*4940*/  @!P0 HADD2.F32 R15, -RZ, R44.H1_H1 ;  /* 0x3000002cff0f8230 */ /* 0x000fe20000004100 */
[----:B------:R-:W-:Y:S01]  /*4950*/  @!P0 SHF.R.U32.HI R7, RZ, 0x10, R19 ;  /* 0x00000010ff078819 */ /* 0x000fe20000011613 */
[----:B------:R-:W-:Y:S01]  /*4960*/  @!P0 HADD2.F32 R4, -RZ, R4.H0_H0 ;  /* 0x20000004ff048230 */ /* 0x000fe20000004100 */
[----:B------:R-:W-:Y:S01]  /*4970*/  @!P0 SHF.R.U32.HI R17, RZ, 0x10, R39 ;  /* 0x00000010ff118819 */ /* 0x000fe20000011627 */
[----:B------:R-:W-:Y:S02]  /*4980*/  @!P0 HADD2.F32 R13, -RZ, R13.H0_H0 ;  /* 0x2000000dff0d8230 */ /* 0x000fe40000004100 */
[----:B------:R-:W-:Y:S02]  /*4990*/  @!P0 HADD2.F32 R7, -RZ, R7.H0_H0 ;  /* 0x20000007ff078230 */ /* 0x000fe40000004100 */
[----:B------:R-:W-:Y:S01]  /*49a0*/  @!P0 HADD2.F32 R17, -RZ, R17.H0_H0 ;  /* 0x20000011ff118230 */ /* 0x000fe20000004100 */
[----:B-1----:R-:W-:Y:S02]  /*49b0*/  @!P0 MOV R2, R8 ;  /* 0x0000000800028202 */ /* 0x002fe40000000f00 */
[----:B------:R-:W-:Y:S03]  /*49c0*/  @!P0 MOV R3, R9 ;  /* 0x0000000900038202 */ /* 0x000fe60000000f00 */
[--C-:B------:R-:W-:Y:S02]  /*49d0*/  @!P0 HADD2.F32 R5, -RZ, R2.reuse.H1_H1 ;  /* 0x30000002ff058230 */ /* 0x100fe40000004100 */
[----:B------:R-:W-:Y:S02]  /*49e0*/  @!P0 HADD2.F32 R2, -RZ, R2.H0_H0 ;  /* 0x20000002ff028230 */ /* 0x000fe40000004100 */
[--C-:B------:R-:W-:Y:S01]  /*49f0*/  @!P0 HADD2.F32 R12, -RZ, R3.reuse.H1_H1 ;  /* 0x30000003ff0c8230 */ /* 0x100fe20000004100 */
[CC--:B------:R-:W-:Y:S01]  /*4a00*/  @!P0 FMUL.FTZ R14, R5.reuse, R0.reuse ;  /* 0x00000000050e8220 */ /* 0x0c0fe20000410000 */
[----:B------:R-:W-:Y:S01]  /*4a10*/  @!P0 HADD2.F32 R3, -RZ, R3.H0_H0 ;  /* 0x20000003ff038230 */ /* 0x000fe20000004100 */
[C---:B------:R-:W-:Y:S02]  /*4a20*/  @!P0 FMUL.FTZ R0, R2.reuse, R0 ;  /* 0x0000000002008220 */ /* 0x040fe40000410000 */
[-C--:B------:R-:W-:Y:S02]  /*4a30*/  @!P0 FFMA.FTZ R26, R2, R6.reuse, -R14 ;  /* 0x00000006021a8223 */ /* 0x080fe4000001080e */
[----:B------:R-:W-:Y:S01]  /*4a40*/  @!P0 FFMA.FTZ R0, R5, R6, R0 ;  /* 0x0000000605008223 */ /* 0x000fe20000010000 */
[----:B------:R-:W-:Y:S01]  /*4a50*/  @!P0 MOV R5, R10 ;  /* 0x0000000a00058202 */ /* 0x000fe20000000f00 */
[CC--:B------:R-:W-:Y:S02]  /*4a60*/  @!P0 FMUL.FTZ R14, R12.reuse, R4.reuse ;  /* 0x000000040c0e8220 */ /* 0x0c0fe40000410000 */
[C---:B------:R-:W-:Y:S01]  /*4a70*/  @!P0 FMUL.FTZ R2, R3.reuse, R4 ;  /* 0x0000000403028220 */ /* 0x040fe20000410000 */
[----:B------:R-:W-:Y:S01]  /*4a80*/  @!P0 MOV R4, R11 ;  /* 0x0000000b00048202 */ /* 0x000fe20000000f00 */
[-C--:B------:R-:W-:Y:S01]  /*4a90*/  @!P0 FFMA.FTZ R19, R3, R13.reuse, -R14 ;  /* 0x0000000d03138223 */ /* 0x080fe2000001080e */
[----:B------:R-:W-:Y:S01]  /*4aa0*/  @!P0 HADD2.F32 R14, -RZ, R5.H1_H1 ;  /* 0x30000005ff0e8230 */ /* 0x000fe20000004100 */
[----:B------:R-:W-:Y:S01]  /*4ab0*/  @!P0 FFMA.FTZ R2, R12, R13, R2 ;  /* 0x0000000d0c028223 */ /* 0x000fe20000010002 */
[----:B------:R-:W-:Y:S02]  /*4ac0*/  @!P0 HADD2.F32 R3, -RZ, R27.H1_H1 ;  /* 0x3000001bff038230 */ /* 0x000fe40000004100 */
[----:B------:R-:W-:Y:S02]  /*4ad0*/  @!P0 HADD2.F32 R6, -RZ, R5.H0_H0 ;  /* 0x20000005ff068230 */ /* 0x000fe40000004100 */
[----:B------:R-:W-:Y:S01]  /*4ae0*/  @!P0 F2FP.PACK_AB R2, R2, R19 ;  /* 0x000000130202823e */ /* 0x000fe200000000ff */
[--C-:B------:R-:W-:Y:S02]  /*4af0*/  @!P0 HADD2.F32 R5, -RZ, R4.reuse.H0_H0 ;  /* 0x20000004ff058230 */ /* 0x100fe40000004100 */
[----:B------:R-:W-:Y:S01]  /*4b00*/  @!P0 HADD2.F32 R16, -RZ, R4.H1_H1 ;  /* 0x30000004ff108230 */ /* 0x000fe20000004100 */
[-C--:B------:R-:W-:Y:S01]  /*4b10*/  @!P0 FMUL.FTZ R4, R14, R3.reuse ;  /* 0x000000030e048220 */ /* 0x080fe20000410000 */
[----:B------:R-:W-:Y:S01]  /*4b20*/  @!P0 MOV R9, R2 ;  /* 0x0000000200098202 */ /* 0x000fe20000000f00 */
[C---:B------:R-:W-:Y:S02]  /*4b30*/  @!P0 FMUL.FTZ R3, R6.reuse, R3 ;  /* 0x0000000306038220 */ /* 0x040fe40000410000 */
[----:B------:R-:W-:Y:S02]  /*4b40*/  @!P0 FFMA.FTZ R6, R6, R15, -R4 ;  /* 0x0000000f06068223 */ /* 0x000fe40000010804 */
[CC--:B------:R-:W-:Y:S02]  /*4b50*/  @!P0 FMUL.FTZ R4, R5.reuse, R7.reuse ;  /* 0x0000000705048220 */ /* 0x0c0fe40000410000 */
[----:B------:R-:W-:Y:S02]  /*4b60*/  @!P0 FMUL.FTZ R18, R16, R7 ;  /* 0x0000000710128220 */ /* 0x000fe40000410000 */
[----:B------:R-:W-:Y:S02]  /*4b70*/  @!P0 FFMA.FTZ R3, R14, R15, R3 ;  /* 0x0000000f0e038223 */ /* 0x000fe40000010003 */
[-C--:B------:R-:W-:Y:S01]  /*4b80*/  @!P0 FFMA.FTZ R18, R5, R17.reuse, -R18 ;  /* 0x0000001105128223 */ /* 0x080fe20000010812 */
[----:B------:R-:W-:Y:S01]  /*4b90*/  @!P0 F2FP.PACK_AB R5, R0, R26 ;  /* 0x0000001a0005823e */ /* 0x000fe200000000ff */
[----:B------:R-:W-:Y:S01]  /*4ba0*/  @!P0 FFMA.FTZ R4, R16, R17, R4 ;  /* 0x0000001110048223 */ /* 0x000fe20000010004 */
[----:B------:R-:W-:Y:S02]  /*4bb0*/  @!P0 F2FP.PACK_AB R3, R3, R6 ;  /* 0x000000060303823e */ /* 0x000fe400000000ff */
[----:B------:R-:W-:Y:S02]  /*4bc0*/  @!P0 MOV R8, R5 ;  /* 0x0000000500088202 */ /* 0x000fe40000000f00 */
[----:B------:R-:W-:Y:S02]  /*4bd0*/  @!P0 F2FP.PACK_AB R0, R4, R18 ;  /* 0x000000120400823e */ /* 0x000fe400000000ff */
[----:B------:R-:W-:Y:S02]  /*4be0*/  @!P0 MOV R10, R3 ;  /* 0x00000003000a8202 */ /* 0x000fe40000000f00 */
[----:B------:R-:W-:Y:S05]  /*4bf0*/  @!P0 MOV R11, R0 ;  /* 0x00000000000b8202 */ /* 0x000fea0000000f00 */
[----:B------:R1:W-:Y:S02]  /*4c00*/  ST.E.128 [R22.64], R8 ;  /* 0x0000000816007985 */ /* 0x0003e4000c101d0a */
.L_x_198:
[----:B------:R-:W-:Y:S05]  /*4c10*/  BSYNC B0 ;  /* 0x0000000000007941 */ /* 0x000fea0003800000 */
.L_x_197:
[----:B------:R-:W-:Y:S11]  /*4c20*/  ISETP.GE.AND P0, PT, R204, c[0x0][0x1d4], PT ;  /* 0x00007500cc007a0c */ /* 0x000ff60003f06270 */
[----:B------:R-:W-:Y:S02]  /*4c30*/  @!UPT UIADD3 URZ, URZ, URZ, URZ ;  /* 0x0000003f3f3ff290 */ /* 0x000fe4000fffe03f */
        /* <DEDUP_REMOVED lines=32> */
[--C-:B------:R-:W-:Y:S01]  /*4e40*/  @!P0 HADD2.F32 R14, -RZ, R5.reuse.H1_H1 ;  /* 0x30000005ff0e8230 */ /* 0x100fe20000004100 */
        /* <DEDUP_REMOVED lines=21> */
[----:B------:R1:W-:Y:S01]  /*4fa0*/  ST.E.128 [R18.64], R8 ;  /* 0x0000000812007985 */ /* 0x0003e2000c101d0a */
[----:B------:R-:W-:-:S05]  /*4fb0*/  BRA `(.L_x_188) ;  /* 0x00001f1000007947 */ /* 0x000fca0003800000 */
.L_x_185:
        /* <DEDUP_REMOVED lines=37> */
[----:B------:R1:W5:Y:S04]  /*5210*/  @!P0 LDG.E.128 R32, [R8.64] ;  /* 0x0000000a08208981 */ /* 0x000368000c1e1d00 */
[----:B------:R1:W5:Y:S01]  /*5220*/  @!P0 LDG.E.128 R4, [R2.64] ;  /* 0x0000000a02048981 */ /* 0x000362000c1e1d00 */
[----:B------:R-:W-:Y:S11]  /*5230*/  ISETP.GE.AND P0, PT, R25, c[0x0][0x27c], PT ;  /* 0x00009f0019007a0c */ /* 0x000ff60003f06270 */
[----:B------:R-:W-:Y:S02]  /*5240*/  @!UPT UIADD3 URZ, URZ, URZ, URZ ;  /* 0x0000003f3f3ff290 */ /* 0x000fe4000fffe03f */
[----:B------:R1:W5:Y:S04]  /*5250*/  @!P0 LDG.E.128 R40, [R8.64+0x40] ;  /* 0x0000400a08288981 */ /* 0x000368000c1e1d00 */
[----:B------:R1:W5:Y:S01]  /*5260*/  @!P0 LDG.E.128 R16, [R2.64+0x40] ;  /* 0x0000400a02108981 */ /* 0x000362000c1e1d00 */
[----:B------:R-:W-:Y:S11]  /*5270*/  ISETP.GE.AND P0, PT, R24, c[0x0][0x27c], PT ;  /* 0x00009f0018007a0c */ /* 0x000ff60003f06270 */
[----:B------:R-:W-:Y:S02]  /*5280*/  @!UPT UIADD3 URZ, URZ, URZ, URZ ;  /* 0x0000003f3f3ff290 */ /* 0x000fe4000fffe03f */
[----:B------:R1:W5:Y:S04]  /*5290*/  @!P0 LDG.E.128 R48, [R8.64+0x80] ;  /* 0x0000800a08308981 */ /* 0x000368000c1e1d00 */
[----:B------:R1:W5:Y:S02]  /*52a0*/  @!P0 LDG.E.128 R20, [R2.64+0x80] ;  /* 0x0000800a02148981 */ /* 0x000364000c1e1d00 */
.L_x_200:
[----:B------:R-:W-:Y:S05]  /*52b0*/  BSYNC B0 ;  /* 0x0000000000007941 */ /* 0x000fea0003800000 */
.L_x_199:
[----:B------:R2:W3:Y:S04]  /*52c0*/  SHFL.IDX PT, R55, R10, RZ, 0x1c1f ;  /* 0x001c1fff0a377589 */ /* 0x0004e800000e0000 */
[----:B------:R2:W4:Y:S01]  /*52d0*/  SHFL.IDX PT, R54, R11, RZ, 0x1c1f ;  /* 0x001c1fff0b367589 */ /* 0x00052200000e0000 */
[----:B------:R-:W-:-:S05]  /*52e0*/  @P1 BRA `(.L_x_188) ;  /* 0x00001be000001947 */ /* 0x000fca0003800000 */
[----:B------:R-:W-:Y:S01]  /*52f0*/  ISETP.GE.AND P0, PT, R102, c[0x0][0x1d4], PT ;  /* 0x0000750066007a0c */ /* 0x000fe20003f06270 */
[----:B-1---5:R-:W-:Y:S01]  /*5300*/  IMAD.MOV.U32 R2, RZ, RZ, R48 ;  /* 0x000000ffff027224 */ /* 0x022fe200078e0030 */
[----:B------:R-:W-:Y:S01]  /*5310*/  IADD3 R119, -R122, c[0x0][0x1d4], RZ ;  /* 0x000075007a777a10 */ /* 0x000fe20007ffe1ff */
[----:B------:R-:W-:Y:S01]  /*5320*/  IMAD.MOV.U32 R0, RZ, RZ, R49 ;  /* 0x000000ffff007224 */ /* 0x000fe200078e0031 */
[----:B------:R-:W-:Y:S01]  /*5330*/  BSSY B0, `(.L_x_201) ;  /* 0x0000098000007945 */ /* 0x000fe20003800000 */
        /* <DEDUP_REMOVED lines=17> */
[----:B------:R-:W-:Y:S02]  /*5450*/  PRMT R28, R8, 0x5410, R3 ;  /* 0x00005410081c7816 */ /* 0x000fe40000000003 */
[----:B------:R-:W-:Y:S02]  /*5460*/  PRMT R26, R2, 0x5410, R0 ;  /* 0x00005410021a7816 */ /* 0x000fe40000000000 */
[----:B------:R-:W-:Y:S04]  /*5470*/  MOV R0, R16 ;  /* 0x0000001000007202 */ /* 0x000fe80000000f00 */
[----:B--2---:R-:W-:Y:S01]  /*5480*/  PRMT R11, R0, 0x7610, R11 ;  /* 0x00007610000b7816 */ /* 0x004fe2000000000b */
[----:B------:R-:W-:Y:S05]  /*5490*/  IMAD.MOV.U32 R0, RZ, RZ, R17 ;  /* 0x000000ffff007224 */ /* 0x000fea00078e0011 */
[----:B------:R-:W-:Y:S01]  /*54a0*/  PRMT R11, R11, 0x5410, R0 ;  /* 0x000054100b0b7816 */ /* 0x000fe20000000000 */
[----:B------:R-:W-:-:S05]  /*54b0*/  @P0 BRA `(.L_x_202) ;  /* 0x000007f000000947 */ /* 0x000fca0003800000 */
[--C-:B------:R-:W-:Y:S01]  /*54c0*/  IMAD.MOV.U32 R9, RZ, RZ, R5.reuse ;  /* 0x000000ffff097224 */ /* 0x100fe200078e0005 */
[----:B------:R-:W-:Y:S01]  /*54d0*/  LOP3.LUT P2, RZ, R214, 0x2, RZ, 0xc0, !PT ;  /* 0x00000002d6ff7812 */ /* 0x000fe2000784c0ff */
[----:B------:R-:W1:Y:S01]  /*54e0*/  LDS.128 R12, [R99+0x6100] ;  /* 0x00610000630c7984 */ /* 0x000e620000000c00 */
[----:B------:R-:W-:Y:S02]  /*54f0*/  ISETP.GE.AND P0, PT, R102, c[0x0][0x27c], PT ;  /* 0x00009f0066007a0c */ /* 0x000fe40003f06270 */
[----:B------:R-:W-:Y:S02]  /*5500*/  SEL R0, R122, R119, !P2 ;  /* 0x000000777a007207 */ /* 0x000fe40005000000 */
[----:B------:R-:W-:Y:S02]  /*5510*/  MOV R10, R32 ;  /* 0x00000020000a7202 */ /* 0x000fe40000000f00 */
[----:B------:R-:W-:Y:S02]  /*5520*/  SHF.R.S32.HI R2, RZ, 0x1f, R0 ;  /* 0x0000001fff027819 */ /* 0x000fe40000011400 */
[----:B------:R-:W-:Y:S02]  /*5530*/  MOV R45, R33 ;  /* 0x00000021002d7202 */ /* 0x000fe40000000f00 */
[----:B------:R-:W-:Y:S03]  /*5540*/  LEA.HI R0, R2, R0, RZ, 0x4 ;  /* 0x0000000002007211 */ /* 0x000fe600078f20ff */
[----:B------:R-:W-:Y:S01]  /*5550*/  @!P0 HADD2.F32 R30, -RZ, R10.H0_H0 ;  /* 0x2000000aff1e8230 */ /* 0x000fe20000004100 */
[----:B------:R-:W-:Y:S02]  /*5560*/  LEA.HI.SX32 R0, R0, R113, 0x1c ;  /* 0x0000007100007211 */ /* 0x000fe400078fe2ff */
[----:B------:R-:W-:Y:S02]  /*5570*/  @!P0 SHF.R.U32.HI R10, RZ, 0x10, R5 ;  /* 0x00000010ff0a8819 */ /* 0x000fe40000011605 */
[----:B------:R-:W-:Y:S02]  /*5580*/  SHF.R.S32.HI R2, RZ, 0x1f, R0 ;  /* 0x0000001fff027819 */ /* 0x000fe40000011400 */
[----:B------:R-:W-:Y:S02]  /*5590*/  SHF.L.U32 R57, R0, 0x3, RZ ;  /* 0x0000000300397819 */ /* 0x000fe400000006ff */
[----:B------:R-:W-:Y:S02]  /*55a0*/  LEA.HI R0, R2, R0, RZ, 0x3 ;  /* 0x0000000002007211 */ /* 0x000fe400078f18ff */
[----:B------:R-:W-:Y:S03]  /*55b0*/  LOP3.LUT R2, R218, 0x38, R57, 0xf8, !PT ;  /* 0x00000038da027812 */ /* 0x000fe600078ef839 */
[----:B------:R-:W-:Y:S01]  /*55c0*/  IMAD.SHL.U32 R0, R0, 0x200, RZ ;  /* 0x0000020000007824 */ /* 0x000fe200078e00ff */
[----:B------:R-:W-:Y:S04]  /*55d0*/  LOP3.LUT R2, R2, R219, RZ, 0x3c, !PT ;  /* 0x000000db02027212 */ /* 0x000fe800078e3cff */
[----:B------:R-:W-:Y:S04]  /*55e0*/  LOP3.LUT R0, R0, 0x7ffff000, RZ, 0xc0, !PT ;  /* 0x7ffff00000007812 */ /* 0x000fe800078ec0ff */
[----:B------:R-:W-:Y:S02]  /*55f0*/  IADD3 R0, R2, R0, R220 ;  /* 0x0000000002007210 */ /* 0x000fe40007ffe0dc */
[----:B-1----:R-:W-:Y:S02]  /*5600*/  @!P0 MOV R8, R12 ;  /* 0x0000000c00088202 */ /* 0x002fe40000000f00 */
[----:B------:R-:W-:Y:S03]  /*5610*/  SHF.L.U32 R0, R0, 0x1, RZ ;  /* 0x0000000100007819 */ /* 0x000fe600000006ff */
[----:B------:R-:W-:Y:S02]  /*5620*/  @!P0 HADD2.F32 R3, -RZ, R8.H0_H0 ;  /* 0x20000008ff038230 */ /* 0x000fe40000004100 */
[----:B------:R1:W2:Y:S02]  /*5630*/  LDS.128 R36, [R0+0x6100] ;  /* 0x0061000000247984 */ /* 0x0002a40000000c00 */
[----:B-1----:R-:W-:Y:S05]  /*5640*/  IMAD.MOV.U32 R0, RZ, RZ, R4 ;  /* 0x000000ffff007224 */ /* 0x002fea00078e0004 */
[----:B------:R-:W-:Y:S05]  /*5650*/  @!P0 HADD2.F32 R2, -RZ, R0.H0_H0 ;  /* 0x20000000ff028230 */ /* 0x000fea0000004100 */
[-C--:B------:R-:W-:Y:S02]  /*5660*/  @!P0 FMUL.FTZ R0, R3, R2.reuse ;  /* 0x0000000203008220 */ /* 0x080fe40000410000 */
[----:B--2---:R-:W-:Y:S05]  /*5670*/  @!P0 IMAD.MOV.U32 R31, RZ, RZ, R36 ;  /* 0x000000ffff1f8224 */ /* 0x004fea00078e0024 */
[----:B------:R-:W-:Y:S05]  /*5680*/  @!P0 HADD2.F32 R29, -RZ, R31.H0_H0 ;  /* 0x2000001fff1d8230 */ /* 0x000fea0000004100 */
[C---:B------:R-:W-:Y:S01]  /*5690*/  @!P0 FMUL.FTZ R44, R29.reuse, R2 ;  /* 0x000000021d2c8220 */ /* 0x040fe20000410000 */
[----:B------:R-:W-:Y:S01]  /*56a0*/  @!P0 SHF.R.U64 R2, R4, 0x10, R5 ;  /* 0x0000001004028819 */ /* 0x000fe20000001205 */
[-C--:B------:R-:W-:Y:S01]  /*56b0*/  @!P0 FFMA.FTZ R0, R29, R30.reuse, R0 ;  /* 0x0000001e1d008223 */ /* 0x080fe20000010000 */
[----:B------:R-:W-:Y:S01]  /*56c0*/  @!P0 SHF.R.U64 R4, R32, 0x10, R33 ;  /* 0x0000001020048819 */ /* 0x000fe20000001221 */
[----:B------:R-:W-:Y:S01]  /*56d0*/  @!P0 FFMA.FTZ R62, R3, R30, -R44 ;  /* 0x0000001e033e8223 */ /* 0x000fe2000001082c */
[----:B------:R-:W-:Y:S01]  /*56e0*/  @!P0 HADD2.F32 R5, -RZ, R9.H0_H0 ;  /* 0x20000009ff058230 */ /* 0x000fe20000004100 */
[----:B------:R-:W-:Y:S01]  /*56f0*/  @!P0 IMAD.MOV.U32 R44, RZ, RZ, R37 ;  /* 0x000000ffff2c8224 */ /* 0x000fe200078e0025 */
[----:B------:R-:W-:Y:S01]  /*5700*/  @!P0 HADD2.F32 R2, -RZ, R2.H0_H0 ;  /* 0x20000002ff028230 */ /* 0x000fe20000004100 */
[----:B------:R-:W-:Y:S01]  /*5710*/  @!P0 MOV R9, R13 ;  /* 0x0000000d00098202 */ /* 0x000fe20000000f00 */
[----:B------:R-:W-:Y:S02]  /*5720*/  @!P0 HADD2.F32 R29, -RZ, R31.H1_H1 ;  /* 0x3000001fff1d8230 */ /* 0x000fe40000004100 */
[----:B------:R-:W-:Y:S02]  /*5730*/  @!P0 HADD2.F32 R3, -RZ, R8.H1_H1 ;  /* 0x30000008ff038230 */ /* 0x000fe40000004100 */
[----:B------:R-:W-:Y:S01]  /*5740*/  @!P0 HADD2.F32 R8, -RZ, R4.H0_H0 ;  /* 0x20000004ff088230 */ /* 0x000fe20000004100 */
[-C--:B------:R-:W-:Y:S01]  /*5750*/  @!P0 FMUL.FTZ R31, R29, R2.reuse ;  /* 0x000000021d1f8220 */ /* 0x080fe20000410000 */
[----:B------:R-:W-:Y:S01]  /*5760*/  @!P0 HADD2.F32 R30, -RZ, R44.H0_H0 ;  /* 0x2000002cff1e8230 */ /* 0x000fe20000004100 */
[C---:B------:R-:W-:Y:S01]  /*5770*/  @!P0 FMUL.FTZ R2, R3.reuse, R2 ;  /* 0x0000000203028220 */ /* 0x040fe20000410000 */
[----:B------:R-:W-:Y:S01]  /*5780*/  @!P0 HADD2.F32 R4, -RZ, R9.H0_H0 ;  /* 0x20000009ff048230 */ /* 0x000fe20000004100 */
[-C--:B------:R-:W-:Y:S01]  /*5790*/  @!P0 FFMA.FTZ R61, R3, R8.reuse, -R31 ;  /* 0x00000008033d8223 */ /* 0x080fe2000001081f */
[----:B------:R-:W-:Y:S01]  /*57a0*/  @!P0 HADD2.F32 R31, -RZ, R45.H0_H0 ;  /* 0x2000002dff1f8230 */ /* 0x000fe20000004100 */
[-C--:B------:R-:W-:Y:S01]  /*57b0*/  @!P0 FMUL.FTZ R32, R30, R5.reuse ;  /* 0x000000051e208220 */ /* 0x080fe20000410000 */
[----:B------:R-:W-:Y:S01]  /*57c0*/  @!P0 SHF.R.U32.HI R45, RZ, 0x10, R33 ;  /* 0x00000010ff2d8819 */ /* 0x000fe20000011621 */
[----:B------:R-:W-:Y:S01]  /*57d0*/  @!P0 FFMA.FTZ R2, R29, R8, R2 ;  /* 0x000000081d028223 */ /* 0x000fe20000010002 */
[----:B------:R-:W-:Y:S01]  /*57e0*/  @!P0 MOV R29, R38 ;  /* 0x00000026001d8202 */ /* 0x000fe20000000f00 */
[----:B------:R-:W-:Y:S01]  /*57f0*/  @!P0 FMUL.FTZ R3, R4, R5 ;  /* 0x0000000504038220 */ /* 0x000fe20000410000 */
[----:B------:R-:W-:Y:S01]  /*5800*/  @!P0 MOV R8, R14 ;  /* 0x0000000e00088202 */ /* 0x000fe20000000f00 */
[----:B------:R-:W-:Y:S01]  /*5810*/  IMAD.MOV.U32 R5, RZ, RZ, R6 ;  /* 0x000000ffff057224 */ /* 0x000fe200078e0006 */
[----:B------:R-:W-:Y:S01]  /*5820*/  @!P0 SHF.R.U64 R6, R6, 0x10, R7 ;  /* 0x0000001006068819 */ /* 0x000fe20000001207 */
[-C--:B------:R-:W-:Y:S02]  /*5830*/  @!P0 FFMA.FTZ R56, R4, R31.reuse, -R32 ;  /* 0x0000001f04388223 */ /* 0x080fe40000010820 */
[----:B------:R-:W-:Y:S01]  /*5840*/  IMAD.MOV.U32 R4, RZ, RZ, R34 ;  /* 0x000000ffff047224 */ /* 0x000fe200078e0022 */
[----:B------:R-:W-:Y:S01]  /*5850*/  @!P0 HADD2.F32 R5, -RZ, R5.H0_H0 ;  /* 0x20000005ff058230 */ /* 0x000fe20000004100 */
[----:B------:R-:W-:Y:S01]  /*5860*/  @!P0 FFMA.FTZ R3, R30, R31, R3 ;  /* 0x0000001f1e038223 */ /* 0x000fe20000010003 */
[--C-:B------:R-:W-:Y:S02]  /*5870*/  @!P0 HADD2.F32 R30, -RZ, R29.reuse.H0_H0 ;  /* 0x2000001dff1e8230 */ /* 0x100fe40000004100 */
[----:B------:R-:W-:Y:S02]  /*5880*/  @!P0 HADD2.F32 R31, -RZ, R4.H0_H0 ;  /* 0x20000004ff1f8230 */ /* 0x000fe40000004100 */
[----:B------:R-:W-:Y:S01]  /*5890*/  @!P0 HADD2.F32 R4, -RZ, R8.H0_H0 ;  /* 0x20000008ff048230 */ /* 0x000fe20000004100 */
[----:B------:R-:W-:Y:S01]  /*58a0*/  @!P0 FMUL.FTZ R32, R30, R5 ;  /* 0x000000051e208220 */ /* 0x000fe20000410000 */
[----:B------:R-:W-:Y:S03]  /*58b0*/  @!P0 HADD2.F32 R6, -RZ, R6.H0_H0 ;  /* 0x20000006ff068230 */ /* 0x000fe60000004100 */
[C---:B------:R-:W-:Y:S01]  /*58c0*/  @!P0 FFMA.FTZ R60, R4.reuse, R31, -R32 ;  /* 0x0000001f043c8223 */ /* 0x040fe20000010820 */
[----:B------:R-:W-:Y:S01]  /*58d0*/  @!P0 HADD2.F32 R32, -RZ, R29.H1_H1 ;  /* 0x3000001dff208230 */ /* 0x000fe20000004100 */
[----:B------:R-:W-:Y:S01]  /*58e0*/  @!P0 FMUL.FTZ R5, R4, R5 ;  /* 0x0000000504058220 */ /* 0x000fe20000410000 */
[----:B------:R-:W-:Y:S03]  /*58f0*/  @!P0 SHF.R.U64 R4, R34, 0x10, R35 ;  /* 0x0000001022048819 */ /* 0x000fe60000001223 */
[-C--:B------:R-:W-:Y:S02]  /*5900*/  @!P0 FMUL.FTZ R29, R32, R6.reuse ;  /* 0x00000006201d8220 */ /* 0x080fe40000410000 */
[----:B------:R-:W-:Y:S02]  /*5910*/  @!P0 HADD2.F32 R33, -RZ, R4.H0_H0 ;  /* 0x20000004ff218230 */ /* 0x000fe40000004100 */
[----:B------:R-:W-:Y:S02]  /*5920*/  @!P0 HADD2.F32 R4, -RZ, R8.H1_H1 ;  /* 0x30000008ff048230 */ /* 0x000fe40000004100 */
[----:B------:R-:W-:Y:S02]  /*5930*/  @!P0 HADD2.F32 R8, -RZ, R10.H0_H0 ;  /* 0x2000000aff088230 */ /* 0x000fe40000004100 */
[----:B------:R-:W-:Y:S01]  /*5940*/  @!P0 HADD2.F32 R10, -RZ, R44.H1_H1 ;  /* 0x3000002cff0a8230 */ /* 0x000fe20000004100 */
[C---:B------:R-:W-:Y:S01]  /*5950*/  @!P0 FFMA.FTZ R58, R4.reuse, R33, -R29 ;  /* 0x00000021043a8223 */ /* 0x040fe2000001081d */
[----:B------:R-:W-:Y:S01]  /*5960*/  @!P0 HADD2.F32 R29, -RZ, R45.H0_H0 ;  /* 0x2000002dff1d8230 */ /* 0x000fe20000004100 */
[----:B------:R-:W-:Y:S01]  /*5970*/  @!P0 FMUL.FTZ R6, R4, R6 ;  /* 0x0000000604068220 */ /* 0x000fe20000410000 */
[----:B------:R-:W-:Y:S01]  /*5980*/  @!P0 HADD2.F32 R4, -RZ, R9.H1_H1 ;  /* 0x30000009ff048230 */ /* 0x000fe20000004100 */
[----:B------:R-:W-:Y:S01]  /*5990*/  @!P0 FMUL.FTZ R9, R10, R8 ;  /* 0x000000080a098220 */ /* 0x000fe20000410000 */
[----:B------:R-:W-:Y:S01]  /*59a0*/  @!P0 F2FP.PACK_AB R45, R61, R62 ;  /* 0x0000003e3d2d823e */ /* 0x000fe200000000ff */
[--C-:B------:R-:W-:Y:S01]  /*59b0*/  IMAD.MOV.U32 R44, RZ, RZ, R35.reuse ;  /* 0x000000ffff2c7224 */ /* 0x100fe200078e0023 */
[----:B------:R-:W-:Y:S01]  /*59c0*/  @!P0 SHF.R.U32.HI R35, RZ, 0x10, R35 ;  /* 0x00000010ff238819 */ /* 0x000fe20000011623 */
[C---:B------:R-:W-:Y:S01]  /*59d0*/  @!P0 FFMA.FTZ R34, R4.reuse, R29, -R9 ;  /* 0x0000001d04228223 */ /* 0x040fe20000010809 */
[----:B------:R-:W-:Y:S01]  /*59e0*/  @!P0 SHF.R.U32.HI R9, RZ, 0x10, R7 ;  /* 0x00000010ff098819 */ /* 0x000fe20000011607 */
[----:B------:R-:W-:Y:S01]  /*59f0*/  @!P0 FMUL.FTZ R4, R4, R8 ;  /* 0x0000000804048220 */ /* 0x000fe20000410000 */
[----:B------:R-:W-:Y:S01]  /*5a00*/  MOV R8, R7 ;  /* 0x0000000700087202 */ /* 0x000fe20000000f00 */
[----:B------:R-:W-:Y:S01]  /*5a10*/  @!P0 IMAD.MOV.U32 R12, RZ, RZ, R45 ;  /* 0x000000ffff0c8224 */ /* 0x000fe200078e002d */
[----:B------:R-:W-:Y:S01]  /*5a20*/  @!P0 F2FP.PACK_AB R56, R34, R56 ;  /* 0x000000382238823e */ /* 0x000fe200000000ff */
[----:B------:R-:W-:Y:S01]  /*5a30*/  @!P0 IMAD.MOV.U32 R34, RZ, RZ, R39 ;  /* 0x000000ffff228224 */ /* 0x000fe200078e0027 */
[----:B------:R-:W-:Y:S01]  /*5a40*/  @!P0 HADD2.F32 R9, -RZ, R9.H0_H0 ;  /* 0x20000009ff098230 */ /* 0x000fe20000004100 */
[----:B------:R-:W-:Y:S01]  /*5a50*/  @!P0 FFMA.FTZ R4, R10, R29, R4 ;  /* 0x0000001d0a048223 */ /* 0x000fe20000010004 */
[----:B------:R-:W-:Y:S01]  /*5a60*/  @!P0 MOV R13, R56 ;  /* 0x00000038000d8202 */ /* 0x000fe20000000f00 */
[----:B------:R-:W-:Y:S01]  /*5a70*/  @!P0 HADD2.F32 R10, -RZ, R8.H0_H0 ;  /* 0x20000008ff0a8230 */ /* 0x000fe20000004100 */
[----:B------:R-:W-:Y:S01]  /*5a80*/  @!P0 MOV R8, R15 ;  /* 0x0000000f00088202 */ /* 0x000fe20000000f00 */
[----:B------:R-:W-:Y:S01]  /*5a90*/  @!P0 FFMA.FTZ R5, R30, R31, R5 ;  /* 0x0000001f1e058223 */ /* 0x000fe20000010005 */
[----:B------:R-:W-:Y:S01]  /*5aa0*/  @!P0 F2FP.PACK_AB R3, R4, R3 ;  /* 0x000000030403823e */ /* 0x000fe200000000ff */
[----:B------:R-:W-:Y:S01]  /*5ab0*/  @!P0 FFMA.FTZ R6, R32, R33, R6 ;  /* 0x0000002120068223 */ /* 0x000fe20000010006 */
[----:B------:R-:W-:Y:S02]  /*5ac0*/  @!P0 HADD2.F32 R29, -RZ, R34.H0_H0 ;  /* 0x20000022ff1d8230 */ /* 0x000fe40000004100 */
[----:B------:R-:W-:Y:S01]  /*5ad0*/  @!P0 HADD2.F32 R30, -RZ, R44.H0_H0 ;  /* 0x2000002cff1e8230 */ /* 0x000fe20000004100 */
[----:B------:R-:W-:Y:S01]  /*5ae0*/  @!P0 IMAD.MOV.U32 R37, RZ, RZ, R3 ;  /* 0x000000ffff258224 */ /* 0x000fe200078e0003 */
[----:B------:R-:W-:Y:S01]  /*5af0*/  @!P0 HADD2.F32 R7, -RZ, R8.H0_H0 ;  /* 0x20000008ff078230 */ /* 0x000fe20000004100 */
[----:B------:R-:W-:Y:S01]  /*5b00*/  @!P0 FMUL.FTZ R44, R29, R10 ;  /* 0x0000000a1d2c8220 */ /* 0x000fe20000410000 */
[----:B------:R-:W-:Y:S02]  /*5b10*/  @!P0 HADD2.F32 R31, -RZ, R34.H1_H1 ;  /* 0x30000022ff1f8230 */ /* 0x000fe40000004100 */
[----:B------:R-:W-:Y:S01]  /*5b20*/  @!P0 HADD2.F32 R8, -RZ, R8.H1_H1 ;  /* 0x30000008ff088230 */ /* 0x000fe20000004100 */
[C---:B------:R-:W-:Y:S02]  /*5b30*/  @!P0 FFMA.FTZ R44, R7.reuse, R30, -R44 ;  /* 0x0000001e072c8223 */ /* 0x040fe4000001082c */
[----:B------:R-:W-:Y:S01]  /*5b40*/  @!P0 FMUL.FTZ R7, R7, R10 ;  /* 0x0000000a07078220 */ /* 0x000fe20000410000 */
[----:B------:R-:W-:Y:S01]  /*5b50*/  @!P0 HADD2.F32 R10, -RZ, R35.H0_H0 ;  /* 0x20000023ff0a8230 */ /* 0x000fe20000004100 */
[-C--:B------:R-:W-:Y:S02]  /*5b60*/  @!P0 FMUL.FTZ R34, R31, R9.reuse ;  /* 0x000000091f228220 */ /* 0x080fe40000410000 */
[----:B------:R-:W-:Y:S02]  /*5b70*/  @!P0 FFMA.FTZ R7, R29, R30, R7 ;  /* 0x0000001e1d078223 */ /* 0x000fe40000010007 */
[----:B------:R-:W-:Y:S01]  /*5b80*/  @!P0 FFMA.FTZ R35, R8, R10, -R34 ;  /* 0x0000000a08238223 */ /* 0x000fe20000010822 */
[----:B------:R-:W-:Y:S01]  /*5b90*/  @!P0 F2FP.PACK_AB R34, R58, R60 ;  /* 0x0000003c3a22823e */ /* 0x000fe200000000ff */
[----:B------:R-:W-:Y:S01]  /*5ba0*/  @!P0 FMUL.FTZ R8, R8, R9 ;  /* 0x0000000908088220 */ /* 0x000fe20000410000 */
[----:B------:R-:W-:Y:S02]  /*5bb0*/  @!P0 F2FP.PACK_AB R9, R2, R0 ;  /* 0x000000000209823e */ /* 0x000fe400000000ff */
[----:B------:R-:W-:Y:S01]  /*5bc0*/  @!P0 F2FP.PACK_AB R2, R6, R5 ;  /* 0x000000050602823e */ /* 0x000fe200000000ff */
[----:B------:R-:W-:Y:S01]  /*5bd0*/  @!P0 FFMA.FTZ R8, R31, R10, R8 ;  /* 0x0000000a1f088223 */ /* 0x000fe20000010008 */
[----:B------:R-:W-:Y:S01]  /*5be0*/  @!P0 F2FP.PACK_AB R10, R35, R44 ;  /* 0x0000002c230a823e */ /* 0x000fe200000000ff */
[----:B------:R-:W-:Y:S01]  /*5bf0*/  @!P0 IMAD.MOV.U32 R14, RZ, RZ, R34 ;  /* 0x000000ffff0e8224 */ /* 0x000fe200078e0022 */
[----:B------:R-:W-:Y:S02]  /*5c00*/  @!P0 MOV R36, R9 ;  /* 0x0000000900248202 */ /* 0x000fe40000000f00 */
[----:B------:R-:W-:Y:S02]  /*5c10*/  @!P0 F2FP.PACK_AB R0, R8, R7 ;  /* 0x000000070800823e */ /* 0x000fe400000000ff */
[----:B------:R-:W-:Y:S02]  /*5c20*/  @!P0 MOV R15, R10 ;  /* 0x0000000a000f8202 */ /* 0x000fe40000000f00 */
[----:B------:R-:W-:Y:S02]  /*5c30*/  @!P0 MOV R38, R2 ;  /* 0x0000000200268202 */ /* 0x000fe40000000f00 */
[----:B------:R-:W-:Y:S02]  /*5c40*/  @!P0 MOV R39, R0 ;  /* 0x0000000000278202 */ /* 0x000fe40000000f00 */
[C---:B----4-:R-:W-:Y:S04]  /*5c50*/  LEA R2, P0, R77.reuse, R54, 0x1 ;  /* 0x000000364d027211 */ /* 0x050fe800078008ff */
[----:B---3--:R-:W-:Y:S02]  /*5c60*/  LEA.HI.X R3, R77, R55, R105, 0x1, P0 ;  /* 0x000000374d037211 */ /* 0x008fe400000f0c69 */
[C---:B------:R-:W-:Y:S03]  /*5c70*/  ISETP.GE.AND P0, PT, R57.reuse, c[0x0][0x1d4], PT ;  /* 0x0000750039007a0c */ /* 0x040fe60003f06270 */
[----:B------:R1:W-:Y:S10]  /*5c80*/  ST.E.128 [R2.64], R12 ;  /* 0x0000000c02007985 */ /* 0x0003f4000c101d0a */
[----:B------:R-:W-:Y:S05]  /*5c90*/  @!P0 IMAD.WIDE R4, R57, 0x2, R54 ;  /* 0x0000000239048825 */ /* 0x000fea00078e0236 */
[----:B------:R1:W-:Y:S02]  /*5ca0*/  @!P0 ST.E.128 [R4.64], R36 ;  /* 0x0000002404008985 */ /* 0x0003e4000c101d0a */
.L_x_202:
[----:B------:R-:W-:Y:S05]  /*5cb0*/  BSYNC B0 ;  /* 0x0000000000007941 */ /* 0x000fea0003800000 */
.L_x_201:
[----:B------:R-:W-:Y:S01]  /*5cc0*/  ISETP.GE.AND P0, PT, R25, c[0x0][0x1d4], PT ;  /* 0x0000750019007a0c */ /* 0x000fe20003f06270 */
[----:B------:R-:W-:Y:S01]  /*5cd0*/  @!UPT UIADD3 URZ, URZ, URZ, URZ ;  /* 0x0000003f3f3ff290 */ /* 0x000fe2000fffe03f */
[----:B------:R-:W-:Y:S11]  /*5ce0*/  BSSY B0, `(.L_x_203) ;  /* 0x0000079000007945 */ /* 0x000ff60003800000 */
[----:B------:R-:W-:-:S05]  /*5cf0*/  @P0 BRA `(.L_x_204) ;  /* 0x0000077000000947 */ /* 0x000fca0003800000 */
[----:B------:R-:W-:Y:S01]  /*5d00*/  LOP3.LUT P1, RZ, R214, 0x4, RZ, 0xc0, !PT ;  /* 0x00000004d6ff7812 */ /* 0x000fe2000782c0ff */
[----:B-1----:R-:W1:Y:S01]  /*5d10*/  LDS.128 R12, [R98+0x6100] ;  /* 0x00610000620c7984 */ /* 0x002e620000000c00 */
[----:B------:R-:W-:Y:S02]  /*5d20*/  ISETP.GE.AND P0, PT, R25, c[0x0][0x27c], PT ;  /* 0x00009f0019007a0c */ /* 0x000fe40003f06270 */
[----:B------:R-:W-:Y:S04]  /*5d30*/  SEL R0, R122, R119, !P1 ;  /* 0x000000777a007207 */ /* 0x000fe80004800000 */
[----:B------:R-:W-:Y:S04]  /*5d40*/  SHF.R.S32.HI R2, RZ, 0x1f, R0 ;  /* 0x0000001fff027819 */ /* 0x000fe80000011400 */
[----:B------:R-:W-:Y:S03]  /*5d50*/  LEA.HI R0, R2, R0, RZ, 0x4 ;  /* 0x0000000002007211 */ /* 0x000fe600078f20ff */
[--C-:B------:R-:W-:Y:S01]  /*5d60*/  @!P0 SHF.R.U64 R7, R16, 0x10, R17.reuse ;  /* 0x0000001010078819 */ /* 0x100fe20000001211 */
[--C-:B------:R-:W-:Y:S01]  /*5d70*/  @!P0 HADD2.F32 R8, -RZ, R46.reuse.H0_H0 ;  /* 0x2000002eff088230 */ /* 0x100fe20000004100 */
[----:B------:R-:W-:Y:S01]  /*5d80*/  LEA.HI.SX32 R0, R0, R112, 0x1c ;  /* 0x0000007000007211 */ /* 0x000fe200078fe2ff */
[----:B------:R-:W-:Y:S01]  /*5d90*/  @!P0 HADD2.F32 R10, -RZ, R46.H1_H1 ;  /* 0x3000002eff0a8230 */ /* 0x000fe20000004100 */
[----:B------:R-:W-:Y:S01]  /*5da0*/  @!P0 SHF.R.U32.HI R5, RZ, 0x10, R17 ;  /* 0x00000010ff058819 */ /* 0x000fe20000011611 */
[----:B------:R-:W-:Y:S01]  /*5db0*/  @!P0 HADD2.F32 R7, -RZ, R7.H0_H0 ;  /* 0x20000007ff078230 */ /* 0x000fe20000004100 */
[----:B------:R-:W-:Y:S02]  /*5dc0*/  SHF.R.S32.HI R2, RZ, 0x1f, R0 ;  /* 0x0000001fff027819 */ /* 0x000fe40000011400 */
[----:B------:R-:W-:Y:S01]  /*5dd0*/  SHF.L.U32 R36, R0, 0x3, RZ ;  /* 0x0000000300247819 */ /* 0x000fe200000006ff */
[----:B------:R-:W-:Y:S01]  /*5de0*/  @!P0 HADD2.F32 R5, -RZ, R5.H0_H0 ;  /* 0x20000005ff058230 */ /* 0x000fe20000004100 */
[----:B------:R-:W-:Y:S02]  /*5df0*/  LEA.HI R0, R2, R0, RZ, 0x3 ;  /* 0x0000000002007211 */ /* 0x000fe400078f18ff */
[--C-:B------:R-:W-:Y:S02]  /*5e00*/  @!P0 SHF.R.U32.HI R30, RZ, 0x10, R41.reuse ;  /* 0x00000010ff1e8819 */ /* 0x100fe40000011629 */
[----:B------:R-:W-:Y:S01]  /*5e10*/  @!P0 SHF.R.U64 R31, R40, 0x10, R41 ;  /* 0x00000010281f8819 */ /* 0x000fe20000001229 */
[----:B------:R-:W-:Y:S01]  /*5e20*/  IMAD.SHL.U32 R0, R0, 0x200, RZ ;  /* 0x0000020000007824 */ /* 0x000fe200078e00ff */
[----:B------:R-:W-:Y:S04]  /*5e30*/  LOP3.LUT R2, R218, 0x38, R36, 0xf8, !PT ;  /* 0x00000038da027812 */ /* 0x000fe800078ef824 */
[----:B------:R-:W-:Y:S02]  /*5e40*/  LOP3.LUT R2, R2, R219, RZ, 0x3c, !PT ;  /* 0x000000db02027212 */ /* 0x000fe400078e3cff */
[----:B------:R-:W-:Y:S01]  /*5e50*/  LOP3.LUT R0, R0, 0x7ffff000, RZ, 0xc0, !PT ;  /* 0x7ffff00000007812 */ /* 0x000fe200078ec0ff */
[----:B-1----:R-:W-:Y:S03]  /*5e60*/  @!P0 IMAD.MOV.U32 R6, RZ, RZ, R12 ;  /* 0x000000ffff068224 */ /* 0x002fe600078e000c */
[----:B------:R-:W-:Y:S01]  /*5e70*/  IADD3 R0, R2, R0, R220 ;  /* 0x0000000002007210 */ /* 0x000fe20007ffe0dc */
[----:B------:R-:W-:Y:S03]  /*5e80*/  @!P0 HADD2.F32 R2, -RZ, R11.H0_H0 ;  /* 0x2000000bff028230 */ /* 0x000fe60000004100 */
[----:B------:R-:W-:Y:S01]  /*5e90*/  SHF.L.U32 R0, R0, 0x1, RZ ;  /* 0x0000000100007819 */ /* 0x000fe200000006ff */
[----:B------:R-:W-:Y:S04]  /*5ea0*/  @!P0 HADD2.F32 R3, -RZ, R6.H0_H0 ;  /* 0x20000006ff038230 */ /* 0x000fe80000004100 */
[----:B------:R1:W2:Y:S02]  /*5eb0*/  LDS.128 R32, [R0+0x6100] ;  /* 0x0061000000207984 */ /* 0x0002a40000000c00 */
[C---:B-1----:R-:W-:Y:S02]  /*5ec0*/  @!P0 FMUL.FTZ R0, R3.reuse, R2 ;  /* 0x0000000203008220 */ /* 0x042fe40000410000 */
[----:B--2---:R-:W-:Y:S01]  /*5ed0*/  @!P0 IMAD.MOV.U32 R16, RZ, RZ, R33 ;  /* 0x000000ffff108224 */ /* 0x004fe200078e0021 */
[----:B------:R-:W-:Y:S04]  /*5ee0*/  @!P0 MOV R29, R32 ;  /* 0x00000020001d8202 */ /* 0x000fe80000000f00 */
[--C-:B------:R-:W-:Y:S02]  /*5ef0*/  @!P0 HADD2.F32 R9, -RZ, R16.reuse.H0_H0 ;  /* 0x20000010ff098230 */ /* 0x100fe40000004100 */
[----:B------:R-:W-:Y:S05]  /*5f00*/  @!P0 HADD2.F32 R4, -RZ, R29.H0_H0 ;  /* 0x2000001dff048230 */ /* 0x000fea0000004100 */
[C---:B------:R-:W-:Y:S02]  /*5f10*/  @!P0 FMUL.FTZ R2, R4.reuse, R2 ;  /* 0x0000000204028220 */ /* 0x040fe40000410000 */
[-C--:B------:R-:W-:Y:S01]  /*5f20*/  @!P0 FFMA.FTZ R0, R4, R8.reuse, R0 ;  /* 0x0000000804008223 */ /* 0x080fe20000010000 */
[----:B------:R-:W-:Y:S01]  /*5f30*/  @!P0 MOV R4, R13 ;  /* 0x0000000d00048202 */ /* 0x000fe20000000f00 */
[----:B------:R-:W-:Y:S01]  /*5f40*/  @!P0 FFMA.FTZ R38, R3, R8, -R2 ;  /* 0x0000000803268223 */ /* 0x000fe20000010802 */
[----:B------:R-:W-:Y:S02]  /*5f50*/  @!P0 HADD2.F32 R3, -RZ, R11.H1_H1 ;  /* 0x3000000bff038230 */ /* 0x000fe40000004100 */
[----:B------:R-:W-:Y:S02]  /*5f60*/  @!P0 HADD2.F32 R11, -RZ, R16.H1_H1 ;  /* 0x30000010ff0b8230 */ /* 0x000fe40000004100 */
[----:B------:R-:W-:Y:S01]  /*5f70*/  @!P0 HADD2.F32 R2, -RZ, R4.H0_H0 ;  /* 0x20000004ff028230 */ /* 0x000fe20000004100 */
[-C--:B------:R-:W-:Y:S01]  /*5f80*/  @!P0 FMUL.FTZ R8, R9, R3.reuse ;  /* 0x0000000309088220 */ /* 0x080fe20000410000 */
[----:B------:R-:W-:Y:S03]  /*5f90*/  @!P0 HADD2.F32 R16, -RZ, R30.H0_H0 ;  /* 0x2000001eff108230 */ /* 0x000fe60000004100 */
[C---:B------:R-:W-:Y:S01]  /*5fa0*/  @!P0 FFMA.FTZ R37, R2.reuse, R10, -R8 ;  /* 0x0000000a02258223 */ /* 0x040fe20000010808 */
[----:B------:R-:W-:Y:S01]  /*5fb0*/  @!P0 HADD2.F32 R8, -RZ, R29.H1_H1 ;  /* 0x3000001dff088230 */ /* 0x000fe20000004100 */
[----:B------:R-:W-:Y:S01]  /*5fc0*/  @!P0 FMUL.FTZ R3, R2, R3 ;  /* 0x0000000302038220 */ /* 0x000fe20000410000 */
[----:B------:R-:W-:Y:S01]  /*5fd0*/  @!P0 HADD2.F32 R2, -RZ, R4.H1_H1 ;  /* 0x30000004ff028230 */ /* 0x000fe20000004100 */
[-C--:B------:R-:W-:Y:S02]  /*5fe0*/  @!P0 FMUL.FTZ R4, R11, R5.reuse ;  /* 0x000000050b048220 */ /* 0x080fe40000410000 */
[----:B------:R-:W-:Y:S02]  /*5ff0*/  @!P0 IMAD.MOV.U32 R29, RZ, RZ, R34 ;  /* 0x000000ffff1d8224 */ /* 0x000fe400078e0022 */
[C---:B------:R-:W-:Y:S02]  /*6000*/  @!P0 FFMA.FTZ R17, R2.reuse, R16, -R4 ;  /* 0x0000001002118223 */ /* 0x040fe40000010804 */
[----:B------:R-:W-:Y:S01]  /*6010*/  @!P0 FMUL.FTZ R4, R2, R5 ;  /* 0x0000000502048220 */ /* 0x000fe20000410000 */
[----:B------:R-:W-:Y:S02]  /*6020*/  @!P0 HADD2.F32 R5, -RZ, R31.H0_H0 ;  /* 0x2000001fff058230 */ /* 0x000fe40000004100 */
[----:B------:R-:W-:Y:S01]  /*6030*/  @!P0 HADD2.F32 R2, -RZ, R6.H1_H1 ;  /* 0x30000006ff028230 */ /* 0x000fe20000004100 */
[----:B------:R-:W-:Y:S01]  /*6040*/  @!P0 FMUL.FTZ R6, R8, R7 ;  /* 0x0000000708068220 */ /* 0x000fe20000410000 */
[----:B------:R-:W-:Y:S03]  /*6050*/  @!P0 F2FP.PACK_AB R30, R17, R37 ;  /* 0x00000025111e823e */ /* 0x000fe600000000ff */
[C---:B------:R-:W-:Y:S02]  /*6060*/  @!P0 FFMA.FTZ R6, R2.reuse, R5, -R6 ;  /* 0x0000000502068223 */ /* 0x040fe40000010806 */
[----:B------:R-:W-:Y:S01]  /*6070*/  @!P0 FMUL.FTZ R2, R2, R7 ;  /* 0x0000000702028220 */ /* 0x000fe20000410000 */
[----:B------:R-:W-:Y:S01]  /*6080*/  @!P0 HADD2.F32 R7, -RZ, R29.H0_H0 ;  /* 0x2000001dff078230 */ /* 0x000fe20000004100 */
[----:B------:R-:W-:Y:S01]  /*6090*/  @!P0 IMAD.MOV.U32 R13, RZ, RZ, R30 ;  /* 0x000000ffff0d8224 */ /* 0x000fe200078e001e */
[----:B------:R-:W-:Y:S01]  /*60a0*/  @!P0 F2FP.PACK_AB R17, R6, R38 ;  /* 0x000000260611823e */ /* 0x000fe200000000ff */
[----:B------:R-:W-:Y:S01]  /*60b0*/  @!P0 FFMA.FTZ R2, R8, R5, R2 ;  /* 0x0000000508028223 */ /* 0x000fe20000010002 */
[--C-:B------:R-:W-:Y:S01]  /*60c0*/  @!P0 HADD2.F32 R5, -RZ, R26.reuse.H0_H0 ;  /* 0x2000001aff058230 */ /* 0x100fe20000004100 */
[----:B------:R-:W-:Y:S01]  /*60d0*/  @!P0 FFMA.FTZ R3, R9, R10, R3 ;  /* 0x0000000a09038223 */ /* 0x000fe20000010003 */
[----:B------:R-:W-:Y:S01]  /*60e0*/  @!P0 MOV R9, R14 ;  /* 0x0000000e00098202 */ /* 0x000fe20000000f00 */
[----:B------:R-:W-:Y:S01]  /*60f0*/  @!P0 FFMA.FTZ R4, R11, R16, R4 ;  /* 0x000000100b048223 */ /* 0x000fe20000010004 */
[----:B------:R-:W-:Y:S01]  /*6100*/  @!P0 HADD2.F32 R8, -RZ, R47.H0_H0 ;  /* 0x2000002fff088230 */ /* 0x000fe20000004100 */
[C---:B------:R-:W-:Y:S01]  /*6110*/  @!P0 FMUL.FTZ R11, R7.reuse, R5 ;  /* 0x00000005070b8220 */ /* 0x040fe20000410000 */
[--C-:B------:R-:W-:Y:S01]  /*6120*/  @!P0 SHF.R.U64 R16, R18, 0x10, R19.reuse ;  /* 0x0000001012108819 */ /* 0x100fe20000001213 */
[----:B------:R-:W-:Y:S01]  /*6130*/  @!P0 HADD2.F32 R6, -RZ, R9.H0_H0 ;  /* 0x20000009ff068230 */ /* 0x000fe20000004100 */
[----:B------:R-:W-:Y:S01]  /*6140*/  @!P0 MOV R12, R17 ;  /* 0x00000011000c8202 */ /* 0x000fe20000000f00 */
[----:B------:R-:W-:Y:S01]  /*6150*/  @!P0 HADD2.F32 R18, -RZ, R47.H1_H1 ;  /* 0x3000002fff128230 */ /* 0x000fe20000004100 */
[----:B------:R-:W-:Y:S01]  /*6160*/  @!P0 SHF.R.U32.HI R10, RZ, 0x10, R19 ;  /* 0x00000010ff0a8819 */ /* 0x000fe20000011613 */
[----:B------:R-:W-:Y:S01]  /*6170*/  @!P0 IMAD.MOV.U32 R19, RZ, RZ, R35 ;  /* 0x000000ffff138224 */ /* 0x000fe200078e0023 */
[----:B------:R-:W-:Y:S01]  /*6180*/  @!P0 SHF.R.U64 R30, R42, 0x10, R43 ;  /* 0x000000102a1e8819 */ /* 0x000fe2000000122b */
[----:B------:R-:W-:Y:S01]  /*6190*/  @!P0 FMUL.FTZ R5, R6, R5 ;  /* 0x0000000506058220 */ /* 0x000fe20000410000 */
[----:B------:R-:W-:Y:S01]  /*61a0*/  @!P0 F2FP.PACK_AB R3, R4, R3 ;  /* 0x000000030403823e */ /* 0x000fe200000000ff */
[-C--:B------:R-:W-:Y:S01]  /*61b0*/  @!P0 FFMA.FTZ R37, R6, R8.reuse, -R11 ;  /* 0x0000000806258223 */ /* 0x080fe2000001080b */
[--C-:B------:R-:W-:Y:S01]  /*61c0*/  @!P0 HADD2.F32 R17, -RZ, R19.reuse.H0_H0 ;  /* 0x20000013ff118230 */ /* 0x100fe20000004100 */
[----:B------:R-:W-:Y:S01]  /*61d0*/  @!P0 FFMA.FTZ R5, R7, R8, R5 ;  /* 0x0000000807058223 */ /* 0x000fe20000010005 */
[----:B------:R-:W-:Y:S01]  /*61e0*/  @!P0 MOV R8, R15 ;  /* 0x0000000f00088202 */ /* 0x000fe20000000f00 */
[----:B------:R-:W-:Y:S01]  /*61f0*/  @!P0 IMAD.MOV.U32 R33, RZ, RZ, R3 ;  /* 0x000000ffff218224 */ /* 0x000fe200078e0003 */
[----:B------:R-:W-:Y:S01]  /*6200*/  @!P0 HADD2.F32 R7, -RZ, R26.H1_H1 ;  /* 0x3000001aff078230 */ /* 0x000fe20000004100 */
[----:B------:R-:W-:Y:S01]  /*6210*/  @!P0 SHF.R.U32.HI R26, RZ, 0x10, R43 ;  /* 0x00000010ff1a8819 */ /* 0x000fe2000001162b */
[----:B------:R-:W-:Y:S02]  /*6220*/  @!P0 HADD2.F32 R11, -RZ, R10.H0_H0 ;  /* 0x2000000aff0b8230 */ /* 0x000fe40000004100 */
[----:B------:R-:W-:Y:S01]  /*6230*/  @!P0 HADD2.F32 R6, -RZ, R8.H0_H0 ;  /* 0x20000008ff068230 */ /* 0x000fe20000004100 */
[-C--:B------:R-:W-:Y:S01]  /*6240*/  @!P0 FMUL.FTZ R31, R17, R7.reuse ;  /* 0x00000007111f8220 */ /* 0x080fe20000410000 */
[----:B------:R-:W-:Y:S02]  /*6250*/  @!P0 HADD2.F32 R19, -RZ, R19.H1_H1 ;  /* 0x30000013ff138230 */ /* 0x000fe40000004100 */
[----:B------:R-:W-:Y:S01]  /*6260*/  @!P0 HADD2.F32 R26, -RZ, R26.H0_H0 ;  /* 0x2000001aff1a8230 */ /* 0x000fe20000004100 */
[C---:B------:R-:W-:Y:S01]  /*6270*/  @!P0 FFMA.FTZ R31, R6.reuse, R18, -R31 ;  /* 0x00000012061f8223 */ /* 0x040fe2000001081f */
[----:B------:R-:W-:Y:S01]  /*6280*/  @!P0 HADD2.F32 R10, -RZ, R16.H0_H0 ;  /* 0x20000010ff0a8230 */ /* 0x000fe20000004100 */
[----:B------:R-:W-:Y:S01]  /*6290*/  @!P0 FMUL.FTZ R7, R6, R7 ;  /* 0x0000000706078220 */ /* 0x000fe20000410000 */
[----:B------:R-:W-:Y:S01]  /*62a0*/  @!P0 HADD2.F32 R6, -RZ, R8.H1_H1 ;  /* 0x30000008ff068230 */ /* 0x000fe20000004100 */
[-C--:B------:R-:W-:Y:S01]  /*62b0*/  @!P0 FMUL.FTZ R8, R19, R11.reuse ;  /* 0x0000000b13088220 */ /* 0x080fe20000410000 */
[----:B------:R-:W-:Y:S03]  /*62c0*/  @!P0 HADD2.F32 R16, -RZ, R29.H1_H1 ;  /* 0x3000001dff108230 */ /* 0x000fe60000004100 */
[C---:B------:R-:W-:Y:S02]  /*62d0*/  @!P0 FFMA.FTZ R29, R6.reuse, R26, -R8 ;  /* 0x0000001a061d8223 */ /* 0x040fe40000010808 */
[----:B------:R-:W-:Y:S01]  /*62e0*/  @!P0 FMUL.FTZ R8, R6, R11 ;  /* 0x0000000b06088220 */ /* 0x000fe20000410000 */
[----:B------:R-:W-:Y:S02]  /*62f0*/  @!P0 HADD2.F32 R11, -RZ, R30.H0_H0 ;  /* 0x2000001eff0b8230 */ /* 0x000fe40000004100 */
[----:B------:R-:W-:Y:S01]  /*6300*/  @!P0 F2FP.PACK_AB R29, R29, R31 ;  /* 0x0000001f1d1d823e */ /* 0x000fe200000000ff */
[----:B------:R-:W-:Y:S01]  /*6310*/  @!P0 HADD2.F32 R6, -RZ, R9.H1_H1 ;  /* 0x30000009ff068230 */ /* 0x000fe20000004100 */
[-C--:B------:R-:W-:Y:S02]  /*6320*/  @!P0 FMUL.FTZ R9, R16, R10.reuse ;  /* 0x0000000a10098220 */ /* 0x080fe40000410000 */
[----:B------:R-:W-:Y:S02]  /*6330*/  @!P0 MOV R15, R29 ;  /* 0x0000001d000f8202 */ /* 0x000fe40000000f00 */
[C---:B------:R-:W-:Y:S02]  /*6340*/  @!P0 FFMA.FTZ R9, R6.reuse, R11, -R9 ;  /* 0x0000000b06098223 */ /* 0x040fe40000010809 */
[----:B------:R-:W-:Y:S03]  /*6350*/  @!P0 FMUL.FTZ R6, R6, R10 ;  /* 0x0000000a06068220 */ /* 0x000fe60000410000 */
[----:B------:R-:W-:Y:S01]  /*6360*/  @!P0 F2FP.PACK_AB R10, R9, R37 ;  /* 0x00000025090a823e */ /* 0x000fe200000000ff */
[----:B------:R-:W-:Y:S01]  /*6370*/  @!P0 FFMA.FTZ R6, R16, R11, R6 ;  /* 0x0000000b10068223 */ /* 0x000fe20000010006 */
[----:B------:R-:W-:Y:S01]  /*6380*/  @!P0 F2FP.PACK_AB R9, R2, R0 ;  /* 0x000000000209823e */ /* 0x000fe200000000ff */
[----:B------:R-:W-:Y:S02]  /*6390*/  @!P0 FFMA.FTZ R7, R17, R18, R7 ;  /* 0x0000001211078223 */ /* 0x000fe40000010007 */
[----:B------:R-:W-:Y:S01]  /*63a0*/  @!P0 FFMA.FTZ R8, R19, R26, R8 ;  /* 0x0000001a13088223 */ /* 0x000fe20000010008 */
[----:B------:R-:W-:Y:S01]  /*63b0*/  @!P0 F2FP.PACK_AB R2, R6, R5 ;  /* 0x000000050602823e */ /* 0x000fe200000000ff */
[----:B------:R-:W-:Y:S01]  /*63c0*/  @!P0 IMAD.MOV.U32 R14, RZ, RZ, R10 ;  /* 0x000000ffff0e8224 */ /* 0x000fe200078e000a */
[----:B------:R-:W-:Y:S02]  /*63d0*/  @!P0 MOV R32, R9 ;  /* 0x0000000900208202 */ /* 0x000fe40000000f00 */
[----:B------:R-:W-:Y:S02]  /*63e0*/  @!P0 F2FP.PACK_AB R0, R8, R7 ;  /* 0x000000070800823e */ /* 0x000fe400000000ff */
        /* <DEDUP_REMOVED lines=8> */
.L_x_204:
[----:B------:R-:W-:Y:S05]  /*6470*/  BSYNC B0 ;  /* 0x0000000000007941 */ /* 0x000fea0003800000 */
.L_x_203:
[----:B------:R-:W-:Y:S11]  /*6480*/  ISETP.GE.AND P0, PT, R24, c[0x0][0x1d4], PT ;  /* 0x0000750018007a0c */ /* 0x000ff60003f06270 */
[----:B------:R-:W-:Y:S02]  /*6490*/  @!UPT UIADD3 URZ, URZ, URZ, URZ ;  /* 0x0000003f3f3ff290 */ /* 0x000fe4000fffe03f */
[----:B------:R-:W-:-:S05]  /*64a0*/  @P0 BRA `(.L_x_188) ;  /* 0x00000a2000000947 */ /* 0x000fca0003800000 */
[----:B------:R-:W-:Y:S01]  /*64b0*/  LOP3.LUT P1, RZ, R214, 0x8, RZ, 0xc0, !PT ;  /* 0x00000008d6ff7812 */ /* 0x000fe2000782c0ff */
[----:B-1----:R-:W1:Y:S01]  /*64c0*/  LDS.128 R12, [R97+0x6100] ;  /* 0x00610000610c7984 */ /* 0x002e620000000c00 */
[----:B------:R-:W-:Y:S02]  /*64d0*/  ISETP.GE.AND P0, PT, R24, c[0x0][0x27c], PT ;  /* 0x00009f0018007a0c */ /* 0x000fe40003f06270 */
[----:B------:R-:W-:Y:S04]  /*64e0*/  SEL R0, R122, R119, !P1 ;  /* 0x000000777a007207 */ /* 0x000fe80004800000 */
[----:B------:R-:W-:Y:S04]  /*64f0*/  SHF.R.S32.HI R2, RZ, 0x1f, R0 ;  /* 0x0000001fff027819 */ /* 0x000fe80000011400 */
[----:B------:R-:W-:Y:S03]  /*6500*/  LEA.HI R0, R2, R0, RZ, 0x4 ;  /* 0x0000000002007211 */ /* 0x000fe600078f20ff */
[--C-:B------:R-:W-:Y:S01]  /*6510*/  @!P0 HADD2.F32 R8, -RZ, R52.reuse.H0_H0 ;  /* 0x20000034ff088230 */ /* 0x100fe20000004100 */
[----:B------:R-:W-:Y:S01]  /*6520*/  LEA.HI.SX32 R0, R0, R111, 0x1c ;  /* 0x0000006f00007211 */ /* 0x000fe200078fe2ff */
[----:B------:R-:W-:Y:S01]  /*6530*/  @!P0 HADD2.F32 R10, -RZ, R52.H1_H1 ;  /* 0x30000034ff0a8230 */ /* 0x000fe20000004100 */
[----:B------:R-:W-:Y:S02]  /*6540*/  @!P0 SHF.R.U32.HI R6, RZ, 0x10, R21 ;  /* 0x00000010ff068819 */ /* 0x000fe40000011615 */
[----:B------:R-:W-:Y:S02]  /*6550*/  SHF.R.S32.HI R2, RZ, 0x1f, R0 ;  /* 0x0000001fff027819 */ /* 0x000fe40000011400 */
[----:B------:R-:W-:Y:S02]  /*6560*/  SHF.L.U32 R29, R0, 0x3, RZ ;  /* 0x00000003001d7819 */ /* 0x000fe400000006ff */
[----:B------:R-:W-:Y:S02]  /*6570*/  LEA.HI R0, R2, R0, RZ, 0x3 ;  /* 0x0000000002007211 */ /* 0x000fe400078f18ff */
[----:B------:R-:W-:Y:S02]  /*6580*/  LOP3.LUT R2, R218, 0x38, R29, 0xf8, !PT ;  /* 0x00000038da027812 */ /* 0x000fe400078ef81d */
[----:B------:R-:W-:Y:S02]  /*6590*/  SHF.L.U32 R0, R0, 0x9, RZ ;  /* 0x0000000900007819 */ /* 0x000fe400000006ff */
[----:B------:R-:W-:Y:S02]  /*65a0*/  LOP3.LUT R2, R2, R219, RZ, 0x3c, !PT ;  /* 0x000000db02027212 */ /* 0x000fe400078e3cff */
[----:B------:R-:W-:Y:S02]  /*65b0*/  LOP3.LUT R0, R0, 0x7ffff000, RZ, 0xc0, !PT ;  /* 0x7ffff00000007812 */ /* 0x000fe400078ec0ff */
[----:B------:R-:W-:Y:S02]  /*65c0*/  @!P0 SHF.R.U32.HI R16, RZ, 0x10, R49 ;  /* 0x00000010ff108819 */ /* 0x000fe40000011631 */
[----:B------:R-:W-:Y:S01]  /*65d0*/  IADD3 R0, R2, R0, R220 ;  /* 0x0000000002007210 */ /* 0x000fe20007ffe0dc */
[----:B------:R-:W-:Y:S01]  /*65e0*/  @!P0 HADD2.F32 R2, -RZ, R27.H0_H0 ;  /* 0x2000001bff028230 */ /* 0x000fe20000004100 */
[----:B------:R-:W-:Y:S01]  /*65f0*/  @!P0 SHF.R.U64 R7, R20, 0x10, R21 ;  /* 0x0000001014078819 */ /* 0x000fe20000001215 */
[----:B------:R-:W-:Y:S01]  /*6600*/  @!P0 HADD2.F32 R16, -RZ, R16.H0_H0 ;  /* 0x20000010ff108230 */ /* 0x000fe20000004100 */
[----:B------:R-:W-:Y:S01]  /*6610*/  @!P0 SHF.R.U64 R18, R48, 0x10, R49 ;  /* 0x0000001030128819 */ /* 0x000fe20000001231 */
[----:B------:R-:W-:Y:S01]  /*6620*/  IMAD.SHL.U32 R0, R0, 0x2, RZ ;  /* 0x0000000200007824 */ /* 0x000fe200078e00ff */
[----:B-1----:R-:W-:Y:S02]  /*6630*/  @!P0 MOV R5, R12 ;  /* 0x0000000c00058202 */ /* 0x002fe40000000f00 */
[----:B------:R-:W-:Y:S02]  /*6640*/  @!P0 SHF.R.U64 R26, R50, 0x10, R51 ;  /* 0x00000010321a8819 */ /* 0x000fe40000001233 */
[----:B------:R1:W2:Y:S01]  /*6650*/  LDS.128 R32, [R0+0x6100] ;  /* 0x0061000000207984 */ /* 0x0002a20000000c00 */
[----:B------:R-:W-:Y:S05]  /*6660*/  @!P0 HADD2.F32 R3, -RZ, R5.H0_H0 ;  /* 0x20000005ff038230 */ /* 0x000fea0000004100 */
[C---:B-1----:R-:W-:Y:S02]  /*6670*/  @!P0 FMUL.FTZ R0, R3.reuse, R2 ;  /* 0x0000000203008220 */ /* 0x042fe40000410000 */
[----:B--2---:R-:W-:Y:S01]  /*6680*/  @!P0 IMAD.MOV.U32 R17, RZ, RZ, R32 ;  /* 0x000000ffff118224 */ /* 0x004fe200078e0020 */
[----:B------:R-:W-:Y:S02]  /*6690*/  @!P0 MOV R11, R33 ;  /* 0x00000021000b8202 */ /* 0x000fe40000000f00 */
[----:B------:R-:W-:Y:S02]  /*66a0*/  @!P0 MOV R21, R34 ;  /* 0x0000002200158202 */ /* 0x000fe40000000f00 */
[----:B------:R-:W-:Y:S02]  /*66b0*/  @!P0 HADD2.F32 R4, -RZ, R17.H0_H0 ;  /* 0x20000011ff048230 */ /* 0x000fe40000004100 */
[--C-:B------:R-:W-:Y:S02]  /*66c0*/  @!P0 HADD2.F32 R9, -RZ, R11.reuse.H0_H0 ;  /* 0x2000000bff098230 */ /* 0x100fe40000004100 */
[----:B------:R-:W-:Y:S01]  /*66d0*/  @!P0 HADD2.F32 R11, -RZ, R11.H1_H1 ;  /* 0x3000000bff0b8230 */ /* 0x000fe20000004100 */
[C---:B------:R-:W-:Y:S02]  /*66e0*/  @!P0 FMUL.FTZ R2, R4.reuse, R2 ;  /* 0x0000000204028220 */ /* 0x040fe40000410000 */
[-C--:B------:R-:W-:Y:S02]  /*66f0*/  @!P0 FFMA.FTZ R0, R4, R8.reuse, R0 ;  /* 0x0000000804008223 */ /* 0x080fe40000010000 */
[----:B------:R-:W-:Y:S02]  /*6700*/  @!P0 IMAD.MOV.U32 R4, RZ, RZ, R13 ;  /* 0x000000ffff048224 */ /* 0x000fe400078e000d */
[----:B------:R-:W-:Y:S01]  /*6710*/  @!P0 FFMA.FTZ R36, R3, R8, -R2 ;  /* 0x0000000803248223 */ /* 0x000fe20000010802 */
[----:B------:R-:W-:Y:S02]  /*6720*/  @!P0 HADD2.F32 R3, -RZ, R27.H1_H1 ;  /* 0x3000001bff038230 */ /* 0x000fe40000004100 */
[----:B------:R-:W-:Y:S02]  /*6730*/  @!P0 HADD2.F32 R2, -RZ, R4.H0_H0 ;  /* 0x20000004ff028230 */ /* 0x000fe40000004100 */
[----:B------:R-:W-:Y:S01]  /*6740*/  @!P0 HADD2.F32 R8, -RZ, R6.H0_H0 ;  /* 0x20000006ff088230 */ /* 0x000fe20000004100 */
[-C--:B------:R-:W-:Y:S01]  /*6750*/  @!P0 FMUL.FTZ R19, R9, R3.reuse ;  /* 0x0000000309138220 */ /* 0x080fe20000410000 */
[----:B------:R-:W-:Y:S01]  /*6760*/  @!P0 HADD2.F32 R6, -RZ, R7.H0_H0 ;  /* 0x20000007ff068230 */ /* 0x000fe20000004100 */
[C---:B------:R-:W-:Y:S01]  /*6770*/  @!P0 FMUL.FTZ R3, R2.reuse, R3 ;  /* 0x0000000302038220 */ /* 0x040fe20000410000 */
[----:B------:R-:W-:Y:S01]  /*6780*/  @!P0 HADD2.F32 R7, -RZ, R17.H1_H1 ;  /* 0x30000011ff078230 */ /* 0x000fe20000004100 */
[----:B------:R-:W-:Y:S01]  /*6790*/  @!P0 FFMA.FTZ R20, R2, R10, -R19 ;  /* 0x0000000a02148223 */ /* 0x000fe20000010813 */
[----:B------:R-:W-:Y:S01]  /*67a0*/  @!P0 HADD2.F32 R2, -RZ, R4.H1_H1 ;  /* 0x30000004ff028230 */ /* 0x000fe20000004100 */
[----:B------:R-:W-:Y:S04]  /*67b0*/  @!P0 FMUL.FTZ R4, R11, R8 ;  /* 0x000000080b048220 */ /* 0x000fe80000410000 */
[C---:B------:R-:W-:Y:S02]  /*67c0*/  @!P0 FFMA.FTZ R19, R2.reuse, R16, -R4 ;  /* 0x0000001002138223 */ /* 0x040fe40000010804 */
[----:B------:R-:W-:Y:S01]  /*67d0*/  @!P0 FMUL.FTZ R4, R2, R8 ;  /* 0x0000000802048220 */ /* 0x000fe20000410000 */
[----:B------:R-:W-:Y:S02]  /*67e0*/  @!P0 HADD2.F32 R8, -RZ, R18.H0_H0 ;  /* 0x20000012ff088230 */ /* 0x000fe40000004100 */
[----:B------:R-:W-:Y:S01]  /*67f0*/  @!P0 HADD2.F32 R2, -RZ, R5.H1_H1 ;  /* 0x30000005ff028230 */ /* 0x000fe20000004100 */
[----:B------:R-:W-:Y:S01]  /*6800*/  @!P0 FMUL.FTZ R5, R7, R6 ;  /* 0x0000000607058220 */ /* 0x000fe20000410000 */
[----:B------:R-:W-:Y:S01]  /*6810*/  @!P0 F2FP.PACK_AB R30, R19, R20 ;  /* 0x00000014131e823e */ /* 0x000fe200000000ff */
[----:B------:R-:W-:Y:S01]  /*6820*/  @!P0 HADD2.F32 R18, -RZ, R53.H1_H1 ;  /* 0x30000035ff128230 */ /* 0x000fe20000004100 */
[----:B------:R-:W-:Y:S01]  /*6830*/  @!P0 SHF.R.U32.HI R20, RZ, 0x10, R51 ;  /* 0x00000010ff148819 */ /* 0x000fe20000011633 */
[C---:B------:R-:W-:Y:S01]  /*6840*/  @!P0 FFMA.FTZ R17, R2.reuse, R8, -R5 ;  /* 0x0000000802118223 */ /* 0x040fe20000010805 */
[----:B------:R-:W-:Y:S01]  /*6850*/  @!P0 HADD2.F32 R5, -RZ, R28.H0_H0 ;  /* 0x2000001cff058230 */ /* 0x000fe20000004100 */
[----:B------:R-:W-:Y:S01]  /*6860*/  @!P0 FMUL.FTZ R2, R2, R6 ;  /* 0x0000000602028220 */ /* 0x000fe20000410000 */
[----:B------:R-:W-:Y:S01]  /*6870*/  @!P0 MOV R19, R35 ;  /* 0x0000002300138202 */ /* 0x000fe20000000f00 */
[----:B------:R-:W-:Y:S01]  /*6880*/  @!P0 IMAD.MOV.U32 R13, RZ, RZ, R30 ;  /* 0x000000ffff0d8224 */ /* 0x000fe200078e001e */
[----:B------:R-:W-:Y:S01]  /*6890*/  @!P0 F2FP.PACK_AB R27, R17, R36 ;  /* 0x00000024111b823e */ /* 0x000fe200000000ff */
[----:B------:R-:W-:Y:S01]  /*68a0*/  @!P0 FFMA.FTZ R2, R7, R8, R2 ;  /* 0x0000000807028223 */ /* 0x000fe20000010002 */
[----:B------:R-:W-:Y:S01]  /*68b0*/  @!P0 HADD2.F32 R7, -RZ, R21.H0_H0 ;  /* 0x20000015ff078230 */ /* 0x000fe20000004100 */
[----:B------:R-:W-:Y:S01]  /*68c0*/  @!P0 FFMA.FTZ R3, R9, R10, R3 ;  /* 0x0000000a09038223 */ /* 0x000fe20000010003 */
[----:B------:R-:W-:Y:S01]  /*68d0*/  @!P0 MOV R12, R27 ;  /* 0x0000001b000c8202 */ /* 0x000fe20000000f00 */
[----:B------:R-:W-:Y:S01]  /*68e0*/  @!P0 IMAD.MOV.U32 R9, RZ, RZ, R14 ;  /* 0x000000ffff098224 */ /* 0x000fe200078e000e */
[----:B------:R-:W-:Y:S01]  /*68f0*/  @!P0 HADD2.F32 R8, -RZ, R53.H0_H0 ;  /* 0x20000035ff088230 */ /* 0x000fe20000004100 */
[----:B------:R-:W-:Y:S01]  /*6900*/  @!P0 FFMA.FTZ R4, R11, R16, R4 ;  /* 0x000000100b048223 */ /* 0x000fe20000010004 */
[--C-:B------:R-:W-:Y:S01]  /*6910*/  @!P0 SHF.R.U32.HI R10, RZ, 0x10, R23.reuse ;  /* 0x00000010ff0a8819 */ /* 0x100fe20000011617 */
[C---:B------:R-:W-:Y:S01]  /*6920*/  @!P0 FMUL.FTZ R16, R7.reuse, R5 ;  /* 0x0000000507108220 */ /* 0x040fe20000410000 */
[----:B------:R-:W-:Y:S01]  /*6930*/  @!P0 HADD2.F32 R6, -RZ, R9.H0_H0 ;  /* 0x20000009ff068230 */ /* 0x000fe20000004100 */
[----:B------:R-:W-:Y:S01]  /*6940*/  @!P0 SHF.R.U64 R11, R22, 0x10, R23 ;  /* 0x00000010160b8819 */ /* 0x000fe20000001217 */
[----:B------:R-:W-:Y:S01]  /*6950*/  @!P0 HADD2.F32 R20, -RZ, R20.H0_H0 ;  /* 0x20000014ff148230 */ /* 0x000fe20000004100 */
[----:B------:R-:W-:Y:S01]  /*6960*/  @!P0 F2FP.PACK_AB R3, R4, R3 ;  /* 0x000000030403823e */ /* 0x000fe200000000ff */
[--C-:B------:R-:W-:Y:S01]  /*6970*/  @!P0 HADD2.F32 R17, -RZ, R19.reuse.H0_H0 ;  /* 0x20000013ff118230 */ /* 0x100fe20000004100 */
[C---:B------:R-:W-:Y:S01]  /*6980*/  @!P0 FMUL.FTZ R5, R6.reuse, R5 ;  /* 0x0000000506058220 */ /* 0x040fe20000410000 */
[----:B------:R-:W-:Y:S01]  /*6990*/  @!P0 HADD2.F32 R19, -RZ, R19.H1_H1 ;  /* 0x30000013ff138230 */ /* 0x000fe20000004100 */
[-C--:B------:R-:W-:Y:S01]  /*69a0*/  @!P0 FFMA.FTZ R31, R6, R8.reuse, -R16 ;  /* 0x00000008061f8223 */ /* 0x080fe20000010810 */
[----:B------:R-:W-:Y:S01]  /*69b0*/  @!P0 HADD2.F32 R16, -RZ, R10.H0_H0 ;  /* 0x2000000aff108230 */ /* 0x000fe20000004100 */
[----:B------:R-:W-:Y:S01]  /*69c0*/  @!P0 FFMA.FTZ R5, R7, R8, R5 ;  /* 0x0000000807058223 */ /* 0x000fe20000010005 */
[----:B------:R-:W-:Y:S01]  /*69d0*/  @!P0 HADD2.F32 R10, -RZ, R11.H0_H0 ;  /* 0x2000000bff0a8230 */ /* 0x000fe20000004100 */
[----:B------:R-:W-:Y:S01]  /*69e0*/  @!P0 IMAD.MOV.U32 R8, RZ, RZ, R15 ;  /* 0x000000ffff088224 */ /* 0x000fe200078e000f */
[----:B------:R-:W-:Y:S01]  /*69f0*/  @!P0 HADD2.F32 R7, -RZ, R28.H1_H1 ;  /* 0x3000001cff078230 */ /* 0x000fe20000004100 */
[----:B------:R-:W-:Y:S01]  /*6a00*/  @!P0 IMAD.MOV.U32 R33, RZ, RZ, R3 ;  /* 0x000000ffff218224 */ /* 0x000fe200078e0003 */
[----:B------:R-:W-:Y:S02]  /*6a10*/  @!P0 HADD2.F32 R11, -RZ, R21.H1_H1 ;  /* 0x30000015ff0b8230 */ /* 0x000fe40000004100 */
[--C-:B------:R-:W-:Y:S01]  /*6a20*/  @!P0 HADD2.F32 R6, -RZ, R8.reuse.H0_H0 ;  /* 0x20000008ff068230 */ /* 0x100fe20000004100 */
[-C--:B------:R-:W-:Y:S04]  /*6a30*/  @!P0 FMUL.FTZ R22, R17, R7.reuse ;  /* 0x0000000711168220 */ /* 0x080fe80000410000 */
[C---:B------:R-:W-:Y:S02]  /*6a40*/  @!P0 FFMA.FTZ R23, R6.reuse, R18, -R22 ;  /* 0x0000001206178223 */ /* 0x040fe40000010816 */
[----:B------:R-:W-:Y:S01]  /*6a50*/  @!P0 FMUL.FTZ R7, R6, R7 ;  /* 0x0000000706078220 */ /* 0x000fe20000410000 */
[----:B------:R-:W-:Y:S01]  /*6a60*/  @!P0 HADD2.F32 R6, -RZ, R8.H1_H1 ;  /* 0x30000008ff068230 */ /* 0x000fe20000004100 */
[----:B------:R-:W-:Y:S04]  /*6a70*/  @!P0 FMUL.FTZ R8, R19, R16 ;  /* 0x0000001013088220 */ /* 0x000fe80000410000 */
[C---:B------:R-:W-:Y:S02]  /*6a80*/  @!P0 FFMA.FTZ R22, R6.reuse, R20, -R8 ;  /* 0x0000001406168223 */ /* 0x040fe40000010808 */
[----:B------:R-:W-:Y:S01]  /*6a90*/  @!P0 FMUL.FTZ R8, R6, R16 ;  /* 0x0000001006088220 */ /* 0x000fe20000410000 */
[----:B------:R-:W-:Y:S02]  /*6aa0*/  @!P0 HADD2.F32 R16, -RZ, R26.H0_H0 ;  /* 0x2000001aff108230 */ /* 0x000fe40000004100 */
[----:B------:R-:W-:Y:S01]  /*6ab0*/  @!P0 F2FP.PACK_AB R21, R22, R23 ;  /* 0x000000171615823e */ /* 0x000fe200000000ff */
[----:B------:R-:W-:Y:S01]  /*6ac0*/  @!P0 HADD2.F32 R6, -RZ, R9.H1_H1 ;  /* 0x30000009ff068230 */ /* 0x000fe20000004100 */
[----:B----4-:R-:W-:Y:S01]  /*6ad0*/  LEA R22, P1, R75, R54, 0x1 ;  /* 0x000000364b167211 */ /* 0x010fe200078208ff */
[----:B------:R-:W-:Y:S02]  /*6ae0*/  @!P0 FMUL.FTZ R9, R11, R10 ;  /* 0x0000000a0b098220 */ /* 0x000fe40000410000 */
[----:B------:R-:W-:Y:S01]  /*6af0*/  @!P0 IMAD.MOV.U32 R15, RZ, RZ, R21 ;  /* 0x000000ffff0f8224 */ /* 0x000fe200078e0015 */
[----:B---3--:R-:W-:Y:S01]  /*6b00*/  LEA.HI.X R23, R75, R55, R101, 0x1, P1 ;  /* 0x000000374b177211 */ /* 0x008fe200008f0c65 */
[C---:B------:R-:W-:Y:S02]  /*6b10*/  @!P0 FFMA.FTZ R9, R6.reuse, R16, -R9 ;  /* 0x0000001006098223 */ /* 0x040fe40000010809 */
[----:B------:R-:W-:Y:S03]  /*6b20*/  @!P0 FMUL.FTZ R6, R6, R10 ;  /* 0x0000000a06068220 */ /* 0x000fe60000410000 */
[----:B------:R-:W-:Y:S01]  /*6b30*/  @!P0 F2FP.PACK_AB R10, R9, R31 ;  /* 0x0000001f090a823e */ /* 0x000fe200000000ff */
[----:B------:R-:W-:Y:S01]  /*6b40*/  @!P0 FFMA.FTZ R6, R11, R16, R6 ;  /* 0x000000100b068223 */ /* 0x000fe20000010006 */
[----:B------:R-:W-:Y:S01]  /*6b50*/  @!P0 F2FP.PACK_AB R9, R2, R0 ;  /* 0x000000000209823e */ /* 0x000fe200000000ff */
[----:B------:R-:W-:Y:S01]  /*6b60*/  @!P0 FFMA.FTZ R7, R17, R18, R7 ;  /* 0x0000001211078223 */ /* 0x000fe20000010007 */
[----:B------:R-:W-:Y:S01]  /*6b70*/  @!P0 MOV R14, R10 ;  /* 0x0000000a000e8202 */ /* 0x000fe20000000f00 */
[----:B------:R-:W-:Y:S01]  /*6b80*/  @!P0 FFMA.FTZ R8, R19, R20, R8 ;  /* 0x0000001413088223 */ /* 0x000fe20000010008 */
[----:B------:R-:W-:Y:S02]  /*6b90*/  @!P0 F2FP.PACK_AB R2, R6, R5 ;  /* 0x000000050602823e */ /* 0x000fe400000000ff */
[----:B------:R-:W-:Y:S01]  /*6ba0*/  @!P0 MOV R32, R9 ;  /* 0x0000000900208202 */ /* 0x000fe20000000f00 */
[----:B------:R1:W-:Y:S01]  /*6bb0*/  ST.E.128 [R22.64], R12 ;  /* 0x0000000c16007985 */ /* 0x0003e2000c101d0a */
[----:B------:R-:W-:Y:S02]  /*6bc0*/  @!P0 F2FP.PACK_AB R0, R8, R7 ;  /* 0x000000070800823e */ /* 0x000fe400000000ff */
[----:B------:R-:W-:Y:S03]  /*6bd0*/  @!P0 MOV R34, R2 ;  /* 0x0000000200228202 */ /* 0x000fe60000000f00 */
[----:B------:R-:W-:Y:S01]  /*6be0*/  @!P0 IMAD.MOV.U32 R35, RZ, RZ, R0 ;  /* 0x000000ffff238224 */ /* 0x000fe200078e0000 */
[----:B------:R-:W-:Y:S11]  /*6bf0*/  ISETP.GE.AND P0, PT, R29, c[0x0][0x1d4], PT ;  /* 0x000075001d007a0c */ /* 0x000ff60003f06270 */
[----:B------:R-:W-:Y:S02]  /*6c00*/  @!UPT UIADD3 URZ, URZ, URZ, URZ ;  /* 0x0000003f3f3ff290 */ /* 0x000fe4000fffe03f */
[----:B------:R-:W-:-:S05]  /*6c10*/  @P0 BRA `(.L_x_188) ;  /* 0x000002b000000947 */ /* 0x000fca0003800000 */
[C---:B------:R-:W-:Y:S04]  /*6c20*/  LEA R2, P0, R29.reuse, R54, 0x1 ;  /* 0x000000361d027211 */ /* 0x040fe800078008ff */
[----:B------:R-:W-:Y:S05]  /*6c30*/  LEA.HI.X.SX32 R3, R29, R55, 0x1, P0 ;  /* 0x000000371d037211 */ /* 0x000fea00000f0eff */
[----:B------:R2:W-:Y:S01]  /*6c40*/  ST.E.128 [R2.64], R32 ;  /* 0x0000002002007985 */ /* 0x0005e2000c101d0a */
[----:B------:R-:W-:-:S05]  /*6c50*/  BRA `(.L_x_188) ;  /* 0x0000027000007947 */ /* 0x000fca0003800000 */
.L_x_184:
[----:B------:R1:W2:Y:S01]  /*6c60*/  SHFL.IDX PT, R3, R10, RZ, 0x1c1f ;  /* 0x001c1fff0a037589 */ /* 0x0002a200000e0000 */
[----:B------:R-:W-:Y:S03]  /*6c70*/  IMAD.IADD R0, R69, 0x1, -R66 ;  /* 0x0000000145007824 */ /* 0x000fe600078e0a42 */
[----:B------:R1:W3:Y:S02]  /*6c80*/  SHFL.IDX PT, R2, R11, RZ, 0x1c1f ;  /* 0x001c1fff0b027589 */ /* 0x0002e400000e0000 */
[----:B------:R-:W-:Y:S04]  /*6c90*/  IMNMX R65, R0, 0x40, PT ;  /* 0x0000004000417817 */ /* 0x000fe80003800200 */
[----:B------:R-:W-:Y:S11]  /*6ca0*/  ISETP.GT.AND P0, PT, R65, R212, PT ;  /* 0x000000d44100720c */ /* 0x000ff60003f04270 */
[----:B------:R-:W-:Y:S02]  /*6cb0*/  @!UPT UIADD3 URZ, URZ, URZ, URZ ;  /* 0x0000003f3f3ff290 */ /* 0x000fe4000fffe03f */
[----:B------:R-:W-:-:S05]  /*6cc0*/  @!P0 BRA `(.L_x_188) ;  /* 0x0000020000008947 */ /* 0x000fca0003800000 */
[----:B------:R-:W-:Y:S02]  /*6cd0*/  ISETP.GE.AND P1, PT, R102, c[0x0][0x1d4], PT ;  /* 0x0000750066007a0c */ /* 0x000fe40003f26270 */
[----:B------:R-:W-:Y:S02]  /*6ce0*/  ISETP.GE.AND P3, PT, R206, c[0x0][0x1d4], PT ;  /* 0x00007500ce007a0c */ /* 0x000fe40003f66270 */
[C---:B------:R-:W-:Y:S09]  /*6cf0*/  ISETP.GE.AND P2, PT, R205.reuse, c[0x0][0x1d4], PT ;  /* 0x00007500cd007a0c */ /* 0x040ff20003f46270 */
[----:B------:R-:W4:Y:S01]  /*6d00*/  @!P1 LDS.128 R12, [R202+0x6000] ;  /* 0x00600000ca0c9984 */ /* 0x000f220000000c00 */
[CC--:B---3--:R-:W-:Y:S04]  /*6d10*/  @!P1 LEA R4, P0, R102.reuse, R2.reuse, 0x1 ;  /* 0x0000000266049211 */ /* 0x0c8fe800078008ff */
[-C--:B--2---:R-:W-:Y:S02]  /*6d20*/  @!P1 LEA.HI.X R5, R102, R3.reuse, R103, 0x1, P0 ;  /* 0x0000000366059211 */ /* 0x084fe400000f0c67 */
[CC--:B------:R-:W-:Y:S04]  /*6d30*/  @!P3 LEA R8, P0, R206.reuse, R2.reuse, 0x1 ;  /* 0x00000002ce08b211 */ /* 0x0c0fe800078008ff */
[-C--:B------:R-:W-:Y:S02]  /*6d40*/  @!P3 LEA.HI.X R9, R206, R3.reuse, R223, 0x1, P0 ;  /* 0x00000003ce09b211 */ /* 0x080fe400000f0cdf */
[CC--:B------:R-:W-:Y:S04]  /*6d50*/  @!P2 LEA R6, P0, R205.reuse, R2.reuse, 0x1 ;  /* 0x00000002cd06a211 */ /* 0x0c0fe800078008ff */
[-C--:B------:R-:W-:Y:S02]  /*6d60*/  @!P2 LEA.HI.X R7, R205, R3.reuse, R222, 0x1, P0 ;  /* 0x00000003cd07a211 */ /* 0x080fe400000f0cde */
[----:B------:R-:W-:Y:S11]  /*6d70*/  ISETP.GE.AND P0, PT, R25, c[0x0][0x1d4], PT ;  /* 0x0000750019007a0c */ /* 0x000ff60003f06270 */
[----:B------:R-:W-:Y:S02]  /*6d80*/  @!UPT UIADD3 URZ, URZ, URZ, URZ ;  /* 0x0000003f3f3ff290 */ /* 0x000fe4000fffe03f */
[----:B------:R-:W-:Y:S01]  /*6d90*/  @!P0 IMAD.SHL.U32 R0, R216, 0x8, RZ ;  /* 0x00000008d8008824 */ /* 0x000fe200078e00ff */
[----:B----4-:R2:W-:Y:S04]  /*6da0*/  @!P1 ST.E.128 [R4.64], R12 ;  /* 0x0000000c04009985 */ /* 0x0105e8000c101d0a */
[----:B------:R-:W3:Y:S01]  /*6db0*/  @!P0 LDS.128 R12, [R203+0x6000] ;  /* 0x00600000cb0c8984 */ /* 0x000ee20000000c00 */
[--C-:B--2---:R-:W-:Y:S05]  /*6dc0*/  @!P0 IMAD.WIDE R4, R0, 0x2, R2.reuse ;  /* 0x0000000200048825 */ /* 0x104fea00078e0202 */
[----:B---3--:R2:W-:Y:S01]  /*6dd0*/  @!P0 ST.E.128 [R4.64], R12 ;  /* 0x0000000c04008985 */ /* 0x0085e2000c101d0a */
[----:B------:R-:W-:Y:S11]  /*6de0*/  ISETP.GE.AND P0, PT, R24, c[0x0][0x1d4], PT ;  /* 0x0000750018007a0c */ /* 0x000ff60003f06270 */
[----:B------:R-:W-:Y:S02]  /*6df0*/  @!UPT UIADD3 URZ, URZ, URZ, URZ ;  /* 0x0000003f3f3ff290 */ /* 0x000fe4000fffe03f */
[----:B------:R-:W3:Y:S01]  /*6e00*/  @!P0 LDS.128 R16, [R202+0x8000] ;  /* 0x00800000ca108984 */ /* 0x000ee20000000c00 */
[----:B------:R-:W-:Y:S04]  /*6e10*/  @!P0 IMAD.SHL.U32 R0, R215, 0x8, RZ ;  /* 0x00000008d7008824 */ /* 0x000fe800078e00ff */
[----:B--2---:R-:W-:Y:S05]  /*6e20*/  @!P0 IMAD.WIDE R4, R0, 0x2, R2 ;  /* 0x0000000200048825 */ /* 0x004fea00078e0202 */
[----:B---3--:R-:W-:Y:S01]  /*6e30*/  @!P0 ST.E.128 [R4.64], R16 ;  /* 0x0000001004008985 */ /* 0x008fe2000c101d0a */
[C---:B------:R-:W-:Y:S03]  /*6e40*/  ISETP.GE.AND P0, PT, R204.reuse, c[0x0][0x1d4], PT ;  /* 0x00007500cc007a0c */ /* 0x040fe60003f06270 */
[----:B------:R-:W2:Y:S10]  /*6e50*/  @!P3 LDS.128 R12, [R203+0x8000] ;  /* 0x00800000cb0cb984 */ /* 0x000eb40000000c00 */
[C---:B------:R-:W-:Y:S04]  /*6e60*/  @!P0 LEA R2, P1, R204.reuse, R2, 0x1 ;  /* 0x00000002cc028211 */ /* 0x040fe800078208ff */
[----:B------:R-:W-:Y:S01]  /*6e70*/  @!P0 LEA.HI.X R3, R204, R3, R221, 0x1, P1 ;  /* 0x00000003cc038211 */ /* 0x000fe200008f0cdd */
[----:B--2---:R-:W-:Y:S04]  /*6e80*/  @!P3 ST.E.128 [R8.64], R12 ;  /* 0x0000000c0800b985 */ /* 0x004fe8000c101d0a */
[----:B-1----:R-:W1:Y:S04]  /*6e90*/  @!P2 LDS.128 R8, [R202+0xa000] ;  /* 0x00a00000ca08a984 */ /* 0x002e680000000c00 */
[----:B-1----:R-:W-:Y:S04]  /*6ea0*/  @!P2 ST.E.128 [R6.64], R8 ;  /* 0x000000080600a985 */ /* 0x002fe8000c101d0a */
[----:B------:R-:W1:Y:S04]  /*6eb0*/  @!P0 LDS.128 R4, [R203+0xa000] ;  /* 0x00a00000cb048984 */ /* 0x000e680000000c00 */
[----:B-1----:R1:W-:Y:S02]  /*6ec0*/  @!P0 ST.E.128 [R2.64], R4 ;  /* 0x0000000402008985 */ /* 0x0023e4000c101d0a */
.L_x_188:
[----:B------:R-:W-:Y:S05]  /*6ed0*/  BSYNC B1 ;  /* 0x0000000000017941 */ /* 0x000fea0003800000 */
.L_x_183:
[----:B------:R-:W-:Y:S01]  /*6ee0*/  IMAD.IADD R0, R117, 0x1, -R66 ;  /* 0x0000000175007824 */ /* 0x000fe200078e0a42 */
[----:B-123--:R-:W-:Y:S01]  /*6ef0*/  LEA R2, P0, R59, R72, 0x6 ;  /* 0x000000483b027211 */ /* 0x00efe200078030ff */
[----:B-----5:R-:W-:Y:S01]  /*6f00*/  IMAD R6, R67, c[0x0][0x208], RZ ;  /* 0x0000820043067a24 */ /* 0x020fe200078e02ff */
[----:B------:R-:W-:Y:S01]  /*6f10*/  BSSY B0, `(.L_x_205) ;  /* 0x0000051000007945 */ /* 0x000fe20003800000 */
[----:B------:R-:W-:Y:S01]  /*6f20*/  IMAD.WIDE.U32 R4, R64, c[0x0][0x208], RZ ;  /* 0x0000820040047a25 */ /* 0x000fe200078e00ff */
[----:B------:R-:W-:Y:S02]  /*6f30*/  LEA.HI.X.SX32 R3, R59, R73, 0x6, P0 ;  /* 0x000000493b037211 */ /* 0x000fe400000f36ff */
[----:B------:R-:W-:Y:S01]  /*6f40*/  ISETP.GE.AND P0, PT, R0, 0x21, PT ;  /* 0x000000210000780c */ /* 0x000fe20003f06270 */
[----:B------:R-:W-:Y:S04]  /*6f50*/  IMAD R6, R64, c[0x0][0x20c], R6 ;  /* 0x0000830040067a24 */ /* 0x000fe800078e0206 */
[----:B------:R-:W-:Y:S02]  /*6f60*/  IMAD.IADD R5, R5, 0x1, R6 ;  /* 0x0000000105057824 */ /* 0x000fe400078e0206 */
[----:B------:R-:W-:Y:S02]  /*6f70*/  IMAD R6, R68, c[0x0][0x218], RZ ;  /* 0x0000860044067a24 */ /* 0x000fe400078e02ff */
[C---:B------:R-:W-:Y:S04]  /*6f80*/  IMAD.WIDE.U32 R4, R63.reuse, c[0x0][0x218], R4 ;  /* 0x000086003f047a25 */ /* 0x040fe800078e0004 */
[----:B------:R-:W-:Y:S01]  /*6f90*/  @P0 IADD3 R9, P1, R2, 0x20, RZ ;  /* 0x0000002002090810 */ /* 0x000fe20007f3e0ff */
[----:B------:R-:W-:Y:S03]  /*6fa0*/  IMAD R6, R63, c[0x0][0x21c], R6 ;  /* 0x000087003f067a24 */ /* 0x000fe600078e0206 */
[----:B------:R-:W-:Y:S02]  /*6fb0*/  @P0 IADD3.X R12, RZ, R3, RZ, P1, !PT ;  /* 0x00000003ff0c0210 */ /* 0x000fe40000ffe4ff */
[----:B------:R-:W-:Y:S04]  /*6fc0*/  IADD3 R8, P1, R90, R4, RZ ;  /* 0x000000045a087210 */ /* 0x000fe80007f3e0ff */
[----:B------:R-:W-:Y:S02]  /*6fd0*/  IADD3.X R11, R115, R5, R6, P1, !PT ;  /* 0x00000005730b7210 */ /* 0x000fe40000ffe406 */
[----:B------:R-:W-:Y:S11]  /*6fe0*/  ISETP.GE.AND P1, PT, R0, 0x1, PT ;  /* 0x000000010000780c */ /* 0x000ff60003f26270 */
[----:B------:R-:W-:Y:S02]  /*6ff0*/  @!UPT UIADD3 URZ, URZ, URZ, URZ ;  /* 0x0000003f3f3ff290 */ /* 0x000fe4000fffe03f */
[----:B------:R-:W-:Y:S01]  /*7000*/  @P1 MOV R4, R70 ;  /* 0x0000004600041202 */ /* 0x000fe20000000f00 */
[----:B------:R-:W-:Y:S02]  /*7010*/  @P1 IMAD.MOV.U32 R5, RZ, RZ, R74 ;  /* 0x000000ffff051224 */ /* 0x000fe400078e004a */
[----:B------:R-:W-:Y:S01]  /*7020*/  @P1 IMAD R0, R3, c[0x0][0x258], RZ ;  /* 0x0000960003001a24 */ /* 0x000fe200078e02ff */
[----:B------:R-:W-:Y:S01]  /*7030*/  @P0 MOV R3, R74 ;  /* 0x0000004a00030202 */ /* 0x000fe20000000f00 */
[C---:B------:R-:W-:Y:S04]  /*7040*/  @P1 IMAD.WIDE.U32 R4, R2.reuse, c[0x0][0x258], R4 ;  /* 0x0000960002041a25 */ /* 0x040fe800078e0004 */
[----:B------:R-:W-:Y:S01]  /*7050*/  @P1 IMAD R2, R2, c[0x0][0x25c], R0 ;  /* 0x0000970002021a24 */ /* 0x000fe200078e0200 */
[----:B------:R-:W-:Y:S01]  /*7060*/  @P1 LEA R6, P2, R4, c[0x0][0x250], 0x1 ;  /* 0x0000940004061a11 */ /* 0x000fe200078408ff */
[----:B------:R-:W-:Y:S03]  /*7070*/  @P0 IMAD R0, R12, c[0x0][0x258], RZ ;  /* 0x000096000c000a24 */ /* 0x000fe600078e02ff */
[----:B------:R-:W-:Y:S01]  /*7080*/  @P1 IADD3 R2, R5, R2, RZ ;  /* 0x0000000205021210 */ /* 0x000fe20007ffe0ff */
[C---:B------:R-:W-:Y:S03]  /*7090*/  @P0 IMAD R0, R9.reuse, c[0x0][0x25c], R0 ;  /* 0x0000970009000a24 */ /* 0x040fe600078e0200 */
[----:B------:R-:W-:Y:S01]  /*70a0*/  @P1 LEA.HI.X R7, R4, c[0x0][0x254], R2, 0x1, P2 ;  /* 0x0000950004071a11 */ /* 0x000fe200010f0c02 */
[----:B------:R-:W-:Y:S01]  /*70b0*/  @P0 IMAD.MOV.U32 R2, RZ, RZ, R70 ;  /* 0x000000ffff020224 */ /* 0x000fe200078e0046 */
[C---:B------:R-:W-:Y:S03]  /*70c0*/  LEA R10, P2, R8.reuse, c[0x0][0x1f8], 0x1 ;  /* 0x00007e00080a7a11 */ /* 0x040fe600078408ff */
[----:B------:R-:W-:Y:S01]  /*70d0*/  @!PT LDS RZ, [RZ] ;  /* 0x00000000fffff984 */ /* 0x000fe20000000800 */
[----:B------:R-:W-:Y:S01]  /*70e0*/  @!PT LDS RZ, [RZ] ;  /* 0x00000000fffff984 */ /* 0x000fe20000000800 */
[----:B------:R-:W-:Y:S01]  /*70f0*/  @!PT LDS RZ, [RZ] ;  /* 0x00000000fffff984 */ /* 0x000fe20000000800 */
[----:B------:R1:W-:Y:S01]  /*7100*/  @P1 LDGSTS.E.BYPASS.LTC128B.128 [R192+0x100], [R6.64], !P6 ;  /* 0x0010000006c01fae */ /* 0x0003e2000f101d4a */
[----:B------:R-:W-:Y:S01]  /*7110*/  @P0 IMAD.WIDE.U32 R2, R9, c[0x0][0x258], R2 ;  /* 0x0000960009020a25 */ /* 0x000fe200078e0002 */
[----:B------:R-:W-:Y:S02]  /*7120*/  LEA.HI.X R11, R8, c[0x0][0x1fc], R11, 0x1, P2 ;  /* 0x00007f00080b7a11 */ /* 0x000fe400010f0c0b */
[----:B------:R1:W-:Y:S01]  /*7130*/  @P1 LDGSTS.E.BYPASS.LTC128B.128 [R192+0x2100], [R6.64+0x80], !P5 ;  /* 0x0210008006c01fae */ /* 0x0003e2000e901d4a */
[----:B------:R-:W-:Y:S01]  /*7140*/  @P0 IMAD.IADD R0, R3, 0x1, R0 ;  /* 0x0000000103000824 */ /* 0x000fe200078e0200 */
[C---:B------:R-:W-:Y:S02]  /*7150*/  @P0 LEA R4, P2, R2.reuse, c[0x0][0x250], 0x1 ;  /* 0x0000940002040a11 */ /* 0x040fe400078408ff */
[----:B------:R1:W-:Y:S02]  /*7160*/  @P1 LDGSTS.E.BYPASS.LTC128B.128 [R192+0x4100], [R6.64+0x100], !P4 ;  /* 0x0410010006c01fae */ /* 0x0003e4000e101d4a */
[----:B------:R-:W-:Y:S02]  /*7170*/  @P0 LEA.HI.X R5, R2, c[0x0][0x254], R0, 0x1, P2 ;  /* 0x0000950002050a11 */ /* 0x000fe400010f0c00 */
[----:B------:R1:W2:Y:S04]  /*7180*/  SHFL.IDX PT, R2, R10, RZ, 0x1c1f ;  /* 0x001c1fff0a027589 */ /* 0x0002a800000e0000 */
[----:B------:R1:W-:Y:S04]  /*7190*/  @P0 LDGSTS.E.BYPASS.LTC128B.128 [R192+0x1100], [R4.64], !P6 ;  /* 0x0110000004c00fae */ /* 0x0003e8000f101d4a */
[----:B------:R1:W-:Y:S04]  /*71a0*/  @P0 LDGSTS.E.BYPASS.LTC128B.128 [R192+0x3100], [R4.64+0x80], !P5 ;  /* 0x0310008004c00fae */ /* 0x0003e8000e901d4a */
[----:B------:R1:W-:Y:S01]  /*71b0*/  @P0 LDGSTS.E.BYPASS.LTC128B.128 [R192+0x5100], [R4.64+0x100], !P4 ;  /* 0x0510010004c00fae */ /* 0x0003e2000e101d4a */
[----:B------:R-:W-:Y:S03]  /*71c0*/  ISETP.GT.AND P0, PT, R65, R212, PT ;  /* 0x000000d44100720c */ /* 0x000fe60003f04270 */
[----:B------:R-:W0:Y:S04]  /*71d0*/  LDGDEPBAR ;  /* 0x00000000000079af */ /* 0x000e280000000000 */
[----:B------:R1:W3:Y:S01]  /*71e0*/  SHFL.IDX PT, R3, R11, RZ, 0x1c1f ;  /* 0x001c1fff0b037589 */ /* 0x0002e200000e0000 */
[----:B------:R-:W-:Y:S04]  /*71f0*/  DEPBAR.LE SB0, 0x0 ;  /* 0x000080000000791a */ /* 0x000fe80000000000 */
[----:B------:R-:W-:Y:S06]  /*7200*/  BAR.SYNC.DEFER_BLOCKING 0x0 ;  /* 0x0000000000007b1d */ /* 0x000fec0000010000 */
[----:B------:R-:W-:-:S05]  /*7210*/  @!P0 BRA `(.L_x_206) ;  /* 0x0000020000008947 */ /* 0x000fca0003800000 */
[----:B-123--:R-:W-:Y:S02]  /*7220*/  ISETP.GE.AND P1, PT, R102, c[0x0][0x1d4], PT ;  /* 0x0000750066007a0c */ /* 0x00efe40003f26270 */
[----:B------:R-:W-:Y:S02]  /*7230*/  ISETP.GE.AND P3, PT, R206, c[0x0][0x1d4], PT ;  /* 0x00007500ce007a0c */ /* 0x000fe40003f66270 */
[C---:B------:R-:W-:Y:S09]  /*7240*/  ISETP.GE.AND P2, PT, R205.reuse, c[0x0][0x1d4], PT ;  /* 0x00007500cd007a0c */ /* 0x040ff20003f46270 */
[----:B------:R-:W1:Y:S01]  /*7250*/  @!P1 LDS.128 R12, [R202] ;  /* 0x00000000ca0c9984 */ /* 0x000e620000000c00 */
[CC--:B------:R-:W-:Y:S04]  /*7260*/  @!P1 LEA R4, P0, R102.reuse, R2.reuse, 0x1 ;  /* 0x0000000266049211 */ /* 0x0c0fe800078008ff */
[-C--:B------:R-:W-:Y:S02]  /*7270*/  @!P1 LEA.HI.X R5, R102, R3.reuse, R103, 0x1, P0 ;  /* 0x0000000366059211 */ /* 0x080fe400000f0c67 */
[CC--:B------:R-:W-:Y:S04]  /*7280*/  @!P3 LEA R8, P0, R206.reuse, R2.reuse, 0x1 ;  /* 0x00000002ce08b211 */ /* 0x0c0fe800078008ff */
[-C--:B------:R-:W-:Y:S02]  /*7290*/  @!P3 LEA.HI.X R9, R206, R3.reuse, R223, 0x1, P0 ;  /* 0x00000003ce09b211 */ /* 0x080fe400000f0cdf */
[CC--:B------:R-:W-:Y:S04]  /*72a0*/  @!P2 LEA R6, P0, R205.reuse, R2.reuse, 0x1 ;  /* 0x00000002cd06a211 */ /* 0x0c0fe800078008ff */
[-C--:B------:R-:W-:Y:S02]  /*72b0*/  @!P2 LEA.HI.X R7, R205, R3.reuse, R222, 0x1, P0 ;  /* 0x00000003cd07a211 */ /* 0x080fe400000f0cde */
[----:B------:R-:W-:Y:S11]  /*72c0*/  ISETP.GE.AND P0, PT, R25, c[0x0][0x1d4], PT ;  /* 0x0000750019007a0c */ /* 0x000ff60003f06270 */
[----:B------:R-:W-:Y:S02]  /*72d0*/  @!UPT UIADD3 URZ, URZ, URZ, URZ ;  /* 0x0000003f3f3ff290 */ /* 0x000fe4000fffe03f */
[----:B------:R-:W-:Y:S01]  /*72e0*/  @!P0 IMAD.SHL.U32 R0, R216, 0x8, RZ ;  /* 0x00000008d8008824 */ /* 0x000fe200078e00ff */
[----:B-1----:R1:W-:Y:S04]  /*72f0*/  @!P1 ST.E.128 [R4.64], R12 ;  /* 0x0000000c04009985 */ /* 0x0023e8000c101d0a */
[----:B------:R-:W2:Y:S01]  /*7300*/  @!P0 LDS.128 R12, [R203] ;  /* 0x00000000cb0c8984 */ /* 0x000ea20000000c00 */
[--C-:B-1----:R-:W-:Y:S05]  /*7310*/  @!P0 IMAD.WIDE R4, R0, 0x2, R2.reuse ;  /* 0x0000000200048825 */ /* 0x102fea00078e0202 */
[----:B--2---:R1:W-:Y:S01]  /*7320*/  @!P0 ST.E.128 [R4.64], R12 ;  /* 0x0000000c04008985 */ /* 0x0043e2000c101d0a */
[----:B------:R-:W-:Y:S11]  /*7330*/  ISETP.GE.AND P0, PT, R24, c[0x0][0x1d4], PT ;  /* 0x0000750018007a0c */ /* 0x000ff60003f06270 */
[----:B------:R-:W-:Y:S02]  /*7340*/  @!UPT UIADD3 URZ, URZ, URZ, URZ ;  /* 0x0000003f3f3ff290 */ /* 0x000fe4000fffe03f */
[----:B------:R-:W2:Y:S01]  /*7350*/  @!P0 LDS.128 R16, [R202+0x2000] ;  /* 0x00200000ca108984 */ /* 0x000ea20000000c00 */
[----:B------:R-:W-:Y:S04]  /*7360*/  @!P0 IMAD.SHL.U32 R0, R215, 0x8, RZ ;  /* 0x00000008d7008824 */ /* 0x000fe800078e00ff */
[----:B-1----:R-:W-:Y:S05]  /*7370*/  @!P0 IMAD.WIDE R4, R0, 0x2, R2 ;  /* 0x0000000200048825 */ /* 0x002fea00078e0202 */
[----:B--2---:R-:W-:Y:S01]  /*7380*/  @!P0 ST.E.128 [R4.64], R16 ;  /* 0x0000001004008985 */ /* 0x004fe2000c101d0a */
[C---:B------:R-:W-:Y:S03]  /*7390*/  ISETP.GE.AND P0, PT, R204.reuse, c[0x0][0x1d4], PT ;  /* 0x00007500cc007a0c */ /* 0x040fe60003f06270 */
[----:B------:R-:W1:Y:S10]  /*73a0*/  @!P3 LDS.128 R12, [R203+0x2000] ;  /* 0x00200000cb0cb984 */ /* 0x000e740000000c00 */
[C---:B------:R-:W-:Y:S04]  /*73b0*/  @!P0 LEA R2, P1, R204.reuse, R2, 0x1 ;  /* 0x00000002cc028211 */ /* 0x040fe800078208ff */
[----:B------:R-:W-:Y:S01]  /*73c0*/  @!P0 LEA.HI.X R3, R204, R3, R221, 0x1, P1 ;  /* 0x00000003cc038211 */ /* 0x000fe200008f0cdd */
[----:B-1----:R-:W-:Y:S04]  /*73d0*/  @!P3 ST.E.128 [R8.64], R12 ;  /* 0x0000000c0800b985 */ /* 0x002fe8000c101d0a */
[----:B------:R-:W1:Y:S04]  /*73e0*/  @!P2 LDS.128 R8, [R202+0x4000] ;  /* 0x00400000ca08a984 */ /* 0x000e680000000c00 */
[----:B-1----:R-:W-:Y:S04]  /*73f0*/  @!P2 ST.E.128 [R6.64], R8 ;  /* 0x000000080600a985 */ /* 0x002fe8000c101d0a */
[----:B------:R-:W1:Y:S04]  /*7400*/  @!P0 LDS.128 R4, [R203+0x4000] ;  /* 0x00400000cb048984 */ /* 0x000e680000000c00 */
[----:B-1----:R1:W-:Y:S02]  /*7410*/  @!P0 ST.E.128 [R2.64], R4 ;  /* 0x0000000402008985 */ /* 0x0023e4000c101d0a */
.L_x_206:
[----:B-123--:R-:W-:Y:S05]  /*7420*/  BSYNC B0 ;  /* 0x0000000000007941 */ /* 0x00efea0003800000 */
.L_x_205:
[C---:B------:R-:W-:Y:S02]  /*7430*/  ISETP.GT.AND P0, PT, R59.reuse, R96, PT ;  /* 0x000000603b00720c */ /* 0x040fe40003f04270 */
[----:B------:R-:W-:Y:S11]  /*7440*/  IADD3 R59, R59, -0x1, RZ ;  /* 0xffffffff3b3b7810 */ /* 0x000ff60007ffe0ff */
[----:B------:R-:W-:Y:S01]  /*7450*/  @P0 SHF.R.S32.HI R4, RZ, 0x1f, R59 ;  /* 0x0000001fff040819 */ /* 0x000fe2000001143b */
[----:B------:R-:W-:Y:S02]  /*7460*/  @P0 IMAD R0, R124, R59, RZ ;  /* 0x0000003b7c000224 */ /* 0x000fe400078e02ff */
[----:B------:R-:W-:Y:S02]  /*7470*/  @P0 IMAD.MOV.U32 R2, RZ, RZ, R80 ;  /* 0x000000ffff020224 */ /* 0x000fe400078e0050 */
[----:B------:R-:W-:Y:S02]  /*7480*/  @P0 IMAD.MOV.U32 R3, RZ, RZ, R79 ;  /* 0x000000ffff030224 */ /* 0x000fe400078e004f */
[-C--:B------:R-:W-:Y:S02]  /*7490*/  @P0 IMAD R0, R4, R129.reuse, R0 ;  /* 0x0000008104000224 */ /* 0x080fe400078e0200 */
[----:B------:R-:W-:Y:S04]  /*74a0*/  @P0 IMAD.WIDE.U32 R2, R59, R129, R2 ;  /* 0x000000813b020225 */ /* 0x000fe800078e0002 */
[----:B------:R-:W-:Y:S01]  /*74b0*/  @P0 IMAD.IADD R0, R3, 0x1, R0 ;  /* 0x0000000103000824 */ /* 0x000fe200078e0200 */
[C---:B------:R-:W-:Y:S04]  /*74c0*/  @P0 LEA R4, P1, R2.reuse, c[0x0][0x220], 0x1 ;  /* 0x0000880002040a11 */ /* 0x040fe800078208ff */
[----:B------:R-:W-:Y:S02]  /*74d0*/  @P0 LEA.HI.X R5, R2, c[0x0][0x224], R0, 0x1, P1 ;  /* 0x0000890002050a11 */ /* 0x000fe400008f0c00 */
[C---:B------:R-:W-:Y:S03]  /*74e0*/  @P0 LEA R2, P1, R132.reuse, R4, 0x1 ;  /* 0x0000000484020211 */ /* 0x040fe600078208ff */
[----:B------:R-:W-:Y:S01]  /*74f0*/  @!PT LDS RZ, [RZ] ;  /* 0x00000000fffff984 */ /* 0x000fe20000000800 */
[----:B------:R-:W-:Y:S01]  /*7500*/  @!PT LDS RZ, [RZ] ;  /* 0x00000000fffff984 */ /* 0x000fe20000000800 */
[----:B------:R-:W-:Y:S01]  /*7510*/  @!PT LDS RZ, [RZ] ;  /* 0x00000000fffff984 */ /* 0x000fe20000000800 */
[----:B------:R1:W-:Y:S01]  /*7520*/  @P0 LDGSTS.E.BYPASS.LTC128B.128 [R192+0x6100], [R4.64], !P6 ;  /* 0x0610000004c00fae */ /* 0x0003e2000f101d4a */
[----:B------:R-:W-:Y:S03]  /*7530*/  @P0 LEA.HI.X R3, R132, R5, R123, 0x1, P1 ;  /* 0x0000000584030211 */ /* 0x000fe600008f0c7b */
[----:B------:R1:W-:Y:S04]  /*7540*/  @P0 LDGSTS.E.BYPASS.LTC128B.128 [R192+0x8100], [R4.64+0x80], !P5 ;  /* 0x0810008004c00fae */ /* 0x0003e8000e901d4a */
[----:B------:R1:W-:Y:S04]  /*7550*/  @P0 LDGSTS.E.BYPASS.LTC128B.128 [R192+0xa100], [R4.64+0x100], !P4 ;  /* 0x0a10010004c00fae */ /* 0x0003e8000e101d4a */
[----:B------:R1:W-:Y:S04]  /*7560*/  @P0 LDGSTS.E.BYPASS.LTC128B.128 [R192+0x7100], [R2.64], !P6 ;  /* 0x0710000002c00fae */ /* 0x0003e8000f101d4a */
[----:B------:R1:W-:Y:S04]  /*7570*/  @P0 LDGSTS.E.BYPASS.LTC128B.128 [R192+0x9100], [R2.64+0x80], !P5 ;  /* 0x0910008002c00fae */ /* 0x0003e8000e901d4a */
[----:B------:R1:W-:Y:S04]  /*7580*/  @P0 LDGSTS.E.BYPASS.LTC128B.128 [R192+0xb100], [R2.64+0x100], !P4 ;  /* 0x0b10010002c00fae */ /* 0x0003e8000e101d4a */
[----:B------:R-:W0:Y:S01]  /*7590*/  LDGDEPBAR ;  /* 0x00000000000079af */ /* 0x000e220000000000 */
[----:B------:R-:W-:-:S05]  /*75a0*/  @P0 BRA `(.L_x_207) ;  /* 0xffffba9000000947 */ /* 0x000fca000383ffff */
[----:B------:R-:W-:Y:S01]  /*75b0*/  WARPSYNC 0xffffffff ;  /* 0xffffffff00007948 */ /* 0x000fe20003800000 */
[----:B------:R-:W-:Y:S06]  /*75c0*/  BAR.SYNC.DEFER_BLOCKING 0x0 ;  /* 0x0000000000007b1d */ /* 0x000fec0000010000 */
.L_x_182:
[----:B------:R-:W-:Y:S01]  /*75d0*/  ISETP.GE.AND P0, PT, R127, 0x1, PT ;  /* 0x000000017f00780c */ /* 0x000fe20003f06270 */
[----:B------:R-:W-:Y:S01]  /*75e0*/  BSSY B0, `(.L_x_208) ;  /* 0x000001f000007945 */ /* 0x000fe20003800000 */
[----:B------:R-:W-:-:S11]  /*75f0*/  MOV R0, RZ ;  /* 0x000000ff00007202 */ /* 0x000fd60000000f00 */
[----:B------:R-:W-:Y:S05]  /*7600*/  @!P0 BRA `(.L_x_209) ;  /* 0x000001c000008947 */ /* 0x000fea0003800000 */
[----:B-1----:R-:W-:Y:S01]  /*7610*/  IABS R2, R120 ;  /* 0x0000007800027213 */ /* 0x002fe20000000000 */
        /* <DEDUP_REMOVED lines=27> */
.L_x_209:
[----:B------:R-:W-:Y:S05]  /*77d0*/  BSYNC B0 ;  /* 0x0000000000007941 */ /* 0x000fea0003800000 */
.L_x_208:
[----:B------:R-:W-:Y:S01]  /*77e0*/  IMAD R217, R246, R0, RZ ;  /* 0x00000000f6d97224 */ /* 0x000fe200078e02ff */
[----:B------:R-:W-:Y:S01]  /*77f0*/  MOV R15, RZ ;  /* 0x000000ff000f7202 */ /* 0x000fe20000000f00 */
[----:B------:R-:W-:Y:S01]  /*7800*/  IMAD.MOV.U32 R18, RZ, RZ, RZ ;  /* 0x000000ffff127224 */ /* 0x000fe200078e00ff */
[----:B------:R-:W-:Y:S01]  /*7810*/  CS2R R50, SRZ ;  /* 0x0000000000327805 */ /* 0x000fe2000001ff00 */
[--C-:B-1----:R-:W-:Y:S01]  /*7820*/  IMAD.IADD R2, R217, 0x1, R0.reuse ;  /* 0x00000001d9027824 */ /* 0x102fe200078e0200 */
[----:B------:R-:W-:Y:S01]  /*7830*/  PRMT R0, RZ, 0x7610, R0 ;  /* 0x00007610ff007816 */ /* 0x000fe20000000000 */
        /* <DEDUP_REMOVED lines=15> */
[----:B----4-:R-:W-:Y:S01]  /*7930*/  CS2R R46, SRZ ;  /* 0x00000000002e7805 */ /* 0x010fe2000001ff00 */
        /* <DEDUP_REMOVED lines=39> */
[----:B------:R-:W-:Y:S01]  /*7bb0*/  IMAD.MOV.U32 R4, RZ, RZ, c[0x0][0x2c4] ;  /* 0x0000b100ff047624 */ /* 0x000fe200078e00ff */
[----:B------:R-:W-:Y:S02]  /*7bc0*/  SHF.R.S32.HI R0, RZ, 0x1f, R130 ;  /* 0x0000001fff007819 */ /* 0x000fe40000011482 */
[----:B------:R-:W-:Y:S02]  /*7bd0*/  ISETP.NE.U32.AND P0, PT, RZ, c[0x0][0x348], PT ;  /* 0x0000d200ff007a0c */ /* 0x000fe40003f05070 */
[----:B------:R-:W-:Y:S01]  /*7be0*/  ISETP.NE.AND P1, PT, R4, 0x1, PT ;  /* 0x000000010400780c */ /* 0x000fe20003f25270 */
[----:B------:R-:W-:Y:S01]  /*7bf0*/  IMAD R0, R0, c[0x0][0x178], RZ ;  /* 0x00005e0000007a24 */ /* 0x000fe200078e02ff */
[----:B------:R-:W-:Y:S02]  /*7c00*/  LEA R4, R237, R213, 0x7 ;  /* 0x000000d5ed047211 */ /* 0x000fe400078e38ff */
[----:B------:R-:W-:Y:S01]  /*7c10*/  LOP3.LUT R63, R238, 0xffff, RZ, 0xc0, !PT ;  /* 0x0000ffffee3f7812 */ /* 0x000fe200078ec0ff */
[----:B------:R-:W-:Y:S01]  /*7c20*/  IMAD R0, R130, c[0x0][0x17c], R0 ;  /* 0x00005f0082007a24 */ /* 0x000fe200078e0200 */
[----:B------:R-:W-:-:S02]  /*7c30*/  ISETP.NE.AND.EX P0, PT, RZ, c[0x0][0x34c], PT, P0 ;  /* 0x0000d300ff007a0c */ /* 0x000fc40003f05300 */
[----:B------:R-:W-:Y:S02]  /*7c40*/  ISETP.GE.AND P6, PT, R210, c[0x0][0x198], PT ;  /* 0x00006600d2007a0c */ /* 0x000fe40003fc6270 */
[----:B------:R-:W-:Y:S02]  /*7c50*/  SEL R6, R244, RZ, !P0 ;  /* 0x000000fff4067207 */ /* 0x000fe40004000000 */
[----:B------:R-:W-:Y:S01]  /*7c60*/  SEL R5, R243, RZ, !P0 ;  /* 0x000000fff3057207 */ /* 0x000fe20004000000 */
[----:B------:R-:W-:Y:S01]  /*7c70*/  @P1 IMAD.HI.U32 R7, R4, c[0x0][0x2c8], RZ ;  /* 0x0000b20004071a27 */ /* 0x000fe200078e00ff */
[----:B------:R-:W-:Y:S02]  /*7c80*/  ISETP.GE.AND P5, PT, R208, c[0x0][0x198], PT ;  /* 0x00006600d0007a0c */ /* 0x000fe40003fa6270 */
[----:B------:R-:W-:Y:S01]  /*7c90*/  ISETP.GE.AND P4, PT, R209, c[0x0][0x198], PT ;  /* 0x00006600d1007a0c */ /* 0x000fe20003f86270 */
[----:B------:R-:W-:Y:S01]  /*7ca0*/  IMAD R6, R6, c[0x0][0x1c0], RZ ;  /* 0x0000700006067a24 */ /* 0x000fe200078e02ff */
[----:B------:R-:W-:Y:S01]  /*7cb0*/  IADD3 R94, R168, -0x1, RZ ;  /* 0xffffffffa85e7810 */ /* 0x000fe20007ffe0ff */
[----:B-1----:R-:W-:-:S04]  /*7cc0*/  IMAD.WIDE.U32 R2, R130, c[0x0][0x178], RZ ;  /* 0x00005e0082027a25 */ /* 0x002fc800078e00ff */
[----:B------:R-:W-:Y:S02]  /*7cd0*/  IMAD.IADD R3, R3, 0x1, R0 ;  /* 0x0000000103037824 */ /* 0x000fe400078e0200 */
[----:B------:R-:W-:Y:S01]  /*7ce0*/  IMAD.MOV.U32 R0, RZ, RZ, R4 ;  /* 0x000000ffff007224 */ /* 0x000fe200078e0004 */
[----:B------:R-:W-:Y:S01]  /*7cf0*/  @P1 SHF.R.U32.HI R0, RZ, c[0x0][0x2cc], R7 ;  /* 0x0000b300ff001a19 */ /* 0x000fe20000011607 */
[----:B------:R-:W-:-:S03]  /*7d00*/  IMAD.WIDE.U32 R2, R63, c[0x0][0x1b8], R2 ;  /* 0x00006e003f027a25 */ /* 0x000fc600078e0002 */
[----:B------:R-:W-:Y:S01]  /*7d10*/  SHF.R.S32.HI R7, RZ, 0x1f, R0 ;  /* 0x0000001fff077819 */ /* 0x000fe20000011400 */
[----:B------:R-:W-:Y:S02]  /*7d20*/  IMAD R3, R63, c[0x0][0x1bc], R3 ;  /* 0x00006f003f037a24 */ /* 0x000fe400078e0203 */
[C---:B------:R-:W-:Y:S02]  /*7d30*/  IMAD R6, R5.reuse, c[0x0][0x1c4], R6 ;  /* 0x0000710005067a24 */ /* 0x040fe400078e0206 */
        /* <DEDUP_REMOVED lines=12> */
[----:B------:R-:W-:Y:S01]  /*7e00*/  LEA R7, P0, R2, c[0x0][0x160], 0x1 ;  /* 0x0000580002077a11 */ /* 0x000fe200078008ff */
[----:B------:R-:W-:-:S03]  /*7e10*/  IMAD R4, R237, 0x80, R247 ;  /* 0x00000080ed047824 */ /* 0x000fc600078e02f7 */
[----:B------:R-:W-:-:S04]  /*7e20*/  IADD3 R0, R3, R0, RZ ;  /* 0x0000000003007210 */ /* 0x000fc80007ffe0ff */
[----:B------:R-:W-:Y:S02]  /*7e30*/  LEA.HI.X R5, R2, c[0x0][0x164], R0, 0x1, P0 ;  /* 0x0000590002057a11 */ /* 0x000fe400000f0c00 */
[----:B------:R-:W-:Y:S01]  /*7e40*/  @!P2 MOV R12, R243 ;  /* 0x000000f3000ca202 */ /* 0x000fe20000000f00 */
[----:B------:R-:W-:Y:S05]  /*7e50*/  BRA.DIV ~URZ, `(.L_x_211) ;  /* 0x000106227f007947 */ /* 0x000fea000b800000 */
[----:B------:R1:W2:Y:S02]  /*7e60*/  SHFL.IDX PT, R6, R5, RZ, 0x181f ;  /* 0x00181fff05067589 */ /* 0x0002a400000e0000 */
.L_x_340:
[----:B------:R-:W-:Y:S05]  /*7e70*/  BRA.DIV ~URZ, `(.L_x_212) ;  /* 0x000106727f007947 */ /* 0x000fea000b800000 */
[----:B------:R3:W4:Y:S02]  /*7e80*/  SHFL.IDX PT, R0, R7, RZ, 0x181f ;  /* 0x00181fff07007589 */ /* 0x00072400000e0000 */
.L_x_341:
[----:B------:R-:W-:Y:S01]  /*7e90*/  IMAD R34, R131, c[0x0][0x2c4], RZ ;  /* 0x0000b10083227a24 */ /* 0x000fe200078e02ff */
[----:B------:R-:W-:Y:S04]  /*7ea0*/  BSSY B0, `(.L_x_213) ;  /* 0x000000f000007945 */ /* 0x000fe80003800000 */
[----:B------:R-:W-:-:S13]  /*7eb0*/  ISETP.GE.AND P0, PT, R4, R34, PT ;  /* 0x000000220400720c */ /* 0x000fda0003f06270 */
[----:B------:R-:W-:Y:S05]  /*7ec0*/  @P0 BRA `(.L_x_214) ;  /* 0x000000c000000947 */ /* 0x000fea0003800000 */
[-C--:B----4-:R-:W-:Y:S02]  /*7ed0*/  LEA R10, P2, R210, R0.reuse, 0x1 ;  /* 0x00000000d20a7211 */ /* 0x090fe400078408ff */
[-C--:B------:R-:W-:Y:S02]  /*7ee0*/  LEA R8, P1, R208, R0.reuse, 0x1 ;  /* 0x00000000d0087211 */ /* 0x080fe400078208ff */
[C---:B------:R-:W-:Y:S02]  /*7ef0*/  LEA R2, P0, R209.reuse, R0, 0x1 ;  /* 0x00000000d1027211 */ /* 0x040fe400078008ff */
        /* <DEDUP_REMOVED lines=9> */
.L_x_214:
[----:B------:R-:W-:Y:S05]  /*7f90*/  BSYNC B0 ;  /* 0x0000000000007941 */ /* 0x000fea0003800000 */
.L_x_213:
[----:B------:R-:W-:Y:S05]  /*7fa0*/  BRA.DIV ~URZ, `(.L_x_215) ;  /* 0x000105a27f007947 */ /* 0x000fea000b800000 */
[----:B--2---:R2:W1:Y:S04]  /*7fb0*/  SHFL.IDX PT, R6, R5, 0x1, 0x181f ;  /* 0x00381f0005067f89 */ /* 0x00446800000e0000 */
[----:B----4-:R2:W4:Y:S02]  /*7fc0*/  SHFL.IDX PT, R0, R7, 0x1, 0x181f ;  /* 0x00381f0007007f89 */ /* 0x01052400000e0000 */
.L_x_342:
[----:B------:R-:W-:Y:S01]  /*7fd0*/  IADD3 R2, R4, 0x20, RZ ;  /* 0x0000002004027810 */ /* 0x000fe20007ffe0ff */
[----:B------:R-:W-:Y:S03]  /*7fe0*/  BSSY B0, `(.L_x_216) ;  /* 0x000000f000007945 */ /* 0x000fe60003800000 */
[----:B------:R-:W-:-:S13]  /*7ff0*/  ISETP.GE.AND P0, PT, R2, R34, PT ;  /* 0x000000220200720c */ /* 0x000fda0003f06270 */
[----:B------:R-:W-:Y:S05]  /*8000*/  @P0 BRA `(.L_x_217) ;  /* 0x000000c000000947 */ /* 0x000fea0003800000 */
[-C--:B----4-:R-:W-:Y:S02]  /*8010*/  LEA R10, P2, R210, R0.reuse, 0x1 ;  /* 0x00000000d20a7211 */ /* 0x090fe400078408ff */
[-C--:B------:R-:W-:Y:S02]  /*8020*/  LEA R8, P1, R208, R0.reuse, 0x1 ;  /* 0x00000000d0087211 */ /* 0x080fe400078208ff */
[C---:B------:R-:W-:Y:S02]  /*8030*/  LEA R2, P0, R209.reuse, R0, 0x1 ;  /* 0x00000000d1027211 */ /* 0x040fe400078008ff */
        /* <DEDUP_REMOVED lines=9> */
.L_x_217:
[----:B------:R-:W-:Y:S05]  /*80d0*/  BSYNC B0 ;  /* 0x0000000000007941 */ /* 0x000fea0003800000 */
.L_x_216:
[----:B------:R-:W-:Y:S05]  /*80e0*/  BRA.DIV ~URZ, `(.L_x_218) ;  /* 0x000105227f007947 */ /* 0x000fea000b800000 */
[----:B-1----:R1:W2:Y:S02]  /*80f0*/  SHFL.IDX PT, R6, R5, 0x2, 0x181f ;  /* 0x00581f0005067f89 */ /* 0x0022a400000e0000 */
.L_x_343:
[----:B------:R-:W-:Y:S05]  /*8100*/  BRA.DIV ~URZ, `(.L_x_219) ;  /* 0x000105727f007947 */ /* 0x000fea000b800000 */
[----:B----4-:R4:W1:Y:S02]  /*8110*/  SHFL.IDX PT, R0, R7, 0x2, 0x181f ;  /* 0x00581f0007007f89 */ /* 0x01086400000e0000 */
.L_x_344:
[----:B------:R-:W-:Y:S01]  /*8120*/  IADD3 R2, R4, 0x40, RZ ;  /* 0x0000004004027810 */ /* 0x000fe20007ffe0ff */
[----:B------:R-:W-:Y:S03]  /*8130*/  BSSY B0, `(.L_x_220) ;  /* 0x000000f000007945 */ /* 0x000fe60003800000 */
[----:B------:R-:W-:-:S13]  /*8140*/  ISETP.GE.AND P0, PT, R2, R34, PT ;  /* 0x000000220200720c */ /* 0x000fda0003f06270 */
[----:B------:R-:W-:Y:S05]  /*8150*/  @P0 BRA `(.L_x_221) ;  /* 0x000000c000000947 */ /* 0x000fea0003800000 */
[-C--:B-1----:R-:W-:Y:S02]  /*8160*/  LEA R10, P2, R210, R0.reuse, 0x1 ;  /* 0x00000000d20a7211 */ /* 0x082fe400078408ff */
        /* <DEDUP_REMOVED lines=11> */
.L_x_221:
[----:B------:R-:W-:Y:S05]  /*8220*/  BSYNC B0 ;  /* 0x0000000000007941 */ /* 0x000fea0003800000 */
.L_x_220:
[----:B------:R-:W-:Y:S05]  /*8230*/  BRA.DIV ~URZ, `(.L_x_222) ;  /* 0x000104a27f007947 */ /* 0x000fea000b800000 */
[----:B-12---:R-:W1:Y:S04]  /*8240*/  SHFL.IDX PT, R5, R5, 0x3, 0x181f ;  /* 0x00781f0005057f89 */ /* 0x006e6800000e0000 */
[----:B------:R2:W3:Y:S02]  /*8250*/  SHFL.IDX PT, R0, R7, 0x3, 0x181f ;  /* 0x00781f0007007f89 */ /* 0x0004e400000e0000 */
.L_x_345:
[----:B------:R-:W-:Y:S01]  /*8260*/  IADD3 R2, R4, 0x60, RZ ;  /* 0x0000006004027810 */ /* 0x000fe20007ffe0ff */
[----:B-----5:R-:W-:-:S03]  /*8270*/  IMAD.WIDE.U32 R232, R12, c[0x0][0x2b0], RZ ;  /* 0x0000ac000ce87a25 */ /* 0x020fc600078e00ff */
[----:B------:R-:W-:-:S13]  /*8280*/  ISETP.GE.AND P0, PT, R2, R34, PT ;  /* 0x000000220200720c */ /* 0x000fda0003f06270 */
[-C--:B---3--:R-:W-:Y:S02]  /*8290*/  @!P0 LEA R8, P3, R210, R0.reuse, 0x1 ;  /* 0x00000000d2088211 */ /* 0x088fe400078608ff */
[-C--:B------:R-:W-:Y:S02]  /*82a0*/  @!P0 LEA R6, P2, R208, R0.reuse, 0x1 ;  /* 0x00000000d0068211 */ /* 0x080fe400078408ff */
[C---:B------:R-:W-:Y:S02]  /*82b0*/  @!P0 LEA R2, P1, R209.reuse, R0, 0x1 ;  /* 0x00000000d1028211 */ /* 0x040fe400078208ff */
[----:B------:R-:W-:Y:S02]  /*82c0*/  SHF.R.S32.HI R0, RZ, 0x1f, R12 ;  /* 0x0000001fff007819 */ /* 0x000fe4000001140c */
[-C--:B-1----:R-:W-:Y:S02]  /*82d0*/  @!P0 LEA.HI.X R9, R210, R5.reuse, R211, 0x1, P3 ;  /* 0x00000005d2098211 */ /* 0x082fe400018f0cd3 */
[-C--:B--2-4-:R-:W-:Y:S01]  /*82e0*/  @!P0 LEA.HI.X R7, R208, R5.reuse, R225, 0x1, P2 ;  /* 0x00000005d0078211 */ /* 0x094fe200010f0ce1 */
[----:B------:R-:W-:Y:S01]  /*82f0*/  IMAD R0, R0, c[0x0][0x2b0], RZ ;  /* 0x0000ac0000007a24 */ /* 0x000fe200078e02ff */
[----:B------:R-:W-:Y:S01]  /*8300*/  @!P0 LEA.HI.X R3, R209, R5, R224, 0x1, P1 ;  /* 0x00000005d1038211 */ /* 0x000fe200008f0ce0 */
[----:B------:R-:W-:Y:S01]  /*8310*/  @!PT LDS RZ, [RZ] ;  /* 0x00000000fffff984 */ /* 0x000fe20000000800 */
[----:B------:R-:W-:Y:S01]  /*8320*/  @!PT LDS RZ, [RZ] ;  /* 0x00000000fffff984 */ /* 0x000fe20000000800 */
[----:B------:R-:W-:Y:S01]  /*8330*/  @!PT LDS RZ, [RZ] ;  /* 0x00000000fffff984 */ /* 0x000fe20000000800 */
[----:B------:R1:W-:Y:S01]  /*8340*/  @!P0 LDGSTS.E.BYPASS.LTC128B.128 [R192+0xf100], [R8.64], !P6 ;  /* 0x0f10000008c08fae */ /* 0x0003e2000f101d4a */
[----:B------:R-:W-:Y:S01]  /*8350*/  ISETP.GE.AND P6, PT, R210, c[0x0][0x1d4], PT ;  /* 0x00007500d2007a0c */ /* 0x000fe20003fc6270 */
[----:B------:R-:W-:-:S02]  /*8360*/  IMAD R0, R12, c[0x0][0x2b4], R0 ;  /* 0x0000ad000c007a24 */ /* 0x000fc400078e0200 */
[----:B------:R1:W-:Y:S01]  /*8370*/  @!P0 LDGSTS.E.BYPASS.LTC128B.128 [R192+0x13100], [R6.64], !P5 ;  /* 0x1310000006c08fae */ /* 0x0003e2000e901d4a */
[----:B------:R-:W-:Y:S01]  /*8380*/  ISETP.GE.AND P5, PT, R209, c[0x0][0x1d4], PT ;  /* 0x00007500d1007a0c */ /* 0x000fe20003fa6270 */
[----:B------:R-:W-:Y:S02]  /*8390*/  IMAD.IADD R234, R233, 0x1, R0 ;  /* 0x00000001e9ea7824 */ /* 0x000fe400078e0200 */
[----:B------:R1:W-:Y:S01]  /*83a0*/  @!P0 LDGSTS.E.BYPASS.LTC128B.128 [R192+0x17100], [R2.64], !P4 ;  /* 0x1710000002c08fae */ /* 0x0003e2000e101d4a */
[----:B------:R-:W-:Y:S02]  /*83b0*/  ISETP.GE.AND P4, PT, R208, c[0x0][0x1d4], PT ;  /* 0x00007500d0007a0c */ /* 0x000fe40003f86270 */
[----:B------:R-:W-:Y:S01]  /*83c0*/  SEL R95, RZ, 0x10, P5 ;  /* 0x00000010ff5f7807 */ /* 0x000fe20002800000 */
        /* <DEDUP_REMOVED lines=17> */
[----:B------:R-:W2:Y:S01]  /*84e0*/  @!P0 LDG.E R194, [R4.64] ;  /* 0x0000000a04c28981 */ /* 0x000ea2000c1e1900 */
[----:B------:R-:W-:Y:S02]  /*84f0*/  IMAD.MOV R0, RZ, RZ, -R0 ;  /* 0x000000ffff007224 */ /* 0x000fe400078e0a00 */
[----:B------:R-:W-:-:S04]  /*8500*/  IMAD.WIDE.U32 R230, R63, c[0x0][0x1e8], RZ ;  /* 0x00007a003fe67a25 */ /* 0x000fc800078e00ff */
[----:B------:R-:W-:Y:S02]  /*8510*/  IMAD R196, R0, c[0x0][0x2b8], R2 ;  /* 0x0000ae0000c47a24 */ /* 0x000fe400078e0202 */
[----:B------:R-:W-:Y:S02]  /*8520*/  IMAD R229, R63, c[0x0][0x1ec], R231 ;  /* 0x00007b003fe57a24 */ /* 0x000fe400078e02e7 */
[----:B------:R-:W-:Y:S01]  /*8530*/  IMAD.WIDE.U32 R2, R196, c[0x0][0x1e0], RZ ;  /* 0x00007800c4027a25 */ /* 0x000fe200078e00ff */
[----:B------:R-:W-:-:S03]  /*8540*/  SHF.R.S32.HI R64, RZ, 0x1f, R196 ;  /* 0x0000001fff407819 */ /* 0x000fc600000114c4 */
[----:B------:R-:W-:Y:S02]  /*8550*/  IMAD R127, R94, -0x40, R127 ;  /* 0xffffffc05e7f7824 */ /* 0x000fe400078e027f */
[----:B------:R-:W-:Y:S02]  /*8560*/  IMAD R0, R64, c[0x0][0x1e0], RZ ;  /* 0x0000780040007a24 */ /* 0x000fe400078e02ff */
[----:B------:R-:W-:Y:S02]  /*8570*/  IMAD.IADD R72, R127, 0x1, -R247 ;  /* 0x000000017f487824 */ /* 0x000fe400078e0af7 */
[----:B------:R-:W-:-:S03]  /*8580*/  IMAD R0, R196, c[0x0][0x1e4], R0 ;  /* 0x00007900c4007a24 */ /* 0x000fc600078e0200 */
[C---:B------:R-:W-:Y:S01]  /*8590*/  ISETP.GE.AND P2, PT, R72.reuse, 0x1, PT ;  /* 0x000000014800780c */ /* 0x040fe20003f46270 */
[----:B------:R-:W-:Y:S01]  /*85a0*/  IMAD.IADD R3, R3, 0x1, R0 ;  /* 0x0000000103037824 */ /* 0x000fe200078e0200 */
[----:B------:R-:W-:Y:S02]  /*85b0*/  ISETP.GE.AND P1, PT, R72, 0x21, PT ;  /* 0x000000214800780c */ /* 0x000fe40003f26270 */
[----:B--2---:R-:W-:Y:S01]  /*85c0*/  SHF.R.S32.HI R65, RZ, 0x1f, R194 ;  /* 0x0000001fff417819 */ /* 0x004fe200000114c2 */
[----:B------:R-:W-:-:S04]  /*85d0*/  IMAD.WIDE.U32 R2, R194, c[0x0][0x1f0], R2 ;  /* 0x00007c00c2027a25 */ /* 0x000fc800078e0002 */
[----:B------:R-:W-:Y:S01]  /*85e0*/  IMAD R0, R65, c[0x0][0x1f0], RZ ;  /* 0x00007c0041007a24 */ /* 0x000fe200078e02ff */
[----:B------:R-:W-:-:S03]  /*85f0*/  IADD3 R2, P0, R2, R230, RZ ;  /* 0x000000e602027210 */ /* 0x000fc60007f1e0ff */
[----:B------:R-:W-:-:S05]  /*8600*/  IMAD R0, R194, c[0x0][0x1f4], R0 ;  /* 0x00007d00c2007a24 */ /* 0x000fca00078e0200 */
[----:B------:R-:W-:Y:S02]  /*8610*/  IADD3.X R3, R229, R3, R0, P0, !PT ;  /* 0x00000003e5037210 */ /* 0x000fe400007fe400 */
[----:B------:R-:W-:-:S04]  /*8620*/  LEA R0, P0, R2, c[0x0][0x1c8], 0x1 ;  /* 0x0000720002007a11 */ /* 0x000fc800078008ff */
[----:B------:R-:W-:Y:S02]  /*8630*/  LEA.HI.X R2, R2, c[0x0][0x1cc], R3, 0x1, P0 ;  /* 0x0000730002027a11 */ /* 0x000fe400000f0c03 */
[----:B------:R-:W1:Y:S04]  /*8640*/  SHFL.IDX PT, R3, R0, RZ, 0x181f ;  /* 0x00181fff00037589 */ /* 0x000e6800000e0000 */
[----:B------:R-:W2:Y:S04]  /*8650*/  SHFL.IDX PT, R4, R2, RZ, 0x181f ;  /* 0x00181fff02047589 */ /* 0x000ea800000e0000 */
[----:B------:R-:W3:Y:S04]  /*8660*/  SHFL.IDX PT, R0, R0, 0x1, 0x181f ;  /* 0x00381f0000007f89 */ /* 0x000ee800000e0000 */
[----:B------:R-:W4:Y:S01]  /*8670*/  SHFL.IDX PT, R2, R2, 0x1, 0x181f ;  /* 0x00381f0002027f89 */ /* 0x000f2200000e0000 */
[----:B-1----:R-:W-:-:S04]  /*8680*/  @P2 LEA R14, P0, R210, R3, 0x1 ;  /* 0x00000003d20e2211 */ /* 0x002fc800078008ff */
[----:B--2---:R-:W-:Y:S02]  /*8690*/  @P2 LEA.HI.X R15, R210, R4, R211, 0x1, P0 ;  /* 0x00000004d20f2211 */ /* 0x004fe400000f0cd3 */
[----:B------:R-:W-:-:S03]  /*86a0*/  @P2 LEA R12, P0, R208, R3, 0x1 ;  /* 0x00000003d00c2211 */ /* 0x000fc600078008ff */
[----:B------:R1:W-:Y:S01]  /*86b0*/  @P2 LDGSTS.E.BYPASS.LTC128B.128 [R192+0x6100], [R14.64], !P6 ;  /* 0x061000000ec02fae */ /* 0x0003e2000f101d4a */
[----:B------:R-:W-:Y:S02]  /*86c0*/  @P2 LEA.HI.X R13, R208, R4, R225, 0x1, P0 ;  /* 0x00000004d00d2211 */ /* 0x000fe400000f0ce1 */
[----:B------:R-:W-:-:S03]  /*86d0*/  @P2 LEA R10, P0, R209, R3, 0x1 ;  /* 0x00000003d10a2211 */ /* 0x000fc600078008ff */
[----:B------:R1:W-:Y:S01]  /*86e0*/  @P2 LDGSTS.E.BYPASS.LTC128B.128 [R192+0x8100], [R12.64], !P4 ;  /* 0x081000000cc02fae */ /* 0x0003e2000e101d4a */
[----:B------:R-:W-:Y:S02]  /*86f0*/  @P2 LEA.HI.X R11, R209, R4, R224, 0x1, P0 ;  /* 0x00000004d10b2211 */ /* 0x000fe400000f0ce0 */
[----:B---3--:R-:W-:-:S03]  /*8700*/  @P1 LEA R8, P0, R210, R0, 0x1 ;  /* 0x00000000d2081211 */ /* 0x008fc600078008ff */
[----:B------:R1:W-:Y:S01]  /*8710*/  @P2 LDGSTS.E.BYPASS.LTC128B.128 [R192+0xa100], [R10.64], !P5 ;  /* 0x0a1000000ac02fae */ /* 0x0003e2000e901d4a */
[----:B----4-:R-:W-:Y:S02]  /*8720*/  @P1 LEA.HI.X R9, R210, R2, R211, 0x1, P0 ;  /* 0x00000002d2091211 */ /* 0x010fe400000f0cd3 */
[----:B------:R-:W-:-:S03]  /*8730*/  @P1 LEA R6, P0, R208, R0, 0x1 ;  /* 0x00000000d0061211 */ /* 0x000fc600078008ff */
[----:B------:R1:W-:Y:S01]  /*8740*/  @P1 LDGSTS.E.BYPASS.LTC128B.128 [R192+0x7100], [R8.64], !P6 ;  /* 0x0710000008c01fae */ /* 0x0003e2000f101d4a */
[----:B------:R-:W-:Y:S02]  /*8750*/  @P1 LEA.HI.X R7, R208, R2, R225, 0x1, P0 ;  /* 0x00000002d0071211 */ /* 0x000fe400000f0ce1 */
[----:B------:R-:W-:-:S03]  /*8760*/  @P1 LEA R4, P0, R209, R0, 0x1 ;  /* 0x00000000d1041211 */ /* 0x000fc600078008ff */
[----:B------:R1:W-:Y:S01]  /*8770*/  @P1 LDGSTS.E.BYPASS.LTC128B.128 [R192+0x9100], [R6.64], !P4 ;  /* 0x0910000006c01fae */ /* 0x0003e2000e101d4a */
[----:B------:R-:W-:Y:S02]  /*8780*/  @P1 LEA.HI.X R5, R209, R2, R224, 0x1, P0 ;  /* 0x00000002d1051211 */ /* 0x000fe400000f0ce0 */
[----:B------:R-:W-:-:S03]  /*8790*/  ISETP.LT.AND P0, PT, RZ, c[0x0][0x27c], PT ;  /* 0x00009f00ff007a0c */ /* 0x000fc60003f01270 */
[----:B------:R1:W-:Y:S04]  /*87a0*/  @P1 LDGSTS.E.BYPASS.LTC128B.128 [R192+0xb100], [R4.64], !P5 ;  /* 0x0b10000004c01fae */ /* 0x0003e8000e901d4a */
[----:B------:R-:W0:Y:S06]  /*87b0*/  LDGDEPBAR ;  /* 0x00000000000079af */ /* 0x000e2c0000000000 */
[----:B------:R-:W-:Y:S05]  /*87c0*/  @P0 BRA `(.L_x_223) ;  /* 0x0000002000000947 */ /* 0x000fea0003800000 */
[----:B------:R-:W-:-:S04]  /*87d0*/  DEPBAR.LE SB0, 0x1 ;  /* 0x000080400000791a */ /* 0x000fc80000000000 */
[----:B------:R-:W-:Y:S05]  /*87e0*/  BRA `(.L_x_224) ;  /* 0x0000577000007947 */ /* 0x000fea0003800000 */
.L_x_223:
[----:B------:R-:W-:Y:S01]  /*87f0*/  SHF.R.S32.HI R0, RZ, 0x1f, R126 ;  /* 0x0000001fff007819 */ /* 0x000fe2000001147e */
[----:B------:R-:W-:Y:S01]  /*8800*/  ULDC.U8 UR4, c[0x0][0x298] ;  /* 0x0000a60000047ab9 */ /* 0x000fe20000000000 */
[----:B------:R-:W-:Y:S01]  /*8810*/  IMAD.WIDE.U32 R2, R126, c[0x0][0x280], RZ ;  /* 0x0000a0007e027a25 */ /* 0x000fe200078e00ff */
[----:B------:R-:W-:Y:S01]  /*8820*/  ISETP.NE.AND P2, PT, RZ, UR4, PT ;  /* 0x00000004ff007c0c */ /* 0x000fe2000bf45270 */
[----:B------:R-:W-:Y:S02]  /*8830*/  BSSY B2, `(.L_x_224) ;  /* 0x0000572000027945 */ /* 0x000fe40003800000 */
[----:B-1----:R-:W-:Y:S01]  /*8840*/  IMAD R6, R0, c[0x0][0x280], RZ ;  /* 0x0000a00000067a24 */ /* 0x002fe200078e02ff */
[----:B------:R-:W-:Y:S01]  /*8850*/  LEA R7, P1, R2, c[0x0][0x270], 0x1 ;  /* 0x00009c0002077a11 */ /* 0x000fe200078208ff */
[----:B------:R-:W-:Y:S02]  /*8860*/  IMAD R0, R0, c[0x0][0x290], RZ ;  /* 0x0000a40000007a24 */ /* 0x000fe400078e02ff */
[----:B------:R-:W-:-:S02]  /*8870*/  IMAD R6, R126, c[0x0][0x284], R6 ;  /* 0x0000a1007e067a24 */ /* 0x000fc400078e0206 */
[----:B------:R-:W-:-:S03]  /*8880*/  IMAD.WIDE.U32 R4, R126, c[0x0][0x290], RZ ;  /* 0x0000a4007e047a25 */ /* 0x000fc600078e00ff */
[----:B------:R-:W-:Y:S01]  /*8890*/  IADD3 R3, R6, R3, RZ ;  /* 0x0000000306037210 */ /* 0x000fe20007ffe0ff */
[----:B------:R-:W-:Y:S01]  /*88a0*/  IMAD R0, R126, c[0x0][0x294], R0 ;  /* 0x0000a5007e007a24 */ /* 0x000fe200078e0200 */
[----:B------:R-:W-:Y:S02]  /*88b0*/  LEA R8, P0, R4, c[0x0][0x288], 0x1 ;  /* 0x0000a20004087a11 */ /* 0x000fe400078008ff */
[----:B------:R-:W-:Y:S02]  /*88c0*/  LEA R6, R237, R212, 0x7 ;  /* 0x000000d4ed067211 */ /* 0x000fe400078e38ff */
[----:B------:R-:W-:Y:S02]  /*88d0*/  IADD3 R5, R0, R5, RZ ;  /* 0x0000000500057210 */ /* 0x000fe40007ffe0ff */
[----:B------:R-:W-:Y:S02]  /*88e0*/  LEA.HI.X R0, R2, c[0x0][0x274], R3, 0x1, P1 ;  /* 0x00009d0002007a11 */ /* 0x000fe400008f0c03 */
[----:B------:R-:W-:Y:S01]  /*88f0*/  LEA.HI.X R2, R4, c[0x0][0x28c], R5, 0x1, P0 ;  /* 0x0000a30004027a11 */ /* 0x000fe200000f0c05 */
[----:B------:R-:W-:Y:S05]  /*8900*/  @!P2 BRA `(.L_x_225) ;  /* 0x00002a600000a947 */ /* 0x000fea0003800000 */
[----:B------:R-:W-:Y:S01]  /*8910*/  ISETP.GE.AND P0, PT, R6, R34, PT ;  /* 0x000000220600720c */ /* 0x000fe20003f06270 */
[----:B------:R-:W1:Y:S01]  /*8920*/  SHFL.IDX PT, R3, R2, RZ, 0x1c1f ;  /* 0x001c1fff02037589 */ /* 0x000e6200000e0000 */
[----:B------:R-:W-:Y:S01]  /*8930*/  BSSY B0, `(.L_x_226) ;  /* 0x000004f000007945 */ /* 0x000fe20003800000 */
[----:B------:R-:W-:Y:S01]  /*8940*/  CS2R R28, SRZ ;  /* 0x00000000001c7805 */ /* 0x000fe2000001ff00 */
[----:B------:R-:W-:Y:S01]  /*8950*/  CS2R R26, SRZ ;  /* 0x00000000001a7805 */ /* 0x000fe2000001ff00 */
[----:B------:R-:W2:Y:S01]  /*8960*/  SHFL.IDX PT, R5, R0, RZ, 0x1c1f ;  /* 0x001c1fff00057589 */ /* 0x000ea200000e0000 */
[----:B------:R-:W-:Y:S01]  /*8970*/  CS2R R24, SRZ ;  /* 0x0000000000187805 */ /* 0x000fe2000001ff00 */
[----:B------:R-:W-:Y:S01]  /*8980*/  CS2R R22, SRZ ;  /* 0x0000000000167805 */ /* 0x000fe2000001ff00 */
[----:B------:R-:W-:Y:S01]  /*8990*/  CS2R R20, SRZ ;  /* 0x0000000000147805 */ /* 0x000fe2000001ff00 */
[----:B------:R3:W4:Y:S01]  /*89a0*/  SHFL.IDX PT, R4, R7, RZ, 0x1c1f ;  /* 0x001c1fff07047589 */ /* 0x00072200000e0000 */
[----:B------:R-:W-:Y:S01]  /*89b0*/  CS2R R18, SRZ ;  /* 0x0000000000127805 */ /* 0x000fe2000001ff00 */
[----:B------:R-:W-:Y:S01]  /*89c0*/  CS2R R16, SRZ ;  /* 0x0000000000107805 */ /* 0x000fe2000001ff00 */
[----:B------:R-:W-:Y:S01]  /*89d0*/  CS2R R14, SRZ ;  /* 0x00000000000e7805 */ /* 0x000fe2000001ff00 */
[----:B------:R5:W1:Y:S01]  /*89e0*/  SHFL.IDX PT, R2, R8, RZ, 0x1c1f ;  /* 0x001c1fff08027589 */ /* 0x000a6200000e0000 */
[----:B------:R-:W-:Y:S01]  /*89f0*/  CS2R R12, SRZ ;  /* 0x00000000000c7805 */ /* 0x000fe2000001ff00 */
[----:B------:R-:W-:Y:S01]  /*8a00*/  CS2R R10, SRZ ;  /* 0x00000000000a7805 */ /* 0x000fe2000001ff00 */
[----:B---3--:R-:W-:Y:S01]  /*8a10*/  CS2R R6, SRZ ;  /* 0x0000000000067805 */ /* 0x008fe2000001ff00 */
[----:B-----5:R-:W-:Y:S01]  /*8a20*/  CS2R R8, SRZ ;  /* 0x0000000000087805 */ /* 0x020fe2000001ff00 */
[----:B------:R-:W-:Y:S05]  /*8a30*/  @P0 BRA `(.L_x_227) ;  /* 0x000003e000000947 */ /* 0x000fea0003800000 */
[----:B-12-4-:R-:W2:Y:S04]  /*8a40*/  LDL R38, [R1+0x40] ;  /* 0x0000400001267983 */ /* 0x016ea80000100800 */
[----:B------:R-:W3:Y:S04]  /*8a50*/  LDL R37, [R1+0x3c] ;  /* 0x00003c0001257983 */ /* 0x000ee80000100800 */
[----:B------:R-:W4:Y:S04]  /*8a60*/  LDL R36, [R1+0x44] ;  /* 0x0000440001247983 */ /* 0x000f280000100800 */
[----:B------:R-:W4:Y:S04]  /*8a70*/  LDL R35, [R1+0x38] ;  /* 0x0000380001237983 */ /* 0x000f280000100800 */
[----:B------:R-:W4:Y:S04]  /*8a80*/  LDL R33, [R1+0x48] ;  /* 0x0000480001217983 */ /* 0x000f280000100800 */
[----:B------:R-:W4:Y:S04]  /*8a90*/  LDL R31, [R1+0x34] ;  /* 0x00003400011f7983 */ /* 0x000f280000100800 */
[----:B------:R-:W4:Y:S04]  /*8aa0*/  LDL R30, [R1+0x4c] ;  /* 0x00004c00011e7983 */ /* 0x000f280000100800 */
[----:B------:R-:W4:Y:S01]  /*8ab0*/  LDL R32, [R1+0x30] ;  /* 0x0000300001207983 */ /* 0x000f220000100800 */
[----:B------:R-:W-:Y:S01]  /*8ac0*/  ISETP.GE.AND P1, PT, R106, c[0x0][0x27c], PT ;  /* 0x00009f006a007a0c */ /* 0x000fe20003f26270 */
[----:B------:R-:W-:Y:S01]  /*8ad0*/  CS2R R18, SRZ ;  /* 0x0000000000127805 */ /* 0x000fe2000001ff00 */
[----:B------:R-:W-:Y:S01]  /*8ae0*/  ISETP.GE.AND P0, PT, R144, c[0x0][0x27c], PT ;  /* 0x00009f0090007a0c */ /* 0x000fe20003f06270 */
[----:B------:R-:W4:Y:S01]  /*8af0*/  LDL R28, [R1+0x50] ;  /* 0x00005000011c7983 */ /* 0x000f220000100800 */
[----:B------:R-:W-:-:S03]  /*8b00*/  CS2R R6, SRZ ;  /* 0x0000000000067805 */ /* 0x000fc6000001ff00 */
[----:B------:R-:W4:Y:S01]  /*8b10*/  LDL R0, [R1+0x2c] ;  /* 0x00002c0001007983 */ /* 0x000f220000100800 */
[----:B------:R-:W-:-:S05]  /*8b20*/  ISETP.GE.AND P3, PT, R141, c[0x0][0x27c], PT ;  /* 0x00009f008d007a0c */ /* 0x000fca0003f66270 */
[----:B------:R-:W-:-:S04]  /*8b30*/  @!P1 IMAD.WIDE R10, R106, 0x2, R4 ;  /* 0x000000026a0a9825 */ /* 0x000fc800078e0204 */
[----:B------:R-:W-:Y:S01]  /*8b40*/  @!P1 IMAD.WIDE R8, R106, 0x2, R2 ;  /* 0x000000026a089825 */ /* 0x000fe200078e0202 */
[----:B------:R1:W5:Y:S04]  /*8b50*/  @!P1 LD.E.64 R18, [R10.64] ;  /* 0x0000000a0a129980 */ /* 0x000368000c101b00 */
[----:B------:R1:W5:Y:S01]  /*8b60*/  @!P1 LD.E.64 R6, [R8.64] ;  /* 0x0000000a08069980 */ /* 0x000362000c101b00 */
[----:B------:R-:W-:Y:S01]  /*8b70*/  CS2R R20, SRZ ;  /* 0x0000000000147805 */ /* 0x000fe2000001ff00 */
[----:B------:R-:W-:Y:S01]  /*8b80*/  CS2R R22, SRZ ;  /* 0x0000000000167805 */ /* 0x000fe2000001ff00 */
[----:B-1----:R-:W-:Y:S01]  /*8b90*/  CS2R R8, SRZ ;  /* 0x0000000000087805 */ /* 0x002fe2000001ff00 */
[----:B------:R-:W-:Y:S01]  /*8ba0*/  CS2R R24, SRZ ;  /* 0x0000000000187805 */ /* 0x000fe2000001ff00 */
[----:B------:R-:W-:Y:S01]  /*8bb0*/  CS2R R26, SRZ ;  /* 0x00000000001a7805 */ /* 0x000fe2000001ff00 */
[----:B--2---:R-:W-:-:S02]  /*8bc0*/  @!P0 IADD3 R12, P2, R4, R38, RZ ;  /* 0x00000026040c8210 */ /* 0x004fc40007f5e0ff */
[----:B------:R-:W-:-:S03]  /*8bd0*/  @!P0 IADD3 R10, P1, R2, R38, RZ ;  /* 0x00000026020a8210 */ /* 0x000fc60007f3e0ff */
[--C-:B---3--:R-:W-:Y:S02]  /*8be0*/  @!P0 IMAD.X R13, R5, 0x1, R37.reuse, P2 ;  /* 0x00000001050d8824 */ /* 0x108fe400010e0625 */
[----:B------:R-:W-:Y:S01]  /*8bf0*/  @!P0 IMAD.X R11, R3, 0x1, R37, P1 ;  /* 0x00000001030b8824 */ /* 0x000fe200008e0625 */
[----:B------:R-:W-:Y:S02]  /*8c00*/  ISETP.GE.AND P2, PT, R143, c[0x0][0x27c], PT ;  /* 0x00009f008f007a0c */ /* 0x000fe40003f46270 */
[----:B------:R1:W5:Y:S04]  /*8c10*/  @!P0 LD.E.64 R20, [R12.64] ;  /* 0x0000000a0c148980 */ /* 0x000368000c101b00 */
[----:B------:R2:W5:Y:S01]  /*8c20*/  @!P0 LD.E.64 R8, [R10.64] ;  /* 0x0000000a0a088980 */ /* 0x000562000c101b00 */
[----:B----4-:R-:W-:-:S05]  /*8c30*/  @!P3 IADD3 R14, P0, R4, R36, RZ ;  /* 0x00000024040eb210 */ /* 0x010fca0007f1e0ff */
[----:B------:R-:W-:-:S05]  /*8c40*/  @!P3 IMAD.X R15, R5, 0x1, R35, P0 ;  /* 0x00000001050fb824 */ /* 0x000fca00000e0623 */
[----:B------:R3:W5:Y:S01]  /*8c50*/  @!P3 LD.E.64 R22, [R14.64] ;  /* 0x0000000a0e16b980 */ /* 0x000762000c101b00 */
[----:B-1----:R-:W-:Y:S01]  /*8c60*/  @!P3 IADD3 R12, P0, R2, R36, RZ ;  /* 0x00000024020cb210 */ /* 0x002fe20007f1e0ff */
[----:B--2---:R-:W-:-:S04]  /*8c70*/  CS2R R10, SRZ ;  /* 0x00000000000a7805 */ /* 0x004fc8000001ff00 */
[----:B------:R-:W-:Y:S01]  /*8c80*/  @!P3 IMAD.X R13, R3, 0x1, R35, P0 ;  /* 0x00000001030db824 */ /* 0x000fe200000e0623 */
[----:B------:R-:W-:-:S04]  /*8c90*/  @!P2 IADD3 R16, P0, R4, R33, RZ ;  /* 0x000000210410a210 */ /* 0x000fc80007f1e0ff */
[----:B------:R1:W5:Y:S01]  /*8ca0*/  @!P3 LD.E.64 R10, [R12.64] ;  /* 0x0000000a0c0ab980 */ /* 0x000362000c101b00 */
[----:B------:R-:W-:Y:S01]  /*8cb0*/  ISETP.GE.AND P3, PT, R140, c[0x0][0x27c], PT ;  /* 0x00009f008c007a0c */ /* 0x000fe20003f66270 */
[--C-:B------:R-:W-:Y:S01]  /*8cc0*/  @!P2 IMAD.X R17, R5, 0x1, R31.reuse, P0 ;  /* 0x000000010511a824 */ /* 0x100fe200000e061f */
[----:B---3--:R-:W-:Y:S02]  /*8cd0*/  @!P2 IADD3 R14, P0, R2, R33, RZ ;  /* 0x00000021020ea210 */ /* 0x008fe40007f1e0ff */
[----:B------:R-:W-:Y:S02]  /*8ce0*/  ISETP.GE.AND P1, PT, R142, c[0x0][0x27c], PT ;  /* 0x00009f008e007a0c */ /* 0x000fe40003f26270 */
[----:B------:R2:W5:Y:S01]  /*8cf0*/  @!P2 LD.E.64 R24, [R16.64] ;  /* 0x0000000a1018a980 */ /* 0x000562000c101b00 */
[----:B------:R-:W-:Y:S01]  /*8d00*/  @!P2 IMAD.X R15, R3, 0x1, R31, P0 ;  /* 0x00000001030fa824 */ /* 0x000fe200000e061f */
[----:B-1----:R-:W-:-:S06]  /*8d10*/  CS2R R12, SRZ ;  /* 0x00000000000c7805 */ /* 0x002fcc000001ff00 */
[----:B------:R1:W5:Y:S01]  /*8d20*/  @!P2 LD.E.64 R12, [R14.64] ;  /* 0x0000000a0e0ca980 */ /* 0x000362000c101b00 */
[----:B--2---:R-:W-:Y:S01]  /*8d30*/  CS2R R16, SRZ ;  /* 0x0000000000107805 */ /* 0x004fe2000001ff00 */
[----:B-1----:R-:W-:-:S05]  /*8d40*/  @!P3 IADD3 R14, P0, R4, R30, RZ ;  /* 0x0000001e040eb210 */ /* 0x002fca0007f1e0ff */
[----:B------:R-:W-:Y:S01]  /*8d50*/  @!P3 IMAD.X R15, R5, 0x1, R32, P0 ;  /* 0x00000001050fb824 */ /* 0x000fe200000e0620 */
[----:B------:R-:W-:-:S04]  /*8d60*/  @!P3 IADD3 R30, P0, R2, R30, RZ ;  /* 0x0000001e021eb210 */ /* 0x000fc80007f1e0ff */
[----:B------:R1:W5:Y:S01]  /*8d70*/  @!P3 LD.E.64 R26, [R14.64] ;  /* 0x0000000a0e1ab980 */ /* 0x000362000c101b00 */
[----:B------:R-:W-:Y:S01]  /*8d80*/  @!P3 IMAD.X R31, R3, 0x1, R32, P0 ;  /* 0x00000001031fb824 */ /* 0x000fe200000e0620 */
[----:B------:R-:W-:-:S05]  /*8d90*/  @!P1 IADD3 R4, P0, R4, R28, RZ ;  /* 0x0000001c04049210 */ /* 0x000fca0007f1e0ff */
[----:B------:R-:W-:Y:S01]  /*8da0*/  @!P1 IMAD.X R5, R5, 0x1, R0, P0 ;  /* 0x0000000105059824 */ /* 0x000fe200000e0600 */
[----:B------:R-:W-:Y:S02]  /*8db0*/  @!P1 IADD3 R2, P0, R2, R28, RZ ;  /* 0x0000001c02029210 */ /* 0x000fe40007f1e0ff */
[----:B------:R-:W-:-:S03]  /*8dc0*/  CS2R R28, SRZ ;  /* 0x00000000001c7805 */ /* 0x000fc6000001ff00 */
[----:B------:R-:W-:-:S03]  /*8dd0*/  @!P1 IMAD.X R3, R3, 0x1, R0, P0 ;  /* 0x0000000103039824 */ /* 0x000fc600000e0600 */
[----:B------:R2:W5:Y:S04]  /*8de0*/  @!P1 LD.E.64 R28, [R4.64] ;  /* 0x0000000a041c9980 */ /* 0x000568000c101b00 */
[----:B------:R2:W5:Y:S01]  /*8df0*/  @!P1 LD.E.64 R16, [R2.64] ;  /* 0x0000000a02109980 */ /* 0x000562000c101b00 */
[----:B-1----:R-:W-:-:S06]  /*8e00*/  CS2R R14, SRZ ;  /* 0x00000000000e7805 */ /* 0x002fcc000001ff00 */
[----:B------:R2:W5:Y:S02]  /*8e10*/  @!P3 LD.E.64 R14, [R30.64] ;  /* 0x0000000a1e0eb980 */ /* 0x000564000c101b00 */
.L_x_227:
[----:B-12-4-:R-:W-:Y:S05]  /*8e20*/  BSYNC B0 ;  /* 0x0000000000007941 */ /* 0x016fea0003800000 */
.L_x_226:
[--C-:B-----5:R-:W-:Y:S01]  /*8e30*/  IMAD.MOV.U32 R39, RZ, RZ, R27.reuse ;  /* 0x000000ffff277224 */ /* 0x120fe200078e001b */
[--C-:B------:R-:W-:Y:S01]  /*8e40*/  SHF.R.U64 R37, R26, 0x10, R27.reuse ;  /* 0x000000101a257819 */ /* 0x100fe2000000121b */
[----:B------:R-:W-:Y:S01]  /*8e50*/  IMAD.MOV.U32 R52, RZ, RZ, R20 ;  /* 0x000000ffff347224 */ /* 0x000fe200078e0014 */
[----:B------:R-:W-:Y:S01]  /*8e60*/  SHF.R.U32.HI R33, RZ, 0x10, R27 ;  /* 0x00000010ff217819 */ /* 0x000fe2000001161b */
[----:B------:R-:W-:Y:S01]  /*8e70*/  IMAD.MOV.U32 R27, RZ, RZ, R8 ;  /* 0x000000ffff1b7224 */ /* 0x000fe200078e0008 */
[----:B------:R-:W-:Y:S01]  /*8e80*/  SHF.R.U64 R45, R22, 0x10, R23 ;  /* 0x00000010162d7819 */ /* 0x000fe20000001217 */
[----:B------:R-:W-:Y:S01]  /*8e90*/  IMAD.MOV.U32 R48, RZ, RZ, R22 ;  /* 0x000000ffff307224 */ /* 0x000fe200078e0016 */
[----:B------:R-:W-:Y:S01]  /*8ea0*/  SHF.R.U64 R41, R24, 0x10, R25 ;  /* 0x0000001018297819 */ /* 0x000fe20000001219 */
[----:B------:R-:W-:Y:S01]  /*8eb0*/  IMAD.MOV.U32 R44, RZ, RZ, R24 ;  /* 0x000000ffff2c7224 */ /* 0x000fe200078e0018 */
[----:B------:R-:W-:Y:S01]  /*8ec0*/  SHF.R.U32.HI R50, RZ, 0x10, R19 ;  /* 0x00000010ff327819 */ /* 0x000fe20000011613 */
[----:B------:R-:W-:Y:S01]  /*8ed0*/  IMAD.MOV.U32 R22, RZ, RZ, R11 ;  /* 0x000000ffff167224 */ /* 0x000fe200078e000b */
[----:B------:R-:W-:Y:S01]  /*8ee0*/  SHF.R.U64 R24, R8, 0x10, R9 ;  /* 0x0000001008187819 */ /* 0x000fe20000001209 */
[--C-:B------:R-:W-:Y:S01]  /*8ef0*/  IMAD.MOV.U32 R47, RZ, RZ, R23.reuse ;  /* 0x000000ffff2f7224 */ /* 0x100fe200078e0017 */
[----:B------:R-:W-:Y:S01]  /*8f00*/  PRMT R27, R27, 0x5410, R52 ;  /* 0x000054101b1b7816 */ /* 0x000fe20000000034 */
[----:B------:R-:W-:Y:S01]  /*8f10*/  IMAD.MOV.U32 R36, RZ, RZ, R28 ;  /* 0x000000ffff247224 */ /* 0x000fe200078e001c */
[----:B------:R-:W-:Y:S01]  /*8f20*/  SHF.R.U32.HI R42, RZ, 0x10, R23 ;  /* 0x00000010ff2a7819 */ /* 0x000fe20000011617 */
[----:B------:R-:W-:Y:S01]  /*8f30*/  IMAD.MOV.U32 R23, RZ, RZ, R10 ;  /* 0x000000ffff177224 */ /* 0x000fe200078e000a */
[----:B------:R-:W-:Y:S01]  /*8f40*/  PRMT R24, R24, 0x5410, R50 ;  /* 0x0000541018187816 */ /* 0x000fe20000000032 */
[----:B------:R-:W-:Y:S01]  /*8f50*/  IMAD.MOV.U32 R31, RZ, RZ, R6 ;  /* 0x000000ffff1f7224 */ /* 0x000fe200078e0006 */
[----:B------:R-:W-:Y:S01]  /*8f60*/  PRMT R22, R22, 0x5410, R27 ;  /* 0x0000541016167816 */ /* 0x000fe2000000001b */
[----:B------:R-:W-:Y:S01]  /*8f70*/  IMAD.MOV.U32 R30, RZ, RZ, R7 ;  /* 0x000000ffff1e7224 */ /* 0x000fe200078e0007 */
[----:B------:R-:W-:Y:S01]  /*8f80*/  SHF.R.U64 R2, R10, 0x10, R11 ;  /* 0x000000100a027819 */ /* 0x000fe2000000120b */
[----:B------:R-:W-:Y:S01]  /*8f90*/  IMAD.MOV.U32 R54, RZ, RZ, R19 ;  /* 0x000000ffff367224 */ /* 0x000fe200078e0013 */
[--C-:B------:R-:W-:Y:S01]  /*8fa0*/  PRMT R23, R23, 0x5410, R24.reuse ;  /* 0x0000541017177816 */ /* 0x100fe20000000018 */
[----:B------:R-:W-:Y:S01]  /*8fb0*/  IMAD.MOV.U32 R51, RZ, RZ, R21 ;  /* 0x000000ffff337224 */ /* 0x000fe200078e0015 */
[----:B------:R-:W-:Y:S01]  /*8fc0*/  PRMT R24, R22, 0x7610, R24 ;  /* 0x0000761016187816 */ /* 0x000fe20000000018 */
[--C-:B------:R-:W-:Y:S01]  /*8fd0*/  IMAD.MOV.U32 R35, RZ, RZ, R29.reuse ;  /* 0x000000ffff237224 */ /* 0x100fe200078e001d */
[----:B------:R-:W-:Y:S01]  /*8fe0*/  PRMT R22, R2, 0x7610, R22 ;  /* 0x0000761002167816 */ /* 0x000fe20000000016 */
[----:B------:R-:W-:Y:S01]  /*8ff0*/  IMAD R2, R237, -0x80, R34 ;  /* 0xffffff80ed027824 */ /* 0x000fe200078e0222 */
[----:B------:R-:W-:Y:S01]  /*9000*/  SHF.R.U64 R32, R28, 0x10, R29 ;  /* 0x000000101c207819 */ /* 0x000fe2000000121d */
[----:B------:R-:W-:Y:S01]  /*9010*/  IMAD.MOV.U32 R43, RZ, RZ, R25 ;  /* 0x000000ffff2b7224 */ /* 0x000fe200078e0019 */
[----:B------:R-:W-:Y:S01]  /*9020*/  SHF.R.U64 R28, R6, 0x10, R7 ;  /* 0x00000010061c7819 */ /* 0x000fe20000001207 */
[----:B------:R-:W-:Y:S01]  /*9030*/  IMAD.MOV.U32 R6, RZ, RZ, R16 ;  /* 0x000000ffff067224 */ /* 0x000fe200078e0010 */
[----:B------:R-:W-:Y:S01]  /*9040*/  SHF.R.U64 R3, R16, 0x10, R17 ;  /* 0x0000001010037819 */ /* 0x000fe20000001211 */
[----:B------:R-:W-:Y:S01]  /*9050*/  IMAD.MOV.U32 R40, RZ, RZ, R26 ;  /* 0x000000ffff287224 */ /* 0x000fe200078e001a */
[----:B------:R-:W-:Y:S01]  /*9060*/  IMNMX R16, R2, 0x80, PT ;  /* 0x0000008002107817 */ /* 0x000fe20003800200 */
[----:B------:R-:W-:Y:S01]  /*9070*/  IMAD.MOV.U32 R55, RZ, RZ, R18 ;  /* 0x000000ffff377224 */ /* 0x000fe200078e0012 */
[----:B------:R-:W-:Y:S01]  /*9080*/  SHF.R.U64 R53, R18, 0x10, R19 ;  /* 0x0000001012357819 */ /* 0x000fe20000001213 */
[----:B------:R-:W-:Y:S01]  /*9090*/  IMAD.MOV.U32 R19, RZ, RZ, R13 ;  /* 0x000000ffff137224 */ /* 0x000fe200078e000d */
[----:B------:R-:W-:Y:S01]  /*90a0*/  ISETP.GE.AND P0, PT, R212, R16, PT ;  /* 0x00000010d400720c */ /* 0x000fe20003f06270 */
[----:B------:R-:W-:Y:S01]  /*90b0*/  IMAD.MOV.U32 R26, RZ, RZ, R9 ;  /* 0x000000ffff1a7224 */ /* 0x000fe200078e0009 */
[----:B------:R-:W-:Y:S01]  /*90c0*/  SHF.R.U32.HI R38, RZ, 0x10, R25 ;  /* 0x00000010ff267819 */ /* 0x000fe20000011619 */
[----:B------:R-:W-:Y:S01]  /*90d0*/  IMAD.MOV.U32 R10, RZ, RZ, R14 ;  /* 0x000000ffff0a7224 */ /* 0x000fe200078e000e */
[----:B------:R-:W-:Y:S01]  /*90e0*/  SHF.R.U32.HI R29, RZ, 0x10, R29 ;  /* 0x00000010ff1d7819 */ /* 0x000fe2000001161d */
[----:B------:R-:W-:Y:S01]  /*90f0*/  IMAD.MOV.U32 R5, RZ, RZ, R17 ;  /* 0x000000ffff057224 */ /* 0x000fe200078e0011 */
[----:B------:R-:W-:Y:S01]  /*9100*/  SHF.R.U32.HI R46, RZ, 0x10, R21 ;  /* 0x00000010ff2e7819 */ /* 0x000fe20000011615 */
[----:B------:R-:W-:-:S04]  /*9110*/  DEPBAR.LE SB0, 0x1 ;  /* 0x000080400000791a */ /* 0x000fc80000000000 */
[----:B------:R-:W-:Y:S01]  /*9120*/  SHF.R.U32.HI R25, RZ, 0x10, R7 ;  /* 0x00000010ff197819 */ /* 0x000fe20000011607 */
[----:B------:R-:W-:Y:S01]  /*9130*/  BSSY B1, `(.L_x_228) ;  /* 0x0000125000017945 */ /* 0x000fe20003800000 */
[----:B------:R-:W-:Y:S02]  /*9140*/  PRMT R30, R30, 0x5410, R45 ;  /* 0x000054101e1e7816 */ /* 0x000fe4000000002d */
[----:B------:R-:W-:Y:S01]  /*9150*/  SHF.R.U64 R49, R20, 0x10, R21 ;  /* 0x0000001014317819 */ /* 0x000fe20000001215 */
[----:B------:R-:W-:Y:S01]  /*9160*/  IMAD.MOV.U32 R20, RZ, RZ, R12 ;  /* 0x000000ffff147224 */ /* 0x000fe200078e000c */
[----:B------:R-:W-:Y:S01]  /*9170*/  SHF.R.U32.HI R21, RZ, 0x10, R9 ;  /* 0x00000010ff157819 */ /* 0x000fe20000011609 */
[----:B------:R-:W-:Y:S01]  /*9180*/  IMAD.MOV.U32 R9, RZ, RZ, R15 ;  /* 0x000000ffff097224 */ /* 0x000fe200078e000f */
[----:B------:R-:W-:Y:S02]  /*9190*/  PRMT R29, R29, 0x5410, R51 ;  /* 0x000054101d1d7816 */ /* 0x000fe40000000033 */
[----:B------:R-:W-:-:S02]  /*91a0*/  PRMT R35, R35, 0x5410, R41 ;  /* 0x0000541023237816 */ /* 0x000fc40000000029 */
[----:B------:R-:W-:Y:S02]  /*91b0*/  SHF.R.U32.HI R18, RZ, 0x10, R11 ;  /* 0x00000010ff127819 */ /* 0x000fe4000001160b */
[----:B------:R-:W-:Y:S02]  /*91c0*/  PRMT R25, R25, 0x5410, R54 ;  /* 0x0000541019197816 */ /* 0x000fe40000000036 */
[----:B------:R-:W-:Y:S02]  /*91d0*/  PRMT R28, R28, 0x5410, R46 ;  /* 0x000054101c1c7816 */ /* 0x000fe4000000002e */
[----:B------:R-:W-:Y:S02]  /*91e0*/  PRMT R31, R31, 0x5410, R48 ;  /* 0x000054101f1f7816 */ /* 0x000fe40000000030 */
[----:B------:R-:W-:Y:S02]  /*91f0*/  PRMT R33, R33, 0x5410, R47 ;  /* 0x0000541021217816 */ /* 0x000fe4000000002f */
[----:B------:R-:W-:-:S02]  /*9200*/  PRMT R32, R32, 0x5410, R42 ;  /* 0x0000541020207816 */ /* 0x000fc4000000002a */
[----:B------:R-:W-:Y:S02]  /*9210*/  PRMT R19, R19, 0x5410, R30 ;  /* 0x0000541013137816 */ /* 0x000fe4000000001e */
[--C-:B------:R-:W-:Y:S02]  /*9220*/  SHF.R.U64 R11, R12, 0x10, R13.reuse ;  /* 0x000000100c0b7819 */ /* 0x100fe4000000120d */
[----:B------:R-:W-:Y:S02]  /*9230*/  SHF.R.U32.HI R8, RZ, 0x10, R13 ;  /* 0x00000010ff087819 */ /* 0x000fe4000001160d */
[--C-:B------:R-:W-:Y:S02]  /*9240*/  SHF.R.U64 R7, R14, 0x10, R15.reuse ;  /* 0x000000100e077819 */ /* 0x100fe4000000120f */
[----:B------:R-:W-:Y:S02]  /*9250*/  SHF.R.U32.HI R4, RZ, 0x10, R15 ;  /* 0x00000010ff047819 */ /* 0x000fe4000001160f */
[----:B------:R-:W-:-:S02]  /*9260*/  SHF.R.U32.HI R0, RZ, 0x10, R17 ;  /* 0x00000010ff007819 */ /* 0x000fc40000011611 */
[----:B------:R-:W-:Y:S02]  /*9270*/  PRMT R38, R38, 0x5410, R40 ;  /* 0x0000541026267816 */ /* 0x000fe40000000028 */
[----:B------:R-:W-:Y:S02]  /*9280*/  PRMT R40, R29, 0x5410, R35 ;  /* 0x000054101d287816 */ /* 0x000fe40000000023 */
[----:B------:R-:W-:Y:S02]  /*9290*/  PRMT R39, R33, 0x5410, R39 ;  /* 0x0000541021277816 */ /* 0x000fe40000000027 */
[----:B------:R-:W-:Y:S02]  /*92a0*/  PRMT R35, R32, 0x7610, R35 ;  /* 0x0000761020237816 */ /* 0x000fe40000000023 */
[----:B------:R-:W-:Y:S02]  /*92b0*/  PRMT R17, R31, 0x5410, R28 ;  /* 0x000054101f117816 */ /* 0x000fe4000000001c */
[----:B------:R-:W-:-:S02]  /*92c0*/  PRMT R18, R18, 0x5410, R25 ;  /* 0x0000541012127816 */ /* 0x000fc40000000019 */
        /* <DEDUP_REMOVED lines=14> */
[----:B------:R-:W-:Y:S01]  /*93b0*/  PRMT R33, R3, 0x7610, R33 ;  /* 0x0000761003217816 */ /* 0x000fe20000000021 */
[----:B------:R-:W-:Y:S06]  /*93c0*/  BAR.SYNC.DEFER_BLOCKING 0x0 ;  /* 0x0000000000007b1d */ /* 0x000fec0000010000 */
[----:B------:R-:W-:Y:S05]  /*93d0*/  @P0 BRA `(.L_x_229) ;  /* 0x00000fa000000947 */ /* 0x000fea0003800000 */
[----:B------:R-:W-:Y:S01]  /*93e0*/  ISETP.GE.AND P0, PT, R106, c[0x0][0x27c], PT ;  /* 0x00009f006a007a0c */ /* 0x000fe20003f06270 */
[----:B------:R-:W-:-:S12]  /*93f0*/  BSSY B0, `(.L_x_230) ;  /* 0x0000028000007945 */ /* 0x000fd80003800000 */
[----:B------:R-:W-:Y:S05]  /*9400*/  @P0 BRA `(.L_x_231) ;  /* 0x0000026000000947 */ /* 0x000fea0003800000 */
[----:B------:R-:W1:Y:S01]  /*9410*/  LDS.128 R4, [R202+0xc000] ;  /* 0x00c00000ca047984 */ /* 0x000e620000000c00 */
[--C-:B------:R-:W-:Y:S02]  /*9420*/  HADD2.F32 R9, -RZ, R17.reuse.H0_H0 ;  /* 0x20000011ff097230 */ /* 0x100fe40000004100 */
[----:B------:R-:W-:Y:S02]  /*9430*/  HADD2.F32 R0, -RZ, R17.H1_H1 ;  /* 0x30000011ff007230 */ /* 0x000fe40000004100 */
[----:B------:R-:W-:Y:S02]  /*9440*/  HADD2.F32 R3, -RZ, R21.H1_H1 ;  /* 0x30000015ff037230 */ /* 0x000fe40000004100 */
[----:B------:R-:W-:Y:S02]  /*9450*/  HADD2.F32 R2, -RZ, R20.H1_H1 ;  /* 0x30000014ff027230 */ /* 0x000fe40000004100 */
[--C-:B-1----:R-:W-:Y:S02]  /*9460*/  HADD2.F32 R10, -RZ, R4.reuse.H0_H0 ;  /* 0x20000004ff0a7230 */ /* 0x102fe40000004100 */
[----:B------:R-:W-:-:S02]  /*9470*/  HADD2.F32 R8, -RZ, R4.H1_H1 ;  /* 0x30000004ff087230 */ /* 0x000fc40000004100 */
[--C-:B------:R-:W-:Y:S01]  /*9480*/  HADD2.F32 R4, -RZ, R5.reuse.H0_H0 ;  /* 0x20000005ff047230 */ /* 0x100fe20000004100 */
[-C--:B------:R-:W-:Y:S01]  /*9490*/  FMUL.FTZ R13, R10, R9.reuse ;  /* 0x000000090a0d7220 */ /* 0x080fe20000410000 */
[----:B------:R-:W-:Y:S01]  /*94a0*/  HADD2.F32 R5, -RZ, R5.H1_H1 ;  /* 0x30000005ff057230 */ /* 0x000fe20000004100 */
[----:B------:R-:W-:Y:S01]  /*94b0*/  FMUL.FTZ R14, R8, R9 ;  /* 0x00000009080e7220 */ /* 0x000fe20000410000 */
[--C-:B------:R-:W-:Y:S02]  /*94c0*/  HADD2.F32 R12, -RZ, R6.reuse.H0_H0 ;  /* 0x20000006ff0c7230 */ /* 0x100fe40000004100 */
[----:B------:R-:W-:Y:S01]  /*94d0*/  HADD2.F32 R11, -RZ, R6.H1_H1 ;  /* 0x30000006ff0b7230 */ /* 0x000fe20000004100 */
[-C--:B------:R-:W-:Y:S01]  /*94e0*/  FMUL.FTZ R9, R5, R0.reuse ;  /* 0x0000000005097220 */ /* 0x080fe20000410000 */
[--C-:B------:R-:W-:Y:S01]  /*94f0*/  HADD2.F32 R6, -RZ, R7.reuse.H0_H0 ;  /* 0x20000007ff067230 */ /* 0x100fe20000004100 */
[----:B------:R-:W-:Y:S01]  /*9500*/  FMUL.FTZ R0, R4, R0 ;  /* 0x0000000004007220 */ /* 0x000fe20000410000 */
[----:B------:R-:W-:Y:S01]  /*9510*/  HADD2.F32 R7, -RZ, R7.H1_H1 ;  /* 0x30000007ff077230 */ /* 0x000fe20000004100 */
[----:B------:R-:W-:-:S02]  /*9520*/  FFMA.FTZ R15, R10, R3, -R14 ;  /* 0x000000030a0f7223 */ /* 0x000fc4000001080e */
[----:B------:R-:W-:Y:S01]  /*9530*/  FFMA.FTZ R14, R8, R3, R13 ;  /* 0x00000003080e7223 */ /* 0x000fe2000001000d */
[----:B------:R-:W-:Y:S01]  /*9540*/  HADD2.F32 R3, -RZ, R25.H1_H1 ;  /* 0x30000019ff037230 */ /* 0x000fe20000004100 */
[-C--:B------:R-:W-:Y:S01]  /*9550*/  FFMA.FTZ R13, R4, R2.reuse, -R9 ;  /* 0x00000002040d7223 */ /* 0x080fe20000010809 */
[----:B------:R-:W-:Y:S01]  /*9560*/  HADD2.F32 R4, -RZ, R19.H1_H1 ;  /* 0x30000013ff047230 */ /* 0x000fe20000004100 */
[----:B------:R-:W-:Y:S01]  /*9570*/  FFMA.FTZ R10, R5, R2, R0 ;  /* 0x00000002050a7223 */ /* 0x000fe20000010000 */
[----:B------:R-:W-:Y:S02]  /*9580*/  HADD2.F32 R0, -RZ, R18.H1_H1 ;  /* 0x30000012ff007230 */ /* 0x000fe40000004100 */
[----:B------:R-:W-:Y:S01]  /*9590*/  HADD2.F32 R2, -RZ, R24.H1_H1 ;  /* 0x30000018ff027230 */ /* 0x000fe20000004100 */
[----:B------:R-:W-:Y:S02]  /*95a0*/  FMUL.FTZ R9, R11, R4 ;  /* 0x000000040b097220 */ /* 0x000fe40000410000 */
[----:B------:R-:W-:-:S02]  /*95b0*/  FMUL.FTZ R8, R7, R0 ;  /* 0x0000000007087220 */ /* 0x000fc40000410000 */
[----:B------:R-:W-:Y:S02]  /*95c0*/  FMUL.FTZ R4, R12, R4 ;  /* 0x000000040c047220 */ /* 0x000fe40000410000 */
[----:B------:R-:W-:Y:S02]  /*95d0*/  FMUL.FTZ R5, R6, R0 ;  /* 0x0000000006057220 */ /* 0x000fe40000410000 */
[-C--:B------:R-:W-:Y:S02]  /*95e0*/  FFMA.FTZ R9, R12, R3.reuse, -R9 ;  /* 0x000000030c097223 */ /* 0x080fe40000010809 */
[-C--:B------:R-:W-:Y:S02]  /*95f0*/  FFMA.FTZ R0, R6, R2.reuse, -R8 ;  /* 0x0000000206007223 */ /* 0x080fe40000010808 */
[----:B------:R-:W-:Y:S01]  /*9600*/  FFMA.FTZ R3, R11, R3, R4 ;  /* 0x000000030b037223 */ /* 0x000fe20000010004 */
[----:B------:R-:W-:Y:S01]  /*9610*/  F2FP.PACK_AB R4, R14, R15 ;  /* 0x0000000f0e04723e */ /* 0x000fe200000000ff */
[----:B------:R-:W-:Y:S01]  /*9620*/  FFMA.FTZ R2, R7, R2, R5 ;  /* 0x0000000207027223 */ /* 0x000fe20000010005 */
[----:B------:R-:W-:-:S02]  /*9630*/  F2FP.PACK_AB R5, R10, R13 ;  /* 0x0000000d0a05723e */ /* 0x000fc400000000ff */
[----:B------:R-:W-:Y:S02]  /*9640*/  F2FP.PACK_AB R6, R3, R9 ;  /* 0x000000090306723e */ /* 0x000fe400000000ff */
[----:B------:R-:W-:-:S05]  /*9650*/  F2FP.PACK_AB R7, R2, R0 ;  /* 0x000000000207723e */ /* 0x000fca00000000ff */
[----:B------:R1:W-:Y:S02]  /*9660*/  STS.128 [R202+0xc000], R4 ;  /* 0x00c00004ca007388 */ /* 0x0003e40000000c00 */
.L_x_231:
[----:B------:R-:W-:Y:S05]  /*9670*/  BSYNC B0 ;  /* 0x0000000000007941 */ /* 0x000fea0003800000 */
.L_x_230:
[----:B------:R-:W-:Y:S01]  /*9680*/  ISETP.GE.AND P0, PT, R144, c[0x0][0x27c], PT ;  /* 0x00009f0090007a0c */ /* 0x000fe20003f06270 */
[----:B------:R-:W-:-:S12]  /*9690*/  BSSY B0, `(.L_x_232) ;  /* 0x0000028000007945 */ /* 0x000fd80003800000 */
[----:B------:R-:W-:Y:S05]  /*96a0*/  @P0 BRA `(.L_x_233) ;  /* 0x0000026000000947 */ /* 0x000fea0003800000 */
[----:B-1----:R-:W1:Y:S01]  /*96b0*/  LDS.128 R4, [R203+0xc000] ;  /* 0x00c00000cb047984 */ /* 0x002e620000000c00 */
[----:B------:R-:W-:Y:S02]  /*96c0*/  HADD2.F32 R9, -RZ, R22.H1_H1 ;  /* 0x30000016ff097230 */ /* 0x000fe40000004100 */
        /* <DEDUP_REMOVED lines=19> */
[----:B------:R-:W-:Y:S01]  /*9800*/  HADD2.F32 R4, -RZ, R26.H0_H0 ;  /* 0x2000001aff047230 */ /* 0x000fe20000004100 */
[----:B------:R-:W-:Y:S01]  /*9810*/  FFMA.FTZ R10, R5, R2, R0 ;  /* 0x00000002050a7223 */ /* 0x000fe20000010000 */
[----:B------:R-:W-:Y:S02]  /*9820*/  HADD2.F32 R0, -RZ, R21.H0_H0 ;  /* 0x20000015ff007230 */ /* 0x000fe40000004100 */
        /* <DEDUP_REMOVED lines=14> */
.L_x_233:
[----:B------:R-:W-:Y:S05]  /*9910*/  BSYNC B0 ;  /* 0x0000000000007941 */ /* 0x000fea0003800000 */
.L_x_232:
[----:B------:R-:W-:Y:S01]  /*9920*/  ISETP.GE.AND P0, PT, R141, c[0x0][0x27c], PT ;  /* 0x00009f008d007a0c */ /* 0x000fe20003f06270 */
[----:B------:R-:W-:-:S12]  /*9930*/  BSSY B0, `(.L_x_234) ;  /* 0x0000028000007945 */ /* 0x000fd80003800000 */
[----:B------:R-:W-:Y:S05]  /*9940*/  @P0 BRA `(.L_x_235) ;  /* 0x0000026000000947 */ /* 0x000fea0003800000 */
[----:B-1----:R-:W1:Y:S01]  /*9950*/  LDS.128 R4, [R202+0x10000] ;  /* 0x01000000ca047984 */ /* 0x002e620000000c00 */
[----:B------:R-:W-:Y:S02]  /*9960*/  HADD2.F32 R9, -RZ, R23.H0_H0 ;  /* 0x20000017ff097230 */ /* 0x000fe40000004100 */
[----:B------:R-:W-:Y:S02]  /*9970*/  HADD2.F32 R0, -RZ, R22.H0_H0 ;  /* 0x20000016ff007230 */ /* 0x000fe40000004100 */
        /* <DEDUP_REMOVED lines=35> */
.L_x_235:
[----:B------:R-:W-:Y:S05]  /*9bb0*/  BSYNC B0 ;  /* 0x0000000000007941 */ /* 0x000fea0003800000 */
.L_x_234:
        /* <DEDUP_REMOVED lines=27> */
[----:B------:R-:W-:Y:S01]  /*9d70*/  HADD2.F32 R2, -RZ, R38.H0_H0 ;  /* 0x20000026ff027230 */ /* 0x000fe20000004100 */
        /* <DEDUP_REMOVED lines=13> */
.L_x_237:
[----:B------:R-:W-:Y:S05]  /*9e50*/  BSYNC B0 ;  /* 0x0000000000007941 */ /* 0x000fea0003800000 */
.L_x_236:
[----:B------:R-:W-:Y:S01]  /*9e60*/  ISETP.GE.AND P0, PT, R140, c[0x0][0x27c], PT ;  /* 0x00009f008c007a0c */ /* 0x000fe20003f06270 */
[----:B------:R-:W-:-:S12]  /*9e70*/  BSSY B0, `(.L_x_238) ;  /* 0x0000028000007945 */ /* 0x000fd80003800000 */
[----:B------:R-:W-:Y:S05]  /*9e80*/  @P0 BRA `(.L_x_239) ;  /* 0x0000026000000947 */ /* 0x000fea0003800000 */
[----:B-1----:R-:W1:Y:S01]  /*9e90*/  LDS.128 R4, [R202+0x14000] ;  /* 0x01400000ca047984 */ /* 0x002e620000000c00 */
[----:B------:R-:W-:Y:S02]  /*9ea0*/  HADD2.F32 R9, -RZ, R28.H0_H0 ;  /* 0x2000001cff097230 */ /* 0x000fe40000004100 */
[----:B------:R-:W-:Y:S02]  /*9eb0*/  HADD2.F32 R0, -RZ, R29.H0_H0 ;  /* 0x2000001dff007230 */ /* 0x000fe40000004100 */
[----:B------:R-:W-:Y:S02]  /*9ec0*/  HADD2.F32 R3, -RZ, R38.H1_H1 ;  /* 0x30000026ff037230 */ /* 0x000fe40000004100 */
[----:B------:R-:W-:Y:S02]  /*9ed0*/  HADD2.F32 R2, -RZ, R37.H0_H0 ;  /* 0x20000025ff027230 */ /* 0x000fe40000004100 */
        /* <DEDUP_REMOVED lines=33> */
.L_x_239:
[----:B------:R-:W-:Y:S05]  /*a0f0*/  BSYNC B0 ;  /* 0x0000000000007941 */ /* 0x000fea0003800000 */
.L_x_238:
[----:B------:R-:W-:-:S13]  /*a100*/  ISETP.GE.AND P0, PT, R142, c[0x0][0x27c], PT ;  /* 0x00009f008e007a0c */ /* 0x000fda0003f06270 */
[----:B------:R-:W-:Y:S05]  /*a110*/  @P0 BRA `(.L_x_229) ;  /* 0x0000026000000947 */ /* 0x000fea0003800000 */
[----:B-1----:R-:W1:Y:S01]  /*a120*/  LDS.128 R4, [R203+0x14000] ;  /* 0x01400000cb047984 */ /* 0x002e620000000c00 */
[----:B------:R-:W-:Y:S02]  /*a130*/  HADD2.F32 R9, -RZ, R32.H0_H0 ;  /* 0x20000020ff097230 */ /* 0x000fe40000004100 */
[----:B------:R-:W-:Y:S02]  /*a140*/  HADD2.F32 R0, -RZ, R33.H0_H0 ;  /* 0x20000021ff007230 */ /* 0x000fe40000004100 */
[----:B------:R-:W-:Y:S02]  /*a150*/  HADD2.F32 R3, -RZ, R36.H0_H0 ;  /* 0x20000024ff037230 */ /* 0x000fe40000004100 */
        /* <DEDUP_REMOVED lines=17> */
[--C-:B------:R-:W-:Y:S01]  /*a270*/  HADD2.F32 R4, -RZ, R34.reuse.H1_H1 ;  /* 0x30000022ff047230 */ /* 0x100fe20000004100 */
        /* <DEDUP_REMOVED lines=16> */
.L_x_229:
[----:B------:R-:W-:Y:S05]  /*a380*/  BSYNC B1 ;  /* 0x0000000000017941 */ /* 0x000fea0003800000 */
.L_x_228:
[----:B------:R-:W-:-:S04]  /*a390*/  IADD3 R0, R212, 0x40, RZ ;  /* 0x00000040d4007810 */ /* 0x000fc80007ffe0ff */
[----:B------:R-:W-:-:S13]  /*a3a0*/  ISETP.GE.AND P0, PT, R0, R16, PT ;  /* 0x000000100000720c */ /* 0x000fda0003f06270 */
[----:B------:R-:W-:Y:S05]  /*a3b0*/  @P0 BRA `(.L_x_240) ;  /* 0x00003b9000000947 */ /* 0x000fea0003800000 */
[----:B------:R-:W-:Y:S01]  /*a3c0*/  ISETP.GE.AND P0, PT, R106, c[0x0][0x27c], PT ;  /* 0x00009f006a007a0c */ /* 0x000fe20003f06270 */
[----:B------:R-:W-:-:S12]  /*a3d0*/  BSSY B0, `(.L_x_241) ;  /* 0x0000028000007945 */ /* 0x000fd80003800000 */
[----:B------:R-:W-:Y:S05]  /*a3e0*/  @P0 BRA `(.L_x_242) ;  /* 0x0000026000000947 */ /* 0x000fea0003800000 */
[----:B-1----:R-:W1:Y:S01]  /*a3f0*/  LDS.128 R4, [R202+0xe000] ;  /* 0x00e00000ca047984 */ /* 0x002e620000000c00 */
[--C-:B------:R-:W-:Y:S02]  /*a400*/  HADD2.F32 R9, -RZ, R17.reuse.H0_H0 ;  /* 0x20000011ff097230 */ /* 0x100fe40000004100 */
[----:B------:R-:W-:Y:S02]  /*a410*/  HADD2.F32 R0, -RZ, R17.H1_H1 ;  /* 0x30000011ff007230 */ /* 0x000fe40000004100 */
[----:B------:R-:W-:Y:S02]  /*a420*/  HADD2.F32 R3, -RZ, R21.H1_H1 ;  /* 0x30000015ff037230 */ /* 0x000fe40000004100 */
[----:B------:R-:W-:Y:S02]  /*a430*/  HADD2.F32 R2, -RZ, R20.H1_H1 ;  /* 0x30000014ff027230 */ /* 0x000fe40000004100 */
[--C-:B-1----:R-:W-:Y:S02]  /*a440*/  HADD2.F32 R10, -RZ, R4.reuse.H0_H0 ;  /* 0x20000004ff0a7230 */ /* 0x102fe40000004100 */
[----:B------:R-:W-:-:S02]  /*a450*/  HADD2.F32 R8, -RZ, R4.H1_H1 ;  /* 0x30000004ff087230 */ /* 0x000fc40000004100 */
[--C-:B------:R-:W-:Y:S01]  /*a460*/  HADD2.F32 R4, -RZ, R5.reuse.H0_H0 ;  /* 0x20000005ff047230 */ /* 0x100fe20000004100 */
[C---:B------:R-:W-:Y:S01]  /*a470*/  FMUL.FTZ R13, R9.reuse, R10 ;  /* 0x0000000a090d7220 */ /* 0x040fe20000410000 */
[----:B------:R-:W-:Y:S01]  /*a480*/  HADD2.F32 R5, -RZ, R5.H1_H1 ;  /* 0x30000005ff057230 */ /* 0x000fe20000004100 */
[----:B------:R-:W-:Y:S01]  /*a490*/  FMUL.FTZ R14, R9, R8 ;  /* 0x00000008090e7220 */ /* 0x000fe20000410000 */
[--C-:B------:R-:W-:Y:S02]  /*a4a0*/  HADD2.F32 R12, -RZ, R6.reuse.H0_H0 ;  /* 0x20000006ff0c7230 */ /* 0x100fe40000004100 */
[----:B------:R-:W-:Y:S01]  /*a4b0*/  HADD2.F32 R11, -RZ, R6.H1_H1 ;  /* 0x30000006ff0b7230 */ /* 0x000fe20000004100 */
[C---:B------:R-:W-:Y:S01]  /*a4c0*/  FMUL.FTZ R9, R0.reuse, R5 ;  /* 0x0000000500097220 */ /* 0x040fe20000410000 */
[--C-:B------:R-:W-:Y:S01]  /*a4d0*/  HADD2.F32 R6, -RZ, R7.reuse.H0_H0 ;  /* 0x20000007ff067230 */ /* 0x100fe20000004100 */
[----:B------:R-:W-:Y:S01]  /*a4e0*/  FMUL.FTZ R0, R0, R4 ;  /* 0x0000000400007220 */ /* 0x000fe20000410000 */
[----:B------:R-:W-:Y:S01]  /*a4f0*/  HADD2.F32 R7, -RZ, R7.H1_H1 ;  /* 0x30000007ff077230 */ /* 0x000fe20000004100 */
[----:B------:R-:W-:-:S02]  /*a500*/  FFMA.FTZ R15, R3, R10, -R14 ;  /* 0x0000000a030f7223 */ /* 0x000fc4000001080e */
[----:B------:R-:W-:Y:S01]  /*a510*/  FFMA.FTZ R14, R3, R8, R13 ;  /* 0x00000008030e7223 */ /* 0x000fe2000001000d */
[----:B------:R-:W-:Y:S01]  /*a520*/  HADD2.F32 R3, -RZ, R25.H1_H1 ;  /* 0x30000019ff037230 */ /* 0x000fe20000004100 */
[C---:B------:R-:W-:Y:S01]  /*a530*/  FFMA.FTZ R13, R2.reuse, R4, -R9 ;  /* 0x00000004020d7223 */ /* 0x040fe20000010809 */
        /* <DEDUP_REMOVED lines=8> */
[C---:B------:R-:W-:Y:S02]  /*a5c0*/  FFMA.FTZ R9, R3.reuse, R12, -R9 ;  /* 0x0000000c03097223 */ /* 0x040fe40000010809 */
[----:B------:R-:W-:Y:S02]  /*a5d0*/  FFMA.FTZ R0, R2, R6, -R8 ;  /* 0x0000000602007223 */ /* 0x000fe40000010808 */
[----:B------:R-:W-:Y:S01]  /*a5e0*/  FFMA.FTZ R3, R3, R11, R4 ;  /* 0x0000000b03037223 */ /* 0x000fe20000010004 */
[----:B------:R-:W-:Y:S01]  /*a5f0*/  F2FP.PACK_AB R4, R14, R15 ;  /* 0x0000000f0e04723e */ /* 0x000fe200000000ff */
[----:B------:R-:W-:Y:S01]  /*a600*/  FFMA.FTZ R2, R2, R7, R5 ;  /* 0x0000000702027223 */ /* 0x000fe20000010005 */
[----:B------:R-:W-:-:S02]  /*a610*/  F2FP.PACK_AB R5, R10, R13 ;  /* 0x0000000d0a05723e */ /* 0x000fc400000000ff */
[----:B------:R-:W-:Y:S02]  /*a620*/  F2FP.PACK_AB R6, R3, R9 ;  /* 0x000000090306723e */ /* 0x000fe400000000ff */
[----:B------:R-:W-:-:S05]  /*a630*/  F2FP.PACK_AB R7, R2, R0 ;  /* 0x000000000207723e */ /* 0x000fca00000000ff */
[----:B------:R1:W-:Y:S02]  /*a640*/  STS.128 [R202+0xe000], R4 ;  /* 0x00e00004ca007388 */ /* 0x0003e40000000c00 */
.L_x_242:
[----:B------:R-:W-:Y:S05]  /*a650*/  BSYNC B0 ;  /* 0x0000000000007941 */ /* 0x000fea0003800000 */
.L_x_241:
        /* <DEDUP_REMOVED lines=41> */
.L_x_244:
[----:B------:R-:W-:Y:S05]  /*a8f0*/  BSYNC B0 ;  /* 0x0000000000007941 */ /* 0x000fea0003800000 */
.L_x_243:
        /* <DEDUP_REMOVED lines=41> */
.L_x_246:
[----:B------:R-:W-:Y:S05]  /*ab90*/  BSYNC B0 ;  /* 0x0000000000007941 */ /* 0x000fea0003800000 */
.L_x_245:
        /* <DEDUP_REMOVED lines=41> */
.L_x_248:
[----:B------:R-:W-:Y:S05]  /*ae30*/  BSYNC B0 ;  /* 0x0000000000007941 */ /* 0x000fea0003800000 */
.L_x_247:
        /* <DEDUP_REMOVED lines=41> */
.L_x_250:
[----:B------:R-:W-:Y:S05]  /*b0d0*/  BSYNC B0 ;  /* 0x0000000000007941 */ /* 0x000fea0003800000 */
.L_x_249:
        /* <DEDUP_REMOVED lines=39> */
[----:B------:R1:W-:Y:S01]  /*b350*/  STS.128 [R203+0x16000], R4 ;  /* 0x01600004cb007388 */ /* 0x0003e20000000c00 */
[----:B------:R-:W-:Y:S05]  /*b360*/  BRA `(.L_x_240) ;  /* 0x00002be000007947 */ /* 0x000fea0003800000 */
.L_x_225:
        /* <DEDUP_REMOVED lines=19> */
[C---:B-12-4-:R-:W-:Y:S01]  /*b4a0*/  ISETP.GE.AND P0, PT, R102.reuse, c[0x0][0x27c], PT ;  /* 0x00009f0066007a0c */ /* 0x056fe20003f06270 */
[----:B------:R-:W-:Y:S01]  /*b4b0*/  CS2R R22, SRZ ;  /* 0x0000000000167805 */ /* 0x000fe2000001ff00 */
[----:B------:R-:W-:Y:S01]  /*b4c0*/  IADD3 R5, R102, 0x20, RZ ;  /* 0x0000002066057810 */ /* 0x000fe20007ffe0ff */
[----:B------:R-:W-:Y:S01]  /*b4d0*/  CS2R R20, SRZ ;  /* 0x0000000000147805 */ /* 0x000fe2000001ff00 */
[----:B------:R-:W-:Y:S01]  /*b4e0*/  CS2R R10, SRZ ;  /* 0x00000000000a7805 */ /* 0x000fe2000001ff00 */
[----:B------:R-:W-:Y:S01]  /*b4f0*/  CS2R R8, SRZ ;  /* 0x0000000000087805 */ /* 0x000fe2000001ff00 */
[----:B------:R-:W-:Y:S01]  /*b500*/  ISETP.GE.AND P2, PT, R5, c[0x0][0x27c], PT ;  /* 0x00009f0005007a0c */ /* 0x000fe20003f46270 */
[----:B------:R-:W-:Y:S01]  /*b510*/  CS2R R26, SRZ ;  /* 0x00000000001a7805 */ /* 0x000fe2000001ff00 */
[----:B------:R-:W-:-:S05]  /*b520*/  CS2R R24, SRZ ;  /* 0x0000000000187805 */ /* 0x000fca000001ff00 */
[C---:B------:R-:W-:Y:S01]  /*b530*/  @!P0 IMAD.SHL.U32 R4, R102.reuse, 0x2, RZ ;  /* 0x0000000266048824 */ /* 0x040fe200078e00ff */
[----:B------:R-:W-:-:S04]  /*b540*/  @!P0 SHF.L.U64.HI R0, R102, 0x1, R103 ;  /* 0x0000000166008819 */ /* 0x000fc80000010267 */
[-C--:B------:R-:W-:Y:S02]  /*b550*/  @!P0 IADD3 R32, P1, R28, R4.reuse, RZ ;  /* 0x000000041c208210 */ /* 0x080fe40007f3e0ff */
[----:B------:R-:W-:Y:S02]  /*b560*/  @!P0 IADD3 R30, P3, R2, R4, RZ ;  /* 0x00000004021e8210 */ /* 0x000fe40007f7e0ff */
[----:B------:R-:W-:Y:S01]  /*b570*/  IADD3 R4, R102, 0x40, RZ ;  /* 0x0000004066047810 */ /* 0x000fe20007ffe0ff */
[----:B------:R-:W-:Y:S01]  /*b580*/  @!P0 IMAD.X R33, R29, 0x1, R0, P1 ;  /* 0x000000011d218824 */ /* 0x000fe200008e0600 */
[----:B------:R-:W-:Y:S02]  /*b590*/  @!P0 IADD3.X R31, R3, R0, RZ, P3, !PT ;  /* 0x00000000031f8210 */ /* 0x000fe40001ffe4ff */
[----:B------:R-:W-:Y:S01]  /*b5a0*/  ISETP.GE.AND P1, PT, R4, c[0x0][0x27c], PT ;  /* 0x00009f0004007a0c */ /* 0x000fe20003f26270 */
[----:B------:R-:W-:-:S04]  /*b5b0*/  @!P2 IMAD.SHL.U32 R4, R216, 0x8, RZ ;  /* 0x00000008d804a824 */ /* 0x000fc800078e00ff */
[----:B------:R-:W-:-:S04]  /*b5c0*/  @!P2 IMAD.WIDE R12, R4, 0x2, R28 ;  /* 0x00000002040ca825 */ /* 0x000fc800078e021c */
[----:B------:R-:W-:Y:S01]  /*b5d0*/  @!P2 IMAD.WIDE R6, R4, 0x2, R2 ;  /* 0x000000020406a825 */ /* 0x000fe200078e0202 */
[----:B------:R1:W5:Y:S03]  /*b5e0*/  @!P2 LD.E.128 R20, [R12.64] ;  /* 0x0000000a0c14a980 */ /* 0x000366000c101d00 */
[----:B------:R-:W-:Y:S01]  /*b5f0*/  @!P1 SHF.L.U32 R0, R215, 0x3, RZ ;  /* 0x00000003d7009819 */ /* 0x000fe200000006ff */
[----:B------:R2:W5:Y:S04]  /*b600*/  @!P2 LD.E.128 R8, [R6.64] ;  /* 0x0000000a0608a980 */ /* 0x000568000c101d00 */
[C---:B------:R-:W-:Y:S01]  /*b610*/  @!P1 IMAD.WIDE R4, R0.reuse, 0x2, R28 ;  /* 0x0000000200049825 */ /* 0x040fe200078e021c */
[----:B------:R-:W-:Y:S01]  /*b620*/  CS2R R14, SRZ ;  /* 0x00000000000e7805 */ /* 0x000fe2000001ff00 */
[----:B------:R-:W-:Y:S01]  /*b630*/  CS2R R18, SRZ ;  /* 0x0000000000127805 */ /* 0x000fe2000001ff00 */
[----:B------:R-:W-:Y:S01]  /*b640*/  CS2R R16, SRZ ;  /* 0x0000000000107805 */ /* 0x000fe2000001ff00 */
[----:B------:R-:W-:Y:S01]  /*b650*/  @!P1 IMAD.WIDE R2, R0, 0x2, R2 ;  /* 0x0000000200029825 */ /* 0x000fe200078e0202 */
[----:B------:R3:W5:Y:S04]  /*b660*/  @!P1 LD.E.128 R24, [R4.64] ;  /* 0x0000000a04189980 */ /* 0x000768000c101d00 */
[----:B------:R4:W5:Y:S01]  /*b670*/  @!P0 LD.E.128 R16, [R32.64] ;  /* 0x0000000a20108980 */ /* 0x000962000c101d00 */
[----:B-1----:R-:W-:Y:S01]  /*b680*/  CS2R R12, SRZ ;  /* 0x00000000000c7805 */ /* 0x002fe2000001ff00 */
[----:B--2---:R-:W-:-:S05]  /*b690*/  CS2R R6, SRZ ;  /* 0x0000000000067805 */ /* 0x004fca000001ff00 */
[----:B------:R4:W5:Y:S01]  /*b6a0*/  @!P1 LD.E.128 R12, [R2.64] ;  /* 0x0000000a020c9980 */ /* 0x000962000c101d00 */
[----:B---3--:R-:W-:-:S06]  /*b6b0*/  CS2R R4, SRZ ;  /* 0x0000000000047805 */ /* 0x008fcc000001ff00 */
[----:B------:R4:W5:Y:S02]  /*b6c0*/  @!P0 LD.E.128 R4, [R30.64] ;  /* 0x0000000a1e048980 */ /* 0x000964000c101d00 */
.L_x_252:
[----:B-12-4-:R-:W-:Y:S05]  /*b6d0*/  BSYNC B0 ;  /* 0x0000000000007941 */ /* 0x016fea0003800000 */
.L_x_251:
[----:B-----5:R-:W-:Y:S01]  /*b6e0*/  IMAD.MOV.U32 R51, RZ, RZ, R18 ;  /* 0x000000ffff337224 */ /* 0x020fe200078e0012 */
[----:B------:R-:W-:Y:S01]  /*b6f0*/  SHF.R.U64 R52, R16, 0x10, R17 ;  /* 0x0000001010347819 */ /* 0x000fe20000001211 */
[----:B------:R-:W-:Y:S01]  /*b700*/  IMAD.MOV.U32 R47, RZ, RZ, R20 ;  /* 0x000000ffff2f7224 */ /* 0x000fe200078e0014 */
[----:B------:R-:W-:Y:S01]  /*b710*/  SHF.R.U64 R44, R20, 0x10, R21 ;  /* 0x00000010142c7819 */ /* 0x000fe20000001215 */
[----:B------:R-:W-:Y:S01]  /*b720*/  IMAD.MOV.U32 R38, RZ, RZ, R25 ;  /* 0x000000ffff267224 */ /* 0x000fe200078e0019 */
[----:B------:R-:W-:Y:S01]  /*b730*/  SHF.R.U64 R2, R8, 0x10, R9 ;  /* 0x0000001008027819 */ /* 0x000fe20000001209 */
[----:B------:R-:W-:Y:S01]  /*b740*/  IMAD.MOV.U32 R54, RZ, RZ, R16 ;  /* 0x000000ffff367224 */ /* 0x000fe200078e0010 */
[----:B------:R-:W-:Y:S01]  /*b750*/  PRMT R44, R44, 0x5410, R52 ;  /* 0x000054102c2c7816 */ /* 0x000fe20000000034 */
[----:B------:R-:W-:Y:S01]  /*b760*/  IMAD.MOV.U32 R46, RZ, RZ, R21 ;  /* 0x000000ffff2e7224 */ /* 0x000fe200078e0015 */
[----:B------:R-:W-:Y:S01]  /*b770*/  PRMT R47, R47, 0x5410, R51 ;  /* 0x000054102f2f7816 */ /* 0x000fe20000000033 */
[----:B------:R-:W-:Y:S01]  /*b780*/  IMAD.MOV.U32 R43, RZ, RZ, R22 ;  /* 0x000000ffff2b7224 */ /* 0x000fe200078e0016 */
[----:B------:R-:W-:Y:S01]  /*b790*/  SHF.R.U32.HI R32, RZ, 0x10, R25 ;  /* 0x00000010ff207819 */ /* 0x000fe20000011619 */
[----:B------:R-:W-:Y:S01]  /*b7a0*/  IMAD.MOV.U32 R53, RZ, RZ, R17 ;  /* 0x000000ffff357224 */ /* 0x000fe200078e0011 */
[--C-:B------:R-:W-:Y:S01]  /*b7b0*/  PRMT R51, R47, 0x5410, R44.reuse ;  /* 0x000054102f337816 */ /* 0x100fe2000000002c */
[----:B------:R-:W-:Y:S01]  /*b7c0*/  IMAD.MOV.U32 R50, RZ, RZ, R19 ;  /* 0x000000ffff327224 */ /* 0x000fe200078e0013 */
[----:B------:R-:W-:Y:S01]  /*b7d0*/  PRMT R44, R2, 0x7610, R44 ;  /* 0x00007610022c7816 */ /* 0x000fe2000000002c */
[----:B------:R-:W-:Y:S01]  /*b7e0*/  IMAD R2, R237, -0x80, R34 ;  /* 0xffffff80ed027824 */ /* 0x000fe200078e0222 */
[----:B------:R-:W-:Y:S01]  /*b7f0*/  PRMT R60, R38, 0x5410, R32 ;  /* 0x00005410263c7816 */ /* 0x000fe20000000020 */
[----:B------:R-:W-:Y:S01]  /*b800*/  IMAD.MOV.U32 R42, RZ, RZ, R23 ;  /* 0x000000ffff2a7224 */ /* 0x000fe200078e0017 */
[----:B------:R-:W-:Y:S01]  /*b810*/  SHF.R.U32.HI R49, RZ, 0x10, R17 ;  /* 0x00000010ff317819 */ /* 0x000fe20000011611 */
        /* <DEDUP_REMOVED lines=11> */
[--C-:B------:R-:W-:Y:S01]  /*b8d0*/  SHF.R.U64 R40, R22, 0x10, R23.reuse ;  /* 0x0000001016287819 */ /* 0x100fe20000001217 */
[----:B------:R-:W-:Y:S01]  /*b8e0*/  IMAD.MOV.U32 R30, RZ, RZ, R4 ;  /* 0x000000ffff1e7224 */ /* 0x000fe200078e0004 */
[----:B------:R-:W-:Y:S01]  /*b8f0*/  SHF.R.U32.HI R37, RZ, 0x10, R23 ;  /* 0x00000010ff257819 */ /* 0x000fe20000011617 */
[----:B------:R-:W-:Y:S01]  /*b900*/  IMAD.MOV.U32 R22, RZ, RZ, R8 ;  /* 0x000000ffff167224 */ /* 0x000fe200078e0008 */
[----:B------:R-:W-:Y:S01]  /*b910*/  SHF.R.U64 R36, R24, 0x10, R25 ;  /* 0x0000001018247819 */ /* 0x000fe20000001219 */
[----:B------:R-:W-:Y:S01]  /*b920*/  IMAD.MOV.U32 R25, RZ, RZ, R7 ;  /* 0x000000ffff197224 */ /* 0x000fe200078e0007 */
[--C-:B------:R-:W-:Y:S01]  /*b930*/  SHF.R.U64 R31, R26, 0x10, R27.reuse ;  /* 0x000000101a1f7819 */ /* 0x100fe2000000121b */
[----:B------:R-:W-:Y:S01]  /*b940*/  IMAD.MOV.U32 R26, RZ, RZ, R6 ;  /* 0x000000ffff1a7224 */ /* 0x000fe200078e0006 */
[----:B------:R-:W-:Y:S01]  /*b950*/  SHF.R.U32.HI R28, RZ, 0x10, R27 ;  /* 0x00000010ff1c7819 */ /* 0x000fe2000001161b */
[----:B------:R-:W-:Y:S01]  /*b960*/  IMAD.MOV.U32 R18, RZ, RZ, R11 ;  /* 0x000000ffff127224 */ /* 0x000fe200078e000b */
[----:B------:R-:W-:Y:S01]  /*b970*/  SHF.R.U64 R27, R4, 0x10, R5 ;  /* 0x00000010041b7819 */ /* 0x000fe20000001205 */
[----:B------:R-:W-:-:S04]  /*b980*/  DEPBAR.LE SB0, 0x1 ;  /* 0x000080400000791a */ /* 0x000fc80000000000 */
[----:B------:R-:W-:Y:S01]  /*b990*/  SHF.R.U32.HI R24, RZ, 0x10, R5 ;  /* 0x00000010ff187819 */ /* 0x000fe20000011605 */
[----:B------:R-:W-:Y:S01]  /*b9a0*/  IMAD.MOV.U32 R5, RZ, RZ, R15 ;  /* 0x000000ffff057224 */ /* 0x000fe200078e000f */
[----:B------:R-:W-:Y:S01]  /*b9b0*/  SHF.R.U64 R23, R6, 0x10, R7 ;  /* 0x0000001006177819 */ /* 0x000fe20000001207 */
[----:B------:R-:W-:Y:S01]  /*b9c0*/  IMAD.MOV.U32 R6, RZ, RZ, R14 ;  /* 0x000000ffff067224 */ /* 0x000fe200078e000e */
[----:B------:R-:W-:Y:S01]  /*b9d0*/  SHF.R.U32.HI R17, RZ, 0x10, R9 ;  /* 0x00000010ff117819 */ /* 0x000fe20000011609 */
[----:B------:R-:W-:Y:S01]  /*b9e0*/  IMAD.MOV.U32 R9, RZ, RZ, R13 ;  /* 0x000000ffff097224 */ /* 0x000fe200078e000d */
[----:B------:R-:W-:Y:S01]  /*b9f0*/  SHF.R.U64 R16, R10, 0x10, R11 ;  /* 0x000000100a107819 */ /* 0x000fe2000000120b */
[----:B------:R-:W-:Y:S01]  /*ba00*/  IMAD.MOV.U32 R10, RZ, RZ, R12 ;  /* 0x000000ffff0a7224 */ /* 0x000fe200078e000c */
[----:B------:R-:W-:Y:S01]  /*ba10*/  SHF.R.U32.HI R20, RZ, 0x10, R7 ;  /* 0x00000010ff147819 */ /* 0x000fe20000011607 */
[----:B------:R-:W-:Y:S01]  /*ba20*/  BSSY B1, `(.L_x_253) ;  /* 0x0000133000017945 */ /* 0x000fe20003800000 */
[----:B------:R-:W-:-:S02]  /*ba30*/  PRMT R43, R43, 0x5410, R54 ;  /* 0x000054102b2b7816 */ /* 0x000fc40000000036 */
[----:B------:R-:W-:Y:S02]  /*ba40*/  PRMT R46, R46, 0x5410, R49 ;  /* 0x000054102e2e7816 */ /* 0x000fe40000000031 */
[----:B------:R-:W-:Y:S02]  /*ba50*/  SHF.R.U32.HI R8, RZ, 0x10, R11 ;  /* 0x00000010ff087819 */ /* 0x000fe4000001160b */
[--C-:B------:R-:W-:Y:S02]  /*ba60*/  SHF.R.U64 R7, R12, 0x10, R13.reuse ;  /* 0x000000100c077819 */ /* 0x100fe4000000120d */
[----:B------:R-:W-:Y:S02]  /*ba70*/  SHF.R.U32.HI R4, RZ, 0x10, R13 ;  /* 0x00000010ff047819 */ /* 0x000fe4000001160d */
[--C-:B------:R-:W-:Y:S02]  /*ba80*/  SHF.R.U64 R3, R14, 0x10, R15.reuse ;  /* 0x000000100e037819 */ /* 0x100fe4000000120f */
        /* <DEDUP_REMOVED lines=27> */
[----:B------:R-:W2:Y:S01]  /*bc40*/  LDL R66, [R1+0x24] ;  /* 0x0000240001427983 */ /* 0x000ea20000100800 */
[----:B------:R-:W-:Y:S01]  /*bc50*/  MOV R0, c[0x0][0x27c] ;  /* 0x00009f0000007a02 */ /* 0x000fe20000000f00 */
[----:B------:R-:W-:-:S03]  /*bc60*/  HADD2.F32 R13, -RZ, R43.H1_H1 ;  /* 0x3000002bff0d7230 */ /* 0x000fc60000004100 */
[----:B------:R-:W-:-:S04]  /*bc70*/  LEA.HI R0, R0, R240, RZ, 0x1d ;  /* 0x000000f000007211 */ /* 0x000fc800078fe8ff */
[----:B------:R-:W-:Y:S02]  /*bc80*/  SHF.R.S32.HI R3, RZ, 0x1f, R0 ;  /* 0x0000001fff037819 */ /* 0x000fe40000011400 */
[----:B------:R-:W-:Y:S02]  /*bc90*/  SHF.L.U32 R2, R0, 0x3, RZ ;  /* 0x0000000300027819 */ /* 0x000fe400000006ff */
[----:B------:R-:W-:Y:S02]  /*bca0*/  LEA.HI R0, R3, R0, RZ, 0x3 ;  /* 0x0000000003007211 */ /* 0x000fe400078f18ff */
[----:B------:R-:W-:Y:S02]  /*bcb0*/  LOP3.LUT R2, R218, 0x38, R2, 0xf8, !PT ;  /* 0x00000038da027812 */ /* 0x000fe400078ef802 */
[----:B------:R-:W-:Y:S02]  /*bcc0*/  SHF.L.U32 R0, R0, 0xa, RZ ;  /* 0x0000000a00007819 */ /* 0x000fe400000006ff */
[----:B------:R-:W-:-:S02]  /*bcd0*/  LOP3.LUT R2, R2, R219, RZ, 0x3c, !PT ;  /* 0x000000db02027212 */ /* 0x000fc400078e3cff */
[----:B------:R-:W-:-:S04]  /*bce0*/  LOP3.LUT R0, R0, 0x7fffe000, RZ, 0xc0, !PT ;  /* 0x7fffe00000007812 */ /* 0x000fc800078ec0ff */
[----:B------:R-:W-:Y:S01]  /*bcf0*/  IADD3 R0, R2, R0, R220 ;  /* 0x0000000002007210 */ /* 0x000fe20007ffe0dc */
[----:B------:R-:W-:-:S03]  /*bd00*/  HADD2.F32 R2, -RZ, R39.H0_H0 ;  /* 0x20000027ff027230 */ /* 0x000fc60000004100 */
[----:B------:R-:W-:Y:S01]  /*bd10*/  SHF.L.U32 R25, R0, 0x1, RZ ;  /* 0x0000000100197819 */ /* 0x000fe200000006ff */
[----:B------:R-:W-:-:S04]  /*bd20*/  HADD2.F32 R0, -RZ, R39.H1_H1 ;  /* 0x30000027ff007230 */ /* 0x000fc80000004100 */
[----:B------:R-:W1:Y:S02]  /*bd30*/  LDS.128 R8, [R25+0xc100] ;  /* 0x00c1000019087984 */ /* 0x000e640000000c00 */
[--C-:B-1----:R-:W-:Y:S02]  /*bd40*/  HADD2.F32 R15, -RZ, R11.reuse.H0_H0 ;  /* 0x2000000bff0f7230 */ /* 0x102fe40000004100 */
[----:B------:R-:W-:Y:S02]  /*bd50*/  HADD2.F32 R14, -RZ, R11.H1_H1 ;  /* 0x3000000bff0e7230 */ /* 0x000fe40000004100 */
[----:B------:R-:W-:Y:S02]  /*bd60*/  HADD2.F32 R3, -RZ, R8.H1_H1 ;  /* 0x30000008ff037230 */ /* 0x000fe40000004100 */
[----:B------:R-:W-:Y:S02]  /*bd70*/  HADD2.F32 R11, -RZ, R44.H1_H1 ;  /* 0x3000002cff0b7230 */ /* 0x000fe40000004100 */
[----:B------:R-:W-:Y:S01]  /*bd80*/  HADD2.F32 R12, -RZ, R10.H1_H1 ;  /* 0x3000000aff0c7230 */ /* 0x000fe20000004100 */
[----:B------:R-:W-:Y:S01]  /*bd90*/  FMUL.FTZ R33, R3, R0 ;  /* 0x0000000003217220 */ /* 0x000fe20000410000 */
[----:B--2---:R-:W1:Y:S02]  /*bda0*/  LDS.128 R4, [R66] ;  /* 0x0000000042047984 */ /* 0x004e640000000c00 */
[----:B-1----:R-:W-:-:S02]  /*bdb0*/  HADD2.F32 R23, -RZ, R4.H0_H0 ;  /* 0x20000004ff177230 */ /* 0x002fc40000004100 */
[----:B------:R-:W-:Y:S02]  /*bdc0*/  HADD2.F32 R22, -RZ, R4.H1_H1 ;  /* 0x30000004ff167230 */ /* 0x000fe40000004100 */
[----:B------:R-:W-:Y:S02]  /*bdd0*/  HADD2.F32 R4, -RZ, R8.H0_H0 ;  /* 0x20000008ff047230 */ /* 0x000fe40000004100 */
[--C-:B------:R-:W-:Y:S02]  /*bde0*/  HADD2.F32 R17, -RZ, R7.reuse.H0_H0 ;  /* 0x20000007ff117230 */ /* 0x100fe40000004100 */
[----:B------:R-:W-:Y:S01]  /*bdf0*/  HADD2.F32 R16, -RZ, R7.H1_H1 ;  /* 0x30000007ff107230 */ /* 0x000fe20000004100 */
[-C--:B------:R-:W-:Y:S01]  /*be00*/  FMUL.FTZ R7, R23, R2.reuse ;  /* 0x0000000217077220 */ /* 0x080fe20000410000 */
[--C-:B------:R-:W-:Y:S01]  /*be10*/  HADD2.F32 R21, -RZ, R5.reuse.H0_H0 ;  /* 0x20000005ff157230 */ /* 0x100fe20000004100 */
[----:B------:R-:W-:Y:S01]  /*be20*/  FMUL.FTZ R34, R4, R2 ;  /* 0x0000000204227220 */ /* 0x000fe20000410000 */
[----:B------:R-:W-:Y:S01]  /*be30*/  HADD2.F32 R20, -RZ, R5.H1_H1 ;  /* 0x30000005ff147230 */ /* 0x000fe20000004100 */
[----:B------:R-:W-:Y:S01]  /*be40*/  FMUL.FTZ R2, R22, R0 ;  /* 0x0000000016027220 */ /* 0x000fe20000410000 */
[----:B------:R-:W-:Y:S01]  /*be50*/  HADD2.F32 R5, -RZ, R40.H0_H0 ;  /* 0x20000028ff057230 */ /* 0x000fe20000004100 */
[----:B------:R-:W-:Y:S01]  /*be60*/  FFMA.FTZ R37, R4, R13, R7 ;  /* 0x0000000d04257223 */ /* 0x000fe20000010007 */
[--C-:B------:R-:W-:Y:S01]  /*be70*/  HADD2.F32 R19, -RZ, R6.reuse.H0_H0 ;  /* 0x20000006ff137230 */ /* 0x100fe20000004100 */
[----:B------:R-:W-:Y:S01]  /*be80*/  FFMA.FTZ R36, R3, R11, R2 ;  /* 0x0000000b03247223 */ /* 0x000fe20000010002 */
[----:B------:R-:W-:Y:S01]  /*be90*/  HADD2.F32 R18, -RZ, R6.H1_H1 ;  /* 0x30000006ff127230 */ /* 0x000fe20000004100 */
[----:B------:R-:W-:Y:S01]  /*bea0*/  FMUL.FTZ R4, R21, R5 ;  /* 0x0000000515047220 */ /* 0x000fe20000410000 */
[----:B------:R-:W-:Y:S01]  /*beb0*/  HADD2.F32 R8, -RZ, R10.H0_H0 ;  /* 0x2000000aff087230 */ /* 0x000fe20000004100 */
[----:B------:R-:W-:Y:S01]  /*bec0*/  FFMA.FTZ R13, R23, R13, -R34 ;  /* 0x0000000d170d7223 */ /* 0x000fe20000010822 */
[----:B------:R-:W-:-:S02]  /*bed0*/  HADD2.F32 R6, -RZ, R9.H0_H0 ;  /* 0x20000009ff067230 */ /* 0x000fc40000004100 */
[----:B------:R-:W-:Y:S02]  /*bee0*/  HADD2.F32 R10, -RZ, R45.H1_H1 ;  /* 0x3000002dff0a7230 */ /* 0x000fe40000004100 */
[----:B------:R-:W-:Y:S01]  /*bef0*/  HADD2.F32 R2, -RZ, R40.H1_H1 ;  /* 0x30000028ff027230 */ /* 0x000fe20000004100 */
[C---:B------:R-:W-:Y:S01]  /*bf00*/  FMUL.FTZ R31, R6.reuse, R5 ;  /* 0x00000005061f7220 */ /* 0x040fe20000410000 */
[----:B------:R-:W-:Y:S01]  /*bf10*/  HADD2.F32 R0, -RZ, R41.H0_H0 ;  /* 0x20000029ff007230 */ /* 0x000fe20000004100 */
[----:B------:R-:W-:Y:S01]  /*bf20*/  FFMA.FTZ R35, R6, R10, R4 ;  /* 0x0000000a06237223 */ /* 0x000fe20000010004 */
[----:B------:R-:W-:Y:S01]  /*bf30*/  HADD2.F32 R9, -RZ, R9.H1_H1 ;  /* 0x30000009ff097230 */ /* 0x000fe20000004100 */
[----:B------:R-:W-:Y:S01]  /*bf40*/  FMUL.FTZ R5, R20, R2 ;  /* 0x0000000214057220 */ /* 0x000fe20000410000 */
[----:B------:R-:W-:Y:S01]  /*bf50*/  HADD2.F32 R7, -RZ, R46.H1_H1 ;  /* 0x3000002eff077230 */ /* 0x000fe20000004100 */
[----:B------:R-:W-:Y:S01]  /*bf60*/  FMUL.FTZ R4, R19, R0 ;  /* 0x0000000013047220 */ /* 0x000fe20000410000 */
[----:B------:R-:W-:Y:S01]  /*bf70*/  HADD2.F32 R6, -RZ, R47.H1_H1 ;  /* 0x3000002fff067230 */ /* 0x000fe20000004100 */
[C---:B------:R-:W-:Y:S01]  /*bf80*/  FMUL.FTZ R29, R9.reuse, R2 ;  /* 0x00000002091d7220 */ /* 0x040fe20000410000 */
[----:B------:R-:W-:Y:S01]  /*bf90*/  HADD2.F32 R3, -RZ, R41.H1_H1 ;  /* 0x30000029ff037230 */ /* 0x000fe20000004100 */
[----:B------:R-:W-:Y:S01]  /*bfa0*/  FFMA.FTZ R32, R9, R7, R5 ;  /* 0x0000000709207223 */ /* 0x000fe20000010005 */
[----:B------:R-:W-:Y:S01]  /*bfb0*/  HADD2.F32 R5, -RZ, R48.H0_H0 ;  /* 0x20000030ff057230 */ /* 0x000fe20000004100 */
[----:B------:R-:W-:Y:S01]  /*bfc0*/  FFMA.FTZ R30, R8, R6, R4 ;  /* 0x00000006081e7223 */ /* 0x000fe20000010004 */
[----:B------:R-:W-:Y:S01]  /*bfd0*/  HADD2.F32 R2, -RZ, R42.H1_H1 ;  /* 0x3000002aff027230 */ /* 0x000fe20000004100 */
[----:B------:R-:W-:-:S02]  /*bfe0*/  FMUL.FTZ R4, R18, R3 ;  /* 0x0000000312047220 */ /* 0x000fc40000410000 */
[----:B------:R-:W-:Y:S01]  /*bff0*/  FMUL.FTZ R27, R8, R0 ;  /* 0x00000000081b7220 */ /* 0x000fe20000410000 */
[----:B------:R-:W-:Y:S01]  /*c000*/  HADD2.F32 R0, -RZ, R42.H0_H0 ;  /* 0x2000002aff007230 */ /* 0x000fe20000004100 */
[C---:B------:R-:W-:Y:S01]  /*c010*/  FFMA.FTZ R28, R12.reuse, R5, R4 ;  /* 0x000000050c1c7223 */ /* 0x040fe20000010004 */
[----:B------:R-:W-:Y:S01]  /*c020*/  HADD2.F32 R4, -RZ, R50.H0_H0 ;  /* 0x20000032ff047230 */ /* 0x000fe20000004100 */
[----:B------:R-:W-:Y:S01]  /*c030*/  FMUL.FTZ R26, R12, R3 ;  /* 0x000000030c1a7220 */ /* 0x000fe20000410000 */
[----:B------:R-:W-:Y:S01]  /*c040*/  HADD2.F32 R3, -RZ, R45.H0_H0 ;  /* 0x2000002dff037230 */ /* 0x000fe20000004100 */
[----:B------:R-:W-:Y:S02]  /*c050*/  FMUL.FTZ R9, R17, R2 ;  /* 0x0000000211097220 */ /* 0x000fe40000410000 */
[----:B------:R-:W-:Y:S02]  /*c060*/  FMUL.FTZ R8, R16, R0 ;  /* 0x0000000010087220 */ /* 0x000fe40000410000 */
[----:B------:R-:W-:-:S02]  /*c070*/  FMUL.FTZ R24, R15, R2 ;  /* 0x000000020f187220 */ /* 0x000fc40000410000 */
[C---:B------:R-:W-:Y:S02]  /*c080*/  FMUL.FTZ R12, R14.reuse, R0 ;  /* 0x000000000e0c7220 */ /* 0x040fe40000410000 */
[----:B------:R-:W-:Y:S02]  /*c090*/  FFMA.FTZ R15, R15, R4, R9 ;  /* 0x000000040f0f7223 */ /* 0x000fe40000010009 */
[----:B------:R-:W-:Y:S02]  /*c0a0*/  FFMA.FTZ R14, R14, R3, R8 ;  /* 0x000000030e0e7223 */ /* 0x000fe40000010008 */
[----:B------:R-:W-:Y:S02]  /*c0b0*/  FFMA.FTZ R10, R21, R10, -R31 ;  /* 0x0000000a150a7223 */ /* 0x000fe4000001081f */
[----:B------:R-:W-:Y:S02]  /*c0c0*/  FFMA.FTZ R9, R20, R7, -R29 ;  /* 0x0000000714097223 */ /* 0x000fe4000001081d */
[----:B------:R-:W-:-:S02]  /*c0d0*/  FFMA.FTZ R8, R22, R11, -R33 ;  /* 0x0000000b16087223 */ /* 0x000fc40000010821 */
[----:B------:R-:W-:Y:S01]  /*c0e0*/  FFMA.FTZ R7, R19, R6, -R27 ;  /* 0x0000000613077223 */ /* 0x000fe2000001081b */
[----:B------:R-:W-:Y:S01]  /*c0f0*/  F2FP.PACK_AB R9, R9, R10 ;  /* 0x0000000a0909723e */ /* 0x000fe200000000ff */
[----:B------:R-:W-:Y:S01]  /*c100*/  FFMA.FTZ R2, R18, R5, -R26 ;  /* 0x0000000512027223 */ /* 0x000fe2000001081a */
[----:B------:R-:W-:Y:S01]  /*c110*/  F2FP.PACK_AB R8, R8, R13 ;  /* 0x0000000d0808723e */ /* 0x000fe200000000ff */
[----:B------:R-:W-:Y:S01]  /*c120*/  FFMA.FTZ R0, R17, R4, -R24 ;  /* 0x0000000411007223 */ /* 0x000fe20000010818 */
[----:B------:R-:W-:Y:S01]  /*c130*/  F2FP.PACK_AB R4, R36, R37 ;  /* 0x000000252404723e */ /* 0x000fe200000000ff */
[----:B------:R-:W-:Y:S01]  /*c140*/  FFMA.FTZ R3, R16, R3, -R12 ;  /* 0x0000000310037223 */ /* 0x000fe2000001080c */
[----:B------:R-:W-:Y:S02]  /*c150*/  F2FP.PACK_AB R10, R2, R7 ;  /* 0x00000007020a723e */ /* 0x000fe400000000ff */
[----:B------:R-:W-:Y:S02]  /*c160*/  F2FP.PACK_AB R5, R32, R35 ;  /* 0x000000232005723e */ /* 0x000fe400000000ff */
[----:B------:R-:W-:-:S02]  /*c170*/  F2FP.PACK_AB R11, R3, R0 ;  /* 0x00000000030b723e */ /* 0x000fc400000000ff */
[----:B------:R-:W-:Y:S02]  /*c180*/  F2FP.PACK_AB R6, R28, R30 ;  /* 0x0000001e1c06723e */ /* 0x000fe400000000ff */
[----:B------:R-:W-:Y:S01]  /*c190*/  F2FP.PACK_AB R7, R14, R15 ;  /* 0x0000000f0e07723e */ /* 0x000fe200000000ff */
[----:B------:R1:W-:Y:S04]  /*c1a0*/  STS.128 [R66], R8 ;  /* 0x0000000842007388 */ /* 0x0003e80000000c00 */
[----:B------:R1:W-:Y:S02]  /*c1b0*/  STS.128 [R25+0xc100], R4 ;  /* 0x00c1000419007388 */ /* 0x0003e40000000c00 */
.L_x_256:
[----:B------:R-:W-:Y:S05]  /*c1c0*/  BSYNC B0 ;  /* 0x0000000000007941 */ /* 0x000fea0003800000 */
.L_x_255:
[----:B------:R-:W-:Y:S01]  /*c1d0*/  IADD3 R0, R102, 0x20, RZ ;  /* 0x0000002066007810 */ /* 0x000fe20007ffe0ff */
[----:B------:R-:W-:Y:S03]  /*c1e0*/  BSSY B0, `(.L_x_257) ;  /* 0x000005b000007945 */ /* 0x000fe60003800000 */
[----:B------:R-:W-:-:S13]  /*c1f0*/  ISETP.GE.AND P0, PT, R0, c[0x0][0x27c], PT ;  /* 0x00009f0000007a0c */ /* 0x000fda0003f06270 */
[----:B------:R-:W-:Y:S05]  /*c200*/  @P0 BRA `(.L_x_258) ;  /* 0x0000058000000947 */ /* 0x000fea0003800000 */
[----:B-1----:R-:W2:Y:S01]  /*c210*/  LDL R66, [R1+0x20] ;  /* 0x0000200001427983 */ /* 0x002ea20000100800 */
[----:B------:R-:W-:Y:S01]  /*c220*/  MOV R0, c[0x0][0x27c] ;  /* 0x00009f0000007a02 */ /* 0x000fe20000000f00 */
[----:B------:R-:W-:-:S03]  /*c230*/  HADD2.F32 R13, -RZ, R51.H0_H0 ;  /* 0x20000033ff0d7230 */ /* 0x000fc60000004100 */
        /* <DEDUP_REMOVED lines=11> */
[----:B------:R-:W-:-:S04]  /*c2f0*/  HADD2.F32 R0, -RZ, R44.H0_H0 ;  /* 0x2000002cff007230 */ /* 0x000fc80000004100 */
        /* <DEDUP_REMOVED lines=27> */
[----:B------:R-:W-:Y:S02]  /*c4b0*/  HADD2.F32 R10, -RZ, R52.H0_H0 ;  /* 0x20000034ff0a7230 */ /* 0x000fe40000004100 */
[----:B------:R-:W-:Y:S01]  /*c4c0*/  HADD2.F32 R2, -RZ, R47.H0_H0 ;  /* 0x2000002fff027230 */ /* 0x000fe20000004100 */
[C---:B------:R-:W-:Y:S01]  /*c4d0*/  FMUL.FTZ R31, R6.reuse, R5 ;  /* 0x00000005061f7220 */ /* 0x040fe20000410000 */
[----:B------:R-:W-:Y:S01]  /*c4e0*/  HADD2.F32 R0, -RZ, R48.H1_H1 ;  /* 0x30000030ff007230 */ /* 0x000fe20000004100 */
[----:B------:R-:W-:Y:S01]  /*c4f0*/  FFMA.FTZ R35, R6, R10, R4 ;  /* 0x0000000a06237223 */ /* 0x000fe20000010004 */
[----:B------:R-:W-:Y:S01]  /*c500*/  HADD2.F32 R9, -RZ, R9.H1_H1 ;  /* 0x30000009ff097230 */ /* 0x000fe20000004100 */
[----:B------:R-:W-:Y:S01]  /*c510*/  FMUL.FTZ R5, R20, R2 ;  /* 0x0000000214057220 */ /* 0x000fe20000410000 */
[----:B------:R-:W-:Y:S01]  /*c520*/  HADD2.F32 R7, -RZ, R52.H1_H1 ;  /* 0x30000034ff077230 */ /* 0x000fe20000004100 */
[----:B------:R-:W-:Y:S01]  /*c530*/  FMUL.FTZ R4, R19, R0 ;  /* 0x0000000013047220 */ /* 0x000fe20000410000 */
[----:B------:R-:W-:Y:S01]  /*c540*/  HADD2.F32 R6, -RZ, R53.H0_H0 ;  /* 0x20000035ff067230 */ /* 0x000fe20000004100 */
[C---:B------:R-:W-:Y:S01]  /*c550*/  FMUL.FTZ R29, R9.reuse, R2 ;  /* 0x00000002091d7220 */ /* 0x040fe20000410000 */
[----:B------:R-:W-:Y:S01]  /*c560*/  HADD2.F32 R3, -RZ, R49.H0_H0 ;  /* 0x20000031ff037230 */ /* 0x000fe20000004100 */
[----:B------:R-:W-:Y:S01]  /*c570*/  FFMA.FTZ R32, R9, R7, R5 ;  /* 0x0000000709207223 */ /* 0x000fe20000010005 */
[----:B------:R-:W-:Y:S01]  /*c580*/  HADD2.F32 R5, -RZ, R53.H1_H1 ;  /* 0x30000035ff057230 */ /* 0x000fe20000004100 */
[----:B------:R-:W-:Y:S01]  /*c590*/  FFMA.FTZ R30, R8, R6, R4 ;  /* 0x00000006081e7223 */ /* 0x000fe20000010004 */
[----:B------:R-:W-:Y:S01]  /*c5a0*/  HADD2.F32 R2, -RZ, R50.H1_H1 ;  /* 0x30000032ff027230 */ /* 0x000fe20000004100 */
[----:B------:R-:W-:-:S02]  /*c5b0*/  FMUL.FTZ R4, R18, R3 ;  /* 0x0000000312047220 */ /* 0x000fc40000410000 */
[----:B------:R-:W-:Y:S01]  /*c5c0*/  FMUL.FTZ R27, R8, R0 ;  /* 0x00000000081b7220 */ /* 0x000fe20000410000 */
[----:B------:R-:W-:Y:S01]  /*c5d0*/  HADD2.F32 R0, -RZ, R49.H1_H1 ;  /* 0x30000031ff007230 */ /* 0x000fe20000004100 */
[C---:B------:R-:W-:Y:S01]  /*c5e0*/  FFMA.FTZ R28, R12.reuse, R5, R4 ;  /* 0x000000050c1c7223 */ /* 0x040fe20000010004 */
[--C-:B------:R-:W-:Y:S01]  /*c5f0*/  HADD2.F32 R4, -RZ, R54.reuse.H1_H1 ;  /* 0x30000036ff047230 */ /* 0x100fe20000004100 */
        /* <DEDUP_REMOVED lines=25> */
.L_x_258:
[----:B------:R-:W-:Y:S05]  /*c790*/  BSYNC B0 ;  /* 0x0000000000007941 */ /* 0x000fea0003800000 */
.L_x_257:
[----:B------:R-:W-:-:S04]  /*c7a0*/  IADD3 R0, R102, 0x40, RZ ;  /* 0x0000004066007810 */ /* 0x000fc80007ffe0ff */
        /* <DEDUP_REMOVED lines=53> */
[----:B------:R-:W-:Y:S01]  /*cb00*/  HADD2.F32 R6, -RZ, R61.H0_H0 ;  /* 0x2000003dff067230 */ /* 0x000fe20000004100 */
[C---:B------:R-:W-:Y:S01]  /*cb10*/  FMUL.FTZ R29, R9.reuse, R2 ;  /* 0x00000002091d7220 */ /* 0x040fe20000410000 */
[----:B------:R-:W-:Y:S01]  /*cb20*/  HADD2.F32 R3, -RZ, R57.H1_H1 ;  /* 0x30000039ff037230 */ /* 0x000fe20000004100 */
[----:B------:R-:W-:Y:S01]  /*cb30*/  FFMA.FTZ R32, R9, R7, R5 ;  /* 0x0000000709207223 */ /* 0x000fe20000010005 */
[----:B------:R-:W-:Y:S01]  /*cb40*/  HADD2.F32 R5, -RZ, R61.H1_H1 ;  /* 0x3000003dff057230 */ /* 0x000fe20000004100 */
[----:B------:R-:W-:Y:S01]  /*cb50*/  FFMA.FTZ R30, R8, R6, R4 ;  /* 0x00000006081e7223 */ /* 0x000fe20000010004 */
[----:B------:R-:W-:Y:S01]  /*cb60*/  HADD2.F32 R2, -RZ, R58.H1_H1 ;  /* 0x3000003aff027230 */ /* 0x000fe20000004100 */
[----:B------:R-:W-:-:S02]  /*cb70*/  FMUL.FTZ R4, R18, R3 ;  /* 0x0000000312047220 */ /* 0x000fc40000410000 */
[----:B------:R-:W-:Y:S01]  /*cb80*/  FMUL.FTZ R27, R8, R0 ;  /* 0x00000000081b7220 */ /* 0x000fe20000410000 */
[----:B------:R-:W-:Y:S01]  /*cb90*/  HADD2.F32 R0, -RZ, R58.H0_H0 ;  /* 0x2000003aff007230 */ /* 0x000fe20000004100 */
        /* <DEDUP_REMOVED lines=27> */
.L_x_254:
[----:B------:R-:W-:Y:S05]  /*cd50*/  BSYNC B1 ;  /* 0x0000000000017941 */ /* 0x000fea0003800000 */
.L_x_253:
[----:B------:R-:W-:-:S04]  /*cd60*/  IADD3 R0, R212, 0x40, RZ ;  /* 0x00000040d4007810 */ /* 0x000fc80007ffe0ff */
[----:B------:R-:W-:-:S13]  /*cd70*/  ISETP.GE.AND P0, PT, R0, R38, PT ;  /* 0x000000260000720c */ /* 0x000fda0003f06270 */
[----:B------:R-:W-:Y:S05]  /*cd80*/  @P0 BRA `(.L_x_240) ;  /* 0x000011c000000947 */ /* 0x000fea0003800000 */
[----:B-1----:R1:W5:Y:S01]  /*cd90*/  LDL R66, [R1+0x10] ;  /* 0x0000100001427983 */ /* 0x0023620000100800 */
[----:B------:R-:W-:Y:S01]  /*cda0*/  ISETP.GE.AND P0, PT, R102, c[0x0][0x27c], PT ;  /* 0x00009f0066007a0c */ /* 0x000fe20003f06270 */
[----:B------:R-:W-:Y:S01]  /*cdb0*/  BSSY B0, `(.L_x_259) ;  /* 0x0000061000007945 */ /* 0x000fe20003800000 */
[C---:B------:R-:W-:Y:S02]  /*cdc0*/  IADD3 R67, R212.reuse, 0x40, RZ ;  /* 0x00000040d4437810 */ /* 0x040fe40007ffe0ff */
[----:B------:R-:W-:-:S03]  /*cdd0*/  IADD3 R68, R212, 0x40, RZ ;  /* 0x00000040d4447810 */ /* 0x000fc60007ffe0ff */
[----:B------:R-:W-:Y:S02]  /*cde0*/  IMAD.SHL.U32 R67, R67, 0x40, RZ ;  /* 0x0000004043437824 */ /* 0x000fe400078e00ff */
[----:B------:R-:W-:-:S03]  /*cdf0*/  IMAD.SHL.U32 R68, R68, 0x40, RZ ;  /* 0x0000004044447824 */ /* 0x000fc600078e00ff */
[----:B------:R-:W-:Y:S02]  /*ce00*/  LOP3.LUT R67, R67, 0x1c0, RZ, 0xc0, !PT ;  /* 0x000001c043437812 */ /* 0x000fe400078ec0ff */
[----:B------:R-:W-:Y:S02]  /*ce10*/  LOP3.LUT R68, R68, 0x1c0, RZ, 0xc0, !PT ;  /* 0x000001c044447812 */ /* 0x000fe400078ec0ff */
[----:B------:R-:W-:Y:S01]  /*ce20*/  SHF.R.U32.HI R67, RZ, 0x3, R67 ;  /* 0x00000003ff437819 */ /* 0x000fe20000011643 */
        /* <DEDUP_REMOVED lines=12> */
[----:B-----5:R-:W-:Y:S01]  /*cef0*/  IADD3 R0, R2, R0, R66 ;  /* 0x0000000002007210 */ /* 0x020fe20007ffe042 */
[----:B------:R-:W-:-:S03]  /*cf00*/  HADD2.F32 R2, -RZ, R39.H0_H0 ;  /* 0x20000027ff027230 */ /* 0x000fc60000004100 */
[----:B------:R-:W-:Y:S01]  /*cf10*/  SHF.L.U32 R25, R0, 0x1, RZ ;  /* 0x0000000100197819 */ /* 0x000fe200000006ff */
[----:B------:R-:W-:-:S04]  /*cf20*/  HADD2.F32 R0, -RZ, R39.H1_H1 ;  /* 0x30000027ff007230 */ /* 0x000fc80000004100 */
[----:B------:R-:W3:Y:S02]  /*cf30*/  LDS.128 R8, [R25+0xc100] ;  /* 0x00c1000019087984 */ /* 0x000ee40000000c00 */
[--C-:B---3--:R-:W-:Y:S02]  /*cf40*/  HADD2.F32 R15, -RZ, R11.reuse.H0_H0 ;  /* 0x2000000bff0f7230 */ /* 0x108fe40000004100 */
[----:B------:R-:W-:Y:S02]  /*cf50*/  HADD2.F32 R14, -RZ, R11.H1_H1 ;  /* 0x3000000bff0e7230 */ /* 0x000fe40000004100 */
[----:B------:R-:W-:Y:S02]  /*cf60*/  HADD2.F32 R3, -RZ, R8.H1_H1 ;  /* 0x30000008ff037230 */ /* 0x000fe40000004100 */
[----:B------:R-:W-:Y:S02]  /*cf70*/  HADD2.F32 R11, -RZ, R44.H1_H1 ;  /* 0x3000002cff0b7230 */ /* 0x000fe40000004100 */
[----:B------:R-:W-:Y:S01]  /*cf80*/  HADD2.F32 R12, -RZ, R10.H1_H1 ;  /* 0x3000000aff0c7230 */ /* 0x000fe20000004100 */
[----:B------:R-:W-:Y:S01]  /*cf90*/  FMUL.FTZ R33, R0, R3 ;  /* 0x0000000300217220 */ /* 0x000fe20000410000 */
[----:B--2---:R-:W2:Y:S02]  /*cfa0*/  LDS.128 R4, [R69] ;  /* 0x0000000045047984 */ /* 0x004ea40000000c00 */
[----:B--2---:R-:W-:-:S02]  /*cfb0*/  HADD2.F32 R23, -RZ, R4.H0_H0 ;  /* 0x20000004ff177230 */ /* 0x004fc40000004100 */
[----:B------:R-:W-:Y:S02]  /*cfc0*/  HADD2.F32 R22, -RZ, R4.H1_H1 ;  /* 0x30000004ff167230 */ /* 0x000fe40000004100 */
[----:B------:R-:W-:Y:S02]  /*cfd0*/  HADD2.F32 R4, -RZ, R8.H0_H0 ;  /* 0x20000008ff047230 */ /* 0x000fe40000004100 */
[--C-:B------:R-:W-:Y:S02]  /*cfe0*/  HADD2.F32 R17, -RZ, R7.reuse.H0_H0 ;  /* 0x20000007ff117230 */ /* 0x100fe40000004100 */
[----:B------:R-:W-:Y:S01]  /*cff0*/  HADD2.F32 R16, -RZ, R7.H1_H1 ;  /* 0x30000007ff107230 */ /* 0x000fe20000004100 */
[C---:B------:R-:W-:Y:S01]  /*d000*/  FMUL.FTZ R7, R2.reuse, R23 ;  /* 0x0000001702077220 */ /* 0x040fe20000410000 */
        /* <DEDUP_REMOVED lines=15> */
[-C--:B------:R-:W-:Y:S01]  /*d100*/  FMUL.FTZ R31, R5, R6.reuse ;  /* 0x00000006051f7220 */ /* 0x080fe20000410000 */
[----:B------:R-:W-:Y:S01]  /*d110*/  HADD2.F32 R0, -RZ, R41.H0_H0 ;  /* 0x20000029ff007230 */ /* 0x000fe20000004100 */
[----:B------:R-:W-:Y:S01]  /*d120*/  FFMA.FTZ R35, R10, R6, R4 ;  /* 0x000000060a237223 */ /* 0x000fe20000010004 */
[----:B------:R-:W-:Y:S01]  /*d130*/  HADD2.F32 R9, -RZ, R9.H1_H1 ;  /* 0x30000009ff097230 */ /* 0x000fe20000004100 */
[----:B------:R-:W-:Y:S01]  /*d140*/  FMUL.FTZ R5, R2, R20 ;  /* 0x0000001402057220 */ /* 0x000fe20000410000 */
[----:B------:R-:W-:Y:S01]  /*d150*/  HADD2.F32 R7, -RZ, R46.H1_H1 ;  /* 0x3000002eff077230 */ /* 0x000fe20000004100 */
[----:B------:R-:W-:Y:S01]  /*d160*/  FMUL.FTZ R4, R0, R19 ;  /* 0x0000001300047220 */ /* 0x000fe20000410000 */
[----:B------:R-:W-:Y:S01]  /*d170*/  HADD2.F32 R6, -RZ, R47.H1_H1 ;  /* 0x3000002fff067230 */ /* 0x000fe20000004100 */
[-C--:B------:R-:W-:Y:S01]  /*d180*/  FMUL.FTZ R29, R2, R9.reuse ;  /* 0x00000009021d7220 */ /* 0x080fe20000410000 */
        /* <DEDUP_REMOVED lines=8> */
[-C--:B------:R-:W-:Y:S01]  /*d210*/  FFMA.FTZ R28, R5, R12.reuse, R4 ;  /* 0x0000000c051c7223 */ /* 0x080fe20000010004 */
[----:B------:R-:W-:Y:S01]  /*d220*/  HADD2.F32 R4, -RZ, R50.H0_H0 ;  /* 0x20000032ff047230 */ /* 0x000fe20000004100 */
[----:B------:R-:W-:Y:S01]  /*d230*/  FMUL.FTZ R26, R3, R12 ;  /* 0x0000000c031a7220 */ /* 0x000fe20000410000 */
[----:B------:R-:W-:Y:S01]  /*d240*/  HADD2.F32 R3, -RZ, R45.H0_H0 ;  /* 0x2000002dff037230 */ /* 0x000fe20000004100 */
[----:B------:R-:W-:Y:S02]  /*d250*/  FMUL.FTZ R9, R2, R17 ;  /* 0x0000001102097220 */ /* 0x000fe40000410000 */
[----:B------:R-:W-:Y:S02]  /*d260*/  FMUL.FTZ R8, R0, R16 ;  /* 0x0000001000087220 */ /* 0x000fe40000410000 */
[----:B------:R-:W-:-:S02]  /*d270*/  FMUL.FTZ R24, R2, R15 ;  /* 0x0000000f02187220 */ /* 0x000fc40000410000 */
[-C--:B------:R-:W-:Y:S02]  /*d280*/  FMUL.FTZ R12, R0, R14.reuse ;  /* 0x0000000e000c7220 */ /* 0x080fe40000410000 */
        /* <DEDUP_REMOVED lines=19> */
.L_x_260:
[----:B------:R-:W-:Y:S05]  /*d3c0*/  BSYNC B0 ;  /* 0x0000000000007941 */ /* 0x000fea0003800000 */
.L_x_259:
[----:B------:R-:W-:Y:S01]  /*d3d0*/  IADD3 R0, R102, 0x20, RZ ;  /* 0x0000002066007810 */ /* 0x000fe20007ffe0ff */
[----:B------:R-:W-:Y:S03]  /*d3e0*/  BSSY B0, `(.L_x_261) ;  /* 0x000005b000007945 */ /* 0x000fe60003800000 */
[----:B------:R-:W-:-:S13]  /*d3f0*/  ISETP.GE.AND P0, PT, R0, c[0x0][0x27c], PT ;  /* 0x00009f0000007a0c */ /* 0x000fda0003f06270 */
[----:B------:R-:W-:Y:S05]  /*d400*/  @P0 BRA `(.L_x_262) ;  /* 0x0000058000000947 */ /* 0x000fea0003800000 */
[----:B------:R-:W3:Y:S01]  /*d410*/  LDL R38, [R1+0x1c] ;  /* 0x00001c0001267983 */ /* 0x000ee20000100800 */
        /* <DEDUP_REMOVED lines=12> */
[----:B--2---:R-:W-:Y:S01]  /*d4e0*/  SHF.L.U32 R25, R0, 0x1, RZ ;  /* 0x0000000100197819 */ /* 0x004fe200000006ff */
[----:B------:R-:W-:-:S04]  /*d4f0*/  HADD2.F32 R0, -RZ, R44.H0_H0 ;  /* 0x2000002cff007230 */ /* 0x000fc80000004100 */
[----:B------:R-:W2:Y:S02]  /*d500*/  LDS.128 R8, [R25+0xc100] ;  /* 0x00c1000019087984 */ /* 0x000ea40000000c00 */
[--C-:B--2---:R-:W-:Y:S02]  /*d510*/  HADD2.F32 R15, -RZ, R11.reuse.H0_H0 ;  /* 0x2000000bff0f7230 */ /* 0x104fe40000004100 */
[----:B------:R-:W-:Y:S02]  /*d520*/  HADD2.F32 R14, -RZ, R11.H1_H1 ;  /* 0x3000000bff0e7230 */ /* 0x000fe40000004100 */
[----:B------:R-:W-:Y:S02]  /*d530*/  HADD2.F32 R3, -RZ, R8.H1_H1 ;  /* 0x30000008ff037230 */ /* 0x000fe40000004100 */
[----:B------:R-:W-:Y:S02]  /*d540*/  HADD2.F32 R11, -RZ, R51.H1_H1 ;  /* 0x30000033ff0b7230 */ /* 0x000fe40000004100 */
[----:B------:R-:W-:Y:S01]  /*d550*/  HADD2.F32 R12, -RZ, R10.H1_H1 ;  /* 0x3000000aff0c7230 */ /* 0x000fe20000004100 */
[----:B------:R-:W-:Y:S01]  /*d560*/  FMUL.FTZ R33, R0, R3 ;  /* 0x0000000300217220 */ /* 0x000fe20000410000 */
[----:B---3--:R-:W2:Y:S02]  /*d570*/  LDS.128 R4, [R38] ;  /* 0x0000000026047984 */ /* 0x008ea40000000c00 */
        /* <DEDUP_REMOVED lines=21> */
[-C--:B------:R-:W-:Y:S01]  /*d6d0*/  FMUL.FTZ R31, R5, R6.reuse ;  /* 0x00000006051f7220 */ /* 0x080fe20000410000 */
[----:B------:R-:W-:Y:S01]  /*d6e0*/  HADD2.F32 R0, -RZ, R48.H1_H1 ;  /* 0x30000030ff007230 */ /* 0x000fe20000004100 */
[----:B------:R-:W-:Y:S01]  /*d6f0*/  FFMA.FTZ R35, R10, R6, R4 ;  /* 0x000000060a237223 */ /* 0x000fe20000010004 */
[----:B------:R-:W-:Y:S01]  /*d700*/  HADD2.F32 R9, -RZ, R9.H1_H1 ;  /* 0x30000009ff097230 */ /* 0x000fe20000004100 */
[----:B------:R-:W-:Y:S01]  /*d710*/  FMUL.FTZ R5, R2, R20 ;  /* 0x0000001402057220 */ /* 0x000fe20000410000 */
[----:B------:R-:W-:Y:S01]  /*d720*/  HADD2.F32 R7, -RZ, R52.H1_H1 ;  /* 0x30000034ff077230 */ /* 0x000fe20000004100 */
[----:B------:R-:W-:Y:S01]  /*d730*/  FMUL.FTZ R4, R0, R19 ;  /* 0x0000001300047220 */ /* 0x000fe20000410000 */
[----:B------:R-:W-:Y:S01]  /*d740*/  HADD2.F32 R6, -RZ, R53.H0_H0 ;  /* 0x20000035ff067230 */ /* 0x000fe20000004100 */
[-C--:B------:R-:W-:Y:S01]  /*d750*/  FMUL.FTZ R29, R2, R9.reuse ;  /* 0x00000009021d7220 */ /* 0x080fe20000410000 */
        /* <DEDUP_REMOVED lines=8> */
[-C--:B------:R-:W-:Y:S01]  /*d7e0*/  FFMA.FTZ R28, R5, R12.reuse, R4 ;  /* 0x0000000c051c7223 */ /* 0x080fe20000010004 */
[--C-:B------:R-:W-:Y:S01]  /*d7f0*/  HADD2.F32 R4, -RZ, R54.reuse.H1_H1 ;  /* 0x30000036ff047230 */ /* 0x100fe20000004100 */
        /* <DEDUP_REMOVED lines=25> */
.L_x_262:
[----:B------:R-:W-:Y:S05]  /*d990*/  BSYNC B0 ;  /* 0x0000000000007941 */ /* 0x000fea0003800000 */
.L_x_261:
[----:B------:R-:W-:-:S04]  /*d9a0*/  IADD3 R0, R102, 0x40, RZ ;  /* 0x0000004066007810 */ /* 0x000fc80007ffe0ff */
[----:B------:R-:W-:-:S13]  /*d9b0*/  ISETP.GE.AND P0, PT, R0, c[0x0][0x27c], PT ;  /* 0x00009f0000007a0c */ /* 0x000fda0003f06270 */
[----:B------:R-:W-:Y:S05]  /*d9c0*/  @P0 BRA `(.L_x_240) ;  /* 0x0000058000000947 */ /* 0x000fea0003800000 */
[----:B--2---:R-:W2:Y:S01]  /*d9d0*/  LDL R38, [R1+0x14] ;  /* 0x0000140001267983 */ /* 0x004ea20000100800 */
        /* <DEDUP_REMOVED lines=50> */
[----:B------:R-:W-:Y:S01]  /*dd00*/  HADD2.F32 R6, -RZ, R61.H0_H0 ;  /* 0x2000003dff067230 */ /* 0x000fe20000004100 */
[-C--:B------:R-:W-:Y:S01]  /*dd10*/  FMUL.FTZ R29, R2, R9.reuse ;  /* 0x00000009021d7220 */ /* 0x080fe20000410000 */
        /* <DEDUP_REMOVED lines=35> */
.L_x_240:
[----:B------:R-:W-:Y:S05]  /*df50*/  BSYNC B2 ;  /* 0x0000000000027941 */ /* 0x000fea0003800000 */
.L_x_224:
[----:B------:R-:W-:Y:S01]  /*df60*/  IMAD R0, R64, c[0x0][0x208], RZ ;  /* 0x0000820040007a24 */ /* 0x000fe200078e02ff */
[----:B------:R-:W-:-:S04]  /*df70*/  DEPBAR.LE SB0, 0x0 ;  /* 0x000080000000791a */ /* 0x000fc80000000000 */
[----:B------:R-:W-:Y:S01]  /*df80*/  IMAD.WIDE.U32 R2, R196, c[0x0][0x208], RZ ;  /* 0x00008200c4027a25 */ /* 0x000fe200078e00ff */
[----:B------:R-:W-:Y:S01]  /*df90*/  BAR.SYNC.DEFER_BLOCKING 0x0 ;  /* 0x0000000000007b1d */ /* 0x000fe20000010000 */
[----:B------:R-:W-:Y:S02]  /*dfa0*/  SHF.L.U64.HI R90, R210, 0x1, R211 ;  /* 0x00000001d25a7819 */ /* 0x000fe400000102d3 */
[----:B------:R-:W-:Y:S01]  /*dfb0*/  IMAD R0, R196, c[0x0][0x20c], R0 ;  /* 0x00008300c4007a24 */ /* 0x000fe200078e0200 */
[----:B------:R-:W-:Y:S01]  /*dfc0*/  SHF.L.U64.HI R91, R208, 0x1, R225 ;  /* 0x00000001d05b7819 */ /* 0x000fe200000102e1 */
[----:B------:R-:W-:Y:S01]  /*dfd0*/  IMAD.WIDE.U32 R226, R63, c[0x0][0x210], RZ ;  /* 0x000084003fe27a25 */ /* 0x000fe200078e00ff */
[----:B------:R-:W-:Y:S01]  /*dfe0*/  ISETP.GE.AND P3, PT, R210, c[0x0][0x1d4], PT ;  /* 0x00007500d2007a0c */ /* 0x000fe20003f66270 */
[----:B------:R-:W-:Y:S01]  /*dff0*/  BSSY B0, `(.L_x_263) ;  /* 0x0000115000007945 */ /* 0x000fe20003800000 */
[----:B------:R-:W-:Y:S01]  /*e000*/  SHF.L.U64.HI R93, R209, 0x1, R224 ;  /* 0x00000001d15d7819 */ /* 0x000fe200000102e0 */
[----:B------:R-:W-:-:S02]  /*e010*/  IMAD.IADD R3, R3, 0x1, R0 ;  /* 0x0000000103037824 */ /* 0x000fc400078e0200 */
[----:B------:R-:W-:Y:S02]  /*e020*/  IMAD R0, R65, c[0x0][0x218], RZ ;  /* 0x0000860041007a24 */ /* 0x000fe400078e02ff */
[----:B------:R-:W-:-:S04]  /*e030*/  IMAD.WIDE.U32 R2, R194, c[0x0][0x218], R2 ;  /* 0x00008600c2027a25 */ /* 0x000fc800078e0002 */
[----:B-12---:R-:W-:Y:S01]  /*e040*/  IMAD R4, R194, c[0x0][0x21c], R0 ;  /* 0x00008700c2047a24 */ /* 0x006fe200078e0200 */
[----:B------:R-:W-:Y:S01]  /*e050*/  IADD3 R0, P0, R2, R226, RZ ;  /* 0x000000e202007210 */ /* 0x000fe20007f1e0ff */
[----:B------:R-:W-:Y:S02]  /*e060*/  IMAD R228, R63, c[0x0][0x214], R227 ;  /* 0x000085003fe47a24 */ /* 0x000fe400078e02e3 */
[----:B------:R-:W-:Y:S02]  /*e070*/  IMAD.SHL.U32 R88, R210, 0x2, RZ ;  /* 0x00000002d2587824 */ /* 0x000fe400078e00ff */
[----:B------:R-:W-:Y:S01]  /*e080*/  IMAD.SHL.U32 R89, R208, 0x2, RZ ;  /* 0x00000002d0597824 */ /* 0x000fe200078e00ff */
[----:B------:R-:W-:Y:S01]  /*e090*/  IADD3.X R2, R228, R3, R4, P0, !PT ;  /* 0x00000003e4027210 */ /* 0x000fe200007fe404 */
[----:B------:R-:W-:Y:S01]  /*e0a0*/  IMAD.SHL.U32 R92, R209, 0x2, RZ ;  /* 0x00000002d15c7824 */ /* 0x000fe200078e00ff */
[C---:B------:R-:W-:Y:S01]  /*e0b0*/  LEA R3, P0, R0.reuse, c[0x0][0x1f8], 0x1 ;  /* 0x00007e0000037a11 */ /* 0x040fe200078008ff */
[----:B------:R-:W-:Y:S03]  /*e0c0*/  LDSM.16.M88.4 R24, [R145] ;  /* 0x000000009118783b */ /* 0x000fe60000000200 */
[----:B------:R-:W-:Y:S01]  /*e0d0*/  LEA.HI.X R4, R0, c[0x0][0x1fc], R2, 0x1, P0 ;  /* 0x00007f0000047a11 */ /* 0x000fe200000f0c02 */
[----:B------:R-:W-:Y:S04]  /*e0e0*/  LDSM.16.M88.4 R32, [R145+0x800] ;  /* 0x000800009120783b */ /* 0x000fe80000000200 */
[----:B------:R-:W1:Y:S04]  /*e0f0*/  SHFL.IDX PT, R0, R3, RZ, 0x181f ;  /* 0x00181fff03007589 */ /* 0x000e6800000e0000 */
[----:B------:R-:W2:Y:S04]  /*e100*/  SHFL.IDX PT, R2, R4, RZ, 0x181f ;  /* 0x00181fff04027589 */ /* 0x000ea800000e0000 */
[----:B------:R-:W3:Y:S04]  /*e110*/  SHFL.IDX PT, R3, R3, 0x1, 0x181f ;  /* 0x00381f0003037f89 */ /* 0x000ee800000e0000 */
[----:B------:R-:W4:Y:S04]  /*e120*/  SHFL.IDX PT, R12, R4, 0x1, 0x181f ;  /* 0x00381f00040c7f89 */ /* 0x000f2800000e0000 */
[----:B------:R-:W4:Y:S04]  /*e130*/  LDSM.16.M88.4 R4, [R176] ;  /* 0x00000000b004783b */ /* 0x000f280000000200 */
[----:B------:R-:W4:Y:S01]  /*e140*/  LDSM.16.M88.4 R44, [R145+0x1000] ;  /* 0x00100000912c783b */ /* 0x000f220000000200 */
[----:B-1----:R-:W-:-:S03]  /*e150*/  IADD3 R22, P0, R0, R88, RZ ;  /* 0x0000005800167210 */ /* 0x002fc60007f1e0ff */
[----:B------:R-:W1:Y:S01]  /*e160*/  LDSM.16.M88.4 R40, [R145+0x1800] ;  /* 0x001800009128783b */ /* 0x000e620000000200 */
[C---:B------:R-:W-:Y:S02]  /*e170*/  IADD3 R16, P1, R0.reuse, R92, RZ ;  /* 0x0000005c00107210 */ /* 0x040fe40007f3e0ff */
[-C--:B------:R-:W-:Y:S01]  /*e180*/  IADD3 R20, P2, R0, R89.reuse, RZ ;  /* 0x0000005900147210 */ /* 0x080fe20007f5e0ff */
[C-C-:B--2---:R-:W-:Y:S01]  /*e190*/  IMAD.X R23, R2.reuse, 0x1, R90.reuse, P0 ;  /* 0x0000000102177824 */ /* 0x144fe200000e065a */
[----:B------:R-:W-:Y:S01]  /*e1a0*/  LDSM.16.M88.4 R8, [R177] ;  /* 0x00000000b108783b */ /* 0x000fe20000000200 */
[C---:B------:R-:W-:Y:S01]  /*e1b0*/  IMAD.X R17, R2.reuse, 0x1, R93, P1 ;  /* 0x0000000102117824 */ /* 0x040fe200008e065d */
[----:B---3--:R-:W-:Y:S01]  /*e1c0*/  IADD3 R18, P0, R3, R88, RZ ;  /* 0x0000005803127210 */ /* 0x008fe20007f1e0ff */
[--C-:B------:R-:W-:Y:S01]  /*e1d0*/  IMAD.X R21, R2, 0x1, R91.reuse, P2 ;  /* 0x0000000102157824 */ /* 0x100fe200010e065b */
[----:B------:R-:W-:Y:S01]  /*e1e0*/  ISETP.GE.AND P1, PT, R208, c[0x0][0x1d4], PT ;  /* 0x00007500d0007a0c */ /* 0x000fe20003f26270 */
[----:B------:R-:W2:Y:S01]  /*e1f0*/  LDSM.16.M88.4 R36, [R180] ;  /* 0x00000000b424783b */ /* 0x000ea20000000200 */
[----:B------:R-:W-:Y:S01]  /*e200*/  ISETP.GE.AND P2, PT, R209, c[0x0][0x1d4], PT ;  /* 0x00007500d1007a0c */ /* 0x000fe20003f46270 */
[C---:B----4-:R-:W-:Y:S01]  /*e210*/  IMAD.X R19, R12.reuse, 0x1, R90, P0 ;  /* 0x000000010c137824 */ /* 0x050fe200000e065a */
[----:B------:R-:W-:Y:S01]  /*e220*/  IADD3 R14, P0, R3, R89, RZ ;  /* 0x00000059030e7210 */ /* 0x000fe20007f1e0ff */
[----:B------:R-:W3:Y:S04]  /*e230*/  LDSM.16.M88.4 R76, [R191] ;  /* 0x00000000bf4c783b */ /* 0x000ee80000000200 */
[----:B------:R-:W-:Y:S01]  /*e240*/  IMAD.X R15, R12, 0x1, R91, P0 ;  /* 0x000000010c0f7824 */ /* 0x000fe200000e065b */
[C---:B------:R-:W-:Y:S01]  /*e250*/  ISETP.LT.OR P0, PT, R72.reuse, 0x1, P3 ;  /* 0x000000014800780c */ /* 0x040fe20001f01670 */
[----:B------:R-:W4:Y:S01]  /*e260*/  LDSM.16.M88.4 R80, [R190] ;  /* 0x00000000be50783b */ /* 0x000f220000000200 */
[----:B------:R-:W-:-:S03]  /*e270*/  ISETP.LT.OR P3, PT, R72, 0x21, P3 ;  /* 0x000000214800780c */ /* 0x000fc60001f61670 */
[----:B------:R-:W1:Y:S01]  /*e280*/  LDSM.16.M88.4 R84, [R189] ;  /* 0x00000000bd54783b */ /* 0x000e620000000200 */
[C---:B------:R-:W-:Y:S07]  /*e290*/  HMMA.16816.F32 R28, R4.reuse, R24, RZ ;  /* 0x00000018041c723c */ /* 0x040fee00000018ff */
[----:B------:R-:W-:Y:S01]  /*e2a0*/  @!PT LDS RZ, [RZ] ;  /* 0x00000000fffff984 */ /* 0x000fe20000000800 */
[----:B------:R-:W-:Y:S01]  /*e2b0*/  @!PT LDS RZ, [RZ] ;  /* 0x00000000fffff984 */ /* 0x000fe20000000800 */
[----:B------:R-:W-:Y:S01]  /*e2c0*/  @!PT LDS RZ, [RZ] ;  /* 0x00000000fffff984 */ /* 0x000fe20000000800 */
[----:B------:R1:W-:Y:S01]  /*e2d0*/  LDGSTS.E.BYPASS.LTC128B.128 [R192+0x100], [R22.64], !P0 ;  /* 0x0010000016c07fae */ /* 0x0003e2000c101d4a */
[C---:B------:R-:W-:Y:S02]  /*e2e0*/  ISETP.LT.OR P0, PT, R72.reuse, 0x1, P1 ;  /* 0x000000014800780c */ /* 0x040fe40000f01670 */
[C---:B------:R-:W-:Y:S01]  /*e2f0*/  ISETP.LT.OR P1, PT, R72.reuse, 0x21, P1 ;  /* 0x000000214800780c */ /* 0x040fe20000f21670 */
[C---:B------:R-:W-:Y:S10]  /*e300*/  HMMA.16816.F32 R24, R4.reuse, R26, RZ ;  /* 0x0000001a0418723c */ /* 0x040ff400000018ff */
[----:B------:R1:W-:Y:S01]  /*e310*/  LDGSTS.E.BYPASS.LTC128B.128 [R192+0x2100], [R20.64], !P0 ;  /* 0x0210000014c07fae */ /* 0x0003e2000c101d4a */
[----:B------:R-:W-:Y:S01]  /*e320*/  ISETP.LT.OR P0, PT, R72, 0x1, P2 ;  /* 0x000000014800780c */ /* 0x000fe20001701670 */
[C---:B------:R-:W-:Y:S08]  /*e330*/  HMMA.16816.F32 R48, R4.reuse, R34, RZ ;  /* 0x000000220430723c */ /* 0x040ff000000018ff */
[----:B------:R-:W-:Y:S04]  /*e340*/  HMMA.16816.F32 R52, R4, R44, RZ ;  /* 0x0000002c0434723c */ /* 0x000fe800000018ff */
[----:B------:R2:W-:Y:S01]  /*e350*/  LDGSTS.E.BYPASS.LTC128B.128 [R192+0x4100], [R16.64], !P0 ;  /* 0x0410000010c07fae */ /* 0x0005e2000c101d4a */
[----:B------:R-:W-:-:S03]  /*e360*/  IADD3 R2, P0, R3, R92, RZ ;  /* 0x0000005c03027210 */ /* 0x000fc60007f1e0ff */
[----:B------:R2:W-:Y:S01]  /*e370*/  LDGSTS.E.BYPASS.LTC128B.128 [R192+0x1100], [R18.64], !P3 ;  /* 0x0110000012c07fae */ /* 0x0005e2000d901d4a */
[C---:B------:R-:W-:Y:S01]  /*e380*/  HMMA.16816.F32 R60, R4.reuse, R46, RZ ;  /* 0x0000002e043c723c */ /* 0x040fe200000018ff */
[----:B------:R-:W-:Y:S01]  /*e390*/  IMAD.X R3, R12, 0x1, R93, P0 ;  /* 0x000000010c037824 */ /* 0x000fe200000e065d */
[----:B------:R-:W-:Y:S01]  /*e3a0*/  ISETP.LT.OR P0, PT, R72, 0x21, P2 ;  /* 0x000000214800780c */ /* 0x000fe20001701670 */
[----:B------:R2:W-:Y:S05]  /*e3b0*/  LDGSTS.E.BYPASS.LTC128B.128 [R192+0x3100], [R14.64], !P1 ;  /* 0x031000000ec07fae */ /* 0x0005ea000c901d4a */
[C---:B-1----:R-:W-:Y:S07]  /*e3c0*/  HMMA.16816.F32 R20, R4.reuse, R32, RZ ;  /* 0x000000200414723c */ /* 0x042fee00000018ff */
[----:B------:R1:W-:Y:S01]  /*e3d0*/  LDGSTS.E.BYPASS.LTC128B.128 [R192+0x5100], [R2.64], !P0 ;  /* 0x0510000002c07fae */ /* 0x0003e2000c101d4a */
[----:B------:R-:W-:Y:S01]  /*e3e0*/  HMMA.16816.F32 R68, R4, R40, RZ ;  /* 0x000000280444723c */ /* 0x000fe200000018ff */
[----:B------:R-:W-:-:S02]  /*e3f0*/  ISETP.GT.AND P0, PT, R94, R217, PT ;  /* 0x000000d95e00720c */ /* 0x000fc40003f04270 */
[----:B------:R-:W-:Y:S04]  /*e400*/  LDSM.16.M88.4 R32, [R175+0x800] ;  /* 0x00080000af20783b */ /* 0x000fe80000000200 */
[----:B------:R-:W-:Y:S01]  /*e410*/  LDSM.16.M88.4 R72, [R175+0x1000] ;  /* 0x00100000af48783b */ /* 0x000fe20000000200 */
[----:B------:R-:W-:Y:S03]  /*e420*/  HMMA.16816.F32 R56, R4, R42, RZ ;  /* 0x0000002a0438723c */ /* 0x000fe600000018ff */
[----:B------:R-:W1:Y:S04]  /*e430*/  LDSM.16.M88.4 R4, [R179] ;  /* 0x00000000b304783b */ /* 0x000e680000000200 */
[----:B------:R-:W0:Y:S01]  /*e440*/  LDGDEPBAR ;  /* 0x00000000000079af */ /* 0x000e220000000000 */
[C---:B--2--5:R-:W-:Y:S08]  /*e450*/  HMMA.16816.F32 R64, R8.reuse, R36, R28 ;  /* 0x000000240840723c */ /* 0x064ff0000000181c */
[C---:B------:R-:W-:Y:S01]  /*e460*/  HMMA.16816.F32 R44, R8.reuse, R38, R24 ;  /* 0x00000026082c723c */ /* 0x040fe20000001818 */
[----:B------:R-:W2:Y:S07]  /*e470*/  LDSM.16.M88.4 R36, [R175] ;  /* 0x00000000af24783b */ /* 0x000eae0000000200 */
[C---:B---3--:R-:W-:Y:S08]  /*e480*/  HMMA.16816.F32 R40, R8.reuse, R76, R20 ;  /* 0x0000004c0828723c */ /* 0x048ff00000001814 */
[C---:B------:R-:W-:Y:S01]  /*e490*/  HMMA.16816.F32 R28, R8.reuse, R78, R48 ;  /* 0x0000004e081c723c */ /* 0x040fe20000001830 */
[----:B------:R-:W3:Y:S07]  /*e4a0*/  LDSM.16.M88.4 R76, [R175+0x1800] ;  /* 0x00180000af4c783b */ /* 0x000eee0000000200 */
[C---:B----4-:R-:W-:Y:S08]  /*e4b0*/  HMMA.16816.F32 R24, R8.reuse, R80, R52 ;  /* 0x000000500818723c */ /* 0x050ff00000001834 */
[C---:B------:R-:W-:Y:S01]  /*e4c0*/  HMMA.16816.F32 R20, R8.reuse, R82, R60 ;  /* 0x000000520814723c */ /* 0x040fe2000000183c */
[----:B------:R-:W-:Y:S07]  /*e4d0*/  LDSM.16.M88.4 R80, [R172+0x800] ;  /* 0x00080000ac50783b */ /* 0x000fee0000000200 */
[C---:B------:R-:W-:Y:S01]  /*e4e0*/  HMMA.16816.F32 R16, R8.reuse, R84, R68 ;  /* 0x000000540810723c */ /* 0x040fe20000001844 */
[----:B------:R-:W-:Y:S07]  /*e4f0*/  LDSM.16.M88.4 R68, [R172] ;  /* 0x00000000ac44783b */ /* 0x000fee0000000200 */
[----:B------:R-:W-:Y:S01]  /*e500*/  HMMA.16816.F32 R12, R8, R86, R56 ;  /* 0x00000056080c723c */ /* 0x000fe20000001838 */
[----:B------:R-:W4:Y:S04]  /*e510*/  LDSM.16.M88.4 R8, [R178] ;  /* 0x00000000b208783b */ /* 0x000f280000000200 */
[----:B------:R-:W-:Y:S03]  /*e520*/  LDSM.16.M88.4 R84, [R175+0x2800] ;  /* 0x00280000af54783b */ /* 0x000fe60000000200 */
[C---:B-1----:R-:W-:Y:S01]  /*e530*/  HMMA.16816.F32 R56, R4.reuse, R32, R40 ;  /* 0x000000200438723c */ /* 0x042fe20000001828 */
[----:B------:R-:W1:Y:S07]  /*e540*/  LDSM.16.M88.4 R40, [R172+0x1000] ;  /* 0x00100000ac28783b */ /* 0x000e6e0000000200 */
[C---:B--2---:R-:W-:Y:S08]  /*e550*/  HMMA.16816.F32 R64, R4.reuse, R36, R64 ;  /* 0x000000240440723c */ /* 0x044ff00000001840 */
[C---:B------:R-:W-:Y:S08]  /*e560*/  HMMA.16816.F32 R60, R4.reuse, R38, R44 ;  /* 0x00000026043c723c */ /* 0x040ff0000000182c */
[C---:B------:R-:W-:Y:S01]  /*e570*/  HMMA.16816.F32 R52, R4.reuse, R34, R28 ;  /* 0x000000220434723c */ /* 0x040fe2000000181c */
[----:B------:R-:W2:Y:S07]  /*e580*/  LDSM.16.M88.4 R32, [R172+0x1800] ;  /* 0x00180000ac20783b */ /* 0x000eae0000000200 */
[C---:B------:R-:W-:Y:S01]  /*e590*/  HMMA.16816.F32 R48, R4.reuse, R72, R24 ;  /* 0x000000480430723c */ /* 0x040fe20000001818 */
[----:B------:R-:W-:Y:S07]  /*e5a0*/  LDSM.16.M88.4 R24, [R145+0x2000] ;  /* 0x002000009118783b */ /* 0x000fee0000000200 */
[C---:B------:R-:W-:Y:S01]  /*e5b0*/  HMMA.16816.F32 R44, R4.reuse, R74, R20 ;  /* 0x0000004a042c723c */ /* 0x040fe20000001814 */
[----:B------:R-:W-:Y:S07]  /*e5c0*/  LDSM.16.M88.4 R72, [R145+0x2800] ;  /* 0x002800009148783b */ /* 0x000fee0000000200 */
[C---:B---3--:R-:W-:Y:S08]  /*e5d0*/  HMMA.16816.F32 R36, R4.reuse, R76, R16 ;  /* 0x0000004c0424723c */ /* 0x048ff00000001810 */
[----:B------:R-:W-:Y:S01]  /*e5e0*/  HMMA.16816.F32 R28, R4, R78, R12 ;  /* 0x0000004e041c723c */ /* 0x000fe2000000180c */
[----:B------:R-:W3:Y:S04]  /*e5f0*/  LDSM.16.M88.4 R4, [R176+0x4000] ;  /* 0x00400000b004783b */ /* 0x000ee80000000200 */
[----:B------:R-:W2:Y:S03]  /*e600*/  LDSM.16.M88.4 R76, [R145+0x3000] ;  /* 0x00300000914c783b */ /* 0x000ea60000000200 */
[C---:B----4-:R-:W-:Y:S08]  /*e610*/  HMMA.16816.F32 R20, R8.reuse, R68, R64 ;  /* 0x000000440814723c */ /* 0x050ff00000001840 */
[C---:B------:R-:W-:Y:S08]  /*e620*/  HMMA.16816.F32 R16, R8.reuse, R70, R60 ;  /* 0x000000460810723c */ /* 0x040ff0000000183c */
[C---:B------:R-:W-:Y:S08]  /*e630*/  HMMA.16816.F32 R12, R8.reuse, R80, R56 ;  /* 0x00000050080c723c */ /* 0x040ff00000001838 */
[C---:B------:R-:W-:Y:S01]  /*e640*/  HMMA.16816.F32 R68, R8.reuse, R82, R52 ;  /* 0x000000520844723c */ /* 0x040fe20000001834 */
[----:B------:R-:W4:Y:S07]  /*e650*/  LDSM.16.M88.4 R80, [R145+0x3800] ;  /* 0x003800009150783b */ /* 0x000f2e0000000200 */
[C---:B-1----:R-:W-:Y:S08]  /*e660*/  HMMA.16816.F32 R64, R8.reuse, R40, R48 ;  /* 0x000000280840723c */ /* 0x042ff00000001830 */
[C---:B------:R-:W-:Y:S01]  /*e670*/  HMMA.16816.F32 R60, R8.reuse, R42, R44 ;  /* 0x0000002a083c723c */ /* 0x040fe2000000182c */
[----:B------:R-:W-:Y:S07]  /*e680*/  LDSM.16.M88.4 R40, [R188] ;  /* 0x00000000bc28783b */ /* 0x000fee0000000200 */
[C---:B--2---:R-:W-:Y:S01]  /*e690*/  HMMA.16816.F32 R56, R8.reuse, R32, R36 ;  /* 0x000000200838723c */ /* 0x044fe20000001824 */
[----:B------:R-:W-:Y:S07]  /*e6a0*/  LDSM.16.M88.4 R36, [R187] ;  /* 0x00000000bb24783b */ /* 0x000fee0000000200 */
[----:B------:R-:W-:Y:S01]  /*e6b0*/  HMMA.16816.F32 R48, R8, R34, R28 ;  /* 0x000000220830723c */ /* 0x000fe2000000181c */
[----:B------:R-:W1:Y:S04]  /*e6c0*/  LDSM.16.M88.4 R8, [R177+0x4000] ;  /* 0x00400000b108783b */ /* 0x000e680000000200 */
[----:B------:R-:W2:Y:S03]  /*e6d0*/  LDSM.16.M88.4 R32, [R186] ;  /* 0x00000000ba20783b */ /* 0x000ea60000000200 */
[C---:B---3--:R-:W-:Y:S08]  /*e6e0*/  HMMA.16816.F32 R52, R4.reuse, R24, R20 ;  /* 0x000000180434723c */ /* 0x048ff00000001814 */
[C---:B------:R-:W-:Y:S08]  /*e6f0*/  HMMA.16816.F32 R44, R4.reuse, R26, R16 ;  /* 0x0000001a042c723c */ /* 0x040ff00000001810 */
[C---:B------:R-:W-:Y:S08]  /*e700*/  HMMA.16816.F32 R28, R4.reuse, R72, R12 ;  /* 0x00000048041c723c */ /* 0x040ff0000000180c */
[C---:B------:R-:W-:Y:S01]  /*e710*/  HMMA.16816.F32 R24, R4.reuse, R74, R68 ;  /* 0x0000004a0418723c */ /* 0x040fe20000001844 */
[----:B------:R-:W3:Y:S07]  /*e720*/  LDSM.16.M88.4 R72, [R185] ;  /* 0x00000000b948783b */ /* 0x000eee0000000200 */
[C---:B------:R-:W-:Y:S08]  /*e730*/  HMMA.16816.F32 R20, R4.reuse, R76, R64 ;  /* 0x0000004c0414723c */ /* 0x040ff00000001840 */
[C---:B------:R-:W-:Y:S01]  /*e740*/  HMMA.16816.F32 R16, R4.reuse, R78, R60 ;  /* 0x0000004e0410723c */ /* 0x040fe2000000183c */
[----:B------:R-:W-:Y:S07]  /*e750*/  LDSM.16.M88.4 R76, [R172+0x2800] ;  /* 0x00280000ac4c783b */ /* 0x000fee0000000200 */
[C---:B----4-:R-:W-:Y:S08]  /*e760*/  HMMA.16816.F32 R12, R4.reuse, R80, R56 ;  /* 0x00000050040c723c */ /* 0x050ff00000001838 */
[----:B------:R-:W-:Y:S01]  /*e770*/  HMMA.16816.F32 R48, R4, R82, R48 ;  /* 0x000000520430723c */ /* 0x000fe20000001830 */
[----:B------:R-:W-:Y:S04]  /*e780*/  LDSM.16.M88.4 R4, [R179+0x4000] ;  /* 0x00400000b304783b */ /* 0x000fe80000000200 */
[----:B------:R-:W4:Y:S03]  /*e790*/  LDSM.16.M88.4 R80, [R175+0x2000] ;  /* 0x00200000af50783b */ /* 0x000f260000000200 */
[C---:B-1----:R-:W-:Y:S08]  /*e7a0*/  HMMA.16816.F32 R68, R8.reuse, R40, R52 ;  /* 0x000000280844723c */ /* 0x042ff00000001834 */
[C---:B------:R-:W-:Y:S01]  /*e7b0*/  HMMA.16816.F32 R64, R8.reuse, R42, R44 ;  /* 0x0000002a0840723c */ /* 0x040fe2000000182c */
[----:B------:R-:W1:Y:S07]  /*e7c0*/  LDSM.16.M88.4 R40, [R175+0x3000] ;  /* 0x00300000af28783b */ /* 0x000e6e0000000200 */
[C---:B------:R-:W-:Y:S08]  /*e7d0*/  HMMA.16816.F32 R60, R8.reuse, R36, R28 ;  /* 0x00000024083c723c */ /* 0x040ff0000000181c */
[C---:B------:R-:W-:Y:S01]  /*e7e0*/  HMMA.16816.F32 R56, R8.reuse, R38, R24 ;  /* 0x000000260838723c */ /* 0x040fe20000001818 */
[----:B------:R-:W-:Y:S07]  /*e7f0*/  LDSM.16.M88.4 R24, [R172+0x2000] ;  /* 0x00200000ac18783b */ /* 0x000fee0000000200 */
[C---:B--2---:R-:W-:Y:S08]  /*e800*/  HMMA.16816.F32 R52, R8.reuse, R32, R20 ;  /* 0x000000200834723c */ /* 0x044ff00000001814 */
[C---:B------:R-:W-:Y:S01]  /*e810*/  HMMA.16816.F32 R44, R8.reuse, R34, R16 ;  /* 0x00000022082c723c */ /* 0x040fe20000001810 */
[----:B------:R-:W2:Y:S07]  /*e820*/  LDSM.16.M88.4 R32, [R175+0x3800] ;  /* 0x00380000af20783b */ /* 0x000eae0000000200 */
[C---:B---3--:R-:W-:Y:S08]  /*e830*/  HMMA.16816.F32 R36, R8.reuse, R72, R12 ;  /* 0x000000480824723c */ /* 0x048ff0000000180c */
[----:B------:R-:W-:Y:S01]  /*e840*/  HMMA.16816.F32 R28, R8, R74, R48 ;  /* 0x0000004a081c723c */ /* 0x000fe20000001830 */
[----:B------:R-:W3:Y:S07]  /*e850*/  LDSM.16.M88.4 R8, [R178+0x4000] ;  /* 0x00400000b208783b */ /* 0x000eee0000000200 */
[C---:B----4-:R-:W-:Y:S08]  /*e860*/  HMMA.16816.F32 R20, R4.reuse, R80, R68 ;  /* 0x000000500414723c */ /* 0x050ff00000001844 */
[C---:B------:R-:W-:Y:S01]  /*e870*/  HMMA.16816.F32 R16, R4.reuse, R82, R64 ;  /* 0x000000520410723c */ /* 0x040fe20000001840 */
[----:B------:R-:W4:Y:S07]  /*e880*/  LDSM.16.M88.4 R80, [R172+0x3000] ;  /* 0x00300000ac50783b */ /* 0x000f2e0000000200 */
[C---:B------:R-:W-:Y:S08]  /*e890*/  HMMA.16816.F32 R12, R4.reuse, R84, R60 ;  /* 0x00000054040c723c */ /* 0x040ff0000000183c */
[C---:B------:R-:W-:Y:S01]  /*e8a0*/  HMMA.16816.F32 R72, R4.reuse, R86, R56 ;  /* 0x000000560448723c */ /* 0x040fe20000001838 */
[----:B------:R-:W4:Y:S07]  /*e8b0*/  LDSM.16.M88.4 R84, [R172+0x3800] ;  /* 0x00380000ac54783b */ /* 0x000f2e0000000200 */
[C---:B-1----:R-:W-:Y:S08]  /*e8c0*/  HMMA.16816.F32 R68, R4.reuse, R40, R52 ;  /* 0x000000280444723c */ /* 0x042ff00000001834 */
[C---:B------:R-:W-:Y:S01]  /*e8d0*/  HMMA.16816.F32 R64, R4.reuse, R42, R44 ;  /* 0x0000002a0440723c */ /* 0x040fe2000000182c */
[----:B------:R-:W-:Y:S04]  /*e8e0*/  LDSM.16.M88.4 R44, [R145+0x4000] ;  /* 0x00400000912c783b */ /* 0x000fe80000000200 */
[----:B------:R-:W-:Y:S03]  /*e8f0*/  LDSM.16.M88.4 R40, [R145+0x4800] ;  /* 0x004800009128783b */ /* 0x000fe60000000200 */
[C---:B--2---:R-:W-:Y:S01]  /*e900*/  HMMA.16816.F32 R60, R4.reuse, R32, R36 ;  /* 0x00000020043c723c */ /* 0x044fe20000001824 */
[----:B------:R-:W-:Y:S07]  /*e910*/  LDSM.16.M88.4 R36, [R145+0x5000] ;  /* 0x005000009124783b */ /* 0x000fee0000000200 */
[----:B------:R-:W-:Y:S01]  /*e920*/  HMMA.16816.F32 R52, R4, R34, R28 ;  /* 0x000000220434723c */ /* 0x000fe2000000181c */
[----:B------:R-:W1:Y:S07]  /*e930*/  LDSM.16.M88.4 R4, [R176+0x8000] ;  /* 0x00800000b004783b */ /* 0x000e6e0000000200 */
[C---:B---3--:R-:W-:Y:S01]  /*e940*/  HMMA.16816.F32 R28, R8.reuse, R78, R72 ;  /* 0x0000004e081c723c */ /* 0x048fe20000001848 */
[----:B------:R-:W2:Y:S07]  /*e950*/  LDSM.16.M88.4 R72, [R145+0x5800] ;  /* 0x005800009148783b */ /* 0x000eae0000000200 */
[C---:B------:R-:W-:Y:S08]  /*e960*/  HMMA.16816.F32 R56, R8.reuse, R24, R20 ;  /* 0x000000180838723c */ /* 0x040ff00000001814 */
[C---:B------:R-:W-:Y:S01]  /*e970*/  HMMA.16816.F32 R32, R8.reuse, R76, R12 ;  /* 0x0000004c0820723c */ /* 0x040fe2000000180c */
[----:B------:R-:W-:Y:S04]  /*e980*/  LDSM.16.M88.4 R12, [R177+0x8000] ;  /* 0x00800000b10c783b */ /* 0x000fe80000000200 */
[----:B------:R-:W-:Y:S03]  /*e990*/  LDSM.16.M88.4 R76, [R175+0x4800] ;  /* 0x00480000af4c783b */ /* 0x000fe60000000200 */
[C---:B------:R-:W-:Y:S08]  /*e9a0*/  HMMA.16816.F32 R48, R8.reuse, R26, R16 ;  /* 0x0000001a0830723c */ /* 0x040ff00000001810 */
[C---:B----4-:R-:W-:Y:S01]  /*e9b0*/  HMMA.16816.F32 R24, R8.reuse, R80, R68 ;  /* 0x000000500818723c */ /* 0x050fe20000001844 */
[----:B------:R-:W-:Y:S07]  /*e9c0*/  LDSM.16.M88.4 R68, [R184] ;  /* 0x00000000b844783b */ /* 0x000fee0000000200 */
[C---:B------:R-:W-:Y:S01]  /*e9d0*/  HMMA.16816.F32 R20, R8.reuse, R82, R64 ;  /* 0x000000520814723c */ /* 0x040fe20000001840 */
[----:B------:R-:W-:Y:S07]  /*e9e0*/  LDSM.16.M88.4 R80, [R175+0x5000] ;  /* 0x00500000af50783b */ /* 0x000fee0000000200 */
[C---:B------:R-:W-:Y:S08]  /*e9f0*/  HMMA.16816.F32 R16, R8.reuse, R84, R60 ;  /* 0x000000540810723c */ /* 0x040ff0000000183c */
[----:B------:R-:W-:Y:S01]  /*ea00*/  HMMA.16816.F32 R8, R8, R86, R52 ;  /* 0x000000560808723c */ /* 0x000fe20000001834 */
[----:B------:R-:W3:Y:S07]  /*ea10*/  LDSM.16.M88.4 R84, [R183] ;  /* 0x00000000b754783b */ /* 0x000eee0000000200 */
[C---:B-1----:R-:W-:Y:S08]  /*ea20*/  HMMA.16816.F32 R64, R4.reuse, R44, R56 ;  /* 0x0000002c0440723c */ /* 0x042ff00000001838 */
[C---:B------:R-:W-:Y:S01]  /*ea30*/  HMMA.16816.F32 R56, R4.reuse, R40, R32 ;  /* 0x000000280438723c */ /* 0x040fe20000001820 */
[----:B------:R-:W-:Y:S07]  /*ea40*/  LDSM.16.M88.4 R32, [R181] ;  /* 0x00000000b520783b */ /* 0x000fee0000000200 */
[C---:B------:R-:W-:Y:S08]  /*ea50*/  HMMA.16816.F32 R60, R4.reuse, R46, R48 ;  /* 0x0000002e043c723c */ /* 0x040ff00000001830 */
[C---:B------:R-:W-:Y:S01]  /*ea60*/  HMMA.16816.F32 R52, R4.reuse, R42, R28 ;  /* 0x0000002a0434723c */ /* 0x040fe2000000181c */
[----:B------:R-:W1:Y:S07]  /*ea70*/  LDSM.16.M88.4 R40, [R182] ;  /* 0x00000000b628783b */ /* 0x000e6e0000000200 */
[C---:B--2---:R-:W-:Y:S01]  /*ea80*/  HMMA.16816.F32 R28, R4.reuse, R74, R8 ;  /* 0x0000004a041c723c */ /* 0x044fe20000001808 */
[----:B------:R-:W2:Y:S07]  /*ea90*/  LDSM.16.M88.4 R8, [R179+0x8000] ;  /* 0x00800000b308783b */ /* 0x000eae0000000200 */
[C---:B------:R-:W-:Y:S01]  /*eaa0*/  HMMA.16816.F32 R48, R4.reuse, R36, R24 ;  /* 0x000000240430723c */ /* 0x040fe20000001818 */
[----:B------:R-:W4:Y:S07]  /*eab0*/  LDSM.16.M88.4 R24, [R175+0x4000] ;  /* 0x00400000af18783b */ /* 0x000f2e0000000200 */
[C---:B------:R-:W-:Y:S08]  /*eac0*/  HMMA.16816.F32 R44, R4.reuse, R38, R20 ;  /* 0x00000026042c723c */ /* 0x040ff00000001814 */
[----:B------:R-:W-:Y:S08]  /*ead0*/  HMMA.16816.F32 R36, R4, R72, R16 ;  /* 0x000000480424723c */ /* 0x000ff00000001810 */
[C---:B---3--:R-:W-:Y:S08]  /*eae0*/  HMMA.16816.F32 R4, R12.reuse, R84, R56 ;  /* 0x000000540c04723c */ /* 0x048ff00000001838 */
[C---:B------:R-:W-:Y:S08]  /*eaf0*/  HMMA.16816.F32 R20, R12.reuse, R68, R64 ;  /* 0x000000440c14723c */ /* 0x040ff00000001840 */
[C---:B------:R-:W-:Y:S08]  /*eb00*/  HMMA.16816.F32 R16, R12.reuse, R70, R60 ;  /* 0x000000460c10723c */ /* 0x040ff0000000183c */
[C---:B------:R-:W-:Y:S01]  /*eb10*/  HMMA.16816.F32 R68, R12.reuse, R86, R52 ;  /* 0x000000560c44723c */ /* 0x040fe20000001834 */
[----:B------:R-:W3:Y:S07]  /*eb20*/  LDSM.16.M88.4 R84, [R175+0x5800] ;  /* 0x00580000af54783b */ /* 0x000eee0000000200 */
[C---:B-1----:R-:W-:Y:S08]  /*eb30*/  HMMA.16816.F32 R72, R12.reuse, R40, R48 ;  /* 0x000000280c48723c */ /* 0x042ff00000001830 */
[C---:B------:R-:W-:Y:S01]  /*eb40*/  HMMA.16816.F32 R64, R12.reuse, R42, R44 ;  /* 0x0000002a0c40723c */ /* 0x040fe2000000182c */
[----:B------:R-:W-:Y:S04]  /*eb50*/  LDSM.16.M88.4 R44, [R172+0x4000] ;  /* 0x00400000ac2c783b */ /* 0x000fe80000000200 */
[----:B------:R-:W-:Y:S03]  /*eb60*/  LDSM.16.M88.4 R40, [R172+0x4800] ;  /* 0x00480000ac28783b */ /* 0x000fe60000000200 */
[C---:B------:R-:W-:Y:S01]  /*eb70*/  HMMA.16816.F32 R60, R12.reuse, R32, R36 ;  /* 0x000000200c3c723c */ /* 0x040fe20000001824 */
[----:B------:R-:W-:Y:S07]  /*eb80*/  LDSM.16.M88.4 R36, [R172+0x5000] ;  /* 0x00500000ac24783b */ /* 0x000fee0000000200 */
[----:B------:R-:W-:Y:S01]  /*eb90*/  HMMA.16816.F32 R56, R12, R34, R28 ;  /* 0x000000220c38723c */ /* 0x000fe2000000181c */
[----:B------:R-:W-:Y:S07]  /*eba0*/  LDSM.16.M88.4 R32, [R172+0x5800] ;  /* 0x00580000ac20783b */ /* 0x000fee0000000200 */
[----:B--2---:R-:W-:Y:S01]  /*ebb0*/  HMMA.16816.F32 R28, R8, R76, R4 ;  /* 0x0000004c081c723c */ /* 0x004fe20000001804 */
[----:B------:R-:W1:Y:S01]  /*ebc0*/  LDSM.16.M88.4 R4, [R178+0x8000] ;  /* 0x00800000b204783b */ /* 0x000e620000000200 */
[----:B------:R-:W-:-:S06]  /*ebd0*/  DEPBAR.LE SB0, 0x0 ;  /* 0x000080000000791a */ /* 0x000fcc0000000000 */
[C---:B----4-:R-:W-:Y:S08]  /*ebe0*/  HMMA.16816.F32 R52, R8.reuse, R24, R20 ;  /* 0x000000180834723c */ /* 0x050ff00000001814 */
[C---:B------:R-:W-:Y:S08]  /*ebf0*/  HMMA.16816.F32 R48, R8.reuse, R26, R16 ;  /* 0x0000001a0830723c */ /* 0x040ff00000001810 */
[C---:B------:R-:W-:Y:S08]  /*ec00*/  HMMA.16816.F32 R24, R8.reuse, R78, R68 ;  /* 0x0000004e0818723c */ /* 0x040ff00000001844 */
[C---:B------:R-:W-:Y:S08]  /*ec10*/  HMMA.16816.F32 R20, R8.reuse, R80, R72 ;  /* 0x000000500814723c */ /* 0x040ff00000001848 */
[C---:B------:R-:W-:Y:S08]  /*ec20*/  HMMA.16816.F32 R16, R8.reuse, R82, R64 ;  /* 0x000000520810723c */ /* 0x040ff00000001840 */
[C---:B---3--:R-:W-:Y:S08]  /*ec30*/  HMMA.16816.F32 R12, R8.reuse, R84, R60 ;  /* 0x00000054080c723c */ /* 0x048ff0000000183c */
        /* <DEDUP_REMOVED lines=12> */
[----:B------:R-:W-:Y:S01]  /*ed00*/  ISETP.NE.AND P2, PT, R96, 0x1, PT ;  /* 0x000000016000780c */ /* 0x000fe20003f45270 */
[----:B------:R-:W-:Y:S01]  /*ed10*/  IMAD R2, R94, 0x40, R235 ;  /* 0x000000405e027824 */ /* 0x000fe200078e02eb */
[----:B------:R-:W-:Y:S01]  /*ed20*/  ISETP.GT.AND P0, PT, R213, 0x3f, PT ;  /* 0x0000003fd500780c */ /* 0x000fe20003f04270 */
[----:B------:R-:W-:-:S03]  /*ed30*/  IMAD.MOV.U32 R194, RZ, RZ, RZ ;  /* 0x000000ffffc27224 */ /* 0x000fc600078e00ff */
[----:B------:R-:W-:-:S05]  /*ed40*/  IADD3 R2, R2, -0x40, R213 ;  /* 0xffffffc002027810 */ /* 0x000fca0007ffe0d5 */
[----:B------:R-:W-:Y:S02]  /*ed50*/  IMAD.MOV.U32 R0, RZ, RZ, R2 ;  /* 0x000000ffff007224 */ /* 0x000fe400078e0002 */
[----:B------:R-:W-:-:S05]  /*ed60*/  @P2 IMAD.HI.U32 R3, R2, c[0x0][0x2bc], RZ ;  /* 0x0000af0002032a27 */ /* 0x000fca00078e00ff */
[----:B------:R-:W-:-:S04]  /*ed70*/  @P2 SHF.R.U32.HI R0, RZ, c[0x0][0x2c0], R3 ;  /* 0x0000b000ff002a19 */ /* 0x000fc80000011603 */
[----:B------:R-:W-:-:S04]  /*ed80*/  @!P0 IADD3 R3, P1, R0, R232, RZ ;  /* 0x000000e800038210 */ /* 0x000fc80007f3e0ff */
[----:B------:R-:W-:Y:S02]  /*ed90*/  @!P0 LEA.HI.X.SX32 R5, R0, R234, 0x1, P1 ;  /* 0x000000ea00058211 */ /* 0x000fe400008f0eff */
[----:B------:R-:W-:-:S04]  /*eda0*/  @!P0 LEA R4, P1, R3, c[0x0][0x2a0], 0x2 ;  /* 0x0000a80003048a11 */ /* 0x000fc800078210ff */
[----:B------:R-:W-:-:S05]  /*edb0*/  @!P0 LEA.HI.X R5, R3, c[0x0][0x2a4], R5, 0x2, P1 ;  /* 0x0000a90003058a11 */ /* 0x000fca00008f1405 */
[----:B------:R-:W2:Y:S01]  /*edc0*/  @!P0 LDG.E R194, [R4.64] ;  /* 0x0000000a04c28981 */ /* 0x000ea2000c1e1900 */
[----:B------:R-:W-:-:S04]  /*edd0*/  IMAD.MOV R0, RZ, RZ, -R0 ;  /* 0x000000ffff007224 */ /* 0x000fc800078e0a00 */
        /* <DEDUP_REMOVED lines=16> */
.L_x_346:
        /* <DEDUP_REMOVED lines=10> */
[----:B------:R3:W-:Y:S04]  /*ef80*/  LDGSTS.E.BYPASS.LTC128B.128 [R192+0x6100], [R2.64], !P6 ;  /* 0x0610000002c07fae */ /* 0x0007e8000f101d4a */
[----:B------:R3:W-:Y:S04]  /*ef90*/  LDGSTS.E.BYPASS.LTC128B.128 [R192+0x8100], [R8.64], !P4 ;  /* 0x0810000008c07fae */ /* 0x0007e8000e101d4a */
[----:B------:R4:W1:Y:S04]  /*efa0*/  SHFL.IDX PT, R4, R5, 0x1, 0x181f ;  /* 0x00381f0005047f89 */ /* 0x00086800000e0000 */
[----:B------:R5:W-:Y:S01]  /*efb0*/  LDGSTS.E.BYPASS.LTC128B.128 [R192+0xa100], [R6.64], !P5 ;  /* 0x0a10000006c07fae */ /* 0x000be2000e901d4a */
[----:B-1--4-:R-:W-:Y:S01]  /*efc0*/  SEL R5, RZ, 0x10, P6 ;  /* 0x00000010ff057807 */ /* 0x012fe20003000000 */
[----:B-----5:R-:W-:Y:S01]  /*efd0*/  IMAD.MOV.U32 R7, RZ, RZ, R95 ;  /* 0x000000ffff077224 */ /* 0x020fe200078e005f */
[----:B------:R-:W-:-:S02]  /*efe0*/  SEL R6, RZ, 0x10, P4 ;  /* 0x00000010ff067807 */ /* 0x000fc40002000000 */
.L_x_347:
[----:B--23--:R-:W-:Y:S02]  /*eff0*/  IADD3 R3, -R5, 0x10, RZ ;  /* 0x0000001005037810 */ /* 0x00cfe40007ffe1ff */
[----:B------:R-:W-:-:S02]  /*f000*/  IADD3 R2, -R6, 0x10, RZ ;  /* 0x0000001006027810 */ /* 0x000fc40007ffe1ff */
[----:B------:R-:W-:Y:S02]  /*f010*/  LOP3.LUT R3, R3, 0xf, RZ, 0xc0, !PT ;  /* 0x0000000f03037812 */ /* 0x000fe400078ec0ff */
[----:B------:R-:W-:Y:S02]  /*f020*/  ISETP.NE.U32.AND P5, PT, R5, RZ, PT ;  /* 0x000000ff0500720c */ /* 0x000fe40003fa5070 */
[----:B------:R-:W-:Y:S02]  /*f030*/  LOP3.LUT R2, R2, 0xf, RZ, 0xc0, !PT ;  /* 0x0000000f02027812 */ /* 0x000fe400078ec0ff */
[----:B------:R-:W-:Y:S02]  /*f040*/  IADD3 R8, P3, P2, R3, R0, R88 ;  /* 0x0000000003087210 */ /* 0x000fe40007a7e058 */
[----:B------:R-:W-:Y:S02]  /*f050*/  IADD3 R5, -R7, 0x10, RZ ;  /* 0x0000001007057810 */ /* 0x000fe40007ffe1ff */
[----:B------:R-:W-:-:S02]  /*f060*/  ISETP.NE.U32.AND P4, PT, R6, RZ, PT ;  /* 0x000000ff0600720c */ /* 0x000fc40003f85070 */
[----:B------:R-:W-:Y:S02]  /*f070*/  IADD3 R6, P1, P0, R2, R0, R89 ;  /* 0x0000000002067210 */ /* 0x000fe4000783e059 */
[-C--:B------:R-:W-:Y:S02]  /*f080*/  IADD3.X R9, RZ, R4.reuse, R90, P3, P2 ;  /* 0x00000004ff097210 */ /* 0x080fe40001fe445a */
[----:B------:R-:W-:Y:S02]  /*f090*/  LOP3.LUT R2, R5, 0xf, RZ, 0xc0, !PT ;  /* 0x0000000f05027812 */ /* 0x000fe400078ec0ff */
[----:B------:R-:W-:Y:S01]  /*f0a0*/  ISETP.NE.U32.AND P2, PT, R7, RZ, PT ;  /* 0x000000ff0700720c */ /* 0x000fe20003f45070 */
[----:B------:R-:W-:Y:S01]  /*f0b0*/  @!PT LDS RZ, [RZ] ;  /* 0x00000000fffff984 */ /* 0x000fe20000000800 */
[----:B------:R-:W-:Y:S01]  /*f0c0*/  @!PT LDS RZ, [RZ] ;  /* 0x00000000fffff984 */ /* 0x000fe20000000800 */
[----:B------:R-:W-:Y:S01]  /*f0d0*/  @!PT LDS RZ, [RZ] ;  /* 0x00000000fffff984 */ /* 0x000fe20000000800 */
[----:B------:R1:W-:Y:S01]  /*f0e0*/  LDGSTS.E.BYPASS.LTC128B.128.ZFILL [R192+0x7100], [R8.64], P5 ;  /* 0x0710000008c07fae */ /* 0x0003e2000a941d4a */
[----:B------:R-:W-:Y:S02]  /*f0f0*/  IADD3.X R7, RZ, R4, R91, P1, P0 ;  /* 0x00000004ff077210 */ /* 0x000fe40000fe045b */
[----:B------:R-:W-:-:S03]  /*f100*/  IADD3 R2, P1, P0, R2, R0, R92 ;  /* 0x0000000002027210 */ /* 0x000fc6000783e05c */
[----:B------:R1:W-:Y:S01]  /*f110*/  LDGSTS.E.BYPASS.LTC128B.128.ZFILL [R192+0x9100], [R6.64], P4 ;  /* 0x0910000006c07fae */ /* 0x0003e2000a141d4a */
[----:B------:R-:W-:-:S05]  /*f120*/  IADD3.X R3, RZ, R4, R93, P1, P0 ;  /* 0x00000004ff037210 */ /* 0x000fca0000fe045d */
[----:B------:R1:W-:Y:S04]  /*f130*/  LDGSTS.E.BYPASS.LTC128B.128.ZFILL [R192+0xb100], [R2.64], P2 ;  /* 0x0b10000002c07fae */ /* 0x0003e80009141d4a */
.L_x_264:
[----:B------:R-:W-:Y:S05]  /*f140*/  BSYNC B0 ;  /* 0x0000000000007941 */ /* 0x000fea0003800000 */
.L_x_263:
[----:B------:R-:W-:Y:S01]  /*f150*/  IMAD.IADD R0, R127, 0x1, -R248 ;  /* 0x000000017f007824 */ /* 0x000fe200078e0af8 */
[----:B------:R-:W0:Y:S04]  /*f160*/  LDGDEPBAR ;  /* 0x00000000000079af */ /* 0x000e280000000000 */
[C---:B------:R-:W-:Y:S02]  /*f170*/  ISETP.GT.AND P3, PT, R0.reuse, RZ, PT ;  /* 0x000000ff0000720c */ /* 0x040fe40003f64270 */
[C---:B------:R-:W-:Y:S02]  /*f180*/  ISETP.GT.AND P2, PT, R0.reuse, 0x1, PT ;  /* 0x000000010000780c */ /* 0x040fe40003f44270 */
[----:B------:R-:W-:Y:S02]  /*f190*/  ISETP.GT.AND P1, PT, R0, 0x8, PT ;  /* 0x000000080000780c */ /* 0x000fe40003f24270 */
[----:B-1----:R-:W-:-:S02]  /*f1a0*/  FSEL R6, R52, -INF , P3 ;  /* 0xff80000034067808 */ /* 0x002fc40001800000 */
[----:B------:R-:W-:Y:S02]  /*f1b0*/  FSEL R7, R53, -INF , P2 ;  /* 0xff80000035077808 */ /* 0x000fe40001000000 */
[----:B------:R-:W-:Y:S02]  /*f1c0*/  FSEL R10, R54, -INF , P3 ;  /* 0xff800000360a7808 */ /* 0x000fe40001800000 */
[----:B------:R-:W-:Y:S02]  /*f1d0*/  FSEL R12, R55, -INF , P2 ;  /* 0xff800000370c7808 */ /* 0x000fe40001000000 */
[----:B------:R-:W-:Y:S02]  /*f1e0*/  ISETP.GT.AND P0, PT, R0, 0x9, PT ;  /* 0x000000090000780c */ /* 0x000fe40003f04270 */
[----:B------:R-:W-:Y:S02]  /*f1f0*/  FSEL R8, R48, -INF , P1 ;  /* 0xff80000030087808 */ /* 0x000fe40000800000 */
[----:B------:R-:W-:-:S02]  /*f200*/  FMNMX.FTZ R2, R6, R7, !PT ;  /* 0x0000000706027209 */ /* 0x000fc40007810000 */
[----:B------:R-:W-:Y:S02]  /*f210*/  FSEL R13, R50, -INF , P1 ;  /* 0xff800000320d7808 */ /* 0x000fe40000800000 */
[----:B------:R-:W-:Y:S02]  /*f220*/  FMNMX.FTZ R3, R10, R12, !PT ;  /* 0x0000000c0a037209 */ /* 0x000fe40007810000 */
[----:B------:R-:W-:Y:S02]  /*f230*/  FSEL R9, R49, -INF , P0 ;  /* 0xff80000031097808 */ /* 0x000fe40000000000 */
[----:B------:R-:W-:Y:S02]  /*f240*/  ISETP.GT.AND P3, PT, R0, 0x10, PT ;  /* 0x000000100000780c */ /* 0x000fe40003f64270 */
        /* <DEDUP_REMOVED lines=8> */
[C---:B------:R-:W-:Y:S02]  /*f2d0*/  ISETP.GT.AND P1, PT, R0.reuse, 0x18, PT ;  /* 0x000000180000780c */ /* 0x040fe40003f24270 */
[----:B------:R-:W-:Y:S02]  /*f2e0*/  FSEL R15, R29, -INF , P2 ;  /* 0xff8000001d0f7808 */ /* 0x000fe40001000000 */
[----:B------:R-:W-:Y:S02]  /*f2f0*/  FMNMX.FTZ R2, R11, R2, !PT ;  /* 0x000000020b027209 */ /* 0x000fe40007810000 */
[----:B------:R-:W-:Y:S02]  /*f300*/  FSEL R20, R31, -INF , P2 ;  /* 0xff8000001f147808 */ /* 0x000fe40001000000 */
[----:B------:R-:W-:Y:S02]  /*f310*/  FMNMX.FTZ R3, R19, R3, !PT ;  /* 0x0000000313037209 */ /* 0x000fe40007810000 */
        /* <DEDUP_REMOVED lines=15> */
[----:B------:R-:W-:Y:S02]  /*f410*/  FSEL R82, R43, -INF , P0 ;  /* 0xff8000002b527808 */ /* 0x000fe40000000000 */
[----:B------:R-:W-:Y:S02]  /*f420*/  FSEL R74, R41, -INF , P0 ;  /* 0xff800000294a7808 */ /* 0x000fe40000000000 */
[C---:B------:R-:W-:Y:S02]  /*f430*/  ISETP.GT.AND P5, PT, R0.reuse, 0x28, PT ;  /* 0x000000280000780c */ /* 0x040fe40003fa4270 */
        /* <DEDUP_REMOVED lines=31> */
[----:B------:R-:W-:Y:S02]  /*f630*/  FMNMX.FTZ R4, R68, R0, !PT ;  /* 0x0000000044047209 */ /* 0x000fe40007810000 */
[----:B------:R-:W-:Y:S01]  /*f640*/  FMNMX.FTZ R5, R76, R2, !PT ;  /* 0x000000024c057209 */ /* 0x000fe20007810000 */
[----:B------:R-:W-:Y:S05]  /*f650*/  BRA.DIV ~URZ, `(.L_x_267) ;  /* 0x000093b27f007947 */ /* 0x000fea000b800000 */
[----:B------:R-:W1:Y:S04]  /*f660*/  SHFL.BFLY PT, R0, R4, 0x2, 0x1f ;  /* 0x0c401f0004007f89 */ /* 0x000e6800000e0000 */
[----:B------:R-:W2:Y:S01]  /*f670*/  SHFL.BFLY PT, R3, R5, 0x2, 0x1f ;  /* 0x0c401f0005037f89 */ /* 0x000ea200000e0000 */
[----:B-1----:R-:W-:Y:S02]  /*f680*/  FMNMX.FTZ R0, R4, R0, !PT ;  /* 0x0000000004007209 */ /* 0x002fe40007810000 */
[----:B--2---:R-:W-:-:S03]  /*f690*/  FMNMX.FTZ R4, R5, R3, !PT ;  /* 0x0000000305047209 */ /* 0x004fc60007810000 */
[----:B------:R-:W1:Y:S04]  /*f6a0*/  SHFL.BFLY PT, R2, R0, 0x1, 0x1f ;  /* 0x0c201f0000027f89 */ /* 0x000e6800000e0000 */
[----:B------:R2:W3:Y:S01]  /*f6b0*/  SHFL.BFLY PT, R3, R4, 0x1, 0x1f ;  /* 0x0c201f0004037f89 */ /* 0x0004e200000e0000 */
[----:B-1----:R-:W-:-:S05]  /*f6c0*/  FMNMX.FTZ R101, R0, R2, !PT ;  /* 0x0000000200657209 */ /* 0x002fca0007810000 */
.L_x_348:
[C---:B------:R-:W-:Y:S01]  /*f6d0*/  FMUL.FTZ R2, R101.reuse, c[0x0][0x2d0] ;  /* 0x0000b40065027a20 */ /* 0x040fe20000410000 */
[----:B------:R-:W-:Y:S01]  /*f6e0*/  FSETP.NEU.FTZ.AND P0, PT, R101, -INF , PT ;  /* 0xff8000006500780b */ /* 0x000fe20003f1d000 */
[----:B------:R-:W-:Y:S01]  /*f6f0*/  WARPSYNC 0xffffffff ;  /* 0xffffffff00007948 */ /* 0x000fe20003800000 */
[----:B---3--:R-:W-:Y:S01]  /*f700*/  FMNMX.FTZ R16, R3, R4, !PT ;  /* 0x0000000403107209 */ /* 0x008fe20007810000 */
[----:B------:R-:W-:Y:S01]  /*f710*/  LDSM.16.MT88.4 R32, [R147+0x800] ;  /* 0x000800009320783b */ /* 0x000fe20000004200 */
[----:B------:R-:W-:-:S02]  /*f720*/  FSEL R2, R2, RZ, P0 ;  /* 0x000000ff02027208 */ /* 0x000fc40000000000 */
[----:B------:R-:W-:Y:S01]  /*f730*/  FSETP.NEU.FTZ.AND P0, PT, R16, -INF , PT ;  /* 0xff8000001000780b */ /* 0x000fe20003f1d000 */
[----:B------:R-:W-:Y:S02]  /*f740*/  LDSM.16.MT88.4 R40, [R173] ;  /* 0x00000000ad28783b */ /* 0x000fe40000004200 */
[--C-:B------:R-:W-:Y:S02]  /*f750*/  FFMA.FTZ R0, R6, c[0x0][0x2d0], -R2.reuse ;  /* 0x0000b40006007a23 */ /* 0x100fe40000010802 */
[--C-:B------:R-:W-:Y:S01]  /*f760*/  FFMA.FTZ R3, R9, c[0x0][0x2d0], -R2.reuse ;  /* 0x0000b40009037a23 */ /* 0x100fe20000010802 */
[----:B------:R-:W-:Y:S01]  /*f770*/  LDSM.16.MT88.4 R48, [R174] ;  /* 0x00000000ae30783b */ /* 0x000fe20000004200 */
        /* <DEDUP_REMOVED lines=8> */
[----:B------:R2:W4:Y:S01]  /*f800*/  MUFU.EX2 R84, R0 ;  /* 0x0000000000547308 */ /* 0x0005220000000800 */
[----:B---3--:R-:W-:-:S07]  /*f810*/  FFMA.FTZ R3, R11, c[0x0][0x2d0], -R2 ;  /* 0x0000b4000b037a23 */ /* 0x008fce0000010802 */
[----:B------:R-:W-:Y:S01]  /*f820*/  MUFU.EX2 R95, R3 ;  /* 0x00000003005f7308 */ /* 0x000fe20000000800 */
[----:B--2---:R-:W-:-:S07]  /*f830*/  FFMA.FTZ R0, R8, c[0x0][0x2d0], -R2 ;  /* 0x0000b40008007a23 */ /* 0x004fce0000010802 */
[----:B------:R2:W-:Y:S02]  /*f840*/  MUFU.EX2 R88, R0 ;  /* 0x0000000000587308 */ /* 0x0005e40000000800 */
[----:B--2---:R-:W-:-:S05]  /*f850*/  FMUL.FTZ R0, R16, c[0x0][0x2d0] ;  /* 0x0000b40010007a20 */ /* 0x004fca0000410000 */
[----:B------:R-:W-:-:S05]  /*f860*/  FSEL R0, R0, RZ, P0 ;  /* 0x000000ff00007208 */ /* 0x000fca0000000000 */
[--C-:B------:R-:W-:Y:S02]  /*f870*/  FFMA.FTZ R3, R10, c[0x0][0x2d0], -R0.reuse ;  /* 0x0000b4000a037a23 */ /* 0x100fe40000010800 */
[----:B------:R-:W2:Y:S02]  /*f880*/  LDSM.16.MT88.4 R8, [R146] ;  /* 0x000000009208783b */ /* 0x000ea40000004200 */
[----:B------:R3:W-:Y:S02]  /*f890*/  MUFU.EX2 R87, R3 ;  /* 0x0000000300577308 */ /* 0x0007e40000000800 */
[----:B---3--:R-:W-:Y:S01]  /*f8a0*/  FFMA.FTZ R3, R12, c[0x0][0x2d0], -R0 ;  /* 0x0000b4000c037a23 */ /* 0x008fe20000010800 */
[----:B----4-:R-:W-:-:S05]  /*f8b0*/  F2FP.PACK_AB R12, R84, R86 ;  /* 0x00000056540c723e */ /* 0x010fca00000000ff */
[----:B------:R3:W4:Y:S02]  /*f8c0*/  MUFU.EX2 R85, R3 ;  /* 0x0000000300557308 */ /* 0x0007240000000800 */
[----:B---3--:R-:W-:Y:S01]  /*f8d0*/  FFMA.FTZ R3, R13, c[0x0][0x2d0], -R0 ;  /* 0x0000b4000d037a23 */ /* 0x008fe20000010800 */
[----:B----4-:R-:W-:-:S05]  /*f8e0*/  F2FP.PACK_AB R13, R85, R87 ;  /* 0x00000057550d723e */ /* 0x010fca00000000ff */
[----:B------:R3:W-:Y:S02]  /*f8f0*/  MUFU.EX2 R89, R3 ;  /* 0x0000000300597308 */ /* 0x0007e40000000800 */
[----:B---3--:R-:W-:Y:S01]  /*f900*/  FFMA.FTZ R3, R14, c[0x0][0x2d0], -R0 ;  /* 0x0000b4000e037a23 */ /* 0x008fe20000010800 */
[----:B------:R-:W-:-:S05]  /*f910*/  F2FP.PACK_AB R14, R90, R88 ;  /* 0x000000585a0e723e */ /* 0x000fca00000000ff */
[----:B------:R3:W4:Y:S02]  /*f920*/  MUFU.EX2 R92, R3 ;  /* 0x00000003005c7308 */ /* 0x0007240000000800 */
[----:B---3--:R-:W-:Y:S01]  /*f930*/  FFMA.FTZ R3, R15, c[0x0][0x2d0], -R2 ;  /* 0x0000b4000f037a23 */ /* 0x008fe20000010802 */
[----:B----4-:R-:W-:-:S05]  /*f940*/  F2FP.PACK_AB R15, R92, R89 ;  /* 0x000000595c0f723e */ /* 0x010fca00000000ff */
[----:B------:R3:W4:Y:S02]  /*f950*/  MUFU.EX2 R93, R3 ;  /* 0x00000003005d7308 */ /* 0x0007240000000800 */
[C---:B-1----:R-:W-:Y:S08]  /*f960*/  HMMA.16816.F32 R24, R12.reuse, R4, RZ ;  /* 0x000000040c18723c */ /* 0x042ff000000018ff */
[----:B--2---:R-:W-:Y:S01]  /*f970*/  HMMA.16816.F32 R44, R12, R8, RZ ;  /* 0x000000080c2c723c */ /* 0x004fe200000018ff */
[----:B---3--:R-:W-:-:S02]  /*f980*/  FFMA.FTZ R3, R17, c[0x0][0x2d0], -R2 ;  /* 0x0000b40011037a23 */ /* 0x008fc40000010802 */
[----:B------:R-:W-:-:S04]  /*f990*/  FADD.FTZ R17, R87, R85 ;  /* 0x0000005557117221 */ /* 0x000fc80000010000 */
[----:B----4-:R-:W-:Y:S01]  /*f9a0*/  F2FP.PACK_AB R8, R93, R95 ;  /* 0x0000005f5d08723e */ /* 0x010fe200000000ff */
[----:B------:R1:W-:Y:S01]  /*f9b0*/  MUFU.EX2 R96, R3 ;  /* 0x0000000300607308 */ /* 0x0003e20000000800 */
[----:B------:R-:W-:Y:S01]  /*f9c0*/  HMMA.16816.F32 R28, R12, R10, RZ ;  /* 0x0000000a0c1c723c */ /* 0x000fe200000018ff */
[----:B------:R-:W-:Y:S02]  /*f9d0*/  FADD.FTZ R17, R89, R17 ;  /* 0x0000001159117221 */ /* 0x000fe40000010000 */
[--C-:B-1----:R-:W-:Y:S02]  /*f9e0*/  FFMA.FTZ R3, R18, c[0x0][0x2d0], -R2.reuse ;  /* 0x0000b40012037a23 */ /* 0x102fe40000010802 */
[----:B------:R-:W-:Y:S02]  /*f9f0*/  FFMA.FTZ R18, R73, c[0x0][0x2d0], -R2 ;  /* 0x0000b40049127a23 */ /* 0x000fe40000010802 */
[----:B------:R1:W2:Y:S02]  /*fa00*/  MUFU.EX2 R99, R3 ;  /* 0x0000000300637308 */ /* 0x0002a40000000800 */
[----:B-1----:R-:W-:Y:S01]  /*fa10*/  FFMA.FTZ R3, R19, c[0x0][0x2d0], -R0 ;  /* 0x0000b40013037a23 */ /* 0x002fe20000010800 */
[----:B--2---:R-:W-:Y:S01]  /*fa20*/  F2FP.PACK_AB R10, R99, R96 ;  /* 0x00000060630a723e */ /* 0x004fe200000000ff */
[----:B------:R-:W-:-:S04]  /*fa30*/  FFMA.FTZ R19, R74, c[0x0][0x2d0], -R2 ;  /* 0x0000b4004a137a23 */ /* 0x000fc80000010802 */
[----:B------:R1:W-:Y:S02]  /*fa40*/  MUFU.EX2 R94, R3 ;  /* 0x00000003005e7308 */ /* 0x0003e40000000800 */
[----:B-1----:R-:W-:-:S06]  /*fa50*/  FFMA.FTZ R3, R20, c[0x0][0x2d0], -R0 ;  /* 0x0000b40014037a23 */ /* 0x002fcc0000010800 */
[----:B------:R1:W2:Y:S02]  /*fa60*/  MUFU.EX2 R97, R3 ;  /* 0x0000000300617308 */ /* 0x0002a40000000800 */
[--C-:B-1----:R-:W-:Y:S01]  /*fa70*/  FFMA.FTZ R3, R21, c[0x0][0x2d0], -R0.reuse ;  /* 0x0000b40015037a23 */ /* 0x102fe20000010800 */
[----:B--2---:R-:W-:Y:S01]  /*fa80*/  F2FP.PACK_AB R9, R97, R94 ;  /* 0x0000005e6109723e */ /* 0x004fe200000000ff */
[C---:B------:R-:W-:Y:S04]  /*fa90*/  HMMA.16816.F32 R20, R12.reuse, R6, RZ ;  /* 0x000000060c14723c */ /* 0x040fe800000018ff */
[----:B------:R1:W-:Y:S04]  /*faa0*/  MUFU.EX2 R98, R3 ;  /* 0x0000000300627308 */ /* 0x0003e80000000800 */
[----:B------:R-:W-:Y:S01]  /*fab0*/  HMMA.16816.F32 R4, R12, R48, RZ ;  /* 0x000000300c04723c */ /* 0x000fe200000018ff */
[----:B-1----:R-:W-:-:S02]  /*fac0*/  FFMA.FTZ R3, R52, c[0x0][0x2d0], -R0 ;  /* 0x0000b40034037a23 */ /* 0x002fc40000010800 */
[----:B------:R-:W1:Y:S02]  /*fad0*/  LDSM.16.MT88.4 R52, [R173+0x800] ;  /* 0x00080000ad34783b */ /* 0x000e640000004200 */
[----:B------:R-:W2:Y:S02]  /*fae0*/  MUFU.EX2 R100, R3 ;  /* 0x0000000300647308 */ /* 0x000ea40000000800 */
[----:B--2---:R-:W-:Y:S01]  /*faf0*/  F2FP.PACK_AB R11, R100, R98 ;  /* 0x00000062640b723e */ /* 0x004fe200000000ff */
[----:B------:R-:W-:-:S04]  /*fb00*/  FADD.FTZ R3, R86, R84 ;  /* 0x0000005456037221 */ /* 0x000fc80000010000 */
[----:B------:R-:W-:Y:S02]  /*fb10*/  FADD.FTZ R3, R88, R3 ;  /* 0x0000000358037221 */ /* 0x000fe40000010000 */
[----:B------:R-:W-:Y:S02]  /*fb20*/  HMMA.16816.F32 R164, R8, R32, R24 ;  /* 0x0000002008a4723c */ /* 0x000fe40000001818 */
[----:B------:R-:W-:-:S04]  /*fb30*/  FADD.FTZ R3, R90, R3 ;  /* 0x000000035a037221 */ /* 0x000fc80000010000 */
[----:B------:R-:W-:Y:S02]  /*fb40*/  FADD.FTZ R3, R95, R3 ;  /* 0x000000035f037221 */ /* 0x000fe40000010000 */
[----:B------:R-:W-:Y:S01]  /*fb50*/  HMMA.16816.F32 R120, R8, R34, R20 ;  /* 0x000000220878723c */ /* 0x000fe20000001814 */
[----:B------:R-:W-:Y:S01]  /*fb60*/  LDSM.16.MT88.4 R32, [R147+0x2800] ;  /* 0x002800009320783b */ /* 0x000fe20000004200 */
[----:B------:R-:W-:-:S06]  /*fb70*/  FADD.FTZ R3, R93, R3 ;  /* 0x000000035d037221 */ /* 0x000fcc0000010000 */
[C---:B------:R-:W-:Y:S08]  /*fb80*/  HMMA.16816.F32 R24, R12.reuse, R40, RZ ;  /* 0x000000280c18723c */ /* 0x040ff000000018ff */
[----:B------:R-:W-:Y:S01]  /*fb90*/  HMMA.16816.F32 R20, R12, R42, RZ ;  /* 0x0000002a0c14723c */ /* 0x000fe200000018ff */
[----:B------:R-:W2:Y:S07]  /*fba0*/  LDSM.16.MT88.4 R40, [R147+0x2000] ;  /* 0x002000009328783b */ /* 0x000eae0000004200 */
[C---:B------:R-:W-:Y:S01]  /*fbb0*/  HMMA.16816.F32 R136, R8.reuse, R36, R44 ;  /* 0x000000240888723c */ /* 0x040fe2000000182c */
[----:B------:R-:W3:Y:S07]  /*fbc0*/  LDSM.16.MT88.4 R44, [R174+0x2000] ;  /* 0x00200000ae2c783b */ /* 0x000eee0000004200 */
[----:B------:R-:W-:Y:S08]  /*fbd0*/  HMMA.16816.F32 R160, R8, R56, R4 ;  /* 0x0000003808a0723c */ /* 0x000ff00000001804 */
[----:B------:R-:W-:Y:S08]  /*fbe0*/  HMMA.16816.F32 R4, R12, R60, RZ ;  /* 0x0000003c0c04723c */ /* 0x000ff000000018ff */
[----:B------:R-:W-:Y:S01]  /*fbf0*/  HMMA.16816.F32 R128, R8, R38, R28 ;  /* 0x000000260880723c */ /* 0x000fe2000000181c */
[----:B------:R-:W4:Y:S07]  /*fc00*/  LDSM.16.MT88.4 R36, [R174+0x2800] ;  /* 0x00280000ae24783b */ /* 0x000f2e0000004200 */
[----:B------:R-:W-:Y:S08]  /*fc10*/  HMMA.16816.F32 R28, R12, R50, RZ ;  /* 0x000000320c1c723c */ /* 0x000ff000000018ff */
[C---:B-1----:R-:W-:Y:S08]  /*fc20*/  HMMA.16816.F32 R156, R8.reuse, R52, R24 ;  /* 0x00000034089c723c */ /* 0x042ff00000001818 */
[----:B------:R-:W-:Y:S08]  /*fc30*/  HMMA.16816.F32 R132, R8, R54, R20 ;  /* 0x000000360884723c */ /* 0x000ff00000001814 */
[C---:B--2---:R-:W-:Y:S08]  /*fc40*/  HMMA.16816.F32 R24, R12.reuse, R40, RZ ;  /* 0x000000280c18723c */ /* 0x044ff000000018ff */
[----:B------:R-:W-:Y:S01]  /*fc50*/  HMMA.16816.F32 R20, R12, R42, RZ ;  /* 0x0000002a0c14723c */ /* 0x000fe200000018ff */
[----:B------:R-:W1:Y:S07]  /*fc60*/  LDSM.16.MT88.4 R40, [R173+0x2000] ;  /* 0x00200000ad28783b */ /* 0x000e6e0000004200 */
[----:B------:R-:W-:Y:S08]  /*fc70*/  HMMA.16816.F32 R152, R8, R64, R4 ;  /* 0x000000400898723c */ /* 0x000ff00000001804 */
[----:B---3--:R-:W-:Y:S08]  /*fc80*/  HMMA.16816.F32 R4, R12, R44, RZ ;  /* 0x0000002c0c04723c */ /* 0x008ff000000018ff */
[C---:B------:R-:W-:Y:S08]  /*fc90*/  HMMA.16816.F32 R112, R8.reuse, R58, R28 ;  /* 0x0000003a0870723c */ /* 0x040ff0000000181c */
[----:B------:R-:W-:Y:S01]  /*fca0*/  HMMA.16816.F32 R56, R8, R32, R24 ;  /* 0x000000200838723c */ /* 0x000fe20000001818 */
[----:B------:R-:W2:Y:S06]  /*fcb0*/  LDSM.16.MT88.4 R24, [R173+0x2800] ;  /* 0x00280000ad18783b */ /* 0x000eac0000004200 */
[--C-:B------:R-:W-:Y:S01]  /*fcc0*/  FFMA.FTZ R32, R78, c[0x0][0x2d0], -R0.reuse ;  /* 0x0000b4004e207a23 */ /* 0x100fe20000010800 */
[----:B------:R-:W-:Y:S01]  /*fcd0*/  HMMA.16816.F32 R28, R12, R62, RZ ;  /* 0x0000003e0c1c723c */ /* 0x000fe200000018ff */
[----:B------:R-:W-:-:S07]  /*fce0*/  FFMA.FTZ R33, R76, c[0x0][0x2d0], -R0 ;  /* 0x0000b4004c217a23 */ /* 0x000fce0000010800 */
[----:B----4-:R-:W-:Y:S07]  /*fcf0*/  HMMA.16816.F32 R124, R8, R36, R4 ;  /* 0x00000024087c723c */ /* 0x010fee0000001804 */
[--C-:B------:R-:W-:Y:S01]  /*fd00*/  FFMA.FTZ R36, R69, c[0x0][0x2d0], -R2.reuse ;  /* 0x0000b40045247a23 */ /* 0x100fe20000010802 */
[----:B-1----:R-:W-:Y:S08]  /*fd10*/  HMMA.16816.F32 R4, R12, R40, RZ ;  /* 0x000000280c04723c */ /* 0x002ff000000018ff */
[C---:B------:R-:W-:Y:S07]  /*fd20*/  HMMA.16816.F32 R60, R8.reuse, R34, R20 ;  /* 0x00000022083c723c */ /* 0x040fee0000001814 */
[----:B------:R-:W-:Y:S01]  /*fd30*/  FFMA.FTZ R35, R68, c[0x0][0x2d0], -R2 ;  /* 0x0000b40044237a23 */ /* 0x000fe20000010802 */
[----:B------:R-:W-:Y:S01]  /*fd40*/  HMMA.16816.F32 R52, R8, R66, R28 ;  /* 0x000000420834723c */ /* 0x000fe2000000181c */
[----:B------:R-:W1:Y:S01]  /*fd50*/  LDSM.16.MT88.4 R28, [R146+0x4000] ;  /* 0x00400000921c783b */ /* 0x000e620000004200 */
[----:B------:R-:W-:-:S06]  /*fd60*/  FFMA.FTZ R34, R77, c[0x0][0x2d0], -R0 ;  /* 0x0000b4004d227a23 */ /* 0x000fcc0000010800 */
[----:B------:R-:W-:Y:S08]  /*fd70*/  HMMA.16816.F32 R20, R12, R46, RZ ;  /* 0x0000002e0c14723c */ /* 0x000ff000000018ff */
[----:B--2---:R-:W-:Y:S08]  /*fd80*/  HMMA.16816.F32 R116, R8, R24, R4 ;  /* 0x000000180874723c */ /* 0x004ff00000001804 */
[----:B------:R-:W-:Y:S08]  /*fd90*/  HMMA.16816.F32 R4, R12, R42, RZ ;  /* 0x0000002a0c04723c */ /* 0x000ff000000018ff */
[C---:B------:R-:W-:Y:S01]  /*fda0*/  HMMA.16816.F32 R108, R8.reuse, R38, R20 ;  /* 0x00000026086c723c */ /* 0x040fe20000001814 */
[----:B------:R-:W2:Y:S11]  /*fdb0*/  LDSM.16.MT88.4 R20, [R146+0x4800] ;  /* 0x004800009214783b */ /* 0x000eb60000004200 */
[----:B------:R-:W-:Y:S04]  /*fdc0*/  @!UPT UIADD3 URZ, URZ, URZ, URZ ;  /* 0x0000003f3f3ff290 */ /* 0x000fe8000fffe03f */
[----:B------:R-:W-:Y:S01]  /*fdd0*/  HMMA.16816.F32 R64, R8, R26, R4 ;  /* 0x0000001a0840723c */ /* 0x000fe20000001804 */
[----:B------:R-:W-:Y:S07]  /*fde0*/  LDSM.16.MT88.4 R24, [R147+0x4800] ;  /* 0x004800009318783b */ /* 0x000fee0000004200 */
[----:B-1----:R-:W-:Y:S07]  /*fdf0*/  HMMA.16816.F32 R4, R12, R28, RZ ;  /* 0x0000001c0c04723c */ /* 0x002fee00000018ff */
[--C-:B------:R-:W-:Y:S11]  /*fe00*/  FFMA.FTZ R28, R75, c[0x0][0x2d0], -R2.reuse ;  /* 0x0000b4004b1c7a23 */ /* 0x100ff60000010802 */
[----:B------:R-:W-:Y:S06]  /*fe10*/  @!UPT UIADD3 URZ, URZ, URZ, URZ ;  /* 0x0000003f3f3ff290 */ /* 0x000fec000fffe03f */
[----:B--2---:R-:W-:Y:S08]  /*fe20*/  HMMA.16816.F32 R84, R8, R20, R4 ;  /* 0x000000140854723c */ /* 0x004ff00000001804 */
[----:B------:R-:W-:Y:S07]  /*fe30*/  HMMA.16816.F32 R4, R12, R30, RZ ;  /* 0x0000001e0c04723c */ /* 0x000fee00000018ff */
[----:B------:R-:W-:-:S02]  /*fe40*/  FFMA.FTZ R30, R71, c[0x0][0x2d0], -R2 ;  /* 0x0000b400471e7a23 */ /* 0x000fc40000010802 */
[--C-:B------:R-:W-:Y:S11]  /*fe50*/  FFMA.FTZ R31, R70, c[0x0][0x2d0], -R2.reuse ;  /* 0x0000b400461f7a23 */ /* 0x100ff60000010802 */
[----:B------:R-:W-:Y:S04]  /*fe60*/  @!UPT UIADD3 URZ, URZ, URZ, URZ ;  /* 0x0000003f3f3ff290 */ /* 0x000fe8000fffe03f */
[----:B------:R-:W-:Y:S01]  /*fe70*/  HMMA.16816.F32 R88, R8, R22, R4 ;  /* 0x000000160858723c */ /* 0x000fe20000001804 */
[----:B------:R-:W1:Y:S06]  /*fe80*/  LDSM.16.MT88.4 R20, [R147+0x4000] ;  /* 0x004000009314783b */ /* 0x000e6c0000004200 */
[----:B------:R-:W-:Y:S02]  /*fe90*/  FADD.FTZ R4, R92, R17 ;  /* 0x000000115c047221 */ /* 0x000fe40000010000 */
[----:B------:R-:W-:Y:S02]  /*fea0*/  FFMA.FTZ R17, R72, c[0x0][0x2d0], -R2 ;  /* 0x0000b40048117a23 */ /* 0x000fe40000010802 */
[----:B------:R-:W-:-:S02]  /*feb0*/  FADD.FTZ R29, R94, R4 ;  /* 0x000000045e1d7221 */ /* 0x000fc40000010000 */
[----:B------:R-:W-:Y:S02]  /*fec0*/  FADD.FTZ R2, R96, R3 ;  /* 0x0000000360027221 */ /* 0x000fe40000010000 */
[----:B------:R-:W-:Y:S02]  /*fed0*/  FADD.FTZ R3, R97, R29 ;  /* 0x0000001d61037221 */ /* 0x000fe40000010000 */
[----:B------:R-:W-:Y:S02]  /*fee0*/  FADD.FTZ R2, R99, R2 ;  /* 0x0000000263027221 */ /* 0x000fe40000010000 */
[----:B------:R-:W-:Y:S01]  /*fef0*/  FADD.FTZ R3, R98, R3 ;  /* 0x0000000362037221 */ /* 0x000fe20000010000 */
[----:B-1----:R-:W-:Y:S01]  /*ff00*/  HMMA.16816.F32 R4, R12, R20, RZ ;  /* 0x000000140c04723c */ /* 0x002fe200000018ff */
[----:B------:R-:W-:Y:S08]  /*ff10*/  MUFU.EX2 R21, R30 ;  /* 0x0000001e00157308 */ /* 0x000ff00000000800 */
[----:B------:R-:W1:Y:S11]  /*ff20*/  MUFU.EX2 R20, R31 ;  /* 0x0000001f00147308 */ /* 0x000e760000000800 */
[----:B------:R-:W-:Y:S04]  /*ff30*/  @!UPT UIADD3 URZ, URZ, URZ, URZ ;  /* 0x0000003f3f3ff290 */ /* 0x000fe8000fffe03f */
[----:B------:R-:W-:Y:S01]  /*ff40*/  HMMA.16816.F32 R92, R8, R24, R4 ;  /* 0x00000018085c723c */ /* 0x000fe20000001804 */
[----:B------:R2:W-:Y:S01]  /*ff50*/  MUFU.EX2 R25, R28 ;  /* 0x0000001c00197308 */ /* 0x0005e20000000800 */
[----:B-1----:R-:W-:-:S06]  /*ff60*/  F2FP.PACK_AB R96, R20, R21 ;  /* 0x000000151460723e */ /* 0x002fcc00000000ff */
[----:B------:R-:W-:Y:S01]  /*ff70*/  HMMA.16816.F32 R4, R12, R22, RZ ;  /* 0x000000160c04723c */ /* 0x000fe200000018ff */
[----:B------:R1:W3:Y:S01]  /*ff80*/  MUFU.EX2 R23, R19 ;  /* 0x0000001300177308 */ /* 0x0002e20000000800 */
[----:B--2---:R-:W2:Y:S07]  /*ff90*/  LDSM.16.MT88.4 R28, [R174+0x4000] ;  /* 0x00400000ae1c783b */ /* 0x004eae0000004200 */
[----:B------:R4:W-:Y:S01]  /*ffa0*/  MUFU.EX2 R24, R18 ;  /* 0x0000001200187308 */ /* 0x0009e20000000800 */
[----:B-1----:R-:W-:-:S07]  /*ffb0*/  FFMA.FTZ R19, R83, c[0x0][0x2d0], -R0 ;  /* 0x0000b40053137a23 */ /* 0x002fce0000010800 */
[----:B------:R-:W1:Y:S07]  /*ffc0*/  MUFU.EX2 R22, R17 ;  /* 0x0000001100167308 */ /* 0x000e6e0000000800 */
[----:B------:R-:W-:Y:S01]  /*ffd0*/  HMMA.16816.F32 R148, R8, R26, R4 ;  /* 0x0000001a0894723c */ /* 0x000fe20000001804 */
[----:B----4-:R-:W-:-:S06]  /*ffe0*/  FFMA.FTZ R18, R82, c[0x0][0x2d0], -R0 ;  /* 0x0000b40052127a23 */ /* 0x010fcc0000010800 */
[--C-:B------:R-:W-:Y:S01]  /*fff0*/  FFMA.FTZ R7, R80, c[0x0][0x2d0], -R0.reuse ;  /* 0x0000b40050077a23 */ /* 0x100fe20000010800 */
[----:B---3--:R-:W-:Y:S01]  /*10000*/  F2FP.PACK_AB R4, R23, R25 ;  /* 0x000000191704723e */ /* 0x008fe200000000ff */
[--C-:B------:R-:W-:Y:S01]  /*10010*/  FFMA.FTZ R5, R79, c[0x0][0x2d0], -R0.reuse ;  /* 0x0000b4004f057a23 */ /* 0x100fe20000010800 */
[----:B-1----:R-:W-:Y:S01]  /*10020*/  F2FP.PACK_AB R6, R22, R24 ;  /* 0x000000181606723e */ /* 0x002fe200000000ff */
[----:B------:R-:W-:Y:S01]  /*10030*/  FFMA.FTZ R17, R81, c[0x0][0x2d0], -R0 ;  /* 0x0000b40051117a23 */ /* 0x000fe20000010800 */
[----:B------:R-:W-:Y:S01]  /*10040*/  MUFU.EX2 R18, R18 ;  /* 0x0000001200127308 */ /* 0x000fe20000000800 */
[----:B------:R-:W-:Y:S02]  /*10050*/  FADD.FTZ R0, R25, R2 ;  /* 0x0000000219007221 */ /* 0x000fe40000010000 */
[----:B------:R-:W-:Y:S02]  /*10060*/  FADD.FTZ R2, R100, R3 ;  /* 0x0000000364027221 */ /* 0x000fe40000010000 */
[----:B------:R-:W-:-:S03]  /*10070*/  FADD.FTZ R0, R23, R0 ;  /* 0x0000000017007221 */ /* 0x000fc60000010000 */
[----:B------:R-:W-:Y:S01]  /*10080*/  MUFU.EX2 R7, R7 ;  /* 0x0000000700077308 */ /* 0x000fe20000000800 */
[----:B------:R-:W-:Y:S02]  /*10090*/  FADD.FTZ R0, R24, R0 ;  /* 0x0000000018007221 */ /* 0x000fe40000010000 */
[----:B------:R-:W1:Y:S02]  /*100a0*/  LDSM.16.MT88.4 R24, [R174+0x4800] ;  /* 0x00480000ae18783b */ /* 0x000e640000004200 */
[----:B------:R-:W-:-:S04]  /*100b0*/  FADD.FTZ R0, R22, R0 ;  /* 0x0000000016007221 */ /* 0x000fc80000010000 */
[----:B------:R-:W-:-:S04]  /*100c0*/  FADD.FTZ R0, R21, R0 ;  /* 0x0000000015007221 */ /* 0x000fc80000010000 */
[----:B------:R-:W-:Y:S02]  /*100d0*/  FADD.FTZ R3, R20, R0 ;  /* 0x0000000014037221 */ /* 0x000fe40000010000 */
[----:B--2---:R-:W-:Y:S01]  /*100e0*/  HMMA.16816.F32 R20, R12, R28, RZ ;  /* 0x0000001c0c14723c */ /* 0x004fe200000018ff */
[----:B------:R-:W-:Y:S08]  /*100f0*/  MUFU.EX2 R29, R36 ;  /* 0x00000024001d7308 */ /* 0x000ff00000000800 */
[----:B------:R-:W2:Y:S02]  /*10100*/  MUFU.EX2 R28, R35 ;  /* 0x00000023001c7308 */ /* 0x000ea40000000800 */
[----:B--2---:R-:W-:Y:S11]  /*10110*/  F2FP.PACK_AB R98, R28, R29 ;  /* 0x0000001d1c62723e */ /* 0x004ff600000000ff */
[----:B------:R-:W-:Y:S02]  /*10120*/  @!UPT UIADD3 URZ, URZ, URZ, URZ ;  /* 0x0000003f3f3ff290 */ /* 0x000fe4000fffe03f */
[----:B-1----:R-:W-:Y:S01]  /*10130*/  HMMA.16816.F32 R48, R8, R24, R20 ;  /* 0x000000180830723c */ /* 0x002fe20000001814 */
[----:B------:R-:W1:Y:S07]  /*10140*/  MUFU.EX2 R25, R19 ;  /* 0x0000001300197308 */ /* 0x000e6e0000000800 */
[----:B------:R-:W-:Y:S01]  /*10150*/  HMMA.16816.F32 R20, R12, R30, RZ ;  /* 0x0000001e0c14723c */ /* 0x000fe200000018ff */
[----:B------:R-:W2:Y:S01]  /*10160*/  MUFU.EX2 R24, R17 ;  /* 0x0000001100187308 */ /* 0x000ea20000000800 */
[----:B-1----:R-:W-:-:S07]  /*10170*/  FADD.FTZ R0, R25, R2 ;  /* 0x0000000219007221 */ /* 0x002fce0000010000 */
[----:B------:R1:W3:Y:S01]  /*10180*/  MUFU.EX2 R19, R5 ;  /* 0x0000000500137308 */ /* 0x0002e20000000800 */
[----:B------:R-:W-:Y:S02]  /*10190*/  FADD.FTZ R2, R18, R0 ;  /* 0x0000000012027221 */ /* 0x000fe40000010000 */
[----:B------:R-:W-:Y:S02]  /*101a0*/  FADD.FTZ R0, R29, R3 ;  /* 0x000000031d007221 */ /* 0x000fe40000010000 */
[----:B--2---:R-:W-:-:S03]  /*101b0*/  FADD.FTZ R2, R24, R2 ;  /* 0x0000000218027221 */ /* 0x004fc60000010000 */
[----:B------:R-:W2:Y:S01]  /*101c0*/  MUFU.EX2 R17, R32 ;  /* 0x0000002000117308 */ /* 0x000ea20000000800 */
[----:B------:R-:W-:Y:S02]  /*101d0*/  FADD.FTZ R207, R28, R0 ;  /* 0x000000001ccf7221 */ /* 0x000fe40000010000 */
[C---:B------:R-:W-:Y:S01]  /*101e0*/  FADD.FTZ R0, R7.reuse, R2 ;  /* 0x0000000207007221 */ /* 0x040fe20000010000 */
[----:B------:R-:W-:-:S03]  /*101f0*/  F2FP.PACK_AB R7, R7, R24 ;  /* 0x000000180707723e */ /* 0x000fc600000000ff */
[----:B------:R-:W-:Y:S01]  /*10200*/  HMMA.16816.F32 R40, R8, R26, R20 ;  /* 0x0000001a0828723c */ /* 0x000fe20000001814 */
[----:B------:R-:W4:Y:S01]  /*10210*/  LDSM.16.MT88.4 R20, [R173+0x4000] ;  /* 0x00400000ad14783b */ /* 0x000f220000004200 */
[----:B-1----:R-:W-:Y:S01]  /*10220*/  F2FP.PACK_AB R5, R18, R25 ;  /* 0x000000191205723e */ /* 0x002fe200000000ff */
[----:B------:R-:W1:Y:S01]  /*10230*/  MUFU.EX2 R3, R34 ;  /* 0x0000002200037308 */ /* 0x000e620000000800 */
[----:B---3--:R-:W-:Y:S01]  /*10240*/  FADD.FTZ R0, R19, R0 ;  /* 0x0000000013007221 */ /* 0x008fe20000010000 */
[----:B--2---:R-:W-:-:S06]  /*10250*/  F2FP.PACK_AB R97, R17, R19 ;  /* 0x000000131161723e */ /* 0x004fcc00000000ff */
[----:B------:R-:W2:Y:S01]  /*10260*/  MUFU.EX2 R2, R33 ;  /* 0x0000002100027308 */ /* 0x000ea20000000800 */
[----:B------:R-:W-:-:S04]  /*10270*/  FADD.FTZ R0, R17, R0 ;  /* 0x0000000011007221 */ /* 0x000fc80000010000 */
[----:B-1----:R-:W-:Y:S01]  /*10280*/  FADD.FTZ R0, R3, R0 ;  /* 0x0000000003007221 */ /* 0x002fe20000010000 */
[----:B--2---:R-:W-:-:S03]  /*10290*/  F2FP.PACK_AB R99, R2, R3 ;  /* 0x000000030263723e */ /* 0x004fc600000000ff */
[----:B------:R-:W-:Y:S01]  /*102a0*/  FADD.FTZ R200, R2, R0 ;  /* 0x0000000002c87221 */ /* 0x000fe20000010000 */
[----:B------:R-:W-:-:S04]  /*102b0*/  IADD3 R0, R168, -0x2, RZ ;  /* 0xfffffffea8007810 */ /* 0x000fc80007ffe0ff */
[----:B------:R-:W-:Y:S01]  /*102c0*/  ISETP.GE.AND P0, PT, R0, R217, PT ;  /* 0x000000d90000720c */ /* 0x000fe20003f06270 */
[C---:B----4-:R-:W-:Y:S08]  /*102d0*/  HMMA.16816.F32 R24, R12.reuse, R20, RZ ;  /* 0x000000140c18723c */ /* 0x050ff000000018ff */
[----:B------:R-:W-:Y:S01]  /*102e0*/  HMMA.16816.F32 R12, R12, R22, RZ ;  /* 0x000000160c0c723c */ /* 0x000fe200000018ff */
[----:B------:R-:W1:Y:S11]  /*102f0*/  LDSM.16.MT88.4 R20, [R173+0x4800] ;  /* 0x00480000ad14783b */ /* 0x000e760000004200 */
[----:B------:R-:W-:Y:S04]  /*10300*/  @!UPT UIADD3 URZ, URZ, URZ, URZ ;  /* 0x0000003f3f3ff290 */ /* 0x000fe8000fffe03f */
[C---:B-1----:R-:W-:Y:S08]  /*10310*/  HMMA.16816.F32 R24, R8.reuse, R20, R24 ;  /* 0x000000140818723c */ /* 0x042ff00000001818 */
[----:B------:R-:W-:Y:S01]  /*10320*/  HMMA.16816.F32 R12, R8, R22, R12 ;  /* 0x00000016080c723c */ /* 0x000fe2000000180c */
        /* <DEDUP_REMOVED lines=13> */
[----:B------:R-:W2:Y:S03]  /*10400*/  LDSM.16.MT88.4 R132, [R146+0x1800] ;  /* 0x001800009284783b */ /* 0x000ea60000004200 */
[C---:B-1----:R-:W-:Y:S08]  /*10410*/  HMMA.16816.F32 R44, R4.reuse, R8, R152 ;  /* 0x00000008042c723c */ /* 0x042ff00000001898 */
[----:B------:R-:W-:Y:S01]  /*10420*/  HMMA.16816.F32 R52, R4, R10, R52 ;  /* 0x0000000a0434723c */ /* 0x000fe20000001834 */
[----:B------:R-:W1:Y:S07]  /*10430*/  LDSM.16.MT88.4 R8, [R147+0x3000] ;  /* 0x003000009308783b */ /* 0x000e6e0000004200 */
[C---:B--2---:R-:W-:Y:S08]  /*10440*/  HMMA.16816.F32 R136, R96.reuse, R132, R136 ;  /* 0x000000846088723c */ /* 0x044ff00000001888 */
[----:B------:R-:W-:Y:S08]  /*10450*/  HMMA.16816.F32 R132, R96, R134, R20 ;  /* 0x000000866084723c */ /* 0x000ff00000001814 */
[C---:B-1----:R-:W-:Y:S08]  /*10460*/  HMMA.16816.F32 R56, R4.reuse, R8, R56 ;  /* 0x000000080438723c */ /* 0x042ff00000001838 */
[C---:B------:R-:W-:Y:S01]  /*10470*/  HMMA.16816.F32 R60, R4.reuse, R10, R60 ;  /* 0x0000000a043c723c */ /* 0x040fe2000000183c */
[----:B------:R-:W1:Y:S07]  /*10480*/  LDSM.16.MT88.4 R8, [R174+0x3000] ;  /* 0x00300000ae08783b */ /* 0x000e6e0000004200 */
[C---:B-1----:R-:W-:Y:S01]  /*10490*/  HMMA.16816.F32 R68, R4.reuse, R8, R124 ;  /* 0x000000080444723c */ /* 0x042fe2000000187c */
[----:B------:R-:W1:Y:S07]  /*104a0*/  LDSM.16.MT88.4 R124, [R147+0x1800] ;  /* 0x00180000937c783b */ /* 0x000e6e0000004200 */
[----:B------:R-:W-:Y:S01]  /*104b0*/  HMMA.16816.F32 R72, R4, R10, R108 ;  /* 0x0000000a0448723c */ /* 0x000fe2000000186c */
[----:B------:R-:W2:Y:S04]  /*104c0*/  LDSM.16.MT88.4 R8, [R173+0x3000] ;  /* 0x00300000ad08783b */ /* 0x000ea80000004200 */
[----:B------:R-:W3:Y:S03]  /*104d0*/  LDSM.16.MT88.4 R108, [R173+0x1800] ;  /* 0x00180000ad6c783b */ /* 0x000ee60000004200 */
[----:B-1----:R-:W-:Y:S08]  /*104e0*/  HMMA.16816.F32 R128, R96, R124, R128 ;  /* 0x0000007c6080723c */ /* 0x002ff00000001880 */
[C---:B--2---:R-:W-:Y:S01]  /*104f0*/  HMMA.16816.F32 R76, R4.reuse, R8, R116 ;  /* 0x00000008044c723c */ /* 0x044fe20000001874 */
[----:B------:R-:W1:Y:S07]  /*10500*/  LDSM.16.MT88.4 R116, [R174+0x1800] ;  /* 0x00180000ae74783b */ /* 0x000e6e0000004200 */
[----:B------:R-:W-:Y:S01]  /*10510*/  HMMA.16816.F32 R80, R4, R10, R64 ;  /* 0x0000000a0450723c */ /* 0x000fe20000001840 */
[----:B------:R-:W2:Y:S04]  /*10520*/  LDSM.16.MT88.4 R8, [R146+0x5000] ;  /* 0x005000009208783b */ /* 0x000ea80000004200 */
[----:B------:R-:W-:Y:S03]  /*10530*/  LDSM.16.MT88.4 R64, [R173+0x3800] ;  /* 0x00380000ad40783b */ /* 0x000fe60000004200 */
[C---:B---3--:R-:W-:Y:S08]  /*10540*/  HMMA.16816.F32 R112, R96.reuse, R108, R112 ;  /* 0x0000006c6070723c */ /* 0x048ff00000001870 */
[C---:B------:R-:W-:Y:S08]  /*10550*/  HMMA.16816.F32 R108, R96.reuse, R110, R36 ;  /* 0x0000006e606c723c */ /* 0x040ff00000001824 */
[C---:B------:R-:W-:Y:S08]  /*10560*/  HMMA.16816.F32 R124, R96.reuse, R126, R28 ;  /* 0x0000007e607c723c */ /* 0x040ff0000000181c */
[----:B-1----:R-:W-:Y:S08]  /*10570*/  HMMA.16816.F32 R120, R96, R116, R120 ;  /* 0x000000746078723c */ /* 0x002ff00000001878 */
[C---:B--2---:R-:W-:Y:S08]  /*10580*/  HMMA.16816.F32 R84, R4.reuse, R8, R84 ;  /* 0x000000080454723c */ /* 0x044ff00000001854 */
[----:B------:R-:W-:Y:S01]  /*10590*/  HMMA.16816.F32 R88, R4, R10, R88 ;  /* 0x0000000a0458723c */ /* 0x000fe20000001858 */
[----:B------:R-:W1:Y:S07]  /*105a0*/  LDSM.16.MT88.4 R8, [R147+0x5000] ;  /* 0x005000009308783b */ /* 0x000e6e0000004200 */
        /* <DEDUP_REMOVED lines=9> */
[C---:B-1----:R-:W-:Y:S08]  /*10640*/  HMMA.16816.F32 R36, R96.reuse, R40, R44 ;  /* 0x000000286024723c */ /* 0x042ff0000000182c */
[C---:B--2---:R-:W-:Y:S01]  /*10650*/  HMMA.16816.F32 R44, R96.reuse, R48, R56 ;  /* 0x00000030602c723c */ /* 0x044fe20000001838 */
[----:B------:R-:W1:Y:S07]  /*10660*/  LDSM.16.MT88.4 R56, [R174+0x3800] ;  /* 0x00380000ae38783b */ /* 0x000e6e0000004200 */
[C---:B------:R-:W-:Y:S08]  /*10670*/  HMMA.16816.F32 R40, R96.reuse, R42, R52 ;  /* 0x0000002a6028723c */ /* 0x040ff00000001834 */
[C---:B------:R-:W-:Y:S08]  /*10680*/  HMMA.16816.F32 R48, R96.reuse, R50, R60 ;  /* 0x000000326030723c */ /* 0x040ff0000000183c */
[C---:B------:R-:W-:Y:S08]  /*10690*/  HMMA.16816.F32 R60, R96.reuse, R64, R76 ;  /* 0x00000040603c723c */ /* 0x040ff0000000184c */
[----:B------:R-:W-:Y:S01]  /*106a0*/  HMMA.16816.F32 R64, R96, R66, R80 ;  /* 0x000000426040723c */ /* 0x000fe20000001850 */
[----:B------:R-:W2:Y:S07]  /*106b0*/  LDSM.16.MT88.4 R80, [R147+0x5800] ;  /* 0x005800009350783b */ /* 0x000eae0000004200 */
[----:B---3--:R-:W-:Y:S08]  /*106c0*/  HMMA.16816.F32 R24, R4, R8, R24 ;  /* 0x000000080418723c */ /* 0x008ff00000001818 */
[C---:B-1----:R-:W-:Y:S08]  /*106d0*/  HMMA.16816.F32 R52, R96.reuse, R56, R68 ;  /* 0x000000386034723c */ /* 0x042ff00000001844 */
[----:B------:R-:W-:Y:S01]  /*106e0*/  HMMA.16816.F32 R56, R96, R58, R72 ;  /* 0x0000003a6038723c */ /* 0x000fe20000001848 */
[----:B------:R-:W1:Y:S07]  /*106f0*/  LDSM.16.MT88.4 R72, [R146+0x5800] ;  /* 0x005800009248783b */ /* 0x000e6e0000004200 */
[----:B------:R-:W-:Y:S01]  /*10700*/  HMMA.16816.F32 R12, R4, R10, R12 ;  /* 0x0000000a040c723c */ /* 0x000fe2000000180c */
[----:B------:R-:W3:Y:S07]  /*10710*/  LDSM.16.MT88.4 R4, [R173+0x5800] ;  /* 0x00580000ad04783b */ /* 0x000eee0000004200 */
[C---:B--2---:R-:W-:Y:S08]  /*10720*/  HMMA.16816.F32 R76, R96.reuse, R80, R92 ;  /* 0x00000050604c723c */ /* 0x044ff0000000185c */
[C---:B------:R-:W-:Y:S08]  /*10730*/  HMMA.16816.F32 R80, R96.reuse, R82, R148 ;  /* 0x000000526050723c */ /* 0x040ff00000001894 */
[C---:B-1----:R-:W-:Y:S08]  /*10740*/  HMMA.16816.F32 R68, R96.reuse, R72, R84 ;  /* 0x000000486044723c */ /* 0x042ff00000001854 */
[C---:B------:R-:W-:Y:S01]  /*10750*/  HMMA.16816.F32 R72, R96.reuse, R74, R88 ;  /* 0x0000004a6048723c */ /* 0x040fe20000001858 */
[----:B------:R-:W1:Y:S07]  /*10760*/  LDSM.16.MT88.4 R88, [R174+0x5800] ;  /* 0x00580000ae58783b */ /* 0x000e6e0000004200 */
[C---:B---3--:R-:W-:Y:S08]  /*10770*/  HMMA.16816.F32 R92, R96.reuse, R4, R24 ;  /* 0x00000004605c723c */ /* 0x048ff00000001818 */
[C---:B-1----:R-:W-:Y:S08]  /*10780*/  HMMA.16816.F32 R84, R96.reuse, R88, R156 ;  /* 0x000000586054723c */ /* 0x042ff0000000189c */
[C---:B------:R-:W-:Y:S08]  /*10790*/  HMMA.16816.F32 R88, R96.reuse, R90, R152 ;  /* 0x0000005a6058723c */ /* 0x040ff00000001898 */
[----:B------:R-:W-:Y:S01]  /*107a0*/  HMMA.16816.F32 R96, R96, R6, R12 ;  /* 0x000000066060723c */ /* 0x000fe2000000180c */
[----:B------:R-:W-:Y:S07]  /*107b0*/  @!UPT UIADD3 URZ, URZ, URZ, URZ ;  /* 0x0000003f3f3ff290 */ /* 0x000fee000fffe03f */
[----:B------:R-:W-:Y:S11]  /*107c0*/  @!P0 BRA `(.L_x_268) ;  /* 0x00002c3000008947 */ /* 0x000ff60003800000 */
[----:B------:R-:W-:Y:S02]  /*107d0*/  MOV R197, R0 ;  /* 0x0000000000c57202 */ /* 0x000fe40000000f00 */
[----:B------:R-:W-:-:S02]  /*107e0*/  MOV R105, R16 ;  /* 0x0000001000697202 */ /* 0x000fc40000000f00 */
[----:B------:R-:W-:Y:S02]  /*107f0*/  MOV R104, R101 ;  /* 0x0000006500687202 */ /* 0x000fe40000000f00 */
.L_x_275:
[----:B------:R-:W-:Y:S04]  /*10800*/  DEPBAR.LE SB0, 0x0 ;  /* 0x000080000000791a */ /* 0x000fe80000000000 */
[----:B------:R-:W-:Y:S01]  /*10810*/  WARPSYNC 0xffffffff ;  /* 0xffffffff00007948 */ /* 0x000fe20003800000 */
[----:B------:R-:W-:Y:S01]  /*10820*/  BAR.SYNC.DEFER_BLOCKING 0x0 ;  /* 0x0000000000007b1d */ /* 0x000fe20000010000 */
[----:B------:R-:W-:Y:S01]  /*10830*/  SHF.R.S32.HI R0, RZ, 0x1f, R196 ;  /* 0x0000001fff007819 */ /* 0x000fe200000114c4 */
[----:B------:R-:W-:Y:S01]  /*10840*/  IMAD.WIDE.U32 R2, R196, c[0x0][0x208], RZ ;  /* 0x00008200c4027a25 */ /* 0x000fe200078e00ff */
[C---:B------:R-:W-:Y:S02]  /*10850*/  ISETP.GE.AND P4, PT, R209.reuse, c[0x0][0x1d4], PT ;  /* 0x00007500d1007a0c */ /* 0x040fe40003f86270 */
[----:B------:R-:W-:Y:S01]  /*10860*/  ISETP.GE.AND P3, PT, R208, c[0x0][0x1d4], PT ;  /* 0x00007500d0007a0c */ /* 0x000fe20003f66270 */
[----:B------:R-:W-:Y:S01]  /*10870*/  IMAD R0, R0, c[0x0][0x208], RZ ;  /* 0x0000820000007a24 */ /* 0x000fe200078e02ff */
[C---:B------:R-:W-:Y:S01]  /*10880*/  SHF.L.U64.HI R30, R209.reuse, 0x1, R224 ;  /* 0x00000001d11e7819 */ /* 0x040fe200000102e0 */
[----:B------:R-:W-:Y:S01]  /*10890*/  IMAD.SHL.U32 R23, R209, 0x2, RZ ;  /* 0x00000002d1177824 */ /* 0x000fe200078e00ff */
[----:B------:R-:W-:Y:S01]  /*108a0*/  SHF.L.U64.HI R22, R208, 0x1, R225 ;  /* 0x00000001d0167819 */ /* 0x000fe200000102e1 */
[----:B------:R-:W-:Y:S01]  /*108b0*/  IMAD R0, R196, c[0x0][0x20c], R0 ;  /* 0x00008300c4007a24 */ /* 0x000fe200078e0200 */
[----:B------:R-:W-:Y:S01]  /*108c0*/  SHF.L.U64.HI R14, R210, 0x1, R211 ;  /* 0x00000001d20e7819 */ /* 0x000fe200000102d3 */
[----:B------:R-:W-:Y:S02]  /*108d0*/  IMAD.SHL.U32 R15, R208, 0x2, RZ ;  /* 0x00000002d00f7824 */ /* 0x000fe400078e00ff */
[----:B------:R-:W-:Y:S01]  /*108e0*/  IMAD.IADD R3, R3, 0x1, R0 ;  /* 0x0000000103037824 */ /* 0x000fe200078e0200 */
[----:B------:R-:W-:Y:S01]  /*108f0*/  SHF.R.S32.HI R0, RZ, 0x1f, R194 ;  /* 0x0000001fff007819 */ /* 0x000fe200000114c2 */
[----:B------:R-:W-:Y:S02]  /*10900*/  IMAD.SHL.U32 R13, R210, 0x2, RZ ;  /* 0x00000002d20d7824 */ /* 0x000fe400078e00ff */
[----:B------:R-:W-:Y:S04]  /*10910*/  IMAD.WIDE.U32 R2, R194, c[0x0][0x218], R2 ;  /* 0x00008600c2027a25 */ /* 0x000fe800078e0002 */
[----:B------:R-:W-:Y:S01]  /*10920*/  IMAD R4, R0, c[0x0][0x218], RZ ;  /* 0x0000860000047a24 */ /* 0x000fe200078e02ff */
[----:B------:R-:W-:Y:S01]  /*10930*/  IADD3 R0, P0, R226, R2, RZ ;  /* 0x00000002e2007210 */ /* 0x000fe20007f1e0ff */
[----:B------:R1:W2:Y:S02]  /*10940*/  LDSM.16.M88.4 R32, [R176] ;  /* 0x00000000b020783b */ /* 0x0002a40000000200 */
[----:B------:R-:W-:Y:S02]  /*10950*/  IMAD R4, R194, c[0x0][0x21c], R4 ;  /* 0x00008700c2047a24 */ /* 0x000fe400078e0204 */
[----:B------:R1:W3:Y:S03]  /*10960*/  LDSM.16.M88.4 R8, [R145] ;  /* 0x000000009108783b */ /* 0x0002e60000000200 */
[----:B------:R-:W-:Y:S01]  /*10970*/  IADD3.X R2, R228, R3, R4, P0, !PT ;  /* 0x00000003e4027210 */ /* 0x000fe200007fe404 */
[----:B------:R1:W4:Y:S01]  /*10980*/  LDSM.16.M88.4 R16, [R145+0x800] ;  /* 0x000800009110783b */ /* 0x0003220000000200 */
[C---:B------:R-:W-:Y:S03]  /*10990*/  LEA R5, P0, R0.reuse, c[0x0][0x1f8], 0x1 ;  /* 0x00007e0000057a11 */ /* 0x040fe600078008ff */
[----:B------:R1:W1:Y:S01]  /*109a0*/  LDSM.16.M88.4 R24, [R145+0x1000] ;  /* 0x001000009118783b */ /* 0x0002620000000200 */
[----:B------:R-:W-:Y:S03]  /*109b0*/  LEA.HI.X R4, R0, c[0x0][0x1fc], R2, 0x1, P0 ;  /* 0x00007f0000047a11 */ /* 0x000fe600000f0c02 */
[----:B------:R1:W1:Y:S04]  /*109c0*/  LDSM.16.M88.4 R148, [R145+0x1800] ;  /* 0x001800009194783b */ /* 0x0002680000000200 */
[----:B------:R1:W1:Y:S04]  /*109d0*/  LDSM.16.M88.4 R152, [R177] ;  /* 0x00000000b198783b */ /* 0x0002680000000200 */
[----:B------:R1:W1:Y:S04]  /*109e0*/  LDSM.16.M88.4 R156, [R180] ;  /* 0x00000000b49c783b */ /* 0x0002680000000200 */
[----:B------:R1:W1:Y:S04]  /*109f0*/  LDSM.16.M88.4 R160, [R191] ;  /* 0x00000000bfa0783b */ /* 0x0002680000000200 */
[----:B------:R1:W1:Y:S04]  /*10a00*/  LDSM.16.M88.4 R164, [R190] ;  /* 0x00000000bea4783b */ /* 0x0002680000000200 */
[----:B------:R1:W1:Y:S01]  /*10a10*/  LDSM.16.M88.4 R168, [R189] ;  /* 0x00000000bda8783b */ /* 0x0002620000000200 */
[----:B------:R-:W-:-:S05]  /*10a20*/  BRA.DIV ~URZ, `(.L_x_269) ;  /* 0x000081327f007947 */ /* 0x000fca000b800000 */
[----:B------:R4:W3:Y:S02]  /*10a30*/  SHFL.IDX PT, R0, R4, RZ, 0x181f ;  /* 0x00181fff04007589 */ /* 0x0008e400000e0000 */
.L_x_349:
[----:B------:R-:W5:Y:S01]  /*10a40*/  SHFL.IDX PT, R3, R5, RZ, 0x181f ;  /* 0x00181fff05037589 */ /* 0x000f6200000e0000 */
[----:B------:R-:W-:Y:S01]  /*10a50*/  SEL R193, RZ, 0x10, P6 ;  /* 0x00000010ffc17807 */ /* 0x000fe20003000000 */
[----:B------:R-:W-:Y:S03]  /*10a60*/  BSSY B0, `(.L_x_270) ;  /* 0x00000fe000007945 */ /* 0x000fe60003800000 */
[----:B------:R4:W-:Y:S05]  /*10a70*/  SHFL.IDX PT, R12, R4, 0x1, 0x181f ;  /* 0x00381f00040c7f89 */ /* 0x0009ea00000e0000 */
[----:B------:R3:W2:Y:S01]  /*10a80*/  SHFL.IDX PT, R2, R5, 0x1, 0x181f ;  /* 0x00381f0005027f89 */ /* 0x0006a200000e0000 */
[C---:B-----5:R-:W-:Y:S05]  /*10a90*/  IADD3 R6, P0, R3.reuse, R13, RZ ;  /* 0x0000000d03067210 */ /* 0x060fea0007f1e0ff */
[C---:B---3--:R-:W-:Y:S01]  /*10aa0*/  IMAD.X R7, R0.reuse, 0x1, R14, P0 ;  /* 0x0000000100077824 */ /* 0x048fe200000e060e */
[----:B----4-:R-:W-:Y:S04]  /*10ab0*/  IADD3 R4, P0, R3, R15, RZ ;  /* 0x0000000f03047210 */ /* 0x010fe80007f1e0ff */
[----:B------:R3:W-:Y:S01]  /*10ac0*/  LDGSTS.E.BYPASS.LTC128B.128 [R192+0x100], [R6.64], !P6 ;  /* 0x0010000006c07fae */ /* 0x0007e2000f101d4a */
[----:B------:R-:W-:Y:S05]  /*10ad0*/  IMAD.X R5, R0, 0x1, R22, P0 ;  /* 0x0000000100057824 */ /* 0x000fea00000e0616 */
[----:B------:R4:W-:Y:S02]  /*10ae0*/  LDGSTS.E.BYPASS.LTC128B.128 [R192+0x2100], [R4.64], !P3 ;  /* 0x0210000004c07fae */ /* 0x0009e4000d901d4a */
[----:B----4-:R-:W-:Y:S02]  /*10af0*/  IADD3 R5, -R193, 0x10, RZ ;  /* 0x00000010c1057810 */ /* 0x010fe40007ffe1ff */
[----:B------:R-:W-:Y:S02]  /*10b00*/  SEL R4, RZ, 0x10, P3 ;  /* 0x00000010ff047807 */ /* 0x000fe40001800000 */
[----:B------:R-:W-:Y:S02]  /*10b10*/  LOP3.LUT R5, R5, 0xf, RZ, 0xc0, !PT ;  /* 0x0000000f05057812 */ /* 0x000fe400078ec0ff */
[C---:B------:R-:W-:Y:S02]  /*10b20*/  ISETP.NE.U32.AND P5, PT, R4.reuse, RZ, PT ;  /* 0x000000ff0400720c */ /* 0x040fe40003fa5070 */
[----:B--2---:R-:W-:Y:S02]  /*10b30*/  IADD3 R20, P1, P0, R5, R2, R13 ;  /* 0x0000000205147210 */ /* 0x004fe4000783e00d */
[----:B------:R-:W-:Y:S02]  /*10b40*/  IADD3 R4, -R4, 0x10, RZ ;  /* 0x0000001004047810 */ /* 0x000fe40007ffe1ff */
[----:B------:R-:W-:Y:S02]  /*10b50*/  IADD3.X R21, RZ, R12, R14, P1, P0 ;  /* 0x0000000cff157210 */ /* 0x000fe40000fe040e */
[----:B------:R-:W-:Y:S02]  /*10b60*/  IADD3 R14, P2, R3, R23, RZ ;  /* 0x00000017030e7210 */ /* 0x000fe40007f5e0ff */
[----:B------:R-:W-:Y:S02]  /*10b70*/  LOP3.LUT R4, R4, 0xf, RZ, 0xc0, !PT ;  /* 0x0000000f04047812 */ /* 0x000fe400078ec0ff */
[----:B------:R-:W-:Y:S02]  /*10b80*/  SEL R13, RZ, 0x10, P4 ;  /* 0x00000010ff0d7807 */ /* 0x000fe40002000000 */
[----:B------:R-:W-:Y:S01]  /*10b90*/  IADD3 R28, P1, P0, R4, R2, R15 ;  /* 0x00000002041c7210 */ /* 0x000fe2000783e00f */
[----:B------:R-:W-:Y:S01]  /*10ba0*/  IMAD.X R15, R0, 0x1, R30, P2 ;  /* 0x00000001000f7824 */ /* 0x000fe200010e061e */
[----:B------:R-:W-:Y:S02]  /*10bb0*/  IADD3 R4, -R13, 0x10, RZ ;  /* 0x000000100d047810 */ /* 0x000fe40007ffe1ff */
[----:B------:R-:W-:Y:S02]  /*10bc0*/  ISETP.NE.U32.AND P2, PT, R193, RZ, PT ;  /* 0x000000ffc100720c */ /* 0x000fe40003f45070 */
[----:B------:R2:W-:Y:S01]  /*10bd0*/  LDGSTS.E.BYPASS.LTC128B.128 [R192+0x4100], [R14.64], !P4 ;  /* 0x041000000ec07fae */ /* 0x0005e2000e101d4a */
[----:B------:R-:W-:Y:S02]  /*10be0*/  LOP3.LUT R4, R4, 0xf, RZ, 0xc0, !PT ;  /* 0x0000000f04047812 */ /* 0x000fe400078ec0ff */
[----:B------:R-:W-:Y:S02]  /*10bf0*/  IADD3.X R29, RZ, R12, R22, P1, P0 ;  /* 0x0000000cff1d7210 */ /* 0x000fe40000fe0416 */
[----:B------:R-:W-:Y:S02]  /*10c00*/  IADD3 R2, P1, P0, R4, R2, R23 ;  /* 0x0000000204027210 */ /* 0x000fe4000783e017 */
[C---:B---3--:R-:W-:Y:S03]  /*10c10*/  HMMA.16816.F32 R4, R32.reuse, R8, RZ ;  /* 0x000000082004723c */ /* 0x048fe600000018ff */
[----:B------:R-:W-:Y:S01]  /*10c20*/  IADD3.X R3, RZ, R12, R30, P1, P0 ;  /* 0x0000000cff037210 */ /* 0x000fe20000fe041e */
[----:B------:R3:W-:Y:S01]  /*10c30*/  LDGSTS.E.BYPASS.LTC128B.128.ZFILL [R192+0x1100], [R20.64], P2 ;  /* 0x0110000014c07fae */ /* 0x0007e20009141d4a */
[----:B------:R-:W-:Y:S03]  /*10c40*/  ISETP.NE.U32.AND P0, PT, R13, RZ, PT ;  /* 0x000000ff0d00720c */ /* 0x000fe60003f05070 */
[C---:B------:R-:W-:Y:S01]  /*10c50*/  HMMA.16816.F32 R8, R32.reuse, R10, RZ ;  /* 0x0000000a2008723c */ /* 0x040fe200000018ff */
[----:B------:R4:W-:Y:S09]  /*10c60*/  LDGSTS.E.BYPASS.LTC128B.128.ZFILL [R192+0x3100], [R28.64], P5 ;  /* 0x031000001cc07fae */ /* 0x0009f2000a941d4a */
[----:B------:R1:W-:Y:S01]  /*10c70*/  LDGSTS.E.BYPASS.LTC128B.128.ZFILL [R192+0x5100], [R2.64], P0 ;  /* 0x0510000002c07fae */ /* 0x0003e20008141d4a */
[----:B------:R-:W-:Y:S01]  /*10c80*/  ISETP.GT.AND P0, PT, R197, R217, PT ;  /* 0x000000d9c500720c */ /* 0x000fe20003f04270 */
[C---:B--2---:R-:W-:Y:S03]  /*10c90*/  HMMA.16816.F32 R12, R32.reuse, R16, RZ ;  /* 0x00000010200c723c */ /* 0x044fe600000018ff */
[----:B------:R-:W0:Y:S05]  /*10ca0*/  LDGDEPBAR ;  /* 0x00000000000079af */ /* 0x000e2a0000000000 */
[C---:B------:R-:W-:Y:S08]  /*10cb0*/  HMMA.16816.F32 R16, R32.reuse, R18, RZ ;  /* 0x000000122010723c */ /* 0x040ff000000018ff */
[C---:B-1-3--:R-:W-:Y:S08]  /*10cc0*/  HMMA.16816.F32 R20, R32.reuse, R24, RZ ;  /* 0x000000182014723c */ /* 0x04aff000000018ff */
[C---:B------:R-:W-:Y:S08]  /*10cd0*/  HMMA.16816.F32 R24, R32.reuse, R26, RZ ;  /* 0x0000001a2018723c */ /* 0x040ff000000018ff */
[C---:B----4-:R-:W-:Y:S08]  /*10ce0*/  HMMA.16816.F32 R28, R32.reuse, R148, RZ ;  /* 0x00000094201c723c */ /* 0x050ff000000018ff */
[----:B------:R-:W-:Y:S01]  /*10cf0*/  HMMA.16816.F32 R32, R32, R150, RZ ;  /* 0x000000962020723c */ /* 0x000fe200000018ff */
[----:B------:R-:W-:Y:S07]  /*10d00*/  LDSM.16.M88.4 R148, [R179] ;  /* 0x00000000b394783b */ /* 0x000fee0000000200 */
[C---:B------:R-:W-:Y:S08]  /*10d10*/  HMMA.16816.F32 R4, R152.reuse, R156, R4 ;  /* 0x0000009c9804723c */ /* 0x040ff00000001804 */
[C---:B------:R-:W-:Y:S01]  /*10d20*/  HMMA.16816.F32 R8, R152.reuse, R158, R8 ;  /* 0x0000009e9808723c */ /* 0x040fe20000001808 */
[----:B------:R-:W1:Y:S07]  /*10d30*/  LDSM.16.M88.4 R156, [R175] ;  /* 0x00000000af9c783b */ /* 0x000e6e0000000200 */
[C---:B------:R-:W-:Y:S08]  /*10d40*/  HMMA.16816.F32 R12, R152.reuse, R160, R12 ;  /* 0x000000a0980c723c */ /* 0x040ff0000000180c */
[C---:B------:R-:W-:Y:S01]  /*10d50*/  HMMA.16816.F32 R16, R152.reuse, R162, R16 ;  /* 0x000000a29810723c */ /* 0x040fe20000001810 */
[----:B------:R-:W2:Y:S07]  /*10d60*/  LDSM.16.M88.4 R160, [R175+0x800] ;  /* 0x00080000afa0783b */ /* 0x000eae0000000200 */
[C---:B------:R-:W-:Y:S08]  /*10d70*/  HMMA.16816.F32 R20, R152.reuse, R164, R20 ;  /* 0x000000a49814723c */ /* 0x040ff00000001814 */
[C---:B------:R-:W-:Y:S01]  /*10d80*/  HMMA.16816.F32 R24, R152.reuse, R166, R24 ;  /* 0x000000a69818723c */ /* 0x040fe20000001818 */
[----:B------:R-:W-:Y:S07]  /*10d90*/  LDSM.16.M88.4 R164, [R175+0x1800] ;  /* 0x00180000afa4783b */ /* 0x000fee0000000200 */
[C---:B------:R-:W-:Y:S08]  /*10da0*/  HMMA.16816.F32 R28, R152.reuse, R168, R28 ;  /* 0x000000a8981c723c */ /* 0x040ff0000000181c */
[----:B------:R-:W-:Y:S01]  /*10db0*/  HMMA.16816.F32 R32, R152, R170, R32 ;  /* 0x000000aa9820723c */ /* 0x000fe20000001820 */
[----:B------:R-:W3:Y:S07]  /*10dc0*/  LDSM.16.M88.4 R152, [R175+0x1000] ;  /* 0x00100000af98783b */ /* 0x000eee0000000200 */
[C---:B-1----:R-:W-:Y:S08]  /*10dd0*/  HMMA.16816.F32 R4, R148.reuse, R156, R4 ;  /* 0x0000009c9404723c */ /* 0x042ff00000001804 */
[C---:B------:R-:W-:Y:S01]  /*10de0*/  HMMA.16816.F32 R8, R148.reuse, R158, R8 ;  /* 0x0000009e9408723c */ /* 0x040fe20000001808 */
[----:B------:R-:W-:Y:S07]  /*10df0*/  LDSM.16.M88.4 R156, [R172] ;  /* 0x00000000ac9c783b */ /* 0x000fee0000000200 */
[C---:B--2---:R-:W-:Y:S08]  /*10e00*/  HMMA.16816.F32 R12, R148.reuse, R160, R12 ;  /* 0x000000a0940c723c */ /* 0x044ff0000000180c */
[C---:B------:R-:W-:Y:S01]  /*10e10*/  HMMA.16816.F32 R16, R148.reuse, R162, R16 ;  /* 0x000000a29410723c */ /* 0x040fe20000001810 */
[----:B------:R-:W-:Y:S07]  /*10e20*/  LDSM.16.M88.4 R160, [R172+0x800] ;  /* 0x00080000aca0783b */ /* 0x000fee0000000200 */
[C---:B---3--:R-:W-:Y:S08]  /*10e30*/  HMMA.16816.F32 R20, R148.reuse, R152, R20 ;  /* 0x000000989414723c */ /* 0x048ff00000001814 */
[C---:B------:R-:W-:Y:S01]  /*10e40*/  HMMA.16816.F32 R24, R148.reuse, R154, R24 ;  /* 0x0000009a9418723c */ /* 0x040fe20000001818 */
[----:B------:R-:W1:Y:S07]  /*10e50*/  LDSM.16.M88.4 R152, [R178] ;  /* 0x00000000b298783b */ /* 0x000e6e0000000200 */
[C---:B------:R-:W-:Y:S08]  /*10e60*/  HMMA.16816.F32 R28, R148.reuse, R164, R28 ;  /* 0x000000a4941c723c */ /* 0x040ff0000000181c */
[----:B------:R-:W-:Y:S01]  /*10e70*/  HMMA.16816.F32 R32, R148, R166, R32 ;  /* 0x000000a69420723c */ /* 0x000fe20000001820 */
[----:B------:R-:W2:Y:S05]  /*10e80*/  LDSM.16.M88.4 R148, [R172+0x1000] ;  /* 0x00100000ac94783b */ /* 0x000eaa0000000200 */
[----:B------:R-:W3:Y:S02]  /*10e90*/  LDSM.16.M88.4 R164, [R172+0x1800] ;  /* 0x00180000aca4783b */ /* 0x000ee40000000200 */
        /* <DEDUP_REMOVED lines=9> */
[C---:B---3--:R-:W-:Y:S08]  /*10f30*/  HMMA.16816.F32 R28, R152.reuse, R164, R28 ;  /* 0x000000a4981c723c */ /* 0x048ff0000000181c */
[----:B------:R-:W-:Y:S01]  /*10f40*/  HMMA.16816.F32 R32, R152, R166, R32 ;  /* 0x000000a69820723c */ /* 0x000fe20000001820 */
[----:B------:R-:W2:Y:S05]  /*10f50*/  LDSM.16.M88.4 R152, [R145+0x3000] ;  /* 0x003000009198783b */ /* 0x000eaa0000000200 */
[----:B------:R-:W3:Y:S02]  /*10f60*/  LDSM.16.M88.4 R164, [R145+0x3800] ;  /* 0x0038000091a4783b */ /* 0x000ee40000000200 */
[C---:B-1----:R-:W-:Y:S08]  /*10f70*/  HMMA.16816.F32 R4, R148.reuse, R156, R4 ;  /* 0x0000009c9404723c */ /* 0x042ff00000001804 */
[C---:B------:R-:W-:Y:S01]  /*10f80*/  HMMA.16816.F32 R8, R148.reuse, R158, R8 ;  /* 0x0000009e9408723c */ /* 0x040fe20000001808 */
[----:B------:R-:W-:Y:S07]  /*10f90*/  LDSM.16.M88.4 R156, [R188] ;  /* 0x00000000bc9c783b */ /* 0x000fee0000000200 */
[C---:B------:R-:W-:Y:S08]  /*10fa0*/  HMMA.16816.F32 R12, R148.reuse, R160, R12 ;  /* 0x000000a0940c723c */ /* 0x040ff0000000180c */
[C---:B------:R-:W-:Y:S01]  /*10fb0*/  HMMA.16816.F32 R16, R148.reuse, R162, R16 ;  /* 0x000000a29410723c */ /* 0x040fe20000001810 */
[----:B------:R-:W-:Y:S07]  /*10fc0*/  LDSM.16.M88.4 R160, [R187] ;  /* 0x00000000bba0783b */ /* 0x000fee0000000200 */
[C---:B--2---:R-:W-:Y:S08]  /*10fd0*/  HMMA.16816.F32 R20, R148.reuse, R152, R20 ;  /* 0x000000989414723c */ /* 0x044ff00000001814 */
[C---:B------:R-:W-:Y:S01]  /*10fe0*/  HMMA.16816.F32 R24, R148.reuse, R154, R24 ;  /* 0x0000009a9418723c */ /* 0x040fe20000001818 */
[----:B------:R-:W1:Y:S07]  /*10ff0*/  LDSM.16.M88.4 R152, [R177+0x4000] ;  /* 0x00400000b198783b */ /* 0x000e6e0000000200 */
[C---:B---3--:R-:W-:Y:S08]  /*11000*/  HMMA.16816.F32 R28, R148.reuse, R164, R28 ;  /* 0x000000a4941c723c */ /* 0x048ff0000000181c */
[----:B------:R-:W-:Y:S01]  /*11010*/  HMMA.16816.F32 R32, R148, R166, R32 ;  /* 0x000000a69420723c */ /* 0x000fe20000001820 */
[----:B------:R-:W2:Y:S05]  /*11020*/  LDSM.16.M88.4 R148, [R186] ;  /* 0x00000000ba94783b */ /* 0x000eaa0000000200 */
[----:B------:R-:W3:Y:S02]  /*11030*/  LDSM.16.M88.4 R164, [R185] ;  /* 0x00000000b9a4783b */ /* 0x000ee40000000200 */
        /* <DEDUP_REMOVED lines=78> */
[----:B------:R-:W-:Y:S04]  /*11520*/  DEPBAR.LE SB0, 0x0 ;  /* 0x000080000000791a */ /* 0x000fe80000000000 */
[----:B------:R-:W-:Y:S01]  /*11530*/  BAR.SYNC.DEFER_BLOCKING 0x0 ;  /* 0x0000000000007b1d */ /* 0x000fe20000010000 */
[C---:B-1----:R-:W-:Y:S08]  /*11540*/  HMMA.16816.F32 R4, R152.reuse, R156, R4 ;  /* 0x0000009c9804723c */ /* 0x042ff00000001804 */
[C---:B------:R-:W-:Y:S08]  /*11550*/  HMMA.16816.F32 R8, R152.reuse, R158, R8 ;  /* 0x0000009e9808723c */ /* 0x040ff00000001808 */
[C---:B------:R-:W-:Y:S08]  /*11560*/  HMMA.16816.F32 R12, R152.reuse, R160, R12 ;  /* 0x000000a0980c723c */ /* 0x040ff0000000180c */
[C---:B------:R-:W-:Y:S08]  /*11570*/  HMMA.16816.F32 R16, R152.reuse, R162, R16 ;  /* 0x000000a29810723c */ /* 0x040ff00000001810 */
[C---:B--2---:R-:W-:Y:S08]  /*11580*/  HMMA.16816.F32 R20, R152.reuse, R148, R20 ;  /* 0x000000949814723c */ /* 0x044ff00000001814 */
[C---:B------:R-:W-:Y:S08]  /*11590*/  HMMA.16816.F32 R24, R152.reuse, R150, R24 ;  /* 0x000000969818723c */ /* 0x040ff00000001818 */
[C---:B---3--:R-:W-:Y:S08]  /*115a0*/  HMMA.16816.F32 R28, R152.reuse, R164, R28 ;  /* 0x000000a4981c723c */ /* 0x048ff0000000181c */
[----:B------:R-:W-:Y:S01]  /*115b0*/  HMMA.16816.F32 R32, R152, R166, R32 ;  /* 0x000000a69820723c */ /* 0x000fe20000001820 */
[----:B------:R-:W-:Y:S07]  /*115c0*/  @!UPT UIADD3 URZ, URZ, URZ, URZ ;  /* 0x0000003f3f3ff290 */ /* 0x000fee000fffe03f */
[----:B------:R-:W-:-:S11]  /*115d0*/  @!P0 BRA `(.L_x_271) ;  /* 0x0000046000008947 */ /* 0x000fd60003800000 */
[----:B------:R-:W-:Y:S01]  /*115e0*/  IMAD.MOV.U32 R0, RZ, RZ, 0x1 ;  /* 0x00000001ff007424 */ /* 0x000fe200078e00ff */
[----:B------:R-:W-:Y:S01]  /*115f0*/  ISETP.GT.AND P0, PT, R213, 0x3f, PT ;  /* 0x0000003fd500780c */ /* 0x000fe20003f04270 */
[----:B------:R-:W-:Y:S01]  /*11600*/  IMAD R2, R197, 0x40, R235 ;  /* 0x00000040c5027824 */ /* 0x000fe200078e02eb */
[C---:B------:R-:W-:Y:S01]  /*11610*/  SHF.L.U64.HI R156, R209.reuse, 0x1, R224 ;  /* 0x00000001d19c7819 */ /* 0x040fe200000102e0 */
[----:B------:R-:W-:Y:S01]  /*11620*/  IMAD.MOV.U32 R194, RZ, RZ, RZ ;  /* 0x000000ffffc27224 */ /* 0x000fe200078e00ff */
[----:B------:R-:W-:Y:S01]  /*11630*/  ISETP.NE.AND P1, PT, R0, c[0x0][0x2b8], PT ;  /* 0x0000ae0000007a0c */ /* 0x000fe20003f25270 */
[----:B------:R-:W-:Y:S01]  /*11640*/  IMAD.SHL.U32 R154, R209, 0x2, RZ ;  /* 0x00000002d19a7824 */ /* 0x000fe200078e00ff */
[----:B------:R-:W-:Y:S01]  /*11650*/  IADD3 R2, R2, -0x40, R213 ;  /* 0xffffffc002027810 */ /* 0x000fe20007ffe0d5 */
[C---:B------:R-:W-:Y:S01]  /*11660*/  IMAD.SHL.U32 R153, R208.reuse, 0x2, RZ ;  /* 0x00000002d0997824 */ /* 0x040fe200078e00ff */
[----:B------:R-:W-:Y:S01]  /*11670*/  SHF.L.U64.HI R155, R208, 0x1, R225 ;  /* 0x00000001d09b7819 */ /* 0x000fe200000102e1 */
[C---:B------:R-:W-:Y:S01]  /*11680*/  IMAD.SHL.U32 R151, R210.reuse, 0x2, RZ ;  /* 0x00000002d2977824 */ /* 0x040fe200078e00ff */
[----:B------:R-:W-:Y:S01]  /*11690*/  SHF.L.U64.HI R152, R210, 0x1, R211 ;  /* 0x00000001d2987819 */ /* 0x000fe200000102d3 */
[----:B------:R-:W-:Y:S06]  /*116a0*/  IMAD.MOV.U32 R0, RZ, RZ, R2 ;  /* 0x000000ffff007224 */ /* 0x000fec00078e0002 */
        /* <DEDUP_REMOVED lines=8> */
[----:B------:R-:W-:Y:S01]  /*11730*/  IMAD.WIDE.U32 R2, R196, c[0x0][0x1e0], RZ ;  /* 0x00007800c4027a25 */ /* 0x000fe200078e00ff */
        /* <DEDUP_REMOVED lines=15> */
.L_x_350:
        /* <DEDUP_REMOVED lines=18> */
.L_x_351:
[C---:B---3--:R-:W-:Y:S02]  /*11950*/  IADD3 R2, -R193.reuse, 0x10, RZ ;  /* 0x00000010c1027810 */ /* 0x048fe40007ffe1ff */
[----:B------:R-:W-:Y:S02]  /*11960*/  ISETP.NE.U32.AND P0, PT, R193, RZ, PT ;  /* 0x000000ffc100720c */ /* 0x000fe40003f05070 */
[----:B------:R-:W-:Y:S04]  /*11970*/  LOP3.LUT R2, R2, 0xf, RZ, 0xc0, !PT ;  /* 0x0000000f02027812 */ /* 0x000fe800078ec0ff */
[----:B--2---:R-:W-:Y:S04]  /*11980*/  IADD3 R2, P2, P1, R2, R0, R151 ;  /* 0x0000000002027210 */ /* 0x004fe8000795e097 */
[----:B----4-:R-:W-:Y:S02]  /*11990*/  IADD3.X R3, RZ, R100, R152, P2, P1 ;  /* 0x00000064ff037210 */ /* 0x010fe400017e2498 */
[----:B------:R-:W-:Y:S03]  /*119a0*/  IADD3 R148, P1, R0, R153, RZ ;  /* 0x0000009900947210 */ /* 0x000fe60007f3e0ff */
[----:B------:R-:W-:Y:S01]  /*119b0*/  @!PT LDS RZ, [RZ] ;  /* 0x00000000fffff984 */ /* 0x000fe20000000800 */
[----:B------:R-:W-:Y:S01]  /*119c0*/  @!PT LDS RZ, [RZ] ;  /* 0x00000000fffff984 */ /* 0x000fe20000000800 */
[----:B------:R-:W-:Y:S01]  /*119d0*/  @!PT LDS RZ, [RZ] ;  /* 0x00000000fffff984 */ /* 0x000fe20000000800 */
[----:B------:R2:W-:Y:S02]  /*119e0*/  LDGSTS.E.BYPASS.LTC128B.128.ZFILL [R192+0x7100], [R2.64], P0 ;  /* 0x0710000002c07fae */ /* 0x0005e40008141d4a */
[----:B------:R-:W-:Y:S05]  /*119f0*/  IMAD.X R149, R100, 0x1, R155, P1 ;  /* 0x0000000164957824 */ /* 0x000fea00008e069b */
[----:B------:R3:W-:Y:S01]  /*11a00*/  LDGSTS.E.BYPASS.LTC128B.128 [R192+0x9100], [R148.64], !P3 ;  /* 0x0910000094c07fae */ /* 0x0007e2000d901d4a */
[----:B--2---:R-:W-:Y:S05]  /*11a10*/  IADD3 R2, P0, R0, R154, RZ ;  /* 0x0000009a00027210 */ /* 0x004fea0007f1e0ff */
[----:B------:R-:W-:Y:S05]  /*11a20*/  IMAD.X R3, R100, 0x1, R156, P0 ;  /* 0x0000000164037824 */ /* 0x000fea00000e069c */
[----:B------:R3:W-:Y:S03]  /*11a30*/  LDGSTS.E.BYPASS.LTC128B.128 [R192+0xb100], [R2.64], !P4 ;  /* 0x0b10000002c07fae */ /* 0x0007e6000e101d4a */
.L_x_271:
[----:B------:R-:W-:Y:S05]  /*11a40*/  BSYNC B0 ;  /* 0x0000000000007941 */ /* 0x000fea0003800000 */
.L_x_270:
[----:B---3--:R-:W-:Y:S01]  /*11a50*/  FMNMX.FTZ R2, R4, R104, !PT ;  /* 0x0000006804027209 */ /* 0x008fe20007810000 */
        /* <DEDUP_REMOVED lines=33> */
[----:B------:R-:W2:Y:S02]  /*11c70*/  SHFL.BFLY PT, R0, R100, 0x2, 0x1f ;  /* 0x0c401f0064007f89 */ /* 0x000ea400000e0000 */
[----:B--2---:R-:W-:Y:S05]  /*11c80*/  FMNMX.FTZ R0, R100, R0, !PT ;  /* 0x0000000064007209 */ /* 0x004fea0007810000 */
[----:B------:R-:W2:Y:S02]  /*11c90*/  SHFL.BFLY PT, R2, R0, 0x1, 0x1f ;  /* 0x0c201f0000027f89 */ /* 0x000ea400000e0000 */
[----:B-12---:R-:W-:Y:S02]  /*11ca0*/  FMNMX.FTZ R101, R0, R2, !PT ;  /* 0x0000000200657209 */ /* 0x006fe40007810000 */
[----:B------:R-:W1:Y:S02]  /*11cb0*/  SHFL.BFLY PT, R0, R148, 0x2, 0x1f ;  /* 0x0c401f0094007f89 */ /* 0x000e6400000e0000 */
[----:B-1----:R-:W-:Y:S05]  /*11cc0*/  FMNMX.FTZ R100, R148, R0, !PT ;  /* 0x0000000094647209 */ /* 0x002fea0007810000 */
[----:B------:R1:W2:Y:S02]  /*11cd0*/  SHFL.BFLY PT, R0, R100, 0x1, 0x1f ;  /* 0x0c201f0064007f89 */ /* 0x0002a400000e0000 */
.L_x_352:
[----:B--2---:R-:W-:Y:S01]  /*11ce0*/  FMNMX.FTZ R3, R0, R100, !PT ;  /* 0x0000006400037209 */ /* 0x004fe20007810000 */
[C---:B-1----:R-:W-:Y:S01]  /*11cf0*/  FMUL.FTZ R100, R101.reuse, c[0x0][0x2d0] ;  /* 0x0000b40065647a20 */ /* 0x042fe20000410000 */
[----:B------:R-:W-:Y:S01]  /*11d00*/  WARPSYNC 0xffffffff ;  /* 0xffffffff00007948 */ /* 0x000fe20003800000 */
[----:B------:R-:W-:Y:S01]  /*11d10*/  FADD.FTZ R0, -R101, R104 ;  /* 0x0000006865007221 */ /* 0x000fe20000010100 */
[----:B------:R-:W-:Y:S01]  /*11d20*/  ISETP.GT.AND P0, PT, R197, R217, PT ;  /* 0x000000d9c500720c */ /* 0x000fe20003f04270 */
[--C-:B------:R-:W-:Y:S02]  /*11d30*/  FFMA.FTZ R104, R4, c[0x0][0x2d0], -R100.reuse ;  /* 0x0000b40004687a23 */ /* 0x100fe40000010864 */
[----:B------:R-:W-:Y:S02]  /*11d40*/  FMUL.FTZ R0, R0, c[0x0][0x2d0] ;  /* 0x0000b40000007a20 */ /* 0x000fe40000410000 */
[--C-:B------:R-:W-:Y:S02]  /*11d50*/  FFMA.FTZ R159, R12, c[0x0][0x2d0], -R100.reuse ;  /* 0x0000b4000c9f7a23 */ /* 0x100fe40000010864 */
[----:B------:R-:W-:Y:S01]  /*11d60*/  MUFU.EX2 R2, R0 ;  /* 0x0000000000027308 */ /* 0x000fe20000000800 */
[--C-:B------:R-:W-:Y:S02]  /*11d70*/  FFMA.FTZ R5, R5, c[0x0][0x2d0], -R100.reuse ;  /* 0x0000b40005057a23 */ /* 0x100fe40000010864 */
[--C-:B------:R-:W-:Y:S02]  /*11d80*/  FFMA.FTZ R4, R8, c[0x0][0x2d0], -R100.reuse ;  /* 0x0000b40008047a23 */ /* 0x100fe40000010864 */
[--C-:B------:R-:W-:Y:S02]  /*11d90*/  FFMA.FTZ R158, R13, c[0x0][0x2d0], -R100.reuse ;  /* 0x0000b4000d9e7a23 */ /* 0x100fe40000010864 */
[--C-:B------:R-:W-:Y:S02]  /*11da0*/  FFMA.FTZ R157, R16, c[0x0][0x2d0], -R100.reuse ;  /* 0x0000b400109d7a23 */ /* 0x100fe40000010864 */
[--C-:B------:R-:W-:Y:S01]  /*11db0*/  FFMA.FTZ R167, R21, c[0x0][0x2d0], -R100.reuse ;  /* 0x0000b40015a77a23 */ /* 0x100fe20000010864 */
[----:B------:R-:W1:Y:S01]  /*11dc0*/  MUFU.EX2 R12, R104 ;  /* 0x00000068000c7308 */ /* 0x000e620000000800 */
[--C-:B------:R-:W-:Y:S02]  /*11dd0*/  FFMA.FTZ R166, R24, c[0x0][0x2d0], -R100.reuse ;  /* 0x0000b40018a67a23 */ /* 0x100fe40000010864 */
[--C-:B------:R-:W-:Y:S02]  /*11de0*/  FFMA.FTZ R165, R25, c[0x0][0x2d0], -R100.reuse ;  /* 0x0000b40019a57a23 */ /* 0x100fe40000010864 */
[--C-:B------:R-:W-:Y:S02]  /*11df0*/  FFMA.FTZ R171, R28, c[0x0][0x2d0], -R100.reuse ;  /* 0x0000b4001cab7a23 */ /* 0x100fe40000010864 */
[--C-:B------:R-:W-:Y:S02]  /*11e00*/  FFMA.FTZ R193, R29, c[0x0][0x2d0], -R100.reuse ;  /* 0x0000b4001dc17a23 */ /* 0x100fe40000010864 */
[--C-:B------:R-:W-:Y:S01]  /*11e10*/  FFMA.FTZ R198, R32, c[0x0][0x2d0], -R100.reuse ;  /* 0x0000b40020c67a23 */ /* 0x100fe20000010864 */
[----:B------:R-:W2:Y:S01]  /*11e20*/  MUFU.EX2 R8, R5 ;  /* 0x0000000500087308 */ /* 0x000ea20000000800 */
[--C-:B------:R-:W-:Y:S02]  /*11e30*/  FFMA.FTZ R9, R9, c[0x0][0x2d0], -R100.reuse ;  /* 0x0000b40009097a23 */ /* 0x100fe40000010864 */
[--C-:B------:R-:W-:Y:S02]  /*11e40*/  FFMA.FTZ R156, R17, c[0x0][0x2d0], -R100.reuse ;  /* 0x0000b400119c7a23 */ /* 0x100fe40000010864 */
[--C-:B------:R-:W-:Y:S02]  /*11e50*/  FFMA.FTZ R168, R20, c[0x0][0x2d0], -R100.reuse ;  /* 0x0000b40014a87a23 */ /* 0x100fe40000010864 */
[----:B------:R-:W-:Y:S03]  /*11e60*/  FFMA.FTZ R100, R33, c[0x0][0x2d0], -R100 ;  /* 0x0000b40021647a23 */ /* 0x000fe60000010864 */
[----:B------:R3:W-:Y:S10]  /*11e70*/  MUFU.EX2 R13, R4 ;  /* 0x00000004000d7308 */ /* 0x0007f40000000800 */
[----:B------:R-:W4:Y:S10]  /*11e80*/  MUFU.EX2 R9, R9 ;  /* 0x0000000900097308 */ /* 0x000f340000000800 */
[----:B------:R-:W-:Y:S01]  /*11e90*/  MUFU.EX2 R100, R100 ;  /* 0x0000006400647308 */ /* 0x000fe20000000800 */
[----:B---3--:R-:W-:Y:S04]  /*11ea0*/  FMUL.FTZ R4, R3, c[0x0][0x2d0] ;  /* 0x0000b40003047a20 */ /* 0x008fe80000410000 */
[--C-:B------:R-:W-:Y:S02]  /*11eb0*/  FFMA.FTZ R195, R34, c[0x0][0x2d0], -R4.reuse ;  /* 0x0000b40022c37a23 */ /* 0x100fe40000010804 */
[--C-:B------:R-:W-:Y:S02]  /*11ec0*/  FFMA.FTZ R199, R35, c[0x0][0x2d0], -R4.reuse ;  /* 0x0000b40023c77a23 */ /* 0x100fe40000010804 */
[--C-:B------:R-:W-:Y:S02]  /*11ed0*/  FFMA.FTZ R6, R6, c[0x0][0x2d0], -R4.reuse ;  /* 0x0000b40006067a23 */ /* 0x100fe40000010804 */
        /* <DEDUP_REMOVED lines=8> */
[----:B------:R-:W3:Y:S01]  /*11f60*/  MUFU.EX2 R7, R7 ;  /* 0x0000000700077308 */ /* 0x000ee20000000800 */
[--C-:B------:R-:W-:Y:S02]  /*11f70*/  FFMA.FTZ R164, R27, c[0x0][0x2d0], -R4.reuse ;  /* 0x0000b4001ba47a23 */ /* 0x100fe40000010804 */
[--C-:B------:R-:W-:Y:S02]  /*11f80*/  FFMA.FTZ R169, R30, c[0x0][0x2d0], -R4.reuse ;  /* 0x0000b4001ea97a23 */ /* 0x100fe40000010804 */
[--C-:B------:R-:W-:Y:S02]  /*11f90*/  FFMA.FTZ R170, R31, c[0x0][0x2d0], -R4.reuse ;  /* 0x0000b4001faa7a23 */ /* 0x100fe40000010804 */
[--C-:B------:R-:W-:Y:S02]  /*11fa0*/  FFMA.FTZ R153, R14, c[0x0][0x2d0], -R4.reuse ;  /* 0x0000b4000e997a23 */ /* 0x100fe40000010804 */
[----:B------:R-:W-:Y:S02]  /*11fb0*/  FFMA.FTZ R152, R15, c[0x0][0x2d0], -R4 ;  /* 0x0000b4000f987a23 */ /* 0x000fe40000010804 */
[----:B------:R-:W-:Y:S10]  /*11fc0*/  MUFU.EX2 R201, R153 ;  /* 0x0000009900c97308 */ /* 0x000ff40000000800 */
[----:B------:R-:W-:Y:S01]  /*11fd0*/  MUFU.EX2 R153, R169 ;  /* 0x000000a900997308 */ /* 0x000fe20000000800 */
[----:B-1----:R-:W-:Y:S01]  /*11fe0*/  FFMA.FTZ R0, R2, R207, R12 ;  /* 0x000000cf02007223 */ /* 0x002fe2000001000c */
[----:B--2---:R-:W-:Y:S01]  /*11ff0*/  F2FP.PACK_AB R148, R8, R12 ;  /* 0x0000000c0894723e */ /* 0x004fe200000000ff */
[----:B------:R-:W-:Y:S01]  /*12000*/  FMUL.FTZ R32, R2, R108 ;  /* 0x0000006c02207220 */ /* 0x000fe20000410000 */
[----:B----4-:R-:W-:Y:S01]  /*12010*/  F2FP.PACK_AB R150, R9, R13 ;  /* 0x0000000d0996723e */ /* 0x010fe200000000ff */
[----:B------:R-:W-:Y:S01]  /*12020*/  FADD.FTZ R5, R8, R0 ;  /* 0x0000000008057221 */ /* 0x000fe20000010000 */
[----:B---3--:R-:W-:Y:S01]  /*12030*/  F2FP.PACK_AB R149, R7, R10 ;  /* 0x0000000a0795723e */ /* 0x008fe200000000ff */
[----:B------:R-:W-:Y:S02]  /*12040*/  FADD.FTZ R0, -R3, R105 ;  /* 0x0000006903007221 */ /* 0x000fe40000010100 */
[----:B------:R-:W-:Y:S02]  /*12050*/  FMUL.FTZ R33, R2, R109 ;  /* 0x0000006d02217220 */ /* 0x000fe40000410000 */
[----:B------:R-:W-:Y:S02]  /*12060*/  FMUL.FTZ R0, R0, c[0x0][0x2d0] ;  /* 0x0000b40000007a20 */ /* 0x000fe40000410000 */
[----:B------:R-:W-:Y:S02]  /*12070*/  FFMA.FTZ R105, R11, c[0x0][0x2d0], -R4 ;  /* 0x0000b4000b697a23 */ /* 0x000fe40000010804 */
[C---:B------:R-:W-:Y:S02]  /*12080*/  FMUL.FTZ R17, R2.reuse, R125 ;  /* 0x0000007d02117220 */ /* 0x040fe40000410000 */
[----:B------:R-:W1:Y:S01]  /*12090*/  MUFU.EX2 R0, R0 ;  /* 0x0000000000007308 */ /* 0x000e620000000800 */
[----:B------:R-:W-:Y:S02]  /*120a0*/  FADD.FTZ R4, R13, R5 ;  /* 0x000000050d047221 */ /* 0x000fe40000010000 */
[C---:B------:R-:W-:Y:S02]  /*120b0*/  FMUL.FTZ R5, R2.reuse, R137 ;  /* 0x0000008902057220 */ /* 0x040fe40000410000 */
[----:B------:R-:W-:Y:S02]  /*120c0*/  FADD.FTZ R160, R9, R4 ;  /* 0x0000000409a07221 */ /* 0x000fe40000010000 */
[C---:B------:R-:W-:Y:S02]  /*120d0*/  FMUL.FTZ R4, R2.reuse, R136 ;  /* 0x0000008802047220 */ /* 0x040fe40000410000 */
[C---:B------:R-:W-:Y:S01]  /*120e0*/  FMUL.FTZ R16, R2.reuse, R124 ;  /* 0x0000007c02107220 */ /* 0x040fe20000410000 */
[----:B------:R-:W-:Y:S01]  /*120f0*/  MUFU.EX2 R125, R104 ;  /* 0x00000068007d7308 */ /* 0x000fe20000000800 */
        /* <DEDUP_REMOVED lines=8> */
[C---:B-1----:R-:W-:Y:S02]  /*12180*/  FMUL.FTZ R34, R0.reuse, R110 ;  /* 0x0000006e00227220 */ /* 0x042fe40000410000 */
[C---:B------:R-:W-:Y:S02]  /*12190*/  FMUL.FTZ R35, R0.reuse, R111 ;  /* 0x0000006f00237220 */ /* 0x040fe40000410000 */
[----:B------:R-:W1:Y:S01]  /*121a0*/  LDSM.16.MT88.4 R108, [R146] ;  /* 0x00000000926c783b */ /* 0x000e620000004200 */
[C---:B------:R-:W-:Y:S01]  /*121b0*/  FMUL.FTZ R18, R0.reuse, R126 ;  /* 0x0000007e00127220 */ /* 0x040fe20000410000 */
[----:B------:R-:W-:Y:S01]  /*121c0*/  MUFU.EX2 R120, R166 ;  /* 0x000000a600787308 */ /* 0x000fe20000000800 */
[C---:B------:R-:W-:Y:S02]  /*121d0*/  FFMA.FTZ R6, R0.reuse, R200, R10 ;  /* 0x000000c800067223 */ /* 0x040fe4000001000a */
[C---:B------:R-:W-:Y:S02]  /*121e0*/  FMUL.FTZ R10, R0.reuse, R134 ;  /* 0x00000086000a7220 */ /* 0x040fe40000410000 */
[----:B------:R-:W-:Y:S02]  /*121f0*/  FADD.FTZ R124, R7, R6 ;  /* 0x00000006077c7221 */ /* 0x000fe40000010000 */
[C---:B------:R-:W-:Y:S02]  /*12200*/  FMUL.FTZ R6, R0.reuse, R138 ;  /* 0x0000008a00067220 */ /* 0x040fe40000410000 */
[C---:B------:R-:W-:Y:S01]  /*12210*/  FMUL.FTZ R7, R0.reuse, R139 ;  /* 0x0000008b00077220 */ /* 0x040fe20000410000 */
[----:B------:R-:W2:Y:S01]  /*12220*/  MUFU.EX2 R126, R105 ;  /* 0x00000069007e7308 */ /* 0x000ea20000000800 */
[C---:B------:R-:W-:Y:S02]  /*12230*/  FMUL.FTZ R11, R0.reuse, R135 ;  /* 0x00000087000b7220 */ /* 0x040fe40000410000 */
[C---:B------:R-:W-:Y:S01]  /*12240*/  FMUL.FTZ R14, R0.reuse, R130 ;  /* 0x00000082000e7220 */ /* 0x040fe20000410000 */
[----:B------:R-:W-:Y:S01]  /*12250*/  LDSM.16.MT88.4 R132, [R146+0x1800] ;  /* 0x001800009284783b */ /* 0x000fe20000004200 */
[C---:B------:R-:W-:Y:S02]  /*12260*/  FMUL.FTZ R15, R0.reuse, R131 ;  /* 0x00000083000f7220 */ /* 0x040fe40000410000 */
[C---:B------:R-:W-:Y:S02]  /*12270*/  FMUL.FTZ R19, R0.reuse, R127 ;  /* 0x0000007f00137220 */ /* 0x040fe40000410000 */
[C---:B------:R-:W-:Y:S01]  /*12280*/  FMUL.FTZ R22, R0.reuse, R122 ;  /* 0x0000007a00167220 */ /* 0x040fe20000410000 */
[----:B------:R-:W-:Y:S01]  /*12290*/  MUFU.EX2 R105, R156 ;  /* 0x0000009c00697308 */ /* 0x000fe20000000800 */
[C---:B------:R-:W-:Y:S02]  /*122a0*/  FMUL.FTZ R23, R0.reuse, R123 ;  /* 0x0000007b00177220 */ /* 0x040fe40000410000 */
[C---:B------:R-:W-:Y:S02]  /*122b0*/  FMUL.FTZ R26, R0.reuse, R118 ;  /* 0x00000076001a7220 */ /* 0x040fe40000410000 */
[----:B------:R-:W-:Y:S02]  /*122c0*/  FMUL.FTZ R27, R0, R119 ;  /* 0x00000077001b7220 */ /* 0x000fe40000410000 */
[C---:B------:R-:W-:Y:S02]  /*122d0*/  FMUL.FTZ R24, R2.reuse, R116 ;  /* 0x0000007402187220 */ /* 0x040fe40000410000 */
[C---:B------:R-:W-:Y:S01]  /*122e0*/  FMUL.FTZ R28, R2.reuse, R112 ;  /* 0x00000070021c7220 */ /* 0x040fe20000410000 */
[----:B------:R-:W-:Y:S01]  /*122f0*/  MUFU.EX2 R116, R157 ;  /* 0x0000009d00747308 */ /* 0x000fe20000000800 */
[----:B------:R-:W-:Y:S02]  /*12300*/  FMUL.FTZ R29, R2, R113 ;  /* 0x00000071021d7220 */ /* 0x000fe40000410000 */
[----:B------:R-:W-:Y:S01]  /*12310*/  FMUL.FTZ R30, R0, R114 ;  /* 0x00000072001e7220 */ /* 0x000fe20000410000 */
[----:B--2---:R-:W-:Y:S01]  /*12320*/  F2FP.PACK_AB R151, R126, R125 ;  /* 0x0000007d7e97723e */ /* 0x004fe200000000ff */
[----:B------:R-:W-:Y:S02]  /*12330*/  FMUL.FTZ R31, R0, R115 ;  /* 0x00000073001f7220 */ /* 0x000fe40000410000 */
[----:B------:R-:W-:Y:S01]  /*12340*/  LDSM.16.MT88.4 R112, [R146+0x800] ;  /* 0x000800009270783b */ /* 0x000fe20000004200 */
[C---:B------:R-:W-:Y:S02]  /*12350*/  FMUL.FTZ R36, R2.reuse, R36 ;  /* 0x0000002402247220 */ /* 0x040fe40000410000 */
[----:B------:R-:W-:Y:S01]  /*12360*/  FMUL.FTZ R37, R2, R37 ;  /* 0x0000002502257220 */ /* 0x000fe20000410000 */
[C---:B-1----:R-:W-:Y:S01]  /*12370*/  HMMA.16816.F32 R4, R148.reuse, R108, R4 ;  /* 0x0000006c9404723c */ /* 0x042fe20000001804 */
[----:B------:R-:W-:Y:S04]  /*12380*/  MUFU.EX2 R157, R162 ;  /* 0x000000a2009d7308 */ /* 0x000fe80000000800 */
[C---:B------:R-:W-:Y:S02]  /*12390*/  FMUL.FTZ R38, R0.reuse, R38 ;  /* 0x0000002600267220 */ /* 0x040fe40000410000 */
[----:B------:R-:W-:Y:S01]  /*123a0*/  FMUL.FTZ R39, R0, R39 ;  /* 0x0000002700277220 */ /* 0x000fe20000410000 */
[C---:B------:R-:W-:Y:S01]  /*123b0*/  HMMA.16816.F32 R8, R148.reuse, R110, R8 ;  /* 0x0000006e9408723c */ /* 0x040fe20000001808 */
[----:B------:R-:W1:Y:S02]  /*123c0*/  LDSM.16.MT88.4 R108, [R147] ;  /* 0x00000000936c783b */ /* 0x000e640000004200 */
[----:B------:R-:W-:Y:S01]  /*123d0*/  MUFU.EX2 R156, R161 ;  /* 0x000000a1009c7308 */ /* 0x000fe20000000800 */
[C---:B------:R-:W-:Y:S02]  /*123e0*/  FMUL.FTZ R40, R2.reuse, R40 ;  /* 0x0000002802287220 */ /* 0x040fe40000410000 */
[----:B------:R-:W-:Y:S02]  /*123f0*/  FMUL.FTZ R41, R2, R41 ;  /* 0x0000002902297220 */ /* 0x000fe40000410000 */
[C---:B------:R-:W-:Y:S04]  /*12400*/  FMUL.FTZ R42, R0.reuse, R42 ;  /* 0x0000002a002a7220 */ /* 0x040fe80000410000 */
[----:B------:R-:W-:Y:S01]  /*12410*/  FMUL.FTZ R43, R0, R43 ;  /* 0x0000002b002b7220 */ /* 0x000fe20000410000 */
[----:B------:R-:W-:Y:S01]  /*12420*/  MUFU.EX2 R200, R152 ;  /* 0x0000009800c87308 */ /* 0x000fe20000000800 */
[C---:B------:R-:W-:Y:S02]  /*12430*/  FMUL.FTZ R44, R2.reuse, R44 ;  /* 0x0000002c022c7220 */ /* 0x040fe40000410000 */
[----:B------:R-:W-:Y:S02]  /*12440*/  FMUL.FTZ R45, R2, R45 ;  /* 0x0000002d022d7220 */ /* 0x000fe40000410000 */
        /* <DEDUP_REMOVED lines=9> */
[----:B------:R-:W-:Y:S01]  /*124e0*/  MUFU.EX2 R154, R164 ;  /* 0x000000a4009a7308 */ /* 0x000fe20000000800 */
[C---:B------:R-:W-:Y:S02]  /*124f0*/  FMUL.FTZ R54, R0.reuse, R54 ;  /* 0x0000003600367220 */ /* 0x040fe40000410000 */
[----:B------:R-:W-:Y:S02]  /*12500*/  FMUL.FTZ R55, R0, R55 ;  /* 0x0000003700377220 */ /* 0x000fe40000410000 */
[C---:B------:R-:W-:Y:S02]  /*12510*/  FMUL.FTZ R56, R2.reuse, R56 ;  /* 0x0000003802387220 */ /* 0x040fe40000410000 */
[----:B------:R-:W-:Y:S01]  /*12520*/  FMUL.FTZ R57, R2, R57 ;  /* 0x0000003902397220 */ /* 0x000fe20000410000 */
[C---:B-1----:R-:W-:Y:S02]  /*12530*/  HMMA.16816.F32 R12, R148.reuse, R108, R12 ;  /* 0x0000006c940c723c */ /* 0x042fe4000000180c */
[----:B------:R-:W-:Y:S01]  /*12540*/  MUFU.EX2 R152, R170 ;  /* 0x000000aa00987308 */ /* 0x000fe20000000800 */
[C---:B------:R-:W-:Y:S02]  /*12550*/  FMUL.FTZ R58, R0.reuse, R58 ;  /* 0x0000003a003a7220 */ /* 0x040fe40000410000 */
[----:B------:R-:W-:Y:S02]  /*12560*/  FMUL.FTZ R59, R0, R59 ;  /* 0x0000003b003b7220 */ /* 0x000fe40000410000 */
[C---:B------:R-:W-:Y:S01]  /*12570*/  FMUL.FTZ R60, R2.reuse, R60 ;  /* 0x0000003c023c7220 */ /* 0x040fe20000410000 */
[C---:B------:R-:W-:Y:S01]  /*12580*/  HMMA.16816.F32 R16, R148.reuse, R110, R16 ;  /* 0x0000006e9410723c */ /* 0x040fe20000001810 */
[----:B------:R-:W1:Y:S03]  /*12590*/  LDSM.16.MT88.4 R108, [R174] ;  /* 0x00000000ae6c783b */ /* 0x000e660000004200 */
[----:B------:R-:W-:Y:S02]  /*125a0*/  FMUL.FTZ R61, R2, R61 ;  /* 0x0000003d023d7220 */ /* 0x000fe40000410000 */
[C---:B------:R-:W-:Y:S02]  /*125b0*/  FMUL.FTZ R62, R0.reuse, R62 ;  /* 0x0000003e003e7220 */ /* 0x040fe40000410000 */
[----:B------:R-:W-:Y:S04]  /*125c0*/  FMUL.FTZ R63, R0, R63 ;  /* 0x0000003f003f7220 */ /* 0x000fe80000410000 */
[C---:B------:R-:W-:Y:S02]  /*125d0*/  FMUL.FTZ R64, R2.reuse, R64 ;  /* 0x0000004002407220 */ /* 0x040fe40000410000 */
[----:B------:R-:W-:Y:S02]  /*125e0*/  FMUL.FTZ R65, R2, R65 ;  /* 0x0000004102417220 */ /* 0x000fe40000410000 */
        /* <DEDUP_REMOVED lines=12> */
[C---:B------:R-:W-:Y:S01]  /*126b0*/  FMUL.FTZ R78, R0.reuse, R78 ;  /* 0x0000004e004e7220 */ /* 0x040fe20000410000 */
[C---:B-1----:R-:W-:Y:S03]  /*126c0*/  HMMA.16816.F32 R20, R148.reuse, R108, R20 ;  /* 0x0000006c9414723c */ /* 0x042fe60000001814 */
[----:B------:R-:W-:Y:S02]  /*126d0*/  FMUL.FTZ R79, R0, R79 ;  /* 0x0000004f004f7220 */ /* 0x000fe40000410000 */
[C---:B------:R-:W-:Y:S02]  /*126e0*/  FMUL.FTZ R80, R2.reuse, R80 ;  /* 0x0000005002507220 */ /* 0x040fe40000410000 */
[----:B------:R-:W-:Y:S01]  /*126f0*/  FMUL.FTZ R81, R2, R81 ;  /* 0x0000005102517220 */ /* 0x000fe20000410000 */
[C---:B------:R-:W-:Y:S01]  /*12700*/  HMMA.16816.F32 R24, R148.reuse, R110, R24 ;  /* 0x0000006e9418723c */ /* 0x040fe20000001818 */
[----:B------:R-:W1:Y:S03]  /*12710*/  LDSM.16.MT88.4 R108, [R173] ;  /* 0x00000000ad6c783b */ /* 0x000e660000004200 */
[C---:B------:R-:W-:Y:S02]  /*12720*/  FMUL.FTZ R82, R0.reuse, R82 ;  /* 0x0000005200527220 */ /* 0x040fe40000410000 */
[----:B------:R-:W-:Y:S02]  /*12730*/  FMUL.FTZ R83, R0, R83 ;  /* 0x0000005300537220 */ /* 0x000fe40000410000 */
[C---:B------:R-:W-:Y:S04]  /*12740*/  FMUL.FTZ R84, R2.reuse, R84 ;  /* 0x0000005402547220 */ /* 0x040fe80000410000 */
        /* <DEDUP_REMOVED lines=8> */
[C---:B------:R-:W-:Y:S02]  /*127d0*/  FMUL.FTZ R93, R2.reuse, R93 ;  /* 0x0000005d025d7220 */ /* 0x040fe40000410000 */
[C---:B------:R-:W-:Y:S02]  /*127e0*/  FMUL.FTZ R96, R2.reuse, R96 ;  /* 0x0000006002607220 */ /* 0x040fe40000410000 */
[----:B------:R-:W-:Y:S02]  /*127f0*/  FMUL.FTZ R97, R2, R97 ;  /* 0x0000006102617220 */ /* 0x000fe40000410000 */
[----:B------:R-:W2:Y:S01]  /*12800*/  MUFU.EX2 R2, R158 ;  /* 0x0000009e00027308 */ /* 0x000ea20000000800 */
[C---:B------:R-:W-:Y:S02]  /*12810*/  FMUL.FTZ R94, R0.reuse, R94 ;  /* 0x0000005e005e7220 */ /* 0x040fe40000410000 */
[C---:B------:R-:W-:Y:S02]  /*12820*/  FMUL.FTZ R95, R0.reuse, R95 ;  /* 0x0000005f005f7220 */ /* 0x040fe40000410000 */
[C---:B------:R-:W-:Y:S01]  /*12830*/  FMUL.FTZ R98, R0.reuse, R98 ;  /* 0x0000006200627220 */ /* 0x040fe20000410000 */
[C---:B-1----:R-:W-:Y:S03]  /*12840*/  HMMA.16816.F32 R28, R148.reuse, R108, R28 ;  /* 0x0000006c941c723c */ /* 0x042fe6000000181c */
[----:B------:R-:W-:Y:S01]  /*12850*/  FMUL.FTZ R99, R0, R99 ;  /* 0x0000006300637220 */ /* 0x000fe20000410000 */
[----:B------:R-:W1:Y:S01]  /*12860*/  MUFU.EX2 R158, R155 ;  /* 0x0000009b009e7308 */ /* 0x000e620000000800 */
[----:B------:R-:W-:Y:S03]  /*12870*/  FADD.FTZ R0, R104, R160 ;  /* 0x000000a068007221 */ /* 0x000fe60000010000 */
[C---:B------:R-:W-:Y:S01]  /*12880*/  HMMA.16816.F32 R32, R148.reuse, R110, R32 ;  /* 0x0000006e9420723c */ /* 0x040fe20000001820 */
[----:B------:R-:W3:Y:S05]  /*12890*/  LDSM.16.MT88.4 R108, [R146+0x2000] ;  /* 0x00200000926c783b */ /* 0x000eea0000004200 */
[----:B------:R-:W-:Y:S01]  /*128a0*/  MUFU.EX2 R155, R163 ;  /* 0x000000a3009b7308 */ /* 0x000fe20000000800 */
[----:B--2---:R-:W-:Y:S05]  /*128b0*/  FADD.FTZ R0, R2, R0 ;  /* 0x0000000002007221 */ /* 0x004fea0000010000 */
[----:B------:R-:W-:Y:S04]  /*128c0*/  FADD.FTZ R0, R116, R0 ;  /* 0x0000000074007221 */ /* 0x000fe80000010000 */
[C---:B------:R-:W-:Y:S01]  /*128d0*/  FADD.FTZ R0, R105.reuse, R0 ;  /* 0x0000000069007221 */ /* 0x040fe20000010000 */
[C---:B---3--:R-:W-:Y:S08]  /*128e0*/  HMMA.16816.F32 R36, R148.reuse, R108, R36 ;  /* 0x0000006c9424723c */ /* 0x048ff00000001824 */
[C---:B------:R-:W-:Y:S01]  /*128f0*/  HMMA.16816.F32 R40, R148.reuse, R110, R40 ;  /* 0x0000006e9428723c */ /* 0x040fe20000001828 */
[----:B------:R-:W2:Y:S07]  /*12900*/  LDSM.16.MT88.4 R108, [R147+0x2000] ;  /* 0x00200000936c783b */ /* 0x000eae0000004200 */
[C---:B--2---:R-:W-:Y:S08]  /*12910*/  HMMA.16816.F32 R44, R148.reuse, R108, R44 ;  /* 0x0000006c942c723c */ /* 0x044ff0000000182c */
        /* <DEDUP_REMOVED lines=17> */
[C---:B--2---:R-:W-:Y:S07]  /*12a30*/  HMMA.16816.F32 R92, R148.reuse, R108, R92 ;  /* 0x0000006c945c723c */ /* 0x044fee000000185c */
[----:B------:R-:W-:Y:S01]  /*12a40*/  F2FP.PACK_AB R108, R2, R104 ;  /* 0x00000068026c723e */ /* 0x000fe200000000ff */
[----:B------:R-:W-:Y:S01]  /*12a50*/  HMMA.16816.F32 R96, R148, R110, R96 ;  /* 0x0000006e9460723c */ /* 0x000fe20000001860 */
[----:B------:R-:W2:Y:S03]  /*12a60*/  MUFU.EX2 R104, R168 ;  /* 0x000000a800687308 */ /* 0x000ea60000000800 */
[----:B------:R-:W-:Y:S03]  /*12a70*/  F2FP.PACK_AB R109, R200, R201 ;  /* 0x000000c9c86d723e */ /* 0x000fe600000000ff */
[----:B------:R-:W-:Y:S02]  /*12a80*/  F2FP.PACK_AB R110, R105, R116 ;  /* 0x00000074696e723e */ /* 0x000fe400000000ff */
[----:B------:R-:W3:Y:S02]  /*12a90*/  LDSM.16.MT88.4 R116, [R147+0x800] ;  /* 0x000800009374783b */ /* 0x000ee40000004200 */
[----:B------:R-:W4:Y:S01]  /*12aa0*/  MUFU.EX2 R2, R167 ;  /* 0x000000a700027308 */ /* 0x000f220000000800 */
[----:B-1----:R-:W-:Y:S02]  /*12ab0*/  F2FP.PACK_AB R111, R158, R159 ;  /* 0x0000009f9e6f723e */ /* 0x002fe400000000ff */
[----:B------:R-:W-:Y:S05]  /*12ac0*/  F2FP.PACK_AB R149, R152, R153 ;  /* 0x000000999895723e */ /* 0x000fea00000000ff */
[C---:B------:R-:W-:Y:S02]  /*12ad0*/  HMMA.16816.F32 R4, R108.reuse, R112, R4 ;  /* 0x000000706c04723c */ /* 0x040fe40000001804 */
[----:B------:R-:W1:Y:S03]  /*12ae0*/  MUFU.EX2 R105, R165 ;  /* 0x000000a500697308 */ /* 0x000e660000000800 */
[----:B--2---:R-:W-:Y:S03]  /*12af0*/  FADD.FTZ R0, R104, R0 ;  /* 0x0000000068007221 */ /* 0x004fe60000010000 */
[C---:B------:R-:W-:Y:S01]  /*12b00*/  HMMA.16816.F32 R8, R108.reuse, R114, R8 ;  /* 0x000000726c08723c */ /* 0x040fe20000001808 */
[----:B------:R-:W2:Y:S03]  /*12b10*/  LDSM.16.MT88.4 R112, [R174+0x800] ;  /* 0x00080000ae70783b */ /* 0x000ea60000004200 */
[----:B----4-:R-:W-:Y:S04]  /*12b20*/  FADD.FTZ R0, R2, R0 ;  /* 0x0000000002007221 */ /* 0x010fe80000010000 */
[----:B------:R-:W-:Y:S04]  /*12b30*/  FADD.FTZ R0, R120, R0 ;  /* 0x0000000078007221 */ /* 0x000fe80000010000 */
[C---:B-1----:R-:W-:Y:S01]  /*12b40*/  FADD.FTZ R0, R105.reuse, R0 ;  /* 0x0000000069007221 */ /* 0x042fe20000010000 */
[C---:B---3--:R-:W-:Y:S08]  /*12b50*/  HMMA.16816.F32 R12, R108.reuse, R116, R12 ;  /* 0x000000746c0c723c */ /* 0x048ff0000000180c */
        /* <DEDUP_REMOVED lines=30> */
[----:B------:R-:W-:Y:S01]  /*12d40*/  HMMA.16816.F32 R96, R108, R118, R96 ;  /* 0x000000766c60723c */ /* 0x000fe20000001860 */
[----:B------:R-:W1:Y:S06]  /*12d50*/  LDSM.16.MT88.4 R116, [R147+0x1000] ;  /* 0x001000009374783b */ /* 0x000e6c0000004200 */
[----:B------:R-:W-:Y:S02]  /*12d60*/  F2FP.PACK_AB R110, R105, R120 ;  /* 0x00000078696e723e */ /* 0x000fe400000000ff */
[----:B------:R-:W3:Y:S01]  /*12d70*/  LDSM.16.MT88.4 R120, [R174+0x1000] ;  /* 0x00100000ae78783b */ /* 0x000ee20000004200 */
[----:B------:R-:W4:Y:S02]  /*12d80*/  MUFU.EX2 R105, R171 ;  /* 0x000000ab00697308 */ /* 0x000f240000000800 */
[----:B------:R-:W-:Y:S02]  /*12d90*/  F2FP.PACK_AB R108, R2, R104 ;  /* 0x00000068026c723e */ /* 0x000fe400000000ff */
[----:B------:R-:W-:Y:S02]  /*12da0*/  F2FP.PACK_AB R109, R156, R157 ;  /* 0x0000009d9c6d723e */ /* 0x000fe400000000ff */
[----:B------:R-:W-:Y:S04]  /*12db0*/  F2FP.PACK_AB R111, R154, R155 ;  /* 0x0000009b9a6f723e */ /* 0x000fe800000000ff */
[----:B------:R-:W5:Y:S03]  /*12dc0*/  MUFU.EX2 R2, R193 ;  /* 0x000000c100027308 */ /* 0x000f660000000800 */
[C---:B--2---:R-:W-:Y:S07]  /*12dd0*/  HMMA.16816.F32 R4, R108.reuse, R112, R4 ;  /* 0x000000706c04723c */ /* 0x044fee0000001804 */
[----:B------:R-:W2:Y:S01]  /*12de0*/  MUFU.EX2 R104, R198 ;  /* 0x000000c600687308 */ /* 0x000ea20000000800 */
[C---:B------:R-:W-:Y:S01]  /*12df0*/  HMMA.16816.F32 R8, R108.reuse, R114, R8 ;  /* 0x000000726c08723c */ /* 0x040fe20000001808 */
[----:B------:R-:W3:Y:S03]  /*12e00*/  LDSM.16.MT88.4 R112, [R173+0x1000] ;  /* 0x00100000ad70783b */ /* 0x000ee60000004200 */
[----:B----4-:R-:W-:Y:S04]  /*12e10*/  FADD.FTZ R0, R105, R0 ;  /* 0x0000000069007221 */ /* 0x010fe80000010000 */
[C---:B-1----:R-:W-:Y:S04]  /*12e20*/  HMMA.16816.F32 R12, R108.reuse, R116, R12 ;  /* 0x000000746c0c723c */ /* 0x042fe8000000180c */
[C---:B-----5:R-:W-:Y:S01]  /*12e30*/  FADD.FTZ R0, R2.reuse, R0 ;  /* 0x0000000002007221 */ /* 0x060fe20000010000 */
[----:B------:R-:W-:Y:S01]  /*12e40*/  F2FP.PACK_AB R148, R2, R105 ;  /* 0x000000690294723e */ /* 0x000fe200000000ff */
[----:B------:R-:W-:Y:S01]  /*12e50*/  FADD.FTZ R2, R125, R124 ;  /* 0x0000007c7d027221 */ /* 0x000fe20000010000 */
[----:B------:R-:W-:Y:S01]  /*12e60*/  MOV R105, R3 ;  /* 0x0000000300697202 */ /* 0x000fe20000000f00 */
[C---:B------:R-:W-:Y:S01]  /*12e70*/  HMMA.16816.F32 R16, R108.reuse, R118, R16 ;  /* 0x000000766c10723c */ /* 0x040fe20000001810 */
[----:B------:R-:W1:Y:S03]  /*12e80*/  LDSM.16.MT88.4 R116, [R146+0x3000] ;  /* 0x003000009274783b */ /* 0x000e660000004200 */
[----:B--2---:R-:W-:Y:S01]  /*12e90*/  F2FP.PACK_AB R150, R100, R104 ;  /* 0x000000686496723e */ /* 0x004fe200000000ff */
[----:B------:R-:W-:Y:S03]  /*12ea0*/  FADD.FTZ R0, R104, R0 ;  /* 0x0000000068007221 */ /* 0x000fe60000010000 */
[C---:B---3--:R-:W-:Y:S01]  /*12eb0*/  HMMA.16816.F32 R20, R108.reuse, R120, R20 ;  /* 0x000000786c14723c */ /* 0x048fe20000001814 */
[----:B------:R-:W-:Y:S03]  /*12ec0*/  MUFU.EX2 R104, R195 ;  /* 0x000000c300687308 */ /* 0x000fe60000000800 */
[----:B------:R-:W-:Y:S02]  /*12ed0*/  FADD.FTZ R207, R100, R0 ;  /* 0x0000000064cf7221 */ /* 0x000fe40000010000 */
[----:B------:R-:W-:Y:S02]  /*12ee0*/  FADD.FTZ R0, R126, R2 ;  /* 0x000000027e007221 */ /* 0x000fe40000010000 */
[C---:B------:R-:W-:Y:S01]  /*12ef0*/  HMMA.16816.F32 R24, R108.reuse, R122, R24 ;  /* 0x0000007a6c18723c */ /* 0x040fe20000001818 */
[----:B------:R-:W2:Y:S02]  /*12f00*/  LDSM.16.MT88.4 R120, [R147+0x3000] ;  /* 0x003000009378783b */ /* 0x000ea40000004200 */
[----:B------:R-:W3:Y:S01]  /*12f10*/  MUFU.EX2 R100, R199 ;  /* 0x000000c700647308 */ /* 0x000ee20000000800 */
[----:B------:R-:W-:Y:S04]  /*12f20*/  FADD.FTZ R0, R201, R0 ;  /* 0x00000000c9007221 */ /* 0x000fe80000010000 */
[C---:B------:R-:W-:Y:S01]  /*12f30*/  HMMA.16816.F32 R28, R108.reuse, R112, R28 ;  /* 0x000000706c1c723c */ /* 0x040fe2000000181c */
[----:B------:R-:W-:Y:S03]  /*12f40*/  LDSM.16.MT88.4 R124, [R147+0x1800] ;  /* 0x00180000937c783b */ /* 0x000fe60000004200 */
[----:B------:R-:W-:Y:S04]  /*12f50*/  FADD.FTZ R0, R200, R0 ;  /* 0x00000000c8007221 */ /* 0x000fe80000010000 */
[C---:B------:R-:W-:Y:S01]  /*12f60*/  HMMA.16816.F32 R32, R108.reuse, R114, R32 ;  /* 0x000000726c20723c */ /* 0x040fe20000001820 */
[----:B------:R-:W4:Y:S03]  /*12f70*/  LDSM.16.MT88.4 R112, [R174+0x3000] ;  /* 0x00300000ae70783b */ /* 0x000f260000004200 */
[----:B------:R-:W-:Y:S04]  /*12f80*/  FADD.FTZ R0, R159, R0 ;  /* 0x000000009f007221 */ /* 0x000fe80000010000 */
[----:B------:R-:W-:Y:S01]  /*12f90*/  FADD.FTZ R0, R158, R0 ;  /* 0x000000009e007221 */ /* 0x000fe20000010000 */
[C---:B-1----:R-:W-:Y:S03]  /*12fa0*/  HMMA.16816.F32 R36, R108.reuse, R116, R36 ;  /* 0x000000746c24723c */ /* 0x042fe60000001824 */
[----:B---3--:R-:W-:Y:S01]  /*12fb0*/  F2FP.PACK_AB R151, R100, R104 ;  /* 0x000000686497723e */ /* 0x008fe200000000ff */
[----:B------:R-:W-:Y:S04]  /*12fc0*/  FADD.FTZ R0, R157, R0 ;  /* 0x000000009d007221 */ /* 0x000fe80000010000 */
[C---:B------:R-:W-:Y:S01]  /*12fd0*/  HMMA.16816.F32 R40, R108.reuse, R118, R40 ;  /* 0x000000766c28723c */ /* 0x040fe20000001828 */
[----:B------:R-:W1:Y:S03]  /*12fe0*/  LDSM.16.MT88.4 R116, [R173+0x3000] ;  /* 0x00300000ad74783b */ /* 0x000e660000004200 */
[----:B------:R-:W-:Y:S04]  /*12ff0*/  FADD.FTZ R0, R156, R0 ;  /* 0x000000009c007221 */ /* 0x000fe80000010000 */
[C---:B--2---:R-:W-:Y:S04]  /*13000*/  HMMA.16816.F32 R44, R108.reuse, R120, R44 ;  /* 0x000000786c2c723c */ /* 0x044fe8000000182c */
[----:B------:R-:W-:Y:S04]  /*13010*/  FADD.FTZ R0, R155, R0 ;  /* 0x000000009b007221 */ /* 0x000fe80000010000 */
[C---:B------:R-:W-:Y:S01]  /*13020*/  HMMA.16816.F32 R48, R108.reuse, R122, R48 ;  /* 0x0000007a6c30723c */ /* 0x040fe20000001830 */
[----:B------:R-:W2:Y:S03]  /*13030*/  LDSM.16.MT88.4 R120, [R146+0x5000] ;  /* 0x005000009278783b */ /* 0x000ea60000004200 */
[----:B------:R-:W-:Y:S04]  /*13040*/  FADD.FTZ R0, R154, R0 ;  /* 0x000000009a007221 */ /* 0x000fe80000010000 */
[C---:B----4-:R-:W-:Y:S04]  /*13050*/  HMMA.16816.F32 R52, R108.reuse, R112, R52 ;  /* 0x000000706c34723c */ /* 0x050fe80000001834 */
[----:B------:R-:W-:Y:S04]  /*13060*/  FADD.FTZ R0, R153, R0 ;  /* 0x0000000099007221 */ /* 0x000fe80000010000 */
[C---:B------:R-:W-:Y:S01]  /*13070*/  HMMA.16816.F32 R56, R108.reuse, R114, R56 ;  /* 0x000000726c38723c */ /* 0x040fe20000001838 */
[----:B------:R-:W3:Y:S03]  /*13080*/  LDSM.16.MT88.4 R112, [R147+0x5000] ;  /* 0x005000009370783b */ /* 0x000ee60000004200 */
[----:B------:R-:W-:Y:S04]  /*13090*/  FADD.FTZ R0, R152, R0 ;  /* 0x0000000098007221 */ /* 0x000fe80000010000 */
[----:B------:R-:W-:Y:S01]  /*130a0*/  FADD.FTZ R2, R104, R0 ;  /* 0x0000000068027221 */ /* 0x000fe20000010000 */
[C---:B-1----:R-:W-:Y:S03]  /*130b0*/  HMMA.16816.F32 R60, R108.reuse, R116, R60 ;  /* 0x000000746c3c723c */ /* 0x042fe6000000183c */
[----:B------:R-:W-:Y:S01]  /*130c0*/  IADD3 R0, R197, -0x1, RZ ;  /* 0xffffffffc5007810 */ /* 0x000fe20007ffe0ff */
[----:B------:R-:W-:Y:S01]  /*130d0*/  FADD.FTZ R200, R100, R2 ;  /* 0x0000000264c87221 */ /* 0x000fe20000010000 */
[----:B------:R-:W-:Y:S02]  /*130e0*/  MOV R104, R101 ;  /* 0x0000006500687202 */ /* 0x000fe40000000f00 */
[----:B------:R-:W-:Y:S01]  /*130f0*/  MOV R197, R0 ;  /* 0x0000000000c57202 */ /* 0x000fe20000000f00 */
[C---:B------:R-:W-:Y:S01]  /*13100*/  HMMA.16816.F32 R64, R108.reuse, R118, R64 ;  /* 0x000000766c40723c */ /* 0x040fe20000001840 */
[----:B------:R-:W1:Y:S07]  /*13110*/  LDSM.16.MT88.4 R116, [R174+0x5000] ;  /* 0x00500000ae74783b */ /* 0x000e6e0000004200 */
[C---:B--2---:R-:W-:Y:S08]  /*13120*/  HMMA.16816.F32 R68, R108.reuse, R120, R68 ;  /* 0x000000786c44723c */ /* 0x044ff00000001844 */
[C---:B------:R-:W-:Y:S01]  /*13130*/  HMMA.16816.F32 R72, R108.reuse, R122, R72 ;  /* 0x0000007a6c48723c */ /* 0x040fe20000001848 */
[----:B------:R-:W2:Y:S07]  /*13140*/  LDSM.16.MT88.4 R120, [R173+0x5000] ;  /* 0x00500000ad78783b */ /* 0x000eae0000004200 */
[C---:B---3--:R-:W-:Y:S08]  /*13150*/  HMMA.16816.F32 R76, R108.reuse, R112, R76 ;  /* 0x000000706c4c723c */ /* 0x048ff0000000184c */
[C---:B------:R-:W-:Y:S08]  /*13160*/  HMMA.16816.F32 R80, R108.reuse, R114, R80 ;  /* 0x000000726c50723c */ /* 0x040ff00000001850 */
[C---:B-1----:R-:W-:Y:S08]  /*13170*/  HMMA.16816.F32 R84, R108.reuse, R116, R84 ;  /* 0x000000746c54723c */ /* 0x042ff00000001854 */
[C---:B------:R-:W-:Y:S01]  /*13180*/  HMMA.16816.F32 R88, R108.reuse, R118, R88 ;  /* 0x000000766c58723c */ /* 0x040fe20000001858 */
[----:B------:R-:W1:Y:S07]  /*13190*/  LDSM.16.MT88.4 R116, [R174+0x1800] ;  /* 0x00180000ae74783b */ /* 0x000e6e0000004200 */
[C---:B--2---:R-:W-:Y:S08]  /*131a0*/  HMMA.16816.F32 R92, R108.reuse, R120, R92 ;  /* 0x000000786c5c723c */ /* 0x044ff0000000185c */
[----:B------:R-:W-:Y:S01]  /*131b0*/  HMMA.16816.F32 R96, R108, R122, R96 ;  /* 0x0000007a6c60723c */ /* 0x000fe20000001860 */
[----:B------:R-:W2:Y:S07]  /*131c0*/  LDSM.16.MT88.4 R108, [R173+0x1800] ;  /* 0x00180000ad6c783b */ /* 0x000eae0000004200 */
[C---:B------:R-:W-:Y:S01]  /*131d0*/  HMMA.16816.F32 R136, R148.reuse, R132, R4 ;  /* 0x000000849488723c */ /* 0x040fe20000001804 */
[----:B------:R-:W3:Y:S07]  /*131e0*/  LDSM.16.MT88.4 R4, [R146+0x3800] ;  /* 0x003800009204783b */ /* 0x000eee0000004200 */
[C---:B------:R-:W-:Y:S01]  /*131f0*/  HMMA.16816.F32 R132, R148.reuse, R134, R8 ;  /* 0x000000869484723c */ /* 0x040fe20000001808 */
[----:B------:R-:W4:Y:S07]  /*13200*/  LDSM.16.MT88.4 R8, [R147+0x3800] ;  /* 0x003800009308783b */ /* 0x000f2e0000004200 */
[C---:B------:R-:W-:Y:S01]  /*13210*/  HMMA.16816.F32 R128, R148.reuse, R124, R12 ;  /* 0x0000007c9480723c */ /* 0x040fe2000000180c */
[----:B------:R-:W5:Y:S07]  /*13220*/  LDSM.16.MT88.4 R12, [R174+0x3800] ;  /* 0x00380000ae0c783b */ /* 0x000f6e0000004200 */
[C---:B------:R-:W-:Y:S01]  /*13230*/  HMMA.16816.F32 R124, R148.reuse, R126, R16 ;  /* 0x0000007e947c723c */ /* 0x040fe20000001810 */
[----:B------:R-:W4:Y:S07]  /*13240*/  LDSM.16.MT88.4 R16, [R173+0x3800] ;  /* 0x00380000ad10783b */ /* 0x000f2e0000004200 */
[C---:B-1----:R-:W-:Y:S08]  /*13250*/  HMMA.16816.F32 R120, R148.reuse, R116, R20 ;  /* 0x000000749478723c */ /* 0x042ff00000001814 */
[C---:B------:R-:W-:Y:S08]  /*13260*/  HMMA.16816.F32 R116, R148.reuse, R118, R24 ;  /* 0x000000769474723c */ /* 0x040ff00000001818 */
[C---:B--2---:R-:W-:Y:S08]  /*13270*/  HMMA.16816.F32 R112, R148.reuse, R108, R28 ;  /* 0x0000006c9470723c */ /* 0x044ff0000000181c */
[C---:B------:R-:W-:Y:S08]  /*13280*/  HMMA.16816.F32 R108, R148.reuse, R110, R32 ;  /* 0x0000006e946c723c */ /* 0x040ff00000001820 */
[C---:B---3--:R-:W-:Y:S08]  /*13290*/  HMMA.16816.F32 R36, R148.reuse, R4, R36 ;  /* 0x000000049424723c */ /* 0x048ff00000001824 */
[C---:B------:R-:W-:Y:S01]  /*132a0*/  HMMA.16816.F32 R40, R148.reuse, R6, R40 ;  /* 0x000000069428723c */ /* 0x040fe20000001828 */
[----:B------:R-:W1:Y:S07]  /*132b0*/  LDSM.16.MT88.4 R4, [R146+0x5800] ;  /* 0x005800009204783b */ /* 0x000e6e0000004200 */
[C---:B----4-:R-:W-:Y:S08]  /*132c0*/  HMMA.16816.F32 R44, R148.reuse, R8, R44 ;  /* 0x00000008942c723c */ /* 0x050ff0000000182c */
[C---:B------:R-:W-:Y:S01]  /*132d0*/  HMMA.16816.F32 R48, R148.reuse, R10, R48 ;  /* 0x0000000a9430723c */ /* 0x040fe20000001830 */
[----:B------:R-:W2:Y:S07]  /*132e0*/  LDSM.16.MT88.4 R8, [R147+0x5800] ;  /* 0x005800009308783b */ /* 0x000eae0000004200 */
[C---:B-----5:R-:W-:Y:S08]  /*132f0*/  HMMA.16816.F32 R52, R148.reuse, R12, R52 ;  /* 0x0000000c9434723c */ /* 0x060ff00000001834 */
[C---:B------:R-:W-:Y:S01]  /*13300*/  HMMA.16816.F32 R56, R148.reuse, R14, R56 ;  /* 0x0000000e9438723c */ /* 0x040fe20000001838 */
[----:B------:R-:W3:Y:S07]  /*13310*/  LDSM.16.MT88.4 R12, [R174+0x5800] ;  /* 0x00580000ae0c783b */ /* 0x000eee0000004200 */
[C---:B------:R-:W-:Y:S08]  /*13320*/  HMMA.16816.F32 R60, R148.reuse, R16, R60 ;  /* 0x00000010943c723c */ /* 0x040ff0000000183c */
[C---:B------:R-:W-:Y:S01]  /*13330*/  HMMA.16816.F32 R64, R148.reuse, R18, R64 ;  /* 0x000000129440723c */ /* 0x040fe20000001840 */
[----:B------:R-:W4:Y:S07]  /*13340*/  LDSM.16.MT88.4 R16, [R173+0x5800] ;  /* 0x00580000ad10783b */ /* 0x000f2e0000004200 */
[C---:B-1----:R-:W-:Y:S08]  /*13350*/  HMMA.16816.F32 R68, R148.reuse, R4, R68 ;  /* 0x000000049444723c */ /* 0x042ff00000001844 */
[C---:B------:R-:W-:Y:S08]  /*13360*/  HMMA.16816.F32 R72, R148.reuse, R6, R72 ;  /* 0x000000069448723c */ /* 0x040ff00000001848 */
[C---:B--2---:R-:W-:Y:S08]  /*13370*/  HMMA.16816.F32 R76, R148.reuse, R8, R76 ;  /* 0x00000008944c723c */ /* 0x044ff0000000184c */
[C---:B------:R-:W-:Y:S08]  /*13380*/  HMMA.16816.F32 R80, R148.reuse, R10, R80 ;  /* 0x0000000a9450723c */ /* 0x040ff00000001850 */
[C---:B---3--:R-:W-:Y:S08]  /*13390*/  HMMA.16816.F32 R84, R148.reuse, R12, R84 ;  /* 0x0000000c9454723c */ /* 0x048ff00000001854 */
[C---:B------:R-:W-:Y:S08]  /*133a0*/  HMMA.16816.F32 R88, R148.reuse, R14, R88 ;  /* 0x0000000e9458723c */ /* 0x040ff00000001858 */
[C---:B----4-:R-:W-:Y:S07]  /*133b0*/  HMMA.16816.F32 R92, R148.reuse, R16, R92 ;  /* 0x00000010945c723c */ /* 0x050fee000000185c */
[----:B------:R-:W-:Y:S01]  /*133c0*/  MOV R16, R3 ;  /* 0x0000000300107202 */ /* 0x000fe20000000f00 */
[----:B------:R-:W-:Y:S01]  /*133d0*/  HMMA.16816.F32 R96, R148, R18, R96 ;  /* 0x000000129460723c */ /* 0x000fe20000001860 */
[----:B------:R-:W-:Y:S07]  /*133e0*/  @!UPT UIADD3 URZ, URZ, URZ, URZ ;  /* 0x0000003f3f3ff290 */ /* 0x000fee000fffe03f */
[----:B------:R-:W-:-:S11]  /*133f0*/  @P0 BRA `(.L_x_275) ;  /* 0xffffd40000000947 */ /* 0x000fd6000383ffff */
.L_x_268:
[----:B------:R-:W-:Y:S05]  /*13400*/  BRA.DIV ~URZ, `(.L_x_276) ;  /* 0x00005b327f007947 */ /* 0x000fea000b800000 */
[----:B------:R1:W2:Y:S02]  /*13410*/  SHFL.BFLY PT, R0, R207, 0x2, 0x1f ;  /* 0x0c401f00cf007f89 */ /* 0x0002a400000e0000 */
.L_x_353:
[----:B--2---:R-:W-:Y:S01]  /*13420*/  FADD.FTZ R4, R0, R207 ;  /* 0x000000cf00047221 */ /* 0x004fe20000010000 */
[----:B------:R-:W-:Y:S05]  /*13430*/  BRA.DIV ~URZ, `(.L_x_277) ;  /* 0x00005b527f007947 */ /* 0x000fea000b800000 */
[----:B------:R-:W2:Y:S02]  /*13440*/  SHFL.BFLY PT, R0, R4, 0x1, 0x1f ;  /* 0x0c201f0004007f89 */ /* 0x000ea400000e0000 */
[----:B--2---:R-:W-:-:S02]  /*13450*/  FADD.FTZ R4, R4, R0 ;  /* 0x0000000004047221 */ /* 0x004fc40000010000 */
[----:B------:R-:W2:Y:S02]  /*13460*/  SHFL.BFLY PT, R0, R200, 0x2, 0x1f ;  /* 0x0c401f00c8007f89 */ /* 0x000ea400000e0000 */
[----:B--2---:R-:W-:-:S05]  /*13470*/  FADD.FTZ R5, R0, R200 ;  /* 0x000000c800057221 */ /* 0x004fca0000010000 */
[----:B------:R2:W3:Y:S02]  /*13480*/  SHFL.BFLY PT, R3, R5, 0x1, 0x1f ;  /* 0x0c201f0005037f89 */ /* 0x0004e400000e0000 */
.L_x_354:
[----:B------:R-:W-:Y:S01]  /*13490*/  FSETP.NE.FTZ.AND P0, PT, R4, RZ, PT ;  /* 0x000000ff0400720b */ /* 0x000fe20003f15000 */
[----:B---3--:R-:W-:Y:S01]  /*134a0*/  FADD.FTZ R3, R3, R5 ;  /* 0x0000000503037221 */ /* 0x008fe20000010000 */
[----:B------:R-:W-:Y:S02]  /*134b0*/  MOV R2, RZ ;  /* 0x000000ff00027202 */ /* 0x000fe40000000f00 */
[----:B------:R-:W-:Y:S02]  /*134c0*/  MOV R18, 0xff800000 ;  /* 0xff80000000127802 */ /* 0x000fe40000000f00 */
[----:B------:R-:W-:-:S07]  /*134d0*/  MOV R15, 0xff800000 ;  /* 0xff800000000f7802 */ /* 0x000fce0000000f00 */
[----:B------:R-:W3:Y:S01]  /*134e0*/  @P0 MUFU.LG2 R0, R4 ;  /* 0x0000000400000308 */ /* 0x000ee20000000c00 */
[----:B--2---:R-:W-:-:S07]  /*134f0*/  @P0 MOV R5, 0x3f317218 ;  /* 0x3f31721800050802 */ /* 0x004fce0000000f00 */
[----:B------:R3:W2:Y:S02]  /*13500*/  @P0 MUFU.RCP R2, R4 ;  /* 0x0000000400020308 */ /* 0x0006a40000001000 */
[----:B---3--:R-:W-:Y:S02]  /*13510*/  @P0 FMUL.FTZ R4, R0, 0.69314718246459960938 ;  /* 0x3f31721800040820 */ /* 0x008fe40000410000 */
[----:B------:R-:W-:Y:S02]  /*13520*/  @P0 FMUL.FTZ R0, R5, c[0x0][0x2d0] ;  /* 0x0000b40005000a20 */ /* 0x000fe40000410000 */
[----:B--2---:R-:W-:Y:S02]  /*13530*/  FMUL.FTZ R100, R2, R108 ;  /* 0x0000006c02647220 */ /* 0x004fe40000410000 */
[----:B------:R-:W-:Y:S01]  /*13540*/  @P0 FFMA.FTZ R18, R0, R101, R4 ;  /* 0x0000006500120223 */ /* 0x000fe20000010004 */
[----:B------:R-:W-:Y:S01]  /*13550*/  FSETP.NE.FTZ.AND P0, PT, R3, RZ, PT ;  /* 0x000000ff0300720b */ /* 0x000fe20003f15000 */
[C---:B------:R-:W-:Y:S01]  /*13560*/  FMUL.FTZ R101, R2.reuse, R109 ;  /* 0x0000006d02657220 */ /* 0x040fe20000410000 */
[----:B------:R-:W-:Y:S01]  /*13570*/  MOV R0, RZ ;  /* 0x000000ff00007202 */ /* 0x000fe20000000f00 */
[----:B------:R-:W-:-:S02]  /*13580*/  FMUL.FTZ R108, R2, R88 ;  /* 0x00000058026c7220 */ /* 0x000fc40000410000 */
[C---:B------:R-:W-:Y:S02]  /*13590*/  FMUL.FTZ R109, R2.reuse, R89 ;  /* 0x00000059026d7220 */ /* 0x040fe40000410000 */
[C---:B------:R-:W-:Y:S02]  /*135a0*/  FMUL.FTZ R104, R2.reuse, R68 ;  /* 0x0000004402687220 */ /* 0x040fe40000410000 */
[C---:B------:R-:W-:Y:S02]  /*135b0*/  FMUL.FTZ R105, R2.reuse, R69 ;  /* 0x0000004502697220 */ /* 0x040fe40000410000 */
[C---:B------:R-:W-:Y:S02]  /*135c0*/  FMUL.FTZ R26, R2.reuse, R128 ;  /* 0x00000080021a7220 */ /* 0x040fe40000410000 */
[----:B------:R-:W2:Y:S01]  /*135d0*/  @P0 MUFU.RCP R0, R3 ;  /* 0x0000000300000308 */ /* 0x000ea20000001000 */
[----:B------:R-:W-:Y:S01]  /*135e0*/  @P0 MOV R4, 0x3f317218 ;  /* 0x3f31721800040802 */ /* 0x000fe20000000f00 */
[----:B------:R-:W-:-:S02]  /*135f0*/  FMUL.FTZ R27, R2, R129 ;  /* 0x00000081021b7220 */ /* 0x000fc40000410000 */
[C---:B------:R-:W-:Y:S02]  /*13600*/  FMUL.FTZ R68, R2.reuse, R72 ;  /* 0x0000004802447220 */ /* 0x040fe40000410000 */
[C---:B------:R-:W-:Y:S02]  /*13610*/  FMUL.FTZ R69, R2.reuse, R73 ;  /* 0x0000004902457220 */ /* 0x040fe40000410000 */
[----:B------:R-:W3:Y:S01]  /*13620*/  @P0 MUFU.LG2 R3, R3 ;  /* 0x0000000300030308 */ /* 0x000ee20000000c00 */
[C---:B------:R-:W-:Y:S02]  /*13630*/  FMUL.FTZ R20, R2.reuse, R96 ;  /* 0x0000006002147220 */ /* 0x040fe40000410000 */
[----:B------:R-:W-:Y:S02]  /*13640*/  FMUL.FTZ R21, R2, R97 ;  /* 0x0000006102157220 */ /* 0x000fe40000410000 */
[----:B------:R-:W-:Y:S02]  /*13650*/  @P0 FMUL.FTZ R4, R4, c[0x0][0x2d0] ;  /* 0x0000b40004040a20 */ /* 0x000fe40000410000 */
[----:B------:R-:W-:-:S02]  /*13660*/  FMUL.FTZ R72, R2, R76 ;  /* 0x0000004c02487220 */ /* 0x000fc40000410000 */
[C---:B--2---:R-:W-:Y:S02]  /*13670*/  FMUL.FTZ R88, R0.reuse, R122 ;  /* 0x0000007a00587220 */ /* 0x044fe40000410000 */
[C---:B------:R-:W-:Y:S02]  /*13680*/  FMUL.FTZ R89, R0.reuse, R123 ;  /* 0x0000007b00597220 */ /* 0x040fe40000410000 */
[C---:B------:R-:W-:Y:S02]  /*13690*/  FMUL.FTZ R122, R0.reuse, R38 ;  /* 0x00000026007a7220 */ /* 0x040fe40000410000 */
[----:B------:R-:W-:Y:S02]  /*136a0*/  FMUL.FTZ R123, R0, R39 ;  /* 0x00000027007b7220 */ /* 0x000fe40000410000 */
[----:B---3--:R-:W-:Y:S02]  /*136b0*/  @P0 FMUL.FTZ R3, R3, 0.69314718246459960938 ;  /* 0x3f31721803030820 */ /* 0x008fe40000410000 */
        /* <DEDUP_REMOVED lines=59> */
[----:B------:R-:W-:Y:S01]  /*13a70*/  MOV R0, 0x1 ;  /* 0x0000000100007802 */ /* 0x000fe20000000f00 */
[----:B------:R-:W-:Y:S02]  /*13a80*/  @P0 FFMA.FTZ R15, R4, R16, R3 ;  /* 0x00000010040f0223 */ /* 0x000fe40000010003 */
        /* <DEDUP_REMOVED lines=20> */
.L_x_210:
[----:B------:R-:W2:Y:S01]  /*13bd0*/  S2R R2, SR_TID.X ;  /* 0x0000000000027919 */ /* 0x000ea20000002100 */
[----:B------:R-:W-:Y:S01]  /*13be0*/  BSSY B0, `(.L_x_278) ;  /* 0x0000010000007945 */ /* 0x000fe20003800000 */
[----:B--2---:R-:W-:-:S13]  /*13bf0*/  LOP3.LUT P0, RZ, R2, 0xff, RZ, 0xc0, !PT ;  /* 0x000000ff02ff7812 */ /* 0x004fda000780c0ff */
[----:B------:R-:W-:Y:S05]  /*13c00*/  @P0 BRA `(.L_x_279) ;  /* 0x000000d000000947 */ /* 0x000fea0003800000 */
[----:B------:R-:W2:Y:S01]  /*13c10*/  S2R R2, SR_LANEID ;  /* 0x0000000000027919 */ /* 0x000ea20000000000 */
[----:B------:R-:W-:Y:S01]  /*13c20*/  VOTEU.ANY UR4, UPT, PT ;  /* 0x0000000000047886 */ /* 0x000fe200038e0100 */
[----:B------:R-:W-:Y:S01]  /*13c30*/  IMAD.MOV.U32 R4, RZ, RZ, c[0x0][0x560] ;  /* 0x00015800ff047624 */ /* 0x000fe200078e00ff */
[----:B------:R-:W2:Y:S01]  /*13c40*/  FLO.U32 R3, UR4 ;  /* 0x0000000400037d00 */ /* 0x000ea200080e0000 */
[----:B------:R-:W-:Y:S01]  /*13c50*/  IMAD.MOV.U32 R5, RZ, RZ, c[0x0][0x564] ;  /* 0x00015900ff057624 */ /* 0x000fe200078e00ff */
[----:B--2---:R-:W-:-:S06]  /*13c60*/  ISETP.EQ.U32.AND P0, PT, R3, R2, PT ;  /* 0x000000020300720c */ /* 0x004fcc0003f02070 */
[----:B------:R-:W2:Y:S07]  /*13c70*/  POPC R2, UR4 ;  /* 0x0000000400027d09 */ /* 0x000eae0008000000 */
[----:B--2---:R2:W3:Y:S04]  /*13c80*/  @P0 ATOMG.E.ADD.STRONG.GPU PT, R2, [R4.64], R2 ;  /* 0x00000002040209a8 */ /* 0x0044e800081ee1ca */
[----:B--2---:R-:W2:Y:S04]  /*13c90*/  S2R R4, SR_LTMASK ;  /* 0x0000000000047919 */ /* 0x004ea80000003900 */
[----:B---3--:R2:W3:Y:S02]  /*13ca0*/  SHFL.IDX PT, R3, R2, R3, 0x1f ;  /* 0x00001f0302037589 */ /* 0x0084e400000e0000 */
[----:B--2---:R-:W-:-:S06]  /*13cb0*/  LOP3.LUT R2, R4, UR4, RZ, 0xc0, !PT ;  /* 0x0000000404027c12 */ /* 0x004fcc000f8ec0ff */
[----:B------:R-:W3:Y:S02]  /*13cc0*/  POPC R2, R2 ;  /* 0x0000000200027309 */ /* 0x000ee40000000000 */
[----:B---3--:R-:W-:-:S06]  /*13cd0*/  IADD3 R236, R3, c[0x0][0xc], R2 ;  /* 0x0000030003ec7a10 */ /* 0x008fcc0007ffe002 */
.L_x_279:
[----:B------:R-:W-:Y:S05]  /*13ce0*/  BSYNC B0 ;  /* 0x0000000000007941 */ /* 0x000fea0003800000 */
.L_x_278:
[----:B------:R-:W-:Y:S01]  /*13cf0*/  PRMT R0, R0, 0x9910, RZ ;  /* 0x0000991000007816 */ /* 0x000fe200000000ff */
[----:B------:R-:W-:Y:S01]  /*13d00*/  BSSY B1, `(.L_x_280) ;  /* 0x0000385000017945 */ /* 0x000fe20003800000 */
[----:B------:R-:W-:Y:S02]  /*13d10*/  IMAD.MOV.U32 R86, RZ, RZ, R236 ;  /* 0x000000ffff567224 */ /* 0x000fe400078e00ec */
[----:B------:R-:W-:-:S13]  /*13d20*/  ISETP.NE.AND P0, PT, R0, RZ, PT ;  /* 0x000000ff0000720c */ /* 0x000fda0003f05270 */
[----:B------:R-:W-:Y:S05]  /*13d30*/  @!P0 BRA `(.L_x_281) ;  /* 0x00002c3000008947 */ /* 0x000fea0003800000 */
[----:B------:R-:W2:Y:S04]  /*13d40*/  LDL R6, [R1+0xc] ;  /* 0x00000c0001067983 */ /* 0x000ea80000100800 */
[----:B------:R-:W3:Y:S04]  /*13d50*/  LDL R5, [R1+0x4] ;  /* 0x0000040001057983 */ /* 0x000ee80000100800 */
[----:B------:R-:W4:Y:S04]  /*13d60*/  LDL R4, [R1+0x8] ;  /* 0x0000080001047983 */ /* 0x000f280000100800 */
[----:B------:R-:W3:Y:S01]  /*13d70*/  LDL R3, [R1] ;  /* 0x0000000001037983 */ /* 0x000ee20000100800 */
[----:B------:R-:W-:Y:S01]  /*13d80*/  WARPSYNC 0xffffffff ;  /* 0xffffffff00007948 */ /* 0x000fe20003800000 */
[----:B------:R-:W-:Y:S01]  /*13d90*/  F2FP.PACK_AB R2, R23, R22 ;  /* 0x000000161702723e */ /* 0x000fe200000000ff */
[----:B------:R-:W-:Y:S01]  /*13da0*/  IMAD.MOV.U32 R14, RZ, RZ, c[0x0][0x388] ;  /* 0x0000e200ff0e7624 */ /* 0x000fe200078e00ff */
[----:B------:R-:W-:Y:S01]  /*13db0*/  BAR.SYNC.DEFER_BLOCKING 0x1, 0x100 ;  /* 0x0044000000007b1d */ /* 0x000fe20000010000 */
[----:B------:R-:W-:-:S02]  /*13dc0*/  F2FP.PACK_AB R0, R93, R92 ;  /* 0x0000005c5d00723e */ /* 0x000fc400000000ff */
[----:B------:R-:W-:-:S04]  /*13dd0*/  ISETP.NE.U32.AND P0, PT, RZ, c[0x0][0x508], PT ;  /* 0x00014200ff007a0c */ /* 0x000fc80003f05070 */
[----:B------:R-:W-:Y:S01]  /*13de0*/  ISETP.NE.AND.EX P1, PT, RZ, c[0x0][0x50c], PT, P0 ;  /* 0x00014300ff007a0c */ /* 0x000fe20003f25300 */
[----:B------:R1:W-:Y:S04]  /*13df0*/  STS [R249], R2 ;  /* 0x00000002f9007388 */ /* 0x0003e80000000800 */
[----:B------:R1:W-:Y:S02]  /*13e00*/  STS [R249+0x400], R0 ;  /* 0x00040000f9007388 */ /* 0x0003e40000000800 */
[----:B-1----:R-:W-:Y:S02]  /*13e10*/  F2FP.PACK_AB R2, R25, R24 ;  /* 0x000000181902723e */ /* 0x002fe400000000ff */
[----:B------:R-:W-:-:S03]  /*13e20*/  F2FP.PACK_AB R0, R85, R84 ;  /* 0x000000545500723e */ /* 0x000fc600000000ff */
        /* <DEDUP_REMOVED lines=11> */
[----:B------:R-:W-:Y:S02]  /*13ee0*/  F2FP.PACK_AB R0, R89, R88 ;  /* 0x000000585900723e */ /* 0x000fe400000000ff */
[----:B------:R-:W-:-:S04]  /*13ef0*/  ISETP.NE.U32.AND P2, PT, RZ, c[0x0][0x500], PT ;  /* 0x00014000ff007a0c */ /* 0x000fc80003f45070 */
[----:B------:R-:W-:Y:S01]  /*13f00*/  ISETP.NE.AND.EX P2, PT, RZ, c[0x0][0x504], PT, P2 ;  /* 0x00014100ff007a0c */ /* 0x000fe20003f45320 */
[----:B--2---:R1:W-:Y:S04]  /*13f10*/  STS [R6], R2 ;  /* 0x0000000206007388 */ /* 0x0043e80000000800 */
[----:B------:R2:W-:Y:S01]  /*13f20*/  STS [R6+0x400], R0 ;  /* 0x0004000006007388 */ /* 0x0005e20000000800 */
[----:B-1----:R-:W-:Y:S02]  /*13f30*/  F2FP.PACK_AB R2, R33, R32 ;  /* 0x000000202102723e */ /* 0x002fe400000000ff */
[----:B--2---:R-:W-:-:S03]  /*13f40*/  F2FP.PACK_AB R0, R119, R118 ;  /* 0x000000767700723e */ /* 0x004fc600000000ff */
[----:B---3--:R1:W-:Y:S04]  /*13f50*/  STS [R5], R2 ;  /* 0x0000000205007388 */ /* 0x0083e80000000800 */
[----:B------:R2:W-:Y:S01]  /*13f60*/  STS [R5+0x400], R0 ;  /* 0x0004000005007388 */ /* 0x0005e20000000800 */
[----:B-1----:R-:W-:Y:S02]  /*13f70*/  F2FP.PACK_AB R2, R35, R34 ;  /* 0x000000222302723e */ /* 0x002fe400000000ff */
[----:B--2---:R-:W-:-:S03]  /*13f80*/  F2FP.PACK_AB R0, R115, R114 ;  /* 0x000000727300723e */ /* 0x004fc600000000ff */
[----:B----4-:R1:W-:Y:S04]  /*13f90*/  STS [R4], R2 ;  /* 0x0000000204007388 */ /* 0x0103e80000000800 */
[----:B------:R2:W-:Y:S01]  /*13fa0*/  STS [R4+0x400], R0 ;  /* 0x0004000004007388 */ /* 0x0005e20000000800 */
[----:B-1----:R-:W-:Y:S02]  /*13fb0*/  F2FP.PACK_AB R2, R101, R100 ;  /* 0x000000646502723e */ /* 0x002fe400000000ff */
[----:B--2---:R-:W-:-:S03]  /*13fc0*/  F2FP.PACK_AB R0, R97, R96 ;  /* 0x000000606100723e */ /* 0x004fc600000000ff */
[----:B------:R1:W-:Y:S04]  /*13fd0*/  STS [R3], R2 ;  /* 0x0000000203007388 */ /* 0x0003e80000000800 */
[----:B------:R2:W-:Y:S01]  /*13fe0*/  STS [R3+0x400], R0 ;  /* 0x0004000003007388 */ /* 0x0005e20000000800 */
[----:B-1----:R-:W-:Y:S02]  /*13ff0*/  F2FP.PACK_AB R2, R37, R36 ;  /* 0x000000242502723e */ /* 0x002fe400000000ff */
[----:B--2---:R-:W-:-:S03]  /*14000*/  F2FP.PACK_AB R0, R123, R122 ;  /* 0x0000007a7b00723e */ /* 0x004fc600000000ff */
[----:B------:R1:W-:Y:S04]  /*14010*/  STS [R249+0x4000], R2 ;  /* 0x00400002f9007388 */ /* 0x0003e80000000800 */
        /* <DEDUP_REMOVED lines=60> */
[----:B------:R2:W-:Y:S04]  /*143e0*/  STS [R3+0x8400], R0 ;  /* 0x0084000003007388 */ /* 0x0005e80000000800 */
[----:B------:R-:W-:Y:S01]  /*143f0*/  BAR.SYNC.DEFER_BLOCKING 0x1, 0x100 ;  /* 0x0044000000007b1d */ /* 0x000fe20000010000 */
[----:B-1----:R-:W-:-:S04]  /*14400*/  @P1 IADD3 R2, P0, R241, c[0x0][0x508], RZ ;  /* 0x00014200f1021a10 */ /* 0x002fc80007f1e0ff */
[----:B--2---:R-:W-:Y:S02]  /*14410*/  @P1 IADD3.X R3, R242, c[0x0][0x50c], RZ, P0, !PT ;  /* 0x00014300f2031a10 */ /* 0x004fe400007fe4ff */
[----:B------:R-:W-:-:S03]  /*14420*/  IADD3 R4, P0, R241, c[0x0][0x500], RZ ;  /* 0x00014000f1047a10 */ /* 0x000fc60007f1e0ff */
[----:B------:R1:W5:Y:S01]  /*14430*/  @P1 LDG.E R14, [R2.64] ;  /* 0x0000000a020e1981 */ /* 0x000362000c1e1900 */
[----:B------:R-:W-:Y:S01]  /*14440*/  IADD3.X R5, R242, c[0x0][0x504], RZ, P0, !PT ;  /* 0x00014100f2057a10 */ /* 0x000fe200007fe4ff */
[----:B-1----:R-:W-:-:S06]  /*14450*/  IMAD.MOV.U32 R2, RZ, RZ, RZ ;  /* 0x000000ffff027224 */ /* 0x002fcc00078e00ff */
[----:B------:R1:W5:Y:S01]  /*14460*/  @P2 LDG.E R2, [R4.64] ;  /* 0x0000000a04022981 */ /* 0x000362000c1e1900 */
[----:B------:R-:W-:-:S04]  /*14470*/  ISETP.NE.AND P0, PT, R245, RZ, PT ;  /* 0x000000fff500720c */ /* 0x000fc80003f05270 */
[----:B------:R-:W-:Y:S01]  /*14480*/  SEL R0, R245, c[0x0][0x3d4], P0 ;  /* 0x0000f500f5007a07 */ /* 0x000fe20000000000 */
[----:B------:R-:W-:Y:S05]  /*14490*/  @P1 BRA `(.L_x_282) ;  /* 0x0000004000001947 */ /* 0x000fea0003800000 */
[----:B------:R-:W-:Y:S05]  /*144a0*/  @!P2 BRA `(.L_x_282) ;  /* 0x000000300000a947 */ /* 0x000fea0003800000 */
[----:B-----5:R2:W3:Y:S04]  /*144b0*/  LDG.E R14, [R4.64] ;  /* 0x0000000a040e7981 */ /* 0x0204e8000c1e1900 */
[----:B-12---:R-:W3:Y:S02]  /*144c0*/  LDG.E R4, [R4.64+0x4] ;  /* 0x0000040a04047981 */ /* 0x006ee4000c1e1900 */
[----:B---3--:R-:W-:Y:S02]  /*144d0*/  IADD3 R14, -R14, R4, RZ ;  /* 0x000000040e0e7210 */ /* 0x008fe40007ffe1ff */
.L_x_282:
[----:B------:R-:W2:Y:S01]  /*144e0*/  LDL R19, [R1+0x58] ;  /* 0x0000580001137983 */ /* 0x000ea20000100800 */
[----:B------:R-:W-:Y:S01]  /*144f0*/  IMAD.MOV.U32 R13, RZ, RZ, 0x368 ;  /* 0x00000368ff0d7424 */ /* 0x000fe200078e00ff */
[----:B------:R-:W-:Y:S02]  /*14500*/  ISETP.GT.AND P2, PT, R0, 0x1, PT ;  /* 0x000000010000780c */ /* 0x000fe40003f44270 */
[----:B------:R-:W-:-:S02]  /*14510*/  ISETP.NE.U32.AND P0, PT, RZ, c[0x0][0x500], PT ;  /* 0x00014000ff007a0c */ /* 0x000fc40003f05070 */
[----:B------:R-:W-:Y:S02]  /*14520*/  SEL R13, R13, 0x328, P2 ;  /* 0x000003280d0d7807 */ /* 0x000fe40001000000 */
[----:B------:R-:W-:Y:S02]  /*14530*/  ISETP.NE.AND.EX P0, PT, RZ, c[0x0][0x504], PT, P0 ;  /* 0x00014100ff007a0c */ /* 0x000fe40003f05300 */
[----:B------:R-:W3:Y:S01]  /*14540*/  LDC.64 R6, c[0x0][R13+0x170] ;  /* 0x00005c000d067b82 */ /* 0x000ee20000000a00 */
[----:B-1----:R-:W-:Y:S02]  /*14550*/  LOP3.LUT R5, R238, 0xffff, RZ, 0xc0, !PT ;  /* 0x0000ffffee057812 */ /* 0x002fe400078ec0ff */
[----:B------:R-:W-:Y:S02]  /*14560*/  SEL R0, R243, RZ, !P0 ;  /* 0x000000fff3007207 */ /* 0x000fe40004000000 */
[----:B------:R-:W-:-:S03]  /*14570*/  SEL R4, R244, RZ, !P0 ;  /* 0x000000fff4047207 */ /* 0x000fc60004000000 */
[----:B------:R-:W1:Y:S08]  /*14580*/  LDC.64 R10, c[0x0][R13+0x168] ;  /* 0x00005a000d0a7b82 */ /* 0x000e700000000a00 */
[----:B------:R-:W4:Y:S01]  /*14590*/  LDC.64 R16, c[0x0][R13+0x178] ;  /* 0x00005e000d107b82 */ /* 0x000f220000000a00 */
[----:B---3--:R-:W-:-:S04]  /*145a0*/  IMAD R3, R7, R0, RZ ;  /* 0x0000000007037224 */ /* 0x008fc800078e02ff */
[C---:B------:R-:W-:Y:S02]  /*145b0*/  IMAD R4, R6.reuse, R4, R3 ;  /* 0x0000000406047224 */ /* 0x040fe400078e0203 */
[----:B------:R-:W-:-:S04]  /*145c0*/  IMAD.WIDE.U32 R6, R6, R0, RZ ;  /* 0x0000000006067225 */ /* 0x000fc800078e00ff */
[----:B-1----:R-:W-:-:S04]  /*145d0*/  IMAD.WIDE.U32 R8, R10, R5, RZ ;  /* 0x000000050a087225 */ /* 0x002fc800078e00ff */
[----:B------:R-:W-:Y:S01]  /*145e0*/  IMAD.IADD R4, R7, 0x1, R4 ;  /* 0x0000000107047824 */ /* 0x000fe200078e0204 */
[--C-:B-----5:R-:W-:Y:S01]  /*145f0*/  IADD3 R12, P1, P0, R6, R8, R2.reuse ;  /* 0x00000008060c7210 */ /* 0x120fe2000783e002 */
[----:B------:R-:W-:Y:S01]  /*14600*/  IMAD R3, R11, R5, RZ ;  /* 0x000000050b037224 */ /* 0x000fe200078e02ff */
[----:B------:R-:W-:Y:S02]  /*14610*/  SEL R6, R246, RZ, P2 ;  /* 0x000000fff6067207 */ /* 0x000fe40001000000 */
[----:B------:R-:W-:Y:S01]  /*14620*/  SHF.R.S32.HI R8, RZ, 0x1f, R2 ;  /* 0x0000001fff087819 */ /* 0x000fe20000011402 */
[----:B------:R-:W-:Y:S02]  /*14630*/  IMAD.IADD R9, R9, 0x1, R3 ;  /* 0x0000000109097824 */ /* 0x000fe400078e0203 */
[-C--:B----4-:R-:W-:Y:S02]  /*14640*/  IMAD R10, R17, R6.reuse, RZ ;  /* 0x00000006110a7224 */ /* 0x090fe400078e02ff */
[----:B------:R-:W-:Y:S01]  /*14650*/  IMAD.WIDE.U32 R6, R16, R6, RZ ;  /* 0x0000000610067225 */ /* 0x000fe200078e00ff */
[----:B------:R-:W-:Y:S01]  /*14660*/  IADD3.X R11, R4, R9, R8, P1, P0 ;  /* 0x00000009040b7210 */ /* 0x000fe20000fe0408 */
[----:B------:R-:W3:Y:S02]  /*14670*/  LDL R16, [R1+0x54] ;  /* 0x0000540001107983 */ /* 0x000ee40000100800 */
[----:B------:R-:W-:-:S05]  /*14680*/  IMAD.MOV.U32 R3, RZ, RZ, c[0x0][0x4e8] ;  /* 0x00013a00ff037624 */ /* 0x000fca00078e00ff */
[----:B------:R-:W-:Y:S01]  /*14690*/  ISETP.NE.AND P3, PT, R3, 0x1, PT ;  /* 0x000000010300780c */ /* 0x000fe20003f65270 */
[----:B------:R-:W-:Y:S01]  /*146a0*/  IMAD.IADD R10, R7, 0x1, R10 ;  /* 0x00000001070a7824 */ /* 0x000fe200078e020a */
[----:B------:R-:W1:Y:S01]  /*146b0*/  S2R R87, SR_TID.X ;  /* 0x0000000000577919 */ /* 0x000e620000002100 */
[----:B--2---:R-:W-:-:S10]  /*146c0*/  IMAD R3, R237, 0x80, R19 ;  /* 0x00000080ed037824 */ /* 0x004fd400078e0213 */
[----:B------:R-:W-:-:S04]  /*146d0*/  @P3 IMAD.HI.U32 R9, R3, c[0x0][0x4ec], RZ ;  /* 0x00013b0003093a27 */ /* 0x000fc800078e00ff */
[----:B------:R-:W-:Y:S01]  /*146e0*/  IMAD.MOV.U32 R4, RZ, RZ, R3 ;  /* 0x000000ffff047224 */ /* 0x000fe200078e0003 */
[----:B------:R-:W-:-:S04]  /*146f0*/  @P3 SHF.R.U32.HI R4, RZ, c[0x0][0x4f0], R9 ;  /* 0x00013c00ff043a19 */ /* 0x000fc80000011609 */
[----:B------:R-:W-:Y:S02]  /*14700*/  IADD3 R6, P1, P0, R4, R12, R6 ;  /* 0x0000000c04067210 */ /* 0x000fe4000783e006 */
[----:B------:R-:W-:-:S04]  /*14710*/  SHF.R.S32.HI R7, RZ, 0x1f, R4 ;  /* 0x0000001fff077819 */ /* 0x000fc80000011404 */
[----:B------:R-:W-:Y:S02]  /*14720*/  IADD3.X R7, R7, R11, R10, P1, P0 ;  /* 0x0000000b07077210 */ /* 0x000fe40000fe040a */
[----:B------:R-:W2:Y:S01]  /*14730*/  LDC.64 R10, c[0x0][R13+0x160] ;  /* 0x000058000d0a7b82 */ /* 0x000ea20000000a00 */
[----:B------:R-:W-:-:S04]  /*14740*/  IMAD.MOV R4, RZ, RZ, -R4 ;  /* 0x000000ffff047224 */ /* 0x000fc800078e0a04 */
[----:B------:R-:W-:-:S05]  /*14750*/  IMAD R4, R4, c[0x0][0x4e8], R3 ;  /* 0x00013a0004047a24 */ /* 0x000fca00078e0203 */
[----:B------:R-:W-:Y:S02]  /*14760*/  SHF.R.S32.HI R9, RZ, 0x1f, R4 ;  /* 0x0000001fff097819 */ /* 0x000fe40000011404 */
[----:B-1----:R-:W-:-:S04]  /*14770*/  SHF.R.S32.HI R19, RZ, 0x1f, R87 ;  /* 0x0000001fff137819 */ /* 0x002fc80000011457 */
[----:B------:R-:W-:-:S04]  /*14780*/  LEA.HI R19, R19, R87, RZ, 0x5 ;  /* 0x0000005713137211 */ /* 0x000fc800078f28ff */
[----:B------:R-:W-:Y:S01]  /*14790*/  LOP3.LUT R19, R19, 0xffffffe0, RZ, 0xc0, !PT ;  /* 0xffffffe013137812 */ /* 0x000fe200078ec0ff */
[----:B--2---:R-:W-:-:S04]  /*147a0*/  IMAD.WIDE.U32 R6, R10, R4, R6 ;  /* 0x000000040a067225 */ /* 0x004fc800078e0006 */
[----:B------:R-:W-:-:S04]  /*147b0*/  IMAD R4, R11, R4, RZ ;  /* 0x000000040b047224 */ /* 0x000fc800078e02ff */
[----:B------:R-:W-:Y:S02]  /*147c0*/  IMAD R4, R10, R9, R4 ;  /* 0x000000090a047224 */ /* 0x000fe400078e0204 */
[----:B------:R-:W-:Y:S02]  /*147d0*/  IMAD.MOV.U32 R10, RZ, RZ, c[0x0][0x4a8] ;  /* 0x00012a00ff0a7624 */ /* 0x000fe400078e00ff */
[----:B------:R-:W-:-:S03]  /*147e0*/  IMAD.MOV.U32 R9, RZ, RZ, c[0x0][0x4ac] ;  /* 0x00012b00ff097624 */ /* 0x000fc600078e00ff */
[----:B------:R-:W-:Y:S01]  /*147f0*/  SEL R10, R10, c[0x0][0x450], P2 ;  /* 0x000114000a0a7a07 */ /* 0x000fe20001000000 */
[----:B------:R-:W-:Y:S01]  /*14800*/  IMAD.IADD R4, R7, 0x1, R4 ;  /* 0x0000000107047824 */ /* 0x000fe200078e0204 */
[----:B------:R-:W-:Y:S02]  /*14810*/  SEL R9, R9, c[0x0][0x454], P2 ;  /* 0x0001150009097a07 */ /* 0x000fe40001000000 */
[----:B------:R-:W-:-:S04]  /*14820*/  LEA R10, P0, R6, R10, 0x2 ;  /* 0x0000000a060a7211 */ /* 0x000fc800078010ff */
[----:B------:R-:W-:Y:S01]  /*14830*/  LEA.HI.X R6, R6, R9, R4, 0x2, P0 ;  /* 0x0000000906067211 */ /* 0x000fe200000f1404 */
[----:B------:R-:W-:Y:S01]  /*14840*/  SHFL.IDX PT, R12, R10, RZ, 0x1c1f ;  /* 0x001c1fff0a0c7589 */ /* 0x000fe200000e0000 */
[----:B------:R-:W-:-:S03]  /*14850*/  IMAD.IADD R19, R87, 0x1, -R19 ;  /* 0x0000000157137824 */ /* 0x000fc600078e0a13 */
[----:B------:R-:W1:Y:S01]  /*14860*/  SHFL.IDX PT, R13, R6, RZ, 0x1c1f ;  /* 0x001c1fff060d7589 */ /* 0x000e6200000e0000 */
[----:B------:R-:W-:-:S03]  /*14870*/  IMAD R4, R14, c[0x0][0x4e8], RZ ;  /* 0x00013a000e047a24 */ /* 0x000fc600078e02ff */
[----:B------:R-:W-:Y:S01]  /*14880*/  SHFL.IDX PT, R10, R10, 0x1, 0x1c1f ;  /* 0x003c1f000a0a7f89 */ /* 0x000fe200000e0000 */
[----:B------:R-:W-:-:S03]  /*14890*/  LOP3.LUT P0, RZ, R19, 0x3, RZ, 0xc0, !PT ;  /* 0x0000000313ff7812 */ /* 0x000fc6000780c0ff */
[----:B------:R3:W2:Y:S02]  /*148a0*/  SHFL.IDX PT, R11, R6, 0x1, 0x1c1f ;  /* 0x003c1f00060b7f89 */ /* 0x0006a400000e0000 */
[----:B---3--:R-:W-:-:S05]  /*148b0*/  IMAD R6, R237, 0x80, R16 ;  /* 0x00000080ed067824 */ /* 0x008fca00078e0210 */
[C---:B------:R-:W-:Y:S02]  /*148c0*/  IADD3 R7, R6.reuse, 0x8, RZ ;  /* 0x0000000806077810 */ /* 0x040fe40007ffe0ff */
[-C--:B------:R-:W-:Y:S02]  /*148d0*/  ISETP.GE.OR P1, PT, R6, R4.reuse, P0 ;  /* 0x000000040600720c */ /* 0x080fe40000726670 */
[----:B------:R-:W-:-:S11]  /*148e0*/  ISETP.GE.OR P0, PT, R7, R4, P0 ;  /* 0x000000040700720c */ /* 0x000fd60000706670 */
[----:B-1----:R1:W-:Y:S01]  /*148f0*/  @!P1 ST.E [R12.64], R18 ;  /* 0x000000120c009985 */ /* 0x0023e2000c10190a */
[----:B------:R-:W-:-:S03]  /*14900*/  ISETP.GE.AND P1, PT, R7, R4, PT ;  /* 0x000000040700720c */ /* 0x000fc60003f26270 */
[----:B--2---:R2:W-:Y:S01]  /*14910*/  @!P0 ST.E [R10.64], R15 ;  /* 0x0000000f0a008985 */ /* 0x0045e2000c10190a */
[----:B------:R-:W-:Y:S02]  /*14920*/  ISETP.GE.AND P0, PT, R6, R4, PT ;  /* 0x000000040600720c */ /* 0x000fe40003f06270 */
[----:B-1----:R-:W-:Y:S01]  /*14930*/  P2R R13, PR, RZ, 0x2 ;  /* 0x00000002ff0d7803 */ /* 0x002fe20000000000 */
[----:B------:R-:W-:Y:S05]  /*14940*/  @P2 BRA `(.L_x_283) ;  /* 0x000007c000002947 */ /* 0x000fea0003800000 */
[----:B------:R-:W-:Y:S01]  /*14950*/  IMAD R8, R8, c[0x0][0x3a0], RZ ;  /* 0x0000e80008087a24 */ /* 0x000fe200078e02ff */
[----:B------:R-:W-:Y:S01]  /*14960*/  SHF.R.S32.HI R9, RZ, 0x1f, R0 ;  /* 0x0000001fff097819 */ /* 0x000fe20000011400 */
[C---:B------:R-:W-:Y:S01]  /*14970*/  IMAD.WIDE.U32 R6, R2.reuse, c[0x0][0x3a0], RZ ;  /* 0x0000e80002067a25 */ /* 0x040fe200078e00ff */
[----:B------:R1:W3:Y:S03]  /*14980*/  LDS.128 R24, [R192+0x80] ;  /* 0x00008000c0187984 */ /* 0x0002e60000000c00 */
[----:B------:R-:W-:Y:S01]  /*14990*/  IMAD R2, R2, c[0x0][0x3a4], R8 ;  /* 0x0000e90002027a24 */ /* 0x000fe200078e0208 */
[----:B------:R-:W-:Y:S01]  /*149a0*/  LEA R8, R237, R213, 0x7 ;  /* 0x000000d5ed087211 */ /* 0x000fe200078e38ff */
[----:B------:R1:W4:Y:S03]  /*149b0*/  LDS.128 R36, [R192+0x1080] ;  /* 0x00108000c0247984 */ /* 0x0003260000000c00 */
[----:B------:R-:W-:Y:S01]  /*149c0*/  IADD3 R3, R7, R2, RZ ;  /* 0x0000000207037210 */ /* 0x000fe20007ffe0ff */
[----:B------:R1:W2:Y:S01]  /*149d0*/  LDS.128 R48, [R192+0x2080] ;  /* 0x00208000c0307984 */ /* 0x0002a20000000c00 */
[----:B------:R-:W-:-:S03]  /*149e0*/  MOV R2, R6 ;  /* 0x0000000600027202 */ /* 0x000fc60000000f00 */
[----:B------:R1:W1:Y:S02]  /*149f0*/  LDS.128 R56, [R192+0x3080] ;  /* 0x00308000c0387984 */ /* 0x0002640000000c00 */
[----:B------:R-:W-:Y:S01]  /*14a00*/  IMAD.WIDE.U32 R6, R5, c[0x0][0x3e8], R2 ;  /* 0x0000fa0005067a25 */ /* 0x000fe200078e0002 */
[----:B------:R-:W-:Y:S01]  /*14a10*/  MOV R2, R8 ;  /* 0x0000000800027202 */ /* 0x000fe20000000f00 */
[----:B------:R1:W1:Y:S02]  /*14a20*/  LDS.128 R20, [R192+0x4080] ;  /* 0x00408000c0147984 */ /* 0x0002640000000c00 */
[----:B------:R-:W-:Y:S02]  /*14a30*/  IMAD R3, R9, c[0x0][0x3f0], RZ ;  /* 0x0000fc0009037a24 */ /* 0x000fe400078e02ff */
[----:B------:R-:W-:Y:S01]  /*14a40*/  @P3 IMAD.HI.U32 R9, R8, c[0x0][0x4ec], RZ ;  /* 0x00013b0008093a27 */ /* 0x000fe200078e00ff */
[----:B------:R1:W1:Y:S03]  /*14a50*/  LDS.128 R32, [R192+0x5080] ;  /* 0x00508000c0207984 */ /* 0x0002660000000c00 */
[----:B------:R-:W-:Y:S01]  /*14a60*/  IMAD R7, R5, c[0x0][0x3ec], R7 ;  /* 0x0000fb0005077a24 */ /* 0x000fe200078e0207 */
[----:B------:R1:W1:Y:S01]  /*14a70*/  LDS.128 R44, [R192+0x6080] ;  /* 0x00608000c02c7984 */ /* 0x0002620000000c00 */
[----:B------:R-:W-:Y:S01]  /*14a80*/  @P3 SHF.R.U32.HI R2, RZ, c[0x0][0x4f0], R9 ;  /* 0x00013c00ff023a19 */ /* 0x000fe20000011609 */
[----:B------:R-:W-:-:S02]  /*14a90*/  IMAD R5, R0, c[0x0][0x3f4], R3 ;  /* 0x0000fd0000057a24 */ /* 0x000fc400078e0203 */
[----:B------:R1:W1:Y:S01]  /*14aa0*/  LDS.128 R52, [R192+0x7080] ;  /* 0x00708000c0347984 */ /* 0x0002620000000c00 */
[----:B------:R-:W-:Y:S01]  /*14ab0*/  IMAD.WIDE.U32 R6, R0, c[0x0][0x3f0], R6 ;  /* 0x0000fc0000067a25 */ /* 0x000fe200078e0006 */
[----:B------:R-:W-:Y:S02]  /*14ac0*/  SHF.R.S32.HI R3, RZ, 0x1f, R2 ;  /* 0x0000001fff037819 */ /* 0x000fe40000011402 */
[----:B------:R1:W1:Y:S01]  /*14ad0*/  LDS.128 R16, [R192+0x8080] ;  /* 0x00808000c0107984 */ /* 0x0002620000000c00 */
[----:B------:R-:W-:Y:S02]  /*14ae0*/  IADD3 R0, -R2, RZ, RZ ;  /* 0x000000ff02007210 */ /* 0x000fe40007ffe1ff */
[----:B------:R-:W-:Y:S01]  /*14af0*/  IADD3 R7, R7, R5, RZ ;  /* 0x0000000507077210 */ /* 0x000fe20007ffe0ff */
[----:B------:R1:W1:Y:S01]  /*14b00*/  LDS.128 R28, [R192+0x9080] ;  /* 0x00908000c01c7984 */ /* 0x0002620000000c00 */
[----:B------:R-:W-:Y:S02]  /*14b10*/  IMAD R3, R3, c[0x0][0x3e0], RZ ;  /* 0x0000f80003037a24 */ /* 0x000fe400078e02ff */
[----:B------:R-:W-:Y:S01]  /*14b20*/  IMAD R0, R0, c[0x0][0x4e8], R8 ;  /* 0x00013a0000007a24 */ /* 0x000fe200078e0208 */
[----:B------:R1:W1:Y:S01]  /*14b30*/  LDS.128 R40, [R192+0xa080] ;  /* 0x00a08000c0287984 */ /* 0x0002620000000c00 */
[----:B------:R-:W-:-:S02]  /*14b40*/  IMAD R8, R2, c[0x0][0x3e4], R3 ;  /* 0x0000f90002087a24 */ /* 0x000fc400078e0203 */
[----:B------:R-:W-:Y:S01]  /*14b50*/  IMAD.WIDE.U32 R2, R2, c[0x0][0x3e0], R6 ;  /* 0x0000f80002027a25 */ /* 0x000fe200078e0006 */
[----:B------:R1:W1:Y:S01]  /*14b60*/  LDS.128 R60, [R192+0xb080] ;  /* 0x00b08000c03c7984 */ /* 0x0002620000000c00 */
[----:B------:R-:W-:-:S03]  /*14b70*/  SHF.R.S32.HI R5, RZ, 0x1f, R0 ;  /* 0x0000001fff057819 */ /* 0x000fc60000011400 */
[----:B------:R-:W-:Y:S02]  /*14b80*/  IADD3 R3, R3, R8, RZ ;  /* 0x0000000803037210 */ /* 0x000fe40007ffe0ff */
[----:B------:R-:W-:-:S03]  /*14b90*/  IMAD R5, R5, c[0x0][0x3d8], RZ ;  /* 0x0000f60005057a24 */ /* 0x000fc600078e02ff */
[----:B------:R-:W-:-:S04]  /*14ba0*/  IMAD.WIDE.U32 R2, R0, c[0x0][0x3d8], R2 ;  /* 0x0000f60000027a25 */ /* 0x000fc800078e0002 */
[----:B------:R-:W-:Y:S01]  /*14bb0*/  IMAD R0, R0, c[0x0][0x3dc], R5 ;  /* 0x0000f70000007a24 */ /* 0x000fe200078e0205 */
[----:B------:R-:W-:Y:S02]  /*14bc0*/  LEA R12, P0, R2, c[0x0][0x380], 0x1 ;  /* 0x0000e000020c7a11 */ /* 0x000fe400078008ff */
[----:B------:R-:W-:Y:S02]  /*14bd0*/  LEA R5, R237, R247, 0x7 ;  /* 0x000000f7ed057211 */ /* 0x000fe400078e38ff */
[----:B------:R-:W-:-:S04]  /*14be0*/  IADD3 R0, R3, R0, RZ ;  /* 0x0000000003007210 */ /* 0x000fc80007ffe0ff */
[----:B------:R-:W-:Y:S01]  /*14bf0*/  LEA.HI.X R6, R2, c[0x0][0x384], R0, 0x1, P0 ;  /* 0x0000e10002067a11 */ /* 0x000fe200000f0c00 */
[----:B------:R-:W-:Y:S05]  /*14c00*/  BRA.DIV ~URZ, `(.L_x_284) ;  /* 0x000044827f007947 */ /* 0x000fea000b800000 */
[----:B--234-:R2:W3:Y:S02]  /*14c10*/  SHFL.IDX PT, R7, R6, RZ, 0x181f ;  /* 0x00181fff06077589 */ /* 0x01c4e400000e0000 */
.L_x_355:
[----:B------:R-:W-:Y:S05]  /*14c20*/  BRA.DIV ~URZ, `(.L_x_285) ;  /* 0x000044d27f007947 */ /* 0x000fea000b800000 */
[----:B------:R4:W2:Y:S02]  /*14c30*/  SHFL.IDX PT, R0, R12, RZ, 0x181f ;  /* 0x00181fff0c007589 */ /* 0x0008a400000e0000 */
.L_x_356:
[----:B------:R-:W-:Y:S01]  /*14c40*/  ISETP.GE.AND P0, PT, R5, R4, PT ;  /* 0x000000040500720c */ /* 0x000fe20003f06270 */
[----:B------:R-:W-:-:S12]  /*14c50*/  BSSY B0, `(.L_x_286) ;  /* 0x000000e000007945 */ /* 0x000fd80003800000 */
[----:B------:R-:W-:Y:S05]  /*14c60*/  @P0 BRA `(.L_x_287) ;  /* 0x000000c000000947 */ /* 0x000fea0003800000 */
[----:B------:R-:W-:Y:S02]  /*14c70*/  ISETP.GE.AND P2, PT, R210, c[0x0][0x3c8], PT ;  /* 0x0000f200d2007a0c */ /* 0x000fe40003f46270 */
[----:B------:R-:W-:Y:S02]  /*14c80*/  ISETP.GE.AND P1, PT, R208, c[0x0][0x3c8], PT ;  /* 0x0000f200d0007a0c */ /* 0x000fe40003f26270 */
[----:B------:R-:W-:-:S09]  /*14c90*/  ISETP.GE.AND P0, PT, R209, c[0x0][0x3c8], PT ;  /* 0x0000f200d1007a0c */ /* 0x000fd20003f06270 */
        /* <DEDUP_REMOVED lines=9> */
.L_x_287:
[----:B------:R-:W-:Y:S05]  /*14d30*/  BSYNC B0 ;  /* 0x0000000000007941 */ /* 0x000fea0003800000 */
.L_x_286:
[----:B------:R-:W-:Y:S05]  /*14d40*/  BRA.DIV ~URZ, `(.L_x_288) ;  /* 0x000044127f007947 */ /* 0x000fea000b800000 */
[----:B---3--:R3:W4:Y:S04]  /*14d50*/  SHFL.IDX PT, R7, R6, 0x1, 0x181f ;  /* 0x00381f0006077f89 */ /* 0x00872800000e0000 */
[----:B--2---:R3:W2:Y:S02]  /*14d60*/  SHFL.IDX PT, R0, R12, 0x1, 0x181f ;  /* 0x00381f000c007f89 */ /* 0x0046a400000e0000 */
.L_x_357:
[----:B------:R-:W-:Y:S01]  /*14d70*/  IADD3 R2, R5, 0x20, RZ ;  /* 0x0000002005027810 */ /* 0x000fe20007ffe0ff */
[----:B------:R-:W-:Y:S03]  /*14d80*/  BSSY B0, `(.L_x_289) ;  /* 0x000000f000007945 */ /* 0x000fe60003800000 */
[----:B------:R-:W-:-:S13]  /*14d90*/  ISETP.GE.AND P0, PT, R2, R4, PT ;  /* 0x000000040200720c */ /* 0x000fda0003f06270 */
[----:B------:R-:W-:Y:S05]  /*14da0*/  @P0 BRA `(.L_x_290) ;  /* 0x000000c000000947 */ /* 0x000fea0003800000 */
[----:B------:R-:W-:Y:S02]  /*14db0*/  ISETP.GE.AND P2, PT, R210, c[0x0][0x3c8], PT ;  /* 0x0000f200d2007a0c */ /* 0x000fe40003f46270 */
[----:B------:R-:W-:Y:S02]  /*14dc0*/  ISETP.GE.AND P1, PT, R208, c[0x0][0x3c8], PT ;  /* 0x0000f200d0007a0c */ /* 0x000fe40003f26270 */
[----:B------:R-:W-:-:S09]  /*14dd0*/  ISETP.GE.AND P0, PT, R209, c[0x0][0x3c8], PT ;  /* 0x0000f200d1007a0c */ /* 0x000fd20003f06270 */
        /* <DEDUP_REMOVED lines=9> */
.L_x_290:
[----:B------:R-:W-:Y:S05]  /*14e70*/  BSYNC B0 ;  /* 0x0000000000007941 */ /* 0x000fea0003800000 */
.L_x_289:
[----:B------:R-:W-:Y:S05]  /*14e80*/  BRA.DIV ~URZ, `(.L_x_291) ;  /* 0x000043927f007947 */ /* 0x000fea000b800000 */
[----:B----4-:R4:W3:Y:S02]  /*14e90*/  SHFL.IDX PT, R7, R6, 0x2, 0x181f ;  /* 0x00581f0006077f89 */ /* 0x0108e400000e0000 */
.L_x_358:
[----:B------:R-:W-:Y:S05]  /*14ea0*/  BRA.DIV ~URZ, `(.L_x_292) ;  /* 0x000043e27f007947 */ /* 0x000fea000b800000 */
[----:B--2---:R2:W4:Y:S02]  /*14eb0*/  SHFL.IDX PT, R0, R12, 0x2, 0x181f ;  /* 0x00581f000c007f89 */ /* 0x00452400000e0000 */
.L_x_359:
[----:B------:R-:W-:Y:S01]  /*14ec0*/  IADD3 R2, R5, 0x40, RZ ;  /* 0x0000004005027810 */ /* 0x000fe20007ffe0ff */
[----:B------:R-:W-:Y:S03]  /*14ed0*/  BSSY B0, `(.L_x_293) ;  /* 0x000000f000007945 */ /* 0x000fe60003800000 */
[----:B------:R-:W-:-:S13]  /*14ee0*/  ISETP.GE.AND P0, PT, R2, R4, PT ;  /* 0x000000040200720c */ /* 0x000fda0003f06270 */
[----:B------:R-:W-:Y:S05]  /*14ef0*/  @P0 BRA `(.L_x_294) ;  /* 0x000000c000000947 */ /* 0x000fea0003800000 */
[----:B------:R-:W-:Y:S02]  /*14f00*/  ISETP.GE.AND P2, PT, R210, c[0x0][0x3c8], PT ;  /* 0x0000f200d2007a0c */ /* 0x000fe40003f46270 */
[----:B------:R-:W-:Y:S02]  /*14f10*/  ISETP.GE.AND P1, PT, R208, c[0x0][0x3c8], PT ;  /* 0x0000f200d0007a0c */ /* 0x000fe40003f26270 */
[----:B------:R-:W-:-:S09]  /*14f20*/  ISETP.GE.AND P0, PT, R209, c[0x0][0x3c8], PT ;  /* 0x0000f200d1007a0c */ /* 0x000fd20003f06270 */
        /* <DEDUP_REMOVED lines=9> */
.L_x_294:
[----:B------:R-:W-:Y:S05]  /*14fc0*/  BSYNC B0 ;  /* 0x0000000000007941 */ /* 0x000fea0003800000 */
.L_x_293:
[----:B------:R-:W-:Y:S05]  /*14fd0*/  BRA.DIV ~URZ, `(.L_x_295) ;  /* 0x000043127f007947 */ /* 0x000fea000b800000 */
[----:B---34-:R-:W3:Y:S04]  /*14fe0*/  SHFL.IDX PT, R6, R6, 0x3, 0x181f ;  /* 0x00781f0006067f89 */ /* 0x018ee800000e0000 */
[----:B------:R4:W2:Y:S02]  /*14ff0*/  SHFL.IDX PT, R0, R12, 0x3, 0x181f ;  /* 0x00781f000c007f89 */ /* 0x0008a400000e0000 */
.L_x_360:
[----:B------:R-:W-:-:S04]  /*15000*/  IADD3 R2, R5, 0x60, RZ ;  /* 0x0000006005027810 */ /* 0x000fc80007ffe0ff */
[----:B------:R-:W-:-:S13]  /*15010*/  ISETP.GE.AND P0, PT, R2, R4, PT ;  /* 0x000000040200720c */ /* 0x000fda0003f06270 */
[----:B------:R-:W-:Y:S05]  /*15020*/  @P0 BRA `(.L_x_296) ;  /* 0x0000252000000947 */ /* 0x000fea0003800000 */
[----:B------:R-:W-:Y:S02]  /*15030*/  ISETP.GE.AND P1, PT, R210, c[0x0][0x3c8], PT ;  /* 0x0000f200d2007a0c */ /* 0x000fe40003f26270 */
[----:B------:R-:W-:-:S11]  /*15040*/  ISETP.GE.AND P0, PT, R208, c[0x0][0x3c8], PT ;  /* 0x0000f200d0007a0c */ /* 0x000fd60003f06270 */
[-C--:B--2---:R-:W-:Y:S02]  /*15050*/  @!P1 LEA R4, P3, R210, R0.reuse, 0x1 ;  /* 0x00000000d2049211 */ /* 0x084fe400078608ff */
[----:B------:R-:W-:Y:S02]  /*15060*/  @!P0 LEA R2, P2, R208, R0, 0x1 ;  /* 0x00000000d0028211 */ /* 0x000fe400078408ff */
[-C--:B---3--:R-:W-:Y:S02]  /*15070*/  @!P1 LEA.HI.X R5, R210, R6.reuse, R211, 0x1, P3 ;  /* 0x00000006d2059211 */ /* 0x088fe400018f0cd3 */
[----:B------:R-:W-:-:S03]  /*15080*/  @!P0 LEA.HI.X R3, R208, R6, R225, 0x1, P2 ;  /* 0x00000006d0038211 */ /* 0x000fc600010f0ce1 */
[----:B-1----:R1:W-:Y:S04]  /*15090*/  @!P1 ST.E.128 [R4.64], R56 ;  /* 0x0000003804009985 */ /* 0x0023e8000c101d0a */
[----:B------:R1:W-:Y:S01]  /*150a0*/  @!P0 ST.E.128 [R2.64], R52 ;  /* 0x0000003402008985 */ /* 0x0003e2000c101d0a */
[----:B------:R-:W-:-:S13]  /*150b0*/  ISETP.GE.AND P0, PT, R209, c[0x0][0x3c8], PT ;  /* 0x0000f200d1007a0c */ /* 0x000fda0003f06270 */
[----:B------:R-:W-:Y:S05]  /*150c0*/  @P0 BRA `(.L_x_296) ;  /* 0x0000248000000947 */ /* 0x000fea0003800000 */
[----:B-1----:R-:W-:-:S04]  /*150d0*/  LEA R2, P0, R209, R0, 0x1 ;  /* 0x00000000d1027211 */ /* 0x002fc800078008ff */
[----:B------:R-:W-:-:S05]  /*150e0*/  LEA.HI.X R3, R209, R6, R224, 0x1, P0 ;  /* 0x00000006d1037211 */ /* 0x000fca00000f0ce0 */
[----:B------:R1:W-:Y:S01]  /*150f0*/  ST.E.128 [R2.64], R60 ;  /* 0x0000003c02007985 */ /* 0x0003e2000c101d0a */
[----:B------:R-:W-:Y:S05]  /*15100*/  BRA `(.L_x_296) ;  /* 0x0000244000007947 */ /* 0x000fea0003800000 */
.L_x_283:
[----:B------:R-:W-:Y:S02]  /*15110*/  IMAD R8, R8, c[0x0][0x408], RZ ;  /* 0x0001020008087a24 */ /* 0x000fe400078e02ff */
[----:B------:R-:W-:-:S04]  /*15120*/  IMAD.WIDE.U32 R6, R2, c[0x0][0x408], RZ ;  /* 0x0001020002067a25 */ /* 0x000fc800078e00ff */
[----:B------:R-:W-:Y:S01]  /*15130*/  IMAD R8, R2, c[0x0][0x40c], R8 ;  /* 0x0001030002087a24 */ /* 0x000fe200078e0208 */
[----:B------:R-:W-:-:S04]  /*15140*/  SHF.R.S32.HI R2, RZ, 0x1f, R0 ;  /* 0x0000001fff027819 */ /* 0x000fc80000011400 */
[----:B------:R-:W-:Y:S01]  /*15150*/  IADD3 R7, R7, R8, RZ ;  /* 0x0000000807077210 */ /* 0x000fe20007ffe0ff */
[----:B------:R-:W-:-:S04]  /*15160*/  IMAD R2, R2, c[0x0][0x440], RZ ;  /* 0x0001100002027a24 */ /* 0x000fc800078e02ff */
[----:B------:R-:W-:-:S04]  /*15170*/  IMAD.WIDE.U32 R6, R5, c[0x0][0x438], R6 ;  /* 0x00010e0005067a25 */ /* 0x000fc800078e0006 */
[----:B------:R-:W-:Y:S01]  /*15180*/  IMAD R5, R5, c[0x0][0x43c], R7 ;  /* 0x00010f0005057a24 */ /* 0x000fe200078e0207 */
[----:B------:R-:W-:Y:S01]  /*15190*/  MOV R4, R6 ;  /* 0x0000000600047202 */ /* 0x000fe20000000f00 */
[----:B------:R-:W-:-:S04]  /*151a0*/  IMAD R2, R0, c[0x0][0x444], R2 ;  /* 0x0001110000027a24 */ /* 0x000fc800078e0202 */
[----:B------:R-:W-:Y:S01]  /*151b0*/  IMAD.WIDE.U32 R4, R0, c[0x0][0x440], R4 ;  /* 0x0001100000047a25 */ /* 0x000fe200078e0004 */
[----:B------:R-:W-:-:S04]  /*151c0*/  MOV R0, R3 ;  /* 0x0000000300007202 */ /* 0x000fc80000000f00 */
[----:B------:R-:W-:Y:S01]  /*151d0*/  IADD3 R5, R5, R2, RZ ;  /* 0x0000000205057210 */ /* 0x000fe20007ffe0ff */
[----:B------:R-:W-:-:S04]  /*151e0*/  @P3 IMAD.HI.U32 R2, R3, c[0x0][0x4ec], RZ ;  /* 0x00013b0003023a27 */ /* 0x000fc800078e00ff */
[----:B------:R-:W-:Y:S01]  /*151f0*/  IMAD.WIDE.U32 R4, R246, c[0x0][0x448], R4 ;  /* 0x00011200f6047a25 */ /* 0x000fe200078e0004 */
[----:B------:R-:W-:-:S03]  /*15200*/  @P3 SHF.R.U32.HI R0, RZ, c[0x0][0x4f0], R2 ;  /* 0x00013c00ff003a19 */ /* 0x000fc60000011602 */
[----:B------:R-:W-:Y:S01]  /*15210*/  IMAD R5, R246, c[0x0][0x44c], R5 ;  /* 0x00011300f6057a24 */ /* 0x000fe200078e0205 */
[----:B------:R-:W-:-:S03]  /*15220*/  SHF.R.S32.HI R2, RZ, 0x1f, R0 ;  /* 0x0000001fff027819 */ /* 0x000fc60000011400 */
[----:B------:R-:W-:-:S04]  /*15230*/  IMAD.WIDE.U32 R4, R0, c[0x0][0x430], R4 ;  /* 0x00010c0000047a25 */ /* 0x000fc800078e0004 */
[----:B------:R-:W-:-:S04]  /*15240*/  IMAD R2, R2, c[0x0][0x430], RZ ;  /* 0x00010c0002027a24 */ /* 0x000fc800078e02ff */
[C---:B------:R-:W-:Y:S01]  /*15250*/  IMAD R2, R0.reuse, c[0x0][0x434], R2 ;  /* 0x00010d0000027a24 */ /* 0x040fe200078e0202 */
[----:B------:R-:W-:-:S05]  /*15260*/  IADD3 R0, -R0, RZ, RZ ;  /* 0x000000ff00007210 */ /* 0x000fca0007ffe1ff */
[----:B------:R-:W-:Y:S01]  /*15270*/  IMAD R0, R0, c[0x0][0x4e8], R3 ;  /* 0x00013a0000007a24 */ /* 0x000fe200078e0203 */
[----:B------:R-:W-:Y:S02]  /*15280*/  IADD3 R3, R5, R2, RZ ;  /* 0x0000000205037210 */ /* 0x000fe40007ffe0ff */
[----:B------:R-:W-:Y:S02]  /*15290*/  MOV R2, R4 ;  /* 0x0000000400027202 */ /* 0x000fe40000000f00 */
[----:B------:R-:W-:-:S03]  /*152a0*/  SHF.R.S32.HI R4, RZ, 0x1f, R0 ;  /* 0x0000001fff047819 */ /* 0x000fc60000011400 */
[----:B------:R-:W-:-:S04]  /*152b0*/  IMAD.WIDE.U32 R2, R0, c[0x0][0x428], R2 ;  /* 0x00010a0000027a25 */ /* 0x000fc800078e0002 */
[----:B------:R-:W-:Y:S01]  /*152c0*/  IMAD R4, R4, c[0x0][0x428], RZ ;  /* 0x00010a0004047a24 */ /* 0x000fe200078e02ff */
[----:B------:R-:W-:-:S03]  /*152d0*/  LEA R12, P1, R2, c[0x0][0x400], 0x2 ;  /* 0x00010000020c7a11 */ /* 0x000fc600078210ff */
[----:B------:R-:W-:-:S05]  /*152e0*/  IMAD R0, R0, c[0x0][0x42c], R4 ;  /* 0x00010b0000007a24 */ /* 0x000fca00078e0204 */
[----:B------:R-:W-:-:S04]  /*152f0*/  IADD3 R0, R3, R0, RZ ;  /* 0x0000000003007210 */ /* 0x000fc80007ffe0ff */
[----:B------:R-:W-:Y:S01]  /*15300*/  LEA.HI.X R5, R2, c[0x0][0x404], R0, 0x2, P1 ;  /* 0x0001010002057a11 */ /* 0x000fe200008f1400 */
[----:B------:R-:W-:Y:S05]  /*15310*/  BRA.DIV ~URZ, `(.L_x_297) ;  /* 0x000040927f007947 */ /* 0x000fea000b800000 */
[----:B------:R1:W3:Y:S02]  /*15320*/  SHFL.IDX PT, R4, R5, RZ, 0x1c1f ;  /* 0x001c1fff05047589 */ /* 0x0002e400000e0000 */
.L_x_361:
[----:B------:R-:W-:Y:S05]  /*15330*/  BRA.DIV ~URZ, `(.L_x_298) ;  /* 0x000040e27f007947 */ /* 0x000fea000b800000 */
[----:B------:R4:W1:Y:S02]  /*15340*/  SHFL.IDX PT, R0, R12, RZ, 0x1c1f ;  /* 0x001c1fff0c007589 */ /* 0x00086400000e0000 */
.L_x_362:
[----:B------:R-:W-:Y:S01]  /*15350*/  BSSY B0, `(.L_x_299) ;  /* 0x00000a8000007945 */ /* 0x000fe20003800000 */
[----:B------:R-:W-:Y:S05]  /*15360*/  @P0 BRA `(.L_x_300) ;  /* 0x00000a6000000947 */ /* 0x000fea0003800000 */
[C---:B------:R-:W-:Y:S02]  /*15370*/  ISETP.GE.AND P0, PT, R248.reuse, c[0x0][0x3c8], PT ;  /* 0x0000f200f8007a0c */ /* 0x040fe40003f06270 */
[C---:B------:R-:W-:Y:S02]  /*15380*/  IADD3 R7, R248.reuse, 0x8, RZ ;  /* 0x00000008f8077810 */ /* 0x040fe40007ffe0ff */
[C---:B------:R-:W-:Y:S02]  /*15390*/  IADD3 R6, R248.reuse, 0x10, RZ ;  /* 0x00000010f8067810 */ /* 0x040fe40007ffe0ff */
[----:B------:R-:W-:Y:S02]  /*153a0*/  ISETP.GE.AND P1, PT, R7, c[0x0][0x3c8], PT ;  /* 0x0000f20007007a0c */ /* 0x000fe40003f26270 */
[----:B------:R-:W-:-:S02]  /*153b0*/  IADD3 R9, R248, 0x8, RZ ;  /* 0x00000008f8097810 */ /* 0x000fc40007ffe0ff */
[----:B------:R-:W-:Y:S02]  /*153c0*/  ISETP.GE.AND P2, PT, R6, c[0x0][0x3c8], PT ;  /* 0x0000f20006007a0c */ /* 0x000fe40003f46270 */
[----:B------:R-:W-:Y:S01]  /*153d0*/  SHF.R.S32.HI R9, RZ, 0x1f, R9 ;  /* 0x0000001fff097819 */ /* 0x000fe20000011409 */
[----:B-1----:R-:W-:Y:S01]  /*153e0*/  @!P0 IMAD.MOV.U32 R2, RZ, RZ, R0 ;  /* 0x000000ffff028224 */ /* 0x002fe200078e0000 */
[C---:B------:R-:W-:Y:S01]  /*153f0*/  IADD3 R8, R248.reuse, 0x18, RZ ;  /* 0x00000018f8087810 */ /* 0x040fe20007ffe0ff */
[----:B---3--:R-:W-:Y:S01]  /*15400*/  @!P0 IMAD.MOV.U32 R3, RZ, RZ, R4 ;  /* 0x000000ffff038224 */ /* 0x008fe200078e0004 */
[C---:B--2---:R-:W-:Y:S02]  /*15410*/  IADD3 R10, R248.reuse, 0x30, RZ ;  /* 0x00000030f80a7810 */ /* 0x044fe40007ffe0ff */
[C---:B------:R-:W-:Y:S01]  /*15420*/  IADD3 R14, R248.reuse, 0x40, RZ ;  /* 0x00000040f80e7810 */ /* 0x040fe20007ffe0ff */
[----:B------:R-:W-:Y:S01]  /*15430*/  @!P0 IMAD.WIDE R2, R248, 0x4, R2 ;  /* 0x00000004f8028825 */ /* 0x000fe200078e0202 */
[----:B------:R-:W-:-:S02]  /*15440*/  ISETP.GE.AND P3, PT, R10, c[0x0][0x3c8], PT ;  /* 0x0000f2000a007a0c */ /* 0x000fc40003f66270 */
[----:B------:R-:W-:Y:S02]  /*15450*/  IADD3 R15, R248, 0x30, RZ ;  /* 0x00000030f80f7810 */ /* 0x000fe40007ffe0ff */
[----:B------:R1:W-:Y:S01]  /*15460*/  @!P0 ST.E.64 [R2.64], R22 ;  /* 0x0000001602008985 */ /* 0x0003e2000c101b0a */
[----:B------:R-:W-:Y:S02]  /*15470*/  ISETP.GE.AND P4, PT, R14, c[0x0][0x3c8], PT ;  /* 0x0000f2000e007a0c */ /* 0x000fe40003f86270 */
[C---:B------:R-:W-:Y:S02]  /*15480*/  IADD3 R11, R248.reuse, 0x38, RZ ;  /* 0x00000038f80b7810 */ /* 0x040fe40007ffe0ff */
[----:B------:R-:W-:Y:S02]  /*15490*/  SHF.R.S32.HI R15, RZ, 0x1f, R15 ;  /* 0x0000001fff0f7819 */ /* 0x000fe4000001140f */
[----:B------:R-:W-:Y:S02]  /*154a0*/  SHF.R.S32.HI R11, RZ, 0x1f, R11 ;  /* 0x0000001fff0b7819 */ /* 0x000fe4000001140b */
[----:B------:R-:W-:-:S02]  /*154b0*/  IADD3 R16, R248, 0x60, RZ ;  /* 0x00000060f8107810 */ /* 0x000fc40007ffe0ff */
[C---:B------:R-:W-:Y:S02]  /*154c0*/  IADD3 R17, R248.reuse, 0x80, RZ ;  /* 0x00000080f8117810 */ /* 0x040fe40007ffe0ff */
[----:B------:R-:W-:Y:S02]  /*154d0*/  SHF.R.S32.HI R16, RZ, 0x1f, R16 ;  /* 0x0000001fff107819 */ /* 0x000fe40000011410 */
[----:B------:R-:W-:Y:S02]  /*154e0*/  SHF.R.S32.HI R17, RZ, 0x1f, R17 ;  /* 0x0000001fff117819 */ /* 0x000fe40000011411 */
[C---:B------:R-:W-:Y:S02]  /*154f0*/  IADD3 R18, R248.reuse, 0xa8, RZ ;  /* 0x000000a8f8127810 */ /* 0x040fe40007ffe0ff */
[----:B------:R-:W-:-:S04]  /*15500*/  IADD3 R19, R248, 0xa8, RZ ;  /* 0x000000a8f8137810 */ /* 0x000fc80007ffe0ff */
[----:B------:R-:W-:Y:S02]  /*15510*/  SHF.R.S32.HI R19, RZ, 0x1f, R19 ;  /* 0x0000001fff137819 */ /* 0x000fe40000011413 */
[----:B-1----:R-:W-:-:S04]  /*15520*/  @!P1 LEA R2, P0, R7, R0, 0x2 ;  /* 0x0000000007029211 */ /* 0x002fc800078010ff */
[----:B------:R-:W-:Y:S02]  /*15530*/  @!P1 LEA.HI.X R3, R7, R4, R9, 0x2, P0 ;  /* 0x0000000407039211 */ /* 0x000fe400000f1409 */
[C---:B------:R-:W-:Y:S02]  /*15540*/  IADD3 R9, R248.reuse, 0x10, RZ ;  /* 0x00000010f8097810 */ /* 0x040fe40007ffe0ff */
[----:B------:R-:W-:Y:S01]  /*15550*/  IADD3 R7, R248, 0x20, RZ ;  /* 0x00000020f8077810 */ /* 0x000fe20007ffe0ff */
[----:B------:R1:W-:Y:S01]  /*15560*/  @!P1 ST.E.64 [R2.64], R24 ;  /* 0x0000001802009985 */ /* 0x0003e2000c101b0a */
[----:B------:R-:W-:Y:S02]  /*15570*/  ISETP.GE.AND P1, PT, R8, c[0x0][0x3c8], PT ;  /* 0x0000f20008007a0c */ /* 0x000fe40003f26270 */
[----:B------:R-:W-:Y:S02]  /*15580*/  SHF.R.S32.HI R9, RZ, 0x1f, R9 ;  /* 0x0000001fff097819 */ /* 0x000fe40000011409 */
[----:B-1----:R-:W-:-:S04]  /*15590*/  @!P2 LEA R2, P0, R6, R0, 0x2 ;  /* 0x000000000602a211 */ /* 0x002fc800078010ff */
[----:B------:R-:W-:Y:S02]  /*155a0*/  @!P2 LEA.HI.X R3, R6, R4, R9, 0x2, P0 ;  /* 0x000000040603a211 */ /* 0x000fe400000f1409 */
[C---:B------:R-:W-:Y:S02]  /*155b0*/  IADD3 R9, R248.reuse, 0x18, RZ ;  /* 0x00000018f8097810 */ /* 0x040fe40007ffe0ff */
[----:B------:R-:W-:Y:S01]  /*155c0*/  IADD3 R6, R248, 0x28, RZ ;  /* 0x00000028f8067810 */ /* 0x000fe20007ffe0ff */
[----:B------:R1:W-:Y:S01]  /*155d0*/  @!P2 ST.E.64 [R2.64], R26 ;  /* 0x0000001a0200a985 */ /* 0x0003e2000c101b0a */
[----:B------:R-:W-:Y:S02]  /*155e0*/  SHF.R.S32.HI R9, RZ, 0x1f, R9 ;  /* 0x0000001fff097819 */ /* 0x000fe40000011409 */
[----:B------:R-:W-:Y:S02]  /*155f0*/  ISETP.GE.AND P2, PT, R7, c[0x0][0x3c8], PT ;  /* 0x0000f20007007a0c */ /* 0x000fe40003f46270 */
        /* <DEDUP_REMOVED lines=16> */
[----:B------:R-:W-:-:S03]  /*15700*/  @!P3 LEA R6, P5, R10, R0, 0x2 ;  /* 0x000000000a06b211 */ /* 0x000fc600078a10ff */
[----:B------:R1:W-:Y:S01]  /*15710*/  @!P1 ST.E.64 [R2.64], R32 ;  /* 0x0000002002009985 */ /* 0x0003e2000c101b0a */
[----:B------:R-:W-:Y:S02]  /*15720*/  ISETP.GE.AND P1, PT, R9, c[0x0][0x3c8], PT ;  /* 0x0000f20009007a0c */ /* 0x000fe40003f26270 */
[----:B------:R-:W-:Y:S02]  /*15730*/  @!P3 LEA.HI.X R7, R10, R4, R15, 0x2, P5 ;  /* 0x000000040a07b211 */ /* 0x000fe400028f140f */
[C---:B------:R-:W-:Y:S02]  /*15740*/  IADD3 R10, R248.reuse, 0x50, RZ ;  /* 0x00000050f80a7810 */ /* 0x040fe40007ffe0ff */
[----:B------:R-:W-:Y:S01]  /*15750*/  IADD3 R15, R248, 0x40, RZ ;  /* 0x00000040f80f7810 */ /* 0x000fe20007ffe0ff */
[----:B------:R2:W-:Y:S01]  /*15760*/  @!P3 ST.E.64 [R6.64], R34 ;  /* 0x000000220600b985 */ /* 0x0005e2000c101b0a */
[----:B------:R-:W-:Y:S02]  /*15770*/  ISETP.GE.AND P3, PT, R10, c[0x0][0x3c8], PT ;  /* 0x0000f2000a007a0c */ /* 0x000fe40003f66270 */
[----:B------:R-:W-:-:S02]  /*15780*/  SHF.R.S32.HI R15, RZ, 0x1f, R15 ;  /* 0x0000001fff0f7819 */ /* 0x000fc4000001140f */
[----:B-1----:R-:W-:-:S04]  /*15790*/  @!P2 LEA R2, P0, R8, R0, 0x2 ;  /* 0x000000000802a211 */ /* 0x002fc800078010ff */
[----:B------:R-:W-:Y:S02]  /*157a0*/  @!P2 LEA.HI.X R3, R8, R4, R11, 0x2, P0 ;  /* 0x000000040803a211 */ /* 0x000fe400000f140b */
[C---:B------:R-:W-:Y:S02]  /*157b0*/  IADD3 R8, R248.reuse, 0x58, RZ ;  /* 0x00000058f8087810 */ /* 0x040fe40007ffe0ff */
[----:B------:R-:W-:Y:S01]  /*157c0*/  IADD3 R11, R248, 0x48, RZ ;  /* 0x00000048f80b7810 */ /* 0x000fe20007ffe0ff */
[----:B------:R1:W-:Y:S01]  /*157d0*/  @!P2 ST.E.64 [R2.64], R100 ;  /* 0x000000640200a985 */ /* 0x0003e2000c101b0a */
[----:B--2---:R-:W-:Y:S02]  /*157e0*/  @!P4 LEA R6, P5, R14, R0, 0x2 ;  /* 0x000000000e06c211 */ /* 0x004fe400078a10ff */
[----:B------:R-:W-:Y:S02]  /*157f0*/  ISETP.GE.AND P2, PT, R8, c[0x0][0x3c8], PT ;  /* 0x0000f20008007a0c */ /* 0x000fe40003f46270 */
[----:B------:R-:W-:-:S02]  /*15800*/  SHF.R.S32.HI R11, RZ, 0x1f, R11 ;  /* 0x0000001fff0b7819 */ /* 0x000fc4000001140b */
        /* <DEDUP_REMOVED lines=11> */
[----:B------:R-:W-:Y:S02]  /*158c0*/  ISETP.GE.AND P1, PT, R9, c[0x0][0x3c8], PT ;  /* 0x0000f20009007a0c */ /* 0x000fe40003f26270 */
[----:B--2---:R-:W-:Y:S02]  /*158d0*/  @!P3 LEA R6, P5, R10, R0, 0x2 ;  /* 0x000000000a06b211 */ /* 0x004fe400078a10ff */
[----:B------:R-:W-:-:S02]  /*158e0*/  SHF.R.S32.HI R11, RZ, 0x1f, R11 ;  /* 0x0000001fff0b7819 */ /* 0x000fc4000001140b */
[----:B------:R-:W-:Y:S02]  /*158f0*/  @!P3 LEA.HI.X R7, R10, R4, R15, 0x2, P5 ;  /* 0x000000040a07b211 */ /* 0x000fe400028f140f */
[C---:B------:R-:W-:Y:S02]  /*15900*/  IADD3 R10, R248.reuse, 0x70, RZ ;  /* 0x00000070f80a7810 */ /* 0x040fe40007ffe0ff */
[----:B------:R-:W-:Y:S01]  /*15910*/  IADD3 R15, R248, 0x80, RZ ;  /* 0x00000080f80f7810 */ /* 0x000fe20007ffe0ff */
[----:B------:R2:W-:Y:S01]  /*15920*/  @!P3 ST.E.64 [R6.64], R44 ;  /* 0x0000002c0600b985 */ /* 0x0005e2000c101b0a */
[----:B------:R-:W-:Y:S02]  /*15930*/  ISETP.GE.AND P3, PT, R10, c[0x0][0x3c8], PT ;  /* 0x0000f2000a007a0c */ /* 0x000fe40003f66270 */
        /* <DEDUP_REMOVED lines=23> */
[----:B------:R-:W-:Y:S02]  /*15ab0*/  ISETP.GE.AND P6, PT, R11, c[0x0][0x3c8], PT ;  /* 0x0000f2000b007a0c */ /* 0x000fe40003fc6270 */
[C---:B------:R-:W-:Y:S01]  /*15ac0*/  IADD3 R16, R248.reuse, 0x88, RZ ;  /* 0x00000088f8107810 */ /* 0x040fe20007ffe0ff */
[----:B------:R2:W-:Y:S01]  /*15ad0*/  @!P3 ST.E.64 [R6.64], R60 ;  /* 0x0000003c0600b985 */ /* 0x0005e2000c101b0a */
[----:B------:R-:W-:Y:S02]  /*15ae0*/  IADD3 R10, R248, 0x98, RZ ;  /* 0x00000098f80a7810 */ /* 0x000fe40007ffe0ff */
[----:B------:R-:W-:Y:S02]  /*15af0*/  SHF.R.S32.HI R16, RZ, 0x1f, R16 ;  /* 0x0000001fff107819 */ /* 0x000fe40000011410 */
[----:B------:R-:W-:-:S02]  /*15b00*/  ISETP.GE.AND P5, PT, R10, c[0x0][0x3c8], PT ;  /* 0x0000f2000a007a0c */ /* 0x000fc40003fa6270 */
[----:B-1----:R-:W-:-:S04]  /*15b10*/  @!P2 LEA R2, P0, R8, R0, 0x2 ;  /* 0x000000000802a211 */ /* 0x002fc800078010ff */
[----:B------:R-:W-:Y:S02]  /*15b20*/  @!P2 LEA.HI.X R3, R8, R4, R9, 0x2, P0 ;  /* 0x000000040803a211 */ /* 0x000fe400000f1409 */
[----:B------:R-:W-:-:S03]  /*15b30*/  @!P4 LEA R8, P0, R15, R0, 0x2 ;  /* 0x000000000f08c211 */ /* 0x000fc600078010ff */
[----:B------:R1:W-:Y:S01]  /*15b40*/  @!P2 ST.E.64 [R2.64], R64 ;  /* 0x000000400200a985 */ /* 0x0003e2000c101b0a */
[----:B------:R-:W-:Y:S02]  /*15b50*/  @!P4 LEA.HI.X R9, R15, R4, R17, 0x2, P0 ;  /* 0x000000040f09c211 */ /* 0x000fe400000f1411 */
[C---:B------:R-:W-:Y:S02]  /*15b60*/  IADD3 R15, R248.reuse, 0xa0, RZ ;  /* 0x000000a0f80f7810 */ /* 0x040fe40007ffe0ff */
[----:B--2---:R-:W-:Y:S01]  /*15b70*/  @!P6 LEA R6, P0, R11, R0, 0x2 ;  /* 0x000000000b06e211 */ /* 0x004fe200078010ff */
[----:B------:R-:W-:Y:S01]  /*15b80*/  @!P4 ST.E.64 [R8.64], R104 ;  /* 0x000000680800c985 */ /* 0x000fe2000c101b0a */
[----:B------:R-:W-:Y:S02]  /*15b90*/  ISETP.GE.AND P4, PT, R15, c[0x0][0x3c8], PT ;  /* 0x0000f2000f007a0c */ /* 0x000fe40003f86270 */
[----:B------:R-:W-:-:S04]  /*15ba0*/  IADD3 R17, R248, 0xa0, RZ ;  /* 0x000000a0f8117810 */ /* 0x000fc80007ffe0ff */
[----:B------:R-:W-:Y:S02]  /*15bb0*/  SHF.R.S32.HI R17, RZ, 0x1f, R17 ;  /* 0x0000001fff117819 */ /* 0x000fe40000011411 */
[----:B-1----:R-:W-:-:S04]  /*15bc0*/  @!P1 LEA R2, P2, R14, R0, 0x2 ;  /* 0x000000000e029211 */ /* 0x002fc800078410ff */
[-C--:B------:R-:W-:Y:S02]  /*15bd0*/  @!P1 LEA.HI.X R3, R14, R4.reuse, R16, 0x2, P2 ;  /* 0x000000040e039211 */ /* 0x080fe400010f1410 */
[C---:B------:R-:W-:Y:S02]  /*15be0*/  IADD3 R14, R248.reuse, 0x90, RZ ;  /* 0x00000090f80e7810 */ /* 0x040fe40007ffe0ff */
[----:B------:R-:W-:Y:S01]  /*15bf0*/  IADD3 R16, R248, 0xb0, RZ ;  /* 0x000000b0f8107810 */ /* 0x000fe20007ffe0ff */
[----:B------:R1:W-:Y:S01]  /*15c00*/  @!P1 ST.E.64 [R2.64], R68 ;  /* 0x0000004402009985 */ /* 0x0003e2000c101b0a */
[----:B------:R-:W-:Y:S02]  /*15c10*/  SHF.R.S32.HI R14, RZ, 0x1f, R14 ;  /* 0x0000001fff0e7819 */ /* 0x000fe4000001140e */
[----:B------:R-:W-:Y:S02]  /*15c20*/  ISETP.GE.AND P2, PT, R18, c[0x0][0x3c8], PT ;  /* 0x0000f20012007a0c */ /* 0x000fe40003f46270 */
[----:B------:R-:W-:-:S02]  /*15c30*/  @!P6 LEA.HI.X R7, R11, R4, R14, 0x2, P0 ;  /* 0x000000040b07e211 */ /* 0x000fc400000f140e */
[C---:B------:R-:W-:Y:S02]  /*15c40*/  IADD3 R11, R248.reuse, 0x98, RZ ;  /* 0x00000098f80b7810 */ /* 0x040fe40007ffe0ff */
[----:B------:R-:W-:Y:S01]  /*15c50*/  IADD3 R14, R248, 0xb8, RZ ;  /* 0x000000b8f80e7810 */ /* 0x000fe20007ffe0ff */
[----:B------:R2:W-:Y:S01]  /*15c60*/  @!P6 ST.E.64 [R6.64], R72 ;  /* 0x000000480600e985 */ /* 0x0005e2000c101b0a */
[----:B------:R-:W-:Y:S02]  /*15c70*/  SHF.R.S32.HI R11, RZ, 0x1f, R11 ;  /* 0x0000001fff0b7819 */ /* 0x000fe4000001140b */
[----:B------:R-:W-:Y:S02]  /*15c80*/  ISETP.GE.AND P1, PT, R16, c[0x0][0x3c8], PT ;  /* 0x0000f20010007a0c */ /* 0x000fe40003f26270 */
[----:B------:R-:W-:Y:S02]  /*15c90*/  ISETP.GE.AND P0, PT, R14, c[0x0][0x3c8], PT ;  /* 0x0000f2000e007a0c */ /* 0x000fe40003f06270 */
[----:B-1----:R-:W-:-:S04]  /*15ca0*/  @!P5 LEA R2, P3, R10, R0, 0x2 ;  /* 0x000000000a02d211 */ /* 0x002fc800078610ff */
[----:B------:R-:W-:Y:S02]  /*15cb0*/  @!P5 LEA.HI.X R3, R10, R4, R11, 0x2, P3 ;  /* 0x000000040a03d211 */ /* 0x000fe400018f140b */
[CC--:B------:R-:W-:Y:S02]  /*15cc0*/  @!P4 LEA R10, P6, R15.reuse, R0.reuse, 0x2 ;  /* 0x000000000f0ac211 */ /* 0x0c0fe400078c10ff */
[----:B------:R-:W-:Y:S01]  /*15cd0*/  @!P2 LEA R8, P3, R18, R0, 0x2 ;  /* 0x000000001208a211 */ /* 0x000fe200078610ff */
[----:B------:R1:W-:Y:S01]  /*15ce0*/  @!P5 ST.E.64 [R2.64], R76 ;  /* 0x0000004c0200d985 */ /* 0x0003e2000c101b0a */
[----:B------:R-:W-:Y:S02]  /*15cf0*/  @!P4 LEA.HI.X R11, R15, R4, R17, 0x2, P6 ;  /* 0x000000040f0bc211 */ /* 0x000fe400030f1411 */
[C---:B------:R-:W-:Y:S02]  /*15d00*/  IADD3 R17, R248.reuse, 0xb0, RZ ;  /* 0x000000b0f8117810 */ /* 0x040fe40007ffe0ff */
[----:B------:R-:W-:Y:S01]  /*15d10*/  IADD3 R15, R248, 0xb8, RZ ;  /* 0x000000b8f80f7810 */ /* 0x000fe20007ffe0ff */
[----:B------:R3:W-:Y:S01]  /*15d20*/  @!P4 ST.E.64 [R10.64], R116 ;  /* 0x000000740a00c985 */ /* 0x0007e2000c101b0a */
[----:B--2---:R-:W-:-:S02]  /*15d30*/  @!P1 LEA R6, P5, R16, R0, 0x2 ;  /* 0x0000000010069211 */ /* 0x004fc400078a10ff */
[----:B------:R-:W-:Y:S02]  /*15d40*/  SHF.R.S32.HI R17, RZ, 0x1f, R17 ;  /* 0x0000001fff117819 */ /* 0x000fe40000011411 */
[-C--:B------:R-:W-:Y:S02]  /*15d50*/  @!P2 LEA.HI.X R9, R18, R4.reuse, R19, 0x2, P3 ;  /* 0x000000041209a211 */ /* 0x080fe400018f1413 */
[----:B------:R-:W-:Y:S02]  /*15d60*/  SHF.R.S32.HI R15, RZ, 0x1f, R15 ;  /* 0x0000001fff0f7819 */ /* 0x000fe4000001140f */
[----:B------:R-:W-:Y:S01]  /*15d70*/  @!P1 LEA.HI.X R7, R16, R4, R17, 0x2, P5 ;  /* 0x0000000410079211 */ /* 0x000fe200028f1411 */
[----:B------:R3:W-:Y:S04]  /*15d80*/  @!P2 ST.E.64 [R8.64], R108 ;  /* 0x0000006c0800a985 */ /* 0x0007e8000c101b0a */
[----:B------:R3:W-:Y:S01]  /*15d90*/  @!P1 ST.E.64 [R6.64], R80 ;  /* 0x0000005006009985 */ /* 0x0007e2000c101b0a */
[----:B-1----:R-:W-:-:S04]  /*15da0*/  @!P0 LEA R2, P3, R14, R0, 0x2 ;  /* 0x000000000e028211 */ /* 0x002fc800078610ff */
[----:B------:R-:W-:-:S05]  /*15db0*/  @!P0 LEA.HI.X R3, R14, R4, R15, 0x2, P3 ;  /* 0x000000040e038211 */ /* 0x000fca00018f140f */
[----:B------:R3:W-:Y:S04]  /*15dc0*/  @!P0 ST.E.64 [R2.64], R20 ;  /* 0x0000001402008985 */ /* 0x0007e8000c101b0a */
.L_x_300:
[----:B------:R-:W-:Y:S05]  /*15dd0*/  BSYNC B0 ;  /* 0x0000000000007941 */ /* 0x000fea0003800000 */
.L_x_299:
[----:B------:R-:W-:Y:S05]  /*15de0*/  BRA.DIV ~URZ, `(.L_x_301) ;  /* 0x000036927f007947 */ /* 0x000fea000b800000 */
[----:B---3--:R3:W2:Y:S04]  /*15df0*/  SHFL.IDX PT, R4, R5, 0x1, 0x1c1f ;  /* 0x003c1f0005047f89 */ /* 0x0086a800000e0000 */
[----:B-1----:R3:W1:Y:S02]  /*15e00*/  SHFL.IDX PT, R0, R12, 0x1, 0x1c1f ;  /* 0x003c1f000c007f89 */ /* 0x00266400000e0000 */
.L_x_363:
[----:B------:R-:W-:-:S13]  /*15e10*/  ISETP.NE.AND P0, PT, R13, RZ, PT ;  /* 0x000000ff0d00720c */ /* 0x000fda0003f05270 */
[----:B------:R-:W-:Y:S05]  /*15e20*/  @P0 BRA `(.L_x_296) ;  /* 0x0000172000000947 */ /* 0x000fea0003800000 */
[C---:B------:R-:W-:Y:S02]  /*15e30*/  ISETP.GE.AND P4, PT, R248.reuse, c[0x0][0x3c8], PT ;  /* 0x0000f200f8007a0c */ /* 0x040fe40003f86270 */
[C---:B--2---:R-:W-:Y:S02]  /*15e40*/  IADD3 R15, R248.reuse, 0x18, RZ ;  /* 0x00000018f80f7810 */ /* 0x044fe40007ffe0ff */
[----:B------:R-:W-:Y:S02]  /*15e50*/  IADD3 R8, R248, 0x8, RZ ;  /* 0x00000008f8087810 */ /* 0x000fe40007ffe0ff */
[----:B------:R-:W-:Y:S02]  /*15e60*/  ISETP.GE.AND P1, PT, R15, c[0x0][0x3c8], PT ;  /* 0x0000f2000f007a0c */ /* 0x000fe40003f26270 */
[----:B------:R-:W-:Y:S02]  /*15e70*/  ISETP.GE.AND P3, PT, R8, c[0x0][0x3c8], PT ;  /* 0x0000f20008007a0c */ /* 0x000fe40003f66270 */
[----:B---3--:R-:W-:-:S02]  /*15e80*/  IADD3 R5, R248, 0x10, RZ ;  /* 0x00000010f8057810 */ /* 0x008fc40007ffe0ff */
[C---:B------:R-:W-:Y:S01]  /*15e90*/  IADD3 R9, R248.reuse, 0x8, RZ ;  /* 0x00000008f8097810 */ /* 0x040fe20007ffe0ff */
[----:B-1----:R-:W-:Y:S01]  /*15ea0*/  @!P4 IMAD.MOV.U32 R6, RZ, RZ, R0 ;  /* 0x000000ffff06c224 */ /* 0x002fe200078e0000 */
[----:B------:R-:W-:Y:S01]  /*15eb0*/  ISETP.GE.AND P2, PT, R5, c[0x0][0x3c8], PT ;  /* 0x0000f20005007a0c */ /* 0x000fe20003f46270 */
[----:B------:R-:W-:Y:S01]  /*15ec0*/  @!P4 IMAD.MOV.U32 R7, RZ, RZ, R4 ;  /* 0x000000ffff07c224 */ /* 0x000fe200078e0004 */
[----:B------:R-:W-:Y:S02]  /*15ed0*/  SHF.R.S32.HI R9, RZ, 0x1f, R9 ;  /* 0x0000001fff097819 */ /* 0x000fe40000011409 */
[C---:B------:R-:W-:Y:S01]  /*15ee0*/  IADD3 R10, R248.reuse, 0x20, RZ ;  /* 0x00000020f80a7810 */ /* 0x040fe20007ffe0ff */
[C---:B------:R-:W-:Y:S01]  /*15ef0*/  @!P4 IMAD.WIDE R6, R248.reuse, 0x4, R6 ;  /* 0x00000004f806c825 */ /* 0x040fe200078e0206 */
[----:B----4-:R-:W-:Y:S02]  /*15f00*/  IADD3 R12, R248, 0x10, RZ ;  /* 0x00000010f80c7810 */ /* 0x010fe40007ffe0ff */
[----:B------:R-:W-:-:S02]  /*15f10*/  @!P3 LEA R2, P5, R8, R0, 0x2 ;  /* 0x000000000802b211 */ /* 0x000fc400078a10ff */
[----:B------:R1:W-:Y:S01]  /*15f20*/  @!P4 ST.E.64 [R6.64], R92 ;  /* 0x0000005c0600c985 */ /* 0x0003e2000c101b0a */
[----:B------:R-:W-:Y:S02]  /*15f30*/  ISETP.GE.AND P0, PT, R10, c[0x0][0x3c8], PT ;  /* 0x0000f2000a007a0c */ /* 0x000fe40003f06270 */
[----:B------:R-:W-:Y:S02]  /*15f40*/  @!P3 LEA.HI.X R3, R8, R4, R9, 0x2, P5 ;  /* 0x000000040803b211 */ /* 0x000fe400028f1409 */
[----:B------:R-:W-:Y:S02]  /*15f50*/  SHF.R.S32.HI R12, RZ, 0x1f, R12 ;  /* 0x0000001fff0c7819 */ /* 0x000fe4000001140c */
[----:B------:R-:W-:Y:S01]  /*15f60*/  IADD3 R16, R248, 0x18, RZ ;  /* 0x00000018f8107810 */ /* 0x000fe20007ffe0ff */
[----:B------:R2:W-:Y:S01]  /*15f70*/  @!P3 ST.E.64 [R2.64], R84 ;  /* 0x000000540200b985 */ /* 0x0005e2000c101b0a */
[----:B------:R-:W-:Y:S02]  /*15f80*/  @!P2 LEA R8, P3, R5, R0, 0x2 ;  /* 0x000000000508a211 */ /* 0x000fe400078610ff */
[----:B------:R-:W-:-:S02]  /*15f90*/  SHF.R.S32.HI R16, RZ, 0x1f, R16 ;  /* 0x0000001fff107819 */ /* 0x000fc40000011410 */
[----:B------:R-:W-:Y:S02]  /*15fa0*/  @!P2 LEA.HI.X R9, R5, R4, R12, 0x2, P3 ;  /* 0x000000040509a211 */ /* 0x000fe400018f140c */
[C---:B------:R-:W-:Y:S02]  /*15fb0*/  IADD3 R5, R248.reuse, 0x38, RZ ;  /* 0x00000038f8057810 */ /* 0x040fe40007ffe0ff */
[C---:B------:R-:W-:Y:S01]  /*15fc0*/  IADD3 R12, R248.reuse, 0x20, RZ ;  /* 0x00000020f80c7810 */ /* 0x040fe20007ffe0ff */
[----:B------:R3:W-:Y:S01]  /*15fd0*/  @!P2 ST.E.64 [R8.64], R120 ;  /* 0x000000780800a985 */ /* 0x0007e2000c101b0a */
[C---:B------:R-:W-:Y:S02]  /*15fe0*/  IADD3 R11, R248.reuse, 0x28, RZ ;  /* 0x00000028f80b7810 */ /* 0x040fe40007ffe0ff */
[----:B------:R-:W-:Y:S02]  /*15ff0*/  SHF.R.S32.HI R12, RZ, 0x1f, R12 ;  /* 0x0000001fff0c7819 */ /* 0x000fe4000001140c */
[----:B------:R-:W-:-:S02]  /*16000*/  IADD3 R14, R248, 0x30, RZ ;  /* 0x00000030f80e7810 */ /* 0x000fc40007ffe0ff */
[----:B------:R-:W-:Y:S02]  /*16010*/  ISETP.GE.AND P5, PT, R11, c[0x0][0x3c8], PT ;  /* 0x0000f2000b007a0c */ /* 0x000fe40003fa6270 */
[----:B------:R-:W-:Y:S02]  /*16020*/  ISETP.GE.AND P4, PT, R14, c[0x0][0x3c8], PT ;  /* 0x0000f2000e007a0c */ /* 0x000fe40003f86270 */
[----:B-1----:R-:W-:Y:S02]  /*16030*/  @!P1 LEA R6, P6, R15, R0, 0x2 ;  /* 0x000000000f069211 */ /* 0x002fe400078c10ff */
[----:B------:R-:W-:-:S04]  /*16040*/  IADD3 R13, R248, 0x30, RZ ;  /* 0x00000030f80d7810 */ /* 0x000fc80007ffe0ff */
[----:B------:R-:W-:-:S07]  /*16050*/  SHF.R.S32.HI R13, RZ, 0x1f, R13 ;  /* 0x0000001fff0d7819 */ /* 0x000fce000001140d */
[----:B--2---:R-:W-:-:S04]  /*16060*/  P2R R2, PR, RZ, 0x40 ;  /* 0x00000040ff027803 */ /* 0x004fc80000000000 */
[----:B------:R-:W-:Y:S02]  /*16070*/  ISETP.NE.AND P3, PT, R2, RZ, PT ;  /* 0x000000ff0200720c */ /* 0x000fe40003f65270 */
[C---:B------:R-:W-:Y:S02]  /*16080*/  @!P0 LEA R2, P6, R10.reuse, R0, 0x2 ;  /* 0x000000000a028211 */ /* 0x040fe400078c10ff */
[-C--:B------:R-:W-:Y:S02]  /*16090*/  @!P1 LEA.HI.X R7, R15, R4.reuse, R16, 0x2, P3 ;  /* 0x000000040f079211 */ /* 0x080fe400018f1410 */
[----:B------:R-:W-:Y:S02]  /*160a0*/  ISETP.GE.AND P3, PT, R5, c[0x0][0x3c8], PT ;  /* 0x0000f20005007a0c */ /* 0x000fe40003f66270 */
[----:B------:R-:W-:Y:S01]  /*160b0*/  @!P0 LEA.HI.X R3, R10, R4, R12, 0x2, P6 ;  /* 0x000000040a038211 */ /* 0x000fe200030f140c */
[----:B------:R1:W-:Y:S01]  /*160c0*/  @!P1 ST.E.64 [R6.64], R112 ;  /* 0x0000007006009985 */ /* 0x0003e2000c101b0a */
[----:B------:R-:W-:-:S02]  /*160d0*/  IADD3 R12, R248, 0x28, RZ ;  /* 0x00000028f80c7810 */ /* 0x000fc40007ffe0ff */
[C---:B------:R-:W-:Y:S01]  /*160e0*/  IADD3 R15, R248.reuse, 0x48, RZ ;  /* 0x00000048f80f7810 */ /* 0x040fe20007ffe0ff */
[----:B------:R2:W-:Y:S01]  /*160f0*/  @!P0 ST.E.64 [R2.64], R88 ;  /* 0x0000005802008985 */ /* 0x0005e2000c101b0a */
[C---:B---3--:R-:W-:Y:S02]  /*16100*/  @!P5 LEA R8, P0, R11.reuse, R0, 0x2 ;  /* 0x000000000b08d211 */ /* 0x048fe400078010ff */
[----:B------:R-:W-:Y:S02]  /*16110*/  SHF.R.S32.HI R12, RZ, 0x1f, R12 ;  /* 0x0000001fff0c7819 */ /* 0x000fe4000001140c */
[C---:B------:R-:W-:Y:S02]  /*16120*/  IADD3 R10, R248.reuse, 0x40, RZ ;  /* 0x00000040f80a7810 */ /* 0x040fe40007ffe0ff */
[----:B------:R-:W-:Y:S02]  /*16130*/  @!P5 LEA.HI.X R9, R11, R4, R12, 0x2, P0 ;  /* 0x000000040b09d211 */ /* 0x000fe400000f140c */
[----:B------:R-:W-:-:S02]  /*16140*/  IADD3 R12, R248, 0x38, RZ ;  /* 0x00000038f80c7810 */ /* 0x000fc40007ffe0ff */
[----:B------:R-:W-:Y:S01]  /*16150*/  ISETP.GE.AND P2, PT, R10, c[0x0][0x3c8], PT ;  /* 0x0000f2000a007a0c */ /* 0x000fe20003f46270 */
[----:B------:R3:W-:Y:S01]  /*16160*/  @!P5 ST.E.64 [R8.64], R118 ;  /* 0x000000760800d985 */ /* 0x0007e2000c101b0a */
[----:B------:R-:W-:Y:S02]  /*16170*/  SHF.R.S32.HI R12, RZ, 0x1f, R12 ;  /* 0x0000001fff0c7819 */ /* 0x000fe4000001140c */
[C---:B------:R-:W-:Y:S02]  /*16180*/  IADD3 R11, R248.reuse, 0x50, RZ ;  /* 0x00000050f80b7810 */ /* 0x040fe40007ffe0ff */
[----:B------:R-:W-:Y:S02]  /*16190*/  IADD3 R16, R248, 0x88, RZ ;  /* 0x00000088f8107810 */ /* 0x000fe40007ffe0ff */
[----:B------:R-:W-:Y:S02]  /*161a0*/  ISETP.GE.AND P0, PT, R11, c[0x0][0x3c8], PT ;  /* 0x0000f2000b007a0c */ /* 0x000fe40003f06270 */
[----:B------:R-:W-:-:S02]  /*161b0*/  SHF.R.S32.HI R16, RZ, 0x1f, R16 ;  /* 0x0000001fff107819 */ /* 0x000fc40000011410 */
[CC--:B-1----:R-:W-:Y:S02]  /*161c0*/  @!P4 LEA R6, P6, R14.reuse, R0.reuse, 0x2 ;  /* 0x000000000e06c211 */ /* 0x0c2fe400078c10ff */
[----:B--2---:R-:W-:Y:S02]  /*161d0*/  @!P3 LEA R2, P1, R5, R0, 0x2 ;  /* 0x000000000502b211 */ /* 0x004fe400078210ff */
[----:B------:R-:W-:Y:S02]  /*161e0*/  @!P4 LEA.HI.X R7, R14, R4, R13, 0x2, P6 ;  /* 0x000000040e07c211 */ /* 0x000fe400030f140d */
[C---:B------:R-:W-:Y:S02]  /*161f0*/  IADD3 R14, R248.reuse, 0x60, RZ ;  /* 0x00000060f80e7810 */ /* 0x040fe40007ffe0ff */
[----:B------:R-:W-:Y:S01]  /*16200*/  IADD3 R13, R248, 0x48, RZ ;  /* 0x00000048f80d7810 */ /* 0x000fe20007ffe0ff */
[----:B------:R1:W-:Y:S01]  /*16210*/  @!P4 ST.E.64 [R6.64], R114 ;  /* 0x000000720600c985 */ /* 0x0003e2000c101b0a */
[----:B------:R-:W-:-:S02]  /*16220*/  ISETP.GE.AND P4, PT, R14, c[0x0][0x3c8], PT ;  /* 0x0000f2000e007a0c */ /* 0x000fc40003f86270 */
[----:B------:R-:W-:-:S03]  /*16230*/  SHF.R.S32.HI R13, RZ, 0x1f, R13 ;  /* 0x0000001fff0d7819 */ /* 0x000fc6000001140d */
[----:B------:R-:W-:Y:S02]  /*16240*/  P2R R3, PR, RZ, 0x2 ;  /* 0x00000002ff037803 */ /* 0x000fe40000000000 */
[----:B------:R-:W-:Y:S02]  /*16250*/  ISETP.GE.AND P1, PT, R15, c[0x0][0x3c8], PT ;  /* 0x0000f2000f007a0c */ /* 0x000fe40003f26270 */
[----:B------:R-:W-:-:S04]  /*16260*/  ISETP.NE.AND P6, PT, R3, RZ, PT ;  /* 0x000000ff0300720c */ /* 0x000fc80003fc5270 */
[----:B------:R-:W-:Y:S02]  /*16270*/  @!P3 LEA.HI.X R3, R5, R4, R12, 0x2, P6 ;  /* 0x000000040503b211 */ /* 0x000fe400030f140c */
[C---:B------:R-:W-:Y:S02]  /*16280*/  IADD3 R12, R248.reuse, 0x40, RZ ;  /* 0x00000040f80c7810 */ /* 0x040fe40007ffe0ff */
[----:B------:R-:W-:Y:S01]  /*16290*/  IADD3 R5, R248, 0x58, RZ ;  /* 0x00000058f8057810 */ /* 0x000fe20007ffe0ff */
[----:B------:R2:W-:Y:S01]  /*162a0*/  @!P3 ST.E.64 [R2.64], R96 ;  /* 0x000000600200b985 */ /* 0x0005e2000c101b0a */
[----:B---3--:R-:W-:Y:S02]  /*162b0*/  @!P2 LEA R8, P3, R10, R0, 0x2 ;  /* 0x000000000a08a211 */ /* 0x008fe400078610ff */
[----:B------:R-:W-:Y:S02]  /*162c0*/  SHF.R.S32.HI R12, RZ, 0x1f, R12 ;  /* 0x0000001fff0c7819 */ /* 0x000fe4000001140c */
[----:B------:R-:W-:-:S02]  /*162d0*/  ISETP.GE.AND P5, PT, R5, c[0x0][0x3c8], PT ;  /* 0x0000f20005007a0c */ /* 0x000fc40003fa6270 */
[----:B------:R-:W-:Y:S02]  /*162e0*/  @!P2 LEA.HI.X R9, R10, R4, R12, 0x2, P3 ;  /* 0x000000040a09a211 */ /* 0x000fe400018f140c */
[C---:B------:R-:W-:Y:S02]  /*162f0*/  IADD3 R12, R248.reuse, 0x50, RZ ;  /* 0x00000050f80c7810 */ /* 0x040fe40007ffe0ff */
[----:B-1----:R-:W-:Y:S01]  /*16300*/  @!P1 LEA R6, P6, R15, R0, 0x2 ;  /* 0x000000000f069211 */ /* 0x002fe200078c10ff */
[----:B------:R1:W-:Y:S01]  /*16310*/  @!P2 ST.E.64 [R8.64], R122 ;  /* 0x0000007a0800a985 */ /* 0x0003e2000c101b0a */
[----:B------:R-:W-:Y:S02]  /*16320*/  SHF.R.S32.HI R12, RZ, 0x1f, R12 ;  /* 0x0000001fff0c7819 */ /* 0x000fe4000001140c */
[----:B------:R-:W-:-:S09]  /*16330*/  IADD3 R10, R248, 0x68, RZ ;  /* 0x00000068f80a7810 */ /* 0x000fd20007ffe0ff */
[----:B--2---:R-:W-:-:S04]  /*16340*/  P2R R2, PR, RZ, 0x40 ;  /* 0x00000040ff027803 */ /* 0x004fc80000000000 */
[----:B------:R-:W-:Y:S02]  /*16350*/  ISETP.NE.AND P3, PT, R2, RZ, PT ;  /* 0x000000ff0200720c */ /* 0x000fe40003f65270 */
[----:B------:R-:W-:Y:S02]  /*16360*/  @!P0 LEA R2, P6, R11, R0, 0x2 ;  /* 0x000000000b028211 */ /* 0x000fe400078c10ff */
[-C--:B------:R-:W-:Y:S02]  /*16370*/  @!P1 LEA.HI.X R7, R15, R4.reuse, R13, 0x2, P3 ;  /* 0x000000040f079211 */ /* 0x080fe400018f140d */
[----:B------:R-:W-:Y:S02]  /*16380*/  @!P0 LEA.HI.X R3, R11, R4, R12, 0x2, P6 ;  /* 0x000000040b038211 */ /* 0x000fe400030f140c */
[C---:B------:R-:W-:Y:S01]  /*16390*/  IADD3 R13, R248.reuse, 0x58, RZ ;  /* 0x00000058f80d7810 */ /* 0x040fe20007ffe0ff */
[----:B------:R2:W-:Y:S01]  /*163a0*/  @!P1 ST.E.64 [R6.64], R110 ;  /* 0x0000006e06009985 */ /* 0x0005e2000c101b0a */
[----:B------:R-:W-:-:S02]  /*163b0*/  IADD3 R12, R248, 0x78, RZ ;  /* 0x00000078f80c7810 */ /* 0x000fc40007ffe0ff */
[----:B------:R-:W-:Y:S01]  /*163c0*/  ISETP.GE.AND P3, PT, R10, c[0x0][0x3c8], PT ;  /* 0x0000f2000a007a0c */ /* 0x000fe20003f66270 */
[----:B------:R3:W-:Y:S01]  /*163d0*/  @!P0 ST.E.64 [R2.64], R38 ;  /* 0x0000002602008985 */ /* 0x0007e2000c101b0a */
[C---:B-1----:R-:W-:Y:S02]  /*163e0*/  @!P5 LEA R8, P0, R5.reuse, R0, 0x2 ;  /* 0x000000000508d211 */ /* 0x042fe400078010ff */
[----:B------:R-:W-:Y:S02]  /*163f0*/  SHF.R.S32.HI R13, RZ, 0x1f, R13 ;  /* 0x0000001fff0d7819 */ /* 0x000fe4000001140d */
[----:B------:R-:W-:Y:S02]  /*16400*/  IADD3 R15, R248, 0x60, RZ ;  /* 0x00000060f80f7810 */ /* 0x000fe40007ffe0ff */
[----:B------:R-:W-:Y:S02]  /*16410*/  ISETP.GE.AND P1, PT, R12, c[0x0][0x3c8], PT ;  /* 0x0000f2000c007a0c */ /* 0x000fe40003f26270 */
[----:B------:R-:W-:-:S02]  /*16420*/  @!P5 LEA.HI.X R9, R5, R4, R13, 0x2, P0 ;  /* 0x000000040509d211 */ /* 0x000fc400000f140d */
[----:B------:R-:W-:Y:S02]  /*16430*/  SHF.R.S32.HI R15, RZ, 0x1f, R15 ;  /* 0x0000001fff0f7819 */ /* 0x000fe4000001140f */
[C---:B------:R-:W-:Y:S01]  /*16440*/  IADD3 R11, R248.reuse, 0x70, RZ ;  /* 0x00000070f80b7810 */ /* 0x040fe20007ffe0ff */
[----:B------:R1:W-:Y:S01]  /*16450*/  @!P5 ST.E.64 [R8.64], R124 ;  /* 0x0000007c0800d985 */ /* 0x0003e2000c101b0a */
[C---:B------:R-:W-:Y:S02]  /*16460*/  IADD3 R13, R248.reuse, 0x68, RZ ;  /* 0x00000068f80d7810 */ /* 0x040fe40007ffe0ff */
[----:B------:R-:W-:Y:S02]  /*16470*/  ISETP.GE.AND P2, PT, R11, c[0x0][0x3c8], PT ;  /* 0x0000f2000b007a0c */ /* 0x000fe40003f46270 */
[----:B------:R-:W-:Y:S02]  /*16480*/  SHF.R.S32.HI R13, RZ, 0x1f, R13 ;  /* 0x0000001fff0d7819 */ /* 0x000fe4000001140d */
[----:B------:R-:W-:-:S02]  /*16490*/  IADD3 R5, R248, 0x80, RZ ;  /* 0x00000080f8057810 */ /* 0x000fc40007ffe0ff */
[----:B--2---:R-:W-:-:S13]  /*164a0*/  @!P4 LEA R6, P6, R14, R0, 0x2 ;  /* 0x000000000e06c211 */ /* 0x004fda00078c10ff */
[----:B---3--:R-:W-:-:S04]  /*164b0*/  P2R R2, PR, RZ, 0x40 ;  /* 0x00000040ff027803 */ /* 0x008fc80000000000 */
[----:B------:R-:W-:Y:S02]  /*164c0*/  ISETP.NE.AND P0, PT, R2, RZ, PT ;  /* 0x000000ff0200720c */ /* 0x000fe40003f05270 */
[----:B------:R-:W-:Y:S02]  /*164d0*/  @!P3 LEA R2, P6, R10, R0, 0x2 ;  /* 0x000000000a02b211 */ /* 0x000fe400078c10ff */
[-C--:B------:R-:W-:Y:S02]  /*164e0*/  @!P4 LEA.HI.X R7, R14, R4.reuse, R15, 0x2, P0 ;  /* 0x000000040e07c211 */ /* 0x080fe400000f140f */
[----:B------:R-:W-:Y:S02]  /*164f0*/  @!P3 LEA.HI.X R3, R10, R4, R13, 0x2, P6 ;  /* 0x000000040a03b211 */ /* 0x000fe400030f140d */
[----:B------:R-:W-:Y:S01]  /*16500*/  IADD3 R13, R248, 0x70, RZ ;  /* 0x00000070f80d7810 */ /* 0x000fe20007ffe0ff */
[----:B------:R2:W-:Y:S01]  /*16510*/  @!P4 ST.E.64 [R6.64], R54 ;  /* 0x000000360600c985 */ /* 0x0005e2000c101b0a */
[----:B------:R-:W-:-:S02]  /*16520*/  ISETP.GE.AND P0, PT, R5, c[0x0][0x3c8], PT ;  /* 0x0000f20005007a0c */ /* 0x000fc40003f06270 */
[----:B------:R-:W-:Y:S01]  /*16530*/  SHF.R.S32.HI R13, RZ, 0x1f, R13 ;  /* 0x0000001fff0d7819 */ /* 0x000fe2000001140d */
[----:B------:R3:W-:Y:S01]  /*16540*/  @!P3 ST.E.64 [R2.64], R42 ;  /* 0x0000002a0200b985 */ /* 0x0007e2000c101b0a */
[C---:B-1----:R-:W-:Y:S02]  /*16550*/  @!P2 LEA R8, P3, R11.reuse, R0, 0x2 ;  /* 0x000000000b08a211 */ /* 0x042fe400078610ff */
[C---:B------:R-:W-:Y:S02]  /*16560*/  IADD3 R14, R248.reuse, 0x88, RZ ;  /* 0x00000088f80e7810 */ /* 0x040fe40007ffe0ff */
[----:B------:R-:W-:Y:S02]  /*16570*/  @!P2 LEA.HI.X R9, R11, R4, R13, 0x2, P3 ;  /* 0x000000040b09a211 */ /* 0x000fe400018f140d */
[C---:B------:R-:W-:Y:S02]  /*16580*/  IADD3 R13, R248.reuse, 0x78, RZ ;  /* 0x00000078f80d7810 */ /* 0x040fe40007ffe0ff */
[----:B------:R-:W-:Y:S01]  /*16590*/  IADD3 R11, R248, 0x80, RZ ;  /* 0x00000080f80b7810 */ /* 0x000fe20007ffe0ff */
[----:B------:R-:W-:Y:S01]  /*165a0*/  @!P2 ST.E.64 [R8.64], R128 ;  /* 0x000000800800a985 */ /* 0x000fe2000c101b0a */
[----:B------:R-:W-:-:S02]  /*165b0*/  ISETP.GE.AND P5, PT, R14, c[0x0][0x3c8], PT ;  /* 0x0000f2000e007a0c */ /* 0x000fc40003fa6270 */
[C---:B------:R-:W-:Y:S02]  /*165c0*/  IADD3 R10, R248.reuse, 0x90, RZ ;  /* 0x00000090f80a7810 */ /* 0x040fe40007ffe0ff */
[----:B------:R-:W-:Y:S02]  /*165d0*/  SHF.R.S32.HI R13, RZ, 0x1f, R13 ;  /* 0x0000001fff0d7819 */ /* 0x000fe4000001140d */
[----:B------:R-:W-:Y:S02]  /*165e0*/  SHF.R.S32.HI R11, RZ, 0x1f, R11 ;  /* 0x0000001fff0b7819 */ /* 0x000fe4000001140b */
[----:B------:R-:W-:-:S04]  /*165f0*/  IADD3 R15, R248, 0xa0, RZ ;  /* 0x000000a0f80f7810 */ /* 0x000fc80007ffe0ff */
[----:B------:R-:W-:Y:S02]  /*16600*/  ISETP.GE.AND P2, PT, R15, c[0x0][0x3c8], PT ;  /* 0x0000f2000f007a0c */ /* 0x000fe40003f46270 */
[-C--:B--2---:R-:W-:Y:S02]  /*16610*/  @!P1 LEA R6, P4, R12, R0.reuse, 0x2 ;  /* 0x000000000c069211 */ /* 0x084fe400078810ff */
[----:B---3--:R-:W-:-:S11]  /*16620*/  @!P0 LEA R2, P6, R5, R0, 0x2 ;  /* 0x0000000005028211 */ /* 0x008fd600078c10ff */
[----:B------:R-:W-:Y:S02]  /*16630*/  P2R R3, PR, RZ, 0x10 ;  /* 0x00000010ff037803 */ /* 0x000fe40000000000 */
[----:B------:R-:W-:Y:S02]  /*16640*/  ISETP.GE.AND P4, PT, R10, c[0x0][0x3c8], PT ;  /* 0x0000f2000a007a0c */ /* 0x000fe40003f86270 */
[----:B------:R-:W-:Y:S02]  /*16650*/  ISETP.NE.AND P3, PT, R3, RZ, PT ;  /* 0x000000ff0300720c */ /* 0x000fe40003f65270 */
[-C--:B------:R-:W-:Y:S02]  /*16660*/  @!P0 LEA.HI.X R3, R5, R4.reuse, R11, 0x2, P6 ;  /* 0x0000000405038211 */ /* 0x080fe400030f140b */
[----:B------:R-:W-:Y:S02]  /*16670*/  @!P1 LEA.HI.X R7, R12, R4, R13, 0x2, P3 ;  /* 0x000000040c079211 */ /* 0x000fe400018f140d */
[----:B------:R-:W-:-:S02]  /*16680*/  IADD3 R12, R248, 0x98, RZ ;  /* 0x00000098f80c7810 */ /* 0x000fc40007ffe0ff */
[----:B------:R-:W-:Y:S01]  /*16690*/  IADD3 R11, R248, 0x90, RZ ;  /* 0x00000090f80b7810 */ /* 0x000fe20007ffe0ff */
[----:B------:R1:W-:Y:S01]  /*166a0*/  @!P1 ST.E.64 [R6.64], R62 ;  /* 0x0000003e06009985 */ /* 0x0003e2000c101b0a */
[----:B------:R-:W-:Y:S02]  /*166b0*/  ISETP.GE.AND P3, PT, R12, c[0x0][0x3c8], PT ;  /* 0x0000f2000c007a0c */ /* 0x000fe40003f66270 */
[----:B------:R-:W-:Y:S01]  /*166c0*/  SHF.R.S32.HI R11, RZ, 0x1f, R11 ;  /* 0x0000001fff0b7819 */ /* 0x000fe2000001140b */
[----:B------:R2:W-:Y:S01]  /*166d0*/  @!P0 ST.E.64 [R2.64], R46 ;  /* 0x0000002e02008985 */ /* 0x0005e2000c101b0a */
[C---:B------:R-:W-:Y:S02]  /*166e0*/  IADD3 R13, R248.reuse, 0xa8, RZ ;  /* 0x000000a8f80d7810 */ /* 0x040fe40007ffe0ff */
[----:B------:R-:W-:Y:S02]  /*166f0*/  IADD3 R5, R248, 0xb0, RZ ;  /* 0x000000b0f8057810 */ /* 0x000fe40007ffe0ff */
[----:B------:R-:W-:-:S02]  /*16700*/  ISETP.GE.AND P1, PT, R13, c[0x0][0x3c8], PT ;  /* 0x0000f2000d007a0c */ /* 0x000fc40003f26270 */
[----:B-1----:R-:W-:-:S04]  /*16710*/  @!P5 LEA R6, P0, R14, R0, 0x2 ;  /* 0x000000000e06d211 */ /* 0x002fc800078010ff */
[----:B------:R-:W-:Y:S02]  /*16720*/  @!P5 LEA.HI.X R7, R14, R4, R16, 0x2, P0 ;  /* 0x000000040e07d211 */ /* 0x000fe400000f1410 */
[----:B--2---:R-:W-:Y:S02]  /*16730*/  @!P4 LEA R2, P6, R10, R0, 0x2 ;  /* 0x000000000a02c211 */ /* 0x004fe400078c10ff */
[----:B------:R-:W-:Y:S01]  /*16740*/  IADD3 R14, R248, 0x98, RZ ;  /* 0x00000098f80e7810 */ /* 0x000fe20007ffe0ff */
[----:B------:R-:W-:Y:S01]  /*16750*/  @!P5 ST.E.64 [R6.64], R66 ;  /* 0x000000420600d985 */ /* 0x000fe2000c101b0a */
[----:B------:R-:W-:Y:S02]  /*16760*/  @!P4 LEA.HI.X R3, R10, R4, R11, 0x2, P6 ;  /* 0x000000040a03c211 */ /* 0x000fe400030f140b */
[----:B------:R-:W-:Y:S02]  /*16770*/  @!P3 LEA R10, P5, R12, R0, 0x2 ;  /* 0x000000000c0ab211 */ /* 0x000fe400078a10ff */
[----:B------:R-:W-:Y:S01]  /*16780*/  ISETP.GE.AND P0, PT, R5, c[0x0][0x3c8], PT ;  /* 0x0000f20005007a0c */ /* 0x000fe20003f06270 */
[----:B------:R1:W-:Y:S01]  /*16790*/  @!P4 ST.E.64 [R2.64], R70 ;  /* 0x000000460200c985 */ /* 0x0003e2000c101b0a */
[----:B------:R-:W-:-:S02]  /*167a0*/  SHF.R.S32.HI R14, RZ, 0x1f, R14 ;  /* 0x0000001fff0e7819 */ /* 0x000fc4000001140e */
[----:B------:R-:W-:Y:S02]  /*167b0*/  IADD3 R16, R248, 0xa0, RZ ;  /* 0x000000a0f8107810 */ /* 0x000fe40007ffe0ff */
[----:B------:R-:W-:Y:S02]  /*167c0*/  @!P2 LEA R8, P6, R15, R0, 0x2 ;  /* 0x000000000f08a211 */ /* 0x000fe400078c10ff */
[----:B------:R-:W-:-:S04]  /*167d0*/  SHF.R.S32.HI R16, RZ, 0x1f, R16 ;  /* 0x0000001fff107819 */ /* 0x000fc80000011410 */
[----:B------:R-:W-:Y:S02]  /*167e0*/  @!P2 LEA.HI.X R9, R15, R4, R16, 0x2, P6 ;  /* 0x000000040f09a211 */ /* 0x000fe400030f1410 */
[----:B-1----:R-:W-:Y:S02]  /*167f0*/  P2R R2, PR, RZ, 0x20 ;  /* 0x00000020ff027803 */ /* 0x002fe40000000000 */
[----:B------:R-:W-:Y:S02]  /*16800*/  @!P1 LEA R6, P5, R13, R0, 0x2 ;  /* 0x000000000d069211 */ /* 0x000fe400078a10ff */
[----:B------:R-:W-:-:S04]  /*16810*/  ISETP.NE.AND P4, PT, R2, RZ, PT ;  /* 0x000000ff0200720c */ /* 0x000fc80003f85270 */
[----:B------:R-:W-:Y:S02]  /*16820*/  @!P3 LEA.HI.X R11, R12, R4, R14, 0x2, P4 ;  /* 0x000000040c0bb211 */ /* 0x000fe400020f140e */
[C---:B------:R-:W-:Y:S02]  /*16830*/  IADD3 R14, R248.reuse, 0xa8, RZ ;  /* 0x000000a8f80e7810 */ /* 0x040fe40007ffe0ff */
[----:B------:R-:W-:Y:S01]  /*16840*/  IADD3 R12, R248, 0xb0, RZ ;  /* 0x000000b0f80c7810 */ /* 0x000fe20007ffe0ff */
[----:B------:R1:W-:Y:S01]  /*16850*/  @!P3 ST.E.64 [R10.64], R82 ;  /* 0x000000520a00b985 */ /* 0x0003e2000c101b0a */
[----:B------:R-:W-:Y:S02]  /*16860*/  SHF.R.S32.HI R14, RZ, 0x1f, R14 ;  /* 0x0000001fff0e7819 */ /* 0x000fe4000001140e */
[----:B------:R-:W-:Y:S01]  /*16870*/  SHF.R.S32.HI R12, RZ, 0x1f, R12 ;  /* 0x0000001fff0c7819 */ /* 0x000fe2000001140c */
[----:B------:R1:W-:Y:S01]  /*16880*/  @!P2 ST.E.64 [R8.64], R78 ;  /* 0x0000004e0800a985 */ /* 0x0003e2000c101b0a */
[----:B------:R-:W-:-:S02]  /*16890*/  @!P0 LEA R2, P4, R5, R0, 0x2 ;  /* 0x0000000005028211 */ /* 0x000fc400078810ff */
[-C--:B------:R-:W-:Y:S02]  /*168a0*/  @!P1 LEA.HI.X R7, R13, R4.reuse, R14, 0x2, P5 ;  /* 0x000000040d079211 */ /* 0x080fe400028f140e */
[----:B------:R-:W-:Y:S02]  /*168b0*/  @!P0 LEA.HI.X R3, R5, R4, R12, 0x2, P4 ;  /* 0x0000000405038211 */ /* 0x000fe400020f140c */
[----:B------:R-:W-:Y:S01]  /*168c0*/  IADD3 R5, R248, 0xb8, RZ ;  /* 0x000000b8f8057810 */ /* 0x000fe20007ffe0ff */
[----:B------:R1:W-:Y:S04]  /*168d0*/  @!P1 ST.E.64 [R6.64], R74 ;  /* 0x0000004a06009985 */ /* 0x0003e8000c101b0a */
[----:B------:R1:W-:Y:S01]  /*168e0*/  @!P0 ST.E.64 [R2.64], R58 ;  /* 0x0000003a02008985 */ /* 0x0003e2000c101b0a */
[----:B------:R-:W-:-:S13]  /*168f0*/  ISETP.GE.AND P0, PT, R5, c[0x0][0x3c8], PT ;  /* 0x0000f20005007a0c */ /* 0x000fda0003f06270 */
[----:B------:R-:W-:Y:S05]  /*16900*/  @P0 BRA `(.L_x_296) ;  /* 0x00000c4000000947 */ /* 0x000fea0003800000 */
[----:B------:R-:W-:Y:S02]  /*16910*/  IADD3 R12, R248, 0xb8, RZ ;  /* 0x000000b8f80c7810 */ /* 0x000fe40007ffe0ff */
[----:B-1----:R-:W-:Y:S02]  /*16920*/  LEA R2, P0, R5, R0, 0x2 ;  /* 0x0000000005027211 */ /* 0x002fe400078010ff */
[----:B------:R-:W-:-:S04]  /*16930*/  SHF.R.S32.HI R12, RZ, 0x1f, R12 ;  /* 0x0000001fff0c7819 */ /* 0x000fc8000001140c */
[----:B------:R-:W-:-:S05]  /*16940*/  LEA.HI.X R3, R5, R4, R12, 0x2, P0 ;  /* 0x0000000405037211 */ /* 0x000fca00000f140c */
[----:B------:R1:W-:Y:S01]  /*16950*/  ST.E.64 [R2.64], R50 ;  /* 0x0000003202007985 */ /* 0x0003e2000c101b0a */
[----:B------:R-:W-:Y:S05]  /*16960*/  BRA `(.L_x_296) ;  /* 0x00000be000007947 */ /* 0x000fea0003800000 */
.L_x_281:
        /* <DEDUP_REMOVED lines=10> */
[----:B------:R-:W-:-:S05]  /*16a10*/  @P2 IADD3.X R5, R242, c[0x0][0x50c], RZ, P0, !PT ;  /* 0x00014300f2052a10 */ /* 0x000fca00007fe4ff */
[----:B------:R2:W5:Y:S01]  /*16a20*/  @P2 LDG.E R19, [R4.64] ;  /* 0x0000000a04132981 */ /* 0x000562000c1e1900 */
[----:B------:R-:W-:-:S04]  /*16a30*/  ISETP.NE.AND P0, PT, R245, RZ, PT ;  /* 0x000000fff500720c */ /* 0x000fc80003f05270 */
[----:B------:R-:W-:Y:S01]  /*16a40*/  SEL R18, R245, c[0x0][0x3d4], P0 ;  /* 0x0000f500f5127a07 */ /* 0x000fe20000000000 */
[----:B------:R-:W-:Y:S05]  /*16a50*/  @P2 BRA `(.L_x_302) ;  /* 0x0000004000002947 */ /* 0x000fea0003800000 */
[----:B------:R-:W-:Y:S05]  /*16a60*/  @!P3 BRA `(.L_x_302) ;  /* 0x000000300000b947 */ /* 0x000fea0003800000 */
[----:B--2---:R2:W3:Y:S04]  /*16a70*/  LDG.E R4, [R2.64] ;  /* 0x0000000a02047981 */ /* 0x0044e8000c1e1900 */
[----:B--2---:R-:W3:Y:S02]  /*16a80*/  LDG.E R2, [R2.64+0x4] ;  /* 0x0000040a02027981 */ /* 0x004ee4000c1e1900 */
[----:B---3-5:R-:W-:Y:S02]  /*16a90*/  IADD3 R19, -R4, R2, RZ ;  /* 0x0000000204137210 */ /* 0x028fe40007ffe1ff */
.L_x_302:
[----:B--2---:R-:W2:Y:S01]  /*16aa0*/  S2R R5, SR_TID.X ;  /* 0x0000000000057919 */ /* 0x004ea20000002100 */
        /* <DEDUP_REMOVED lines=30> */
[-C--:B-----5:R-:W-:Y:S01]  /*16c90*/  IMAD R10, R17, R5.reuse, RZ ;  /* 0x00000005110a7224 */ /* 0x0a0fe200078e02ff */
[----:B------:R-:W-:Y:S02]  /*16ca0*/  @P0 SHF.R.U32.HI R2, RZ, c[0x0][0x4f0], R20 ;  /* 0x00013c00ff020a19 */ /* 0x000fe40000011614 */
[----:B------:R-:W-:Y:S01]  /*16cb0*/  IADD3 R20, P1, P0, R6, R8, R0 ;  /* 0x0000000806147210 */ /* 0x000fe2000783e000 */
[----:B------:R-:W-:Y:S01]  /*16cc0*/  IMAD.WIDE.U32 R8, R16, R5, RZ ;  /* 0x0000000510087225 */ /* 0x000fe200078e00ff */
[--C-:B------:R-:W-:Y:S02]  /*16cd0*/  SHF.R.S32.HI R5, RZ, 0x1f, R2.reuse ;  /* 0x0000001fff057819 */ /* 0x100fe40000011402 */
[----:B------:R-:W-:Y:S01]  /*16ce0*/  IADD3.X R11, R7, R11, R15, P1, P0 ;  /* 0x0000000b070b7210 */ /* 0x000fe20000fe040f */
[----:B------:R-:W-:Y:S01]  /*16cf0*/  IMAD.MOV R6, RZ, RZ, -R2 ;  /* 0x000000ffff067224 */ /* 0x000fe200078e0a02 */
[----:B------:R-:W-:Y:S01]  /*16d00*/  IADD3 R9, R9, R10, RZ ;  /* 0x0000000a09097210 */ /* 0x000fe20007ffe0ff */
[----:B------:R-:W-:Y:S01]  /*16d10*/  IMAD.MOV.U32 R10, RZ, RZ, c[0x0][0x4a8] ;  /* 0x00012a00ff0a7624 */ /* 0x000fe200078e00ff */
[----:B------:R-:W-:Y:S01]  /*16d20*/  IADD3 R8, P1, P0, R2, R20, R8 ;  /* 0x0000001402087210 */ /* 0x000fe2000783e008 */
[----:B------:R-:W-:-:S03]  /*16d30*/  IMAD R6, R6, c[0x0][0x4e8], R14 ;  /* 0x00013a0006067a24 */ /* 0x000fc600078e020e */
[----:B------:R-:W-:Y:S01]  /*16d40*/  IADD3.X R9, R5, R11, R9, P1, P0 ;  /* 0x0000000b05097210 */ /* 0x000fe20000fe0409 */
[----:B-1----:R-:W-:Y:S01]  /*16d50*/  IMAD R2, R13, R6, RZ ;  /* 0x000000060d027224 */ /* 0x002fe200078e02ff */
[----:B------:R-:W-:Y:S02]  /*16d60*/  SHF.R.S32.HI R7, RZ, 0x1f, R6 ;  /* 0x0000001fff077819 */ /* 0x000fe40000011406 */
[----:B------:R-:W-:-:S03]  /*16d70*/  MOV R5, c[0x0][0x4ac] ;  /* 0x00012b0000057a02 */ /* 0x000fc60000000f00 */
[C---:B------:R-:W-:Y:S01]  /*16d80*/  IMAD R2, R12.reuse, R7, R2 ;  /* 0x000000070c027224 */ /* 0x040fe200078e0202 */
[----:B------:R-:W-:Y:S01]  /*16d90*/  SEL R5, R5, c[0x0][0x454], P2 ;  /* 0x0001150005057a07 */ /* 0x000fe20001000000 */
[----:B------:R-:W-:Y:S01]  /*16da0*/  IMAD.WIDE.U32 R6, R12, R6, R8 ;  /* 0x000000060c067225 */ /* 0x000fe200078e0008 */
[----:B------:R-:W-:-:S03]  /*16db0*/  SEL R8, R10, c[0x0][0x450], P2 ;  /* 0x000114000a087a07 */ /* 0x000fc60001000000 */
[----:B------:R-:W-:Y:S01]  /*16dc0*/  IMAD.IADD R2, R7, 0x1, R2 ;  /* 0x0000000107027824 */ /* 0x000fe200078e0202 */
[----:B------:R-:W-:-:S04]  /*16dd0*/  LEA R8, P0, R6, R8, 0x2 ;  /* 0x0000000806087211 */ /* 0x000fc800078010ff */
[----:B------:R-:W-:Y:S02]  /*16de0*/  LEA.HI.X R9, R6, R5, R2, 0x2, P0 ;  /* 0x0000000506097211 */ /* 0x000fe400000f1402 */
[----:B------:R-:W-:-:S05]  /*16df0*/  MOV R2, 0xff800000 ;  /* 0xff80000000027802 */ /* 0x000fca0000000f00 */
[----:B------:R1:W-:Y:S02]  /*16e00*/  STG.E [R8.64], R2 ;  /* 0x0000000208007986 */ /* 0x0003e4000c10190a */
.L_x_304:
[----:B------:R-:W-:Y:S05]  /*16e10*/  BSYNC B0 ;  /* 0x0000000000007941 */ /* 0x000fea0003800000 */
.L_x_303:
[----:B------:R-:W-:-:S13]  /*16e20*/  ISETP.GT.AND P0, PT, R18, 0x1, PT ;  /* 0x000000011200780c */ /* 0x000fda0003f04270 */
[----:B------:R-:W-:Y:S05]  /*16e30*/  @P0 BRA `(.L_x_296) ;  /* 0x0000071000000947 */ /* 0x000fea0003800000 */
[----:B------:R-:W-:Y:S01]  /*16e40*/  MOV R5, c[0x0][0x4e8] ;  /* 0x00013a0000057a02 */ /* 0x000fe20000000f00 */
[----:B-1----:R-:W-:Y:S01]  /*16e50*/  IMAD R2, R15, c[0x0][0x3a0], RZ ;  /* 0x0000e8000f027a24 */ /* 0x002fe200078e02ff */
[----:B------:R-:W-:Y:S01]  /*16e60*/  LEA R11, R237, R247, 0x7 ;  /* 0x000000f7ed0b7211 */ /* 0x000fe200078e38ff */
[----:B------:R-:W-:Y:S01]  /*16e70*/  IMAD.WIDE.U32 R6, R0, c[0x0][0x3a0], RZ ;  /* 0x0000e80000067a25 */ /* 0x000fe200078e00ff */
[----:B------:R-:W-:-:S03]  /*16e80*/  ISETP.NE.AND P0, PT, R5, 0x1, PT ;  /* 0x000000010500780c */ /* 0x000fc60003f05270 */
[----:B------:R-:W-:Y:S01]  /*16e90*/  IMAD R0, R0, c[0x0][0x3a4], R2 ;  /* 0x0000e90000007a24 */ /* 0x000fe200078e0202 */
[----:B------:R-:W-:Y:S01]  /*16ea0*/  LEA R2, R237, R213, 0x7 ;  /* 0x000000d5ed027211 */ /* 0x000fe200078e38ff */
[----:B------:R-:W-:-:S03]  /*16eb0*/  IMAD R8, R21, c[0x0][0x3f0], RZ ;  /* 0x0000fc0015087a24 */ /* 0x000fc600078e02ff */
[----:B------:R-:W-:Y:S01]  /*16ec0*/  IADD3 R7, R7, R0, RZ ;  /* 0x0000000007077210 */ /* 0x000fe20007ffe0ff */
[----:B------:R-:W-:Y:S01]  /*16ed0*/  IMAD R9, R3, c[0x0][0x3f4], R8 ;  /* 0x0000fd0003097a24 */ /* 0x000fe200078e0208 */
[----:B------:R-:W-:-:S03]  /*16ee0*/  MOV R0, R2 ;  /* 0x0000000200007202 */ /* 0x000fc60000000f00 */
[----:B------:R-:W-:-:S04]  /*16ef0*/  @P0 IMAD.HI.U32 R5, R2, c[0x0][0x4ec], RZ ;  /* 0x00013b0002050a27 */ /* 0x000fc800078e00ff */
[----:B------:R-:W-:Y:S01]  /*16f00*/  IMAD.WIDE.U32 R6, R4, c[0x0][0x3e8], R6 ;  /* 0x0000fa0004067a25 */ /* 0x000fe200078e0006 */
[----:B------:R-:W-:-:S03]  /*16f10*/  @P0 SHF.R.U32.HI R0, RZ, c[0x0][0x4f0], R5 ;  /* 0x00013c00ff000a19 */ /* 0x000fc60000011605 */
[----:B------:R-:W-:Y:S01]  /*16f20*/  IMAD R5, R4, c[0x0][0x3ec], R7 ;  /* 0x0000fb0004057a24 */ /* 0x000fe200078e0207 */
[----:B------:R-:W-:Y:S02]  /*16f30*/  MOV R4, R6 ;  /* 0x0000000600047202 */ /* 0x000fe40000000f00 */
[----:B------:R-:W-:-:S03]  /*16f40*/  SHF.R.S32.HI R8, RZ, 0x1f, R0 ;  /* 0x0000001fff087819 */ /* 0x000fc60000011400 */
[----:B------:R-:W-:Y:S01]  /*16f50*/  IMAD.WIDE.U32 R6, R3, c[0x0][0x3f0], R4 ;  /* 0x0000fc0003067a25 */ /* 0x000fe200078e0004 */
[----:B------:R-:W-:-:S03]  /*16f60*/  IADD3 R4, -R0, RZ, RZ ;  /* 0x000000ff00047210 */ /* 0x000fc60007ffe1ff */
[----:B------:R-:W-:Y:S01]  /*16f70*/  IMAD R5, R8, c[0x0][0x3e0], RZ ;  /* 0x0000f80008057a24 */ /* 0x000fe200078e02ff */
[----:B------:R-:W-:Y:S01]  /*16f80*/  IADD3 R3, R7, R9, RZ ;  /* 0x0000000907037210 */ /* 0x000fe20007ffe0ff */
[----:B------:R-:W-:Y:S01]  /*16f90*/  IMAD R4, R4, c[0x0][0x4e8], R2 ;  /* 0x00013a0004047a24 */ /* 0x000fe200078e0202 */
[----:B------:R-:W-:Y:S01]  /*16fa0*/  MOV R2, R6 ;  /* 0x0000000600027202 */ /* 0x000fe20000000f00 */
[----:B------:R-:W-:-:S04]  /*16fb0*/  IMAD R5, R0, c[0x0][0x3e4], R5 ;  /* 0x0000f90000057a24 */ /* 0x000fc800078e0205 */
        /* <DEDUP_REMOVED lines=11> */
.L_x_364:
[----:B------:R-:W-:Y:S05]  /*17070*/  BRA.DIV ~URZ, `(.L_x_306) ;  /* 0x000025327f007947 */ /* 0x000fea000b800000 */
[----:B------:R3:W4:Y:S02]  /*17080*/  SHFL.IDX PT, R0, R12, RZ, 0x181f ;  /* 0x00181fff0c007589 */ /* 0x00072400000e0000 */
.L_x_365:
[----:B------:R-:W-:Y:S01]  /*17090*/  IMAD R10, R19, c[0x0][0x4e8], RZ ;  /* 0x00013a00130a7a24 */ /* 0x000fe200078e02ff */
[----:B------:R-:W-:Y:S04]  /*170a0*/  BSSY B0, `(.L_x_307) ;  /* 0x000000f000007945 */ /* 0x000fe80003800000 */
        /* <DEDUP_REMOVED lines=14> */
.L_x_308:
[----:B------:R-:W-:Y:S05]  /*17190*/  BSYNC B0 ;  /* 0x0000000000007941 */ /* 0x000fea0003800000 */
.L_x_307:
[----:B------:R-:W-:Y:S05]  /*171a0*/  BRA.DIV ~URZ, `(.L_x_309) ;  /* 0x000024627f007947 */ /* 0x000fea000b800000 */
[----:B--2---:R2:W1:Y:S04]  /*171b0*/  SHFL.IDX PT, R4, R5, 0x1, 0x181f ;  /* 0x00381f0005047f89 */ /* 0x00446800000e0000 */
[----:B----4-:R2:W4:Y:S02]  /*171c0*/  SHFL.IDX PT, R0, R12, 0x1, 0x181f ;  /* 0x00381f000c007f89 */ /* 0x01052400000e0000 */
.L_x_366:
        /* <DEDUP_REMOVED lines=16> */
.L_x_311:
[----:B------:R-:W-:Y:S05]  /*172d0*/  BSYNC B0 ;  /* 0x0000000000007941 */ /* 0x000fea0003800000 */
.L_x_310:
[----:B------:R-:W-:Y:S05]  /*172e0*/  BRA.DIV ~URZ, `(.L_x_312) ;  /* 0x000023e27f007947 */ /* 0x000fea000b800000 */
[----:B-1----:R1:W2:Y:S02]  /*172f0*/  SHFL.IDX PT, R4, R5, 0x2, 0x181f ;  /* 0x00581f0005047f89 */ /* 0x0022a400000e0000 */
.L_x_367:
[----:B------:R-:W-:Y:S05]  /*17300*/  BRA.DIV ~URZ, `(.L_x_313) ;  /* 0x000024327f007947 */ /* 0x000fea000b800000 */
[----:B----4-:R4:W1:Y:S02]  /*17310*/  SHFL.IDX PT, R0, R12, 0x2, 0x181f ;  /* 0x00581f000c007f89 */ /* 0x01086400000e0000 */
.L_x_368:
[----:B------:R-:W-:Y:S01]  /*17320*/  IADD3 R2, R11, 0x40, RZ ;  /* 0x000000400b027810 */ /* 0x000fe20007ffe0ff */
[----:B------:R-:W-:Y:S03]  /*17330*/  BSSY B0, `(.L_x_314) ;  /* 0x000000f000007945 */ /* 0x000fe60003800000 */
[----:B------:R-:W-:-:S13]  /*17340*/  ISETP.GE.AND P0, PT, R2, R10, PT ;  /* 0x0000000a0200720c */ /* 0x000fda0003f06270 */
[----:B------:R-:W-:Y:S05]  /*17350*/  @P0 BRA `(.L_x_315) ;  /* 0x000000c000000947 */ /* 0x000fea0003800000 */
[----:B------:R-:W-:Y:S02]  /*17360*/  ISETP.GE.AND P2, PT, R210, c[0x0][0x3c8], PT ;  /* 0x0000f200d2007a0c */ /* 0x000fe40003f46270 */
[----:B------:R-:W-:Y:S02]  /*17370*/  ISETP.GE.AND P1, PT, R208, c[0x0][0x3c8], PT ;  /* 0x0000f200d0007a0c */ /* 0x000fe40003f26270 */
[----:B------:R-:W-:-:S09]  /*17380*/  ISETP.GE.AND P0, PT, R209, c[0x0][0x3c8], PT ;  /* 0x0000f200d1007a0c */ /* 0x000fd20003f06270 */
        /* <DEDUP_REMOVED lines=9> */
.L_x_315:
[----:B------:R-:W-:Y:S05]  /*17420*/  BSYNC B0 ;  /* 0x0000000000007941 */ /* 0x000fea0003800000 */
.L_x_314:
[----:B------:R-:W-:Y:S05]  /*17430*/  BRA.DIV ~URZ, `(.L_x_316) ;  /* 0x000023627f007947 */ /* 0x000fea000b800000 */
[----:B--2---:R2:W3:Y:S04]  /*17440*/  SHFL.IDX PT, R4, R5, 0x3, 0x181f ;  /* 0x00781f0005047f89 */ /* 0x0044e800000e0000 */
[----:B-1----:R2:W1:Y:S02]  /*17450*/  SHFL.IDX PT, R0, R12, 0x3, 0x181f ;  /* 0x00781f000c007f89 */ /* 0x00246400000e0000 */
.L_x_369:
[----:B------:R-:W-:-:S04]  /*17460*/  IADD3 R11, R11, 0x60, RZ ;  /* 0x000000600b0b7810 */ /* 0x000fc80007ffe0ff */
        /* <DEDUP_REMOVED lines=8> */
[-C--:B---3--:R-:W-:Y:S02]  /*174f0*/  @!P2 LEA.HI.X R9, R210, R4.reuse, R211, 0x1, P5 ;  /* 0x00000004d209a211 */ /* 0x088fe400028f0cd3 */
[-C--:B------:R-:W-:Y:S02]  /*17500*/  @!P1 LEA.HI.X R7, R208, R4.reuse, R225, 0x1, P4 ;  /* 0x00000004d0079211 */ /* 0x080fe400020f0ce1 */
[----:B------:R-:W-:Y:S01]  /*17510*/  @!P0 LEA.HI.X R3, R209, R4, R224, 0x1, P3 ;  /* 0x00000004d1038211 */ /* 0x000fe200018f0ce0 */
[----:B------:R1:W-:Y:S04]  /*17520*/  @!P2 ST.E.128 [R8.64], RZ ;  /* 0x000000ff0800a985 */ /* 0x0003e8000c101d0a */
[----:B------:R1:W-:Y:S04]  /*17530*/  @!P1 ST.E.128 [R6.64], RZ ;  /* 0x000000ff06009985 */ /* 0x0003e8000c101d0a */
[----:B------:R1:W-:Y:S02]  /*17540*/  @!P0 ST.E.128 [R2.64], RZ ;  /* 0x000000ff02008985 */ /* 0x0003e4000c101d0a */
.L_x_296:
[----:B------:R-:W-:Y:S05]  /*17550*/  BSYNC B1 ;  /* 0x0000000000017941 */ /* 0x000fea0003800000 */
.L_x_280:
[----:B------:R-:W-:-:S13]  /*17560*/  ISETP.NE.AND P0, PT, RZ, UR9, PT ;  /* 0x00000009ff007c0c */ /* 0x000fda000bf05270 */
[----:B------:R-:W-:Y:S01]  /*17570*/  @P0 WARPSYNC 0xffffffff ;  /* 0xffffffff00000948 */ /* 0x000fe20003800000 */
[----:B------:R-:W-:Y:S06]  /*17580*/  @P0 BAR.SYNC.DEFER_BLOCKING 0x5, 0x100 ;  /* 0x0144000000000b1d */ /* 0x000fec0000010000 */
[----:B------:R-:W4:Y:S04]  /*17590*/  @P0 LDS.128 R236, [0x18100] ;  /* 0x01810000ffec0984 */ /* 0x000f280000000c00 */
[----:B------:R-:W-:Y:S06]  /*175a0*/  @P0 BAR.ARV 0x4, 0x100 ;  /* 0x0104000000000b1d */ /* 0x000fec0000002000 */
[----:B------:R-:W-:Y:S05]  /*175b0*/  @P0 BRA `(.L_x_317) ;  /* 0x00000ae000000947 */ /* 0x000fea0003800000 */
[----:B-12---:R-:W1:Y:S01]  /*175c0*/  S2R R0, SR_TID.X ;  /* 0x0000000000007919 */ /* 0x006e620000002100 */
[----:B------:R-:W-:Y:S01]  /*175d0*/  IMAD.MOV.U32 R8, RZ, RZ, RZ ;  /* 0x000000ffff087224 */ /* 0x000fe200078e00ff */
[----:B-1----:R-:W-:-:S04]  /*175e0*/  LOP3.LUT R14, R0, 0x1f, RZ, 0xc0, !PT ;  /* 0x0000001f000e7812 */ /* 0x002fc800078ec0ff */
[----:B------:R-:W-:Y:S01]  /*175f0*/  ISETP.NE.AND P6, PT, R14, 0x1f, PT ;  /* 0x0000001f0e00780c */ /* 0x000fe20003fc5270 */
[----:B------:R-:W-:Y:S10]  /*17600*/  BRA.DIV ~URZ, `(.L_x_318) ;  /* 0x000022527f007947 */ /* 0x000ff4000b800000 */
[----:B------:R1:W2:Y:S02]  /*17610*/  SHFL.IDX PT, R9, R86, RZ, 0x1f ;  /* 0x00001fff56097589 */ /* 0x0002a400000e0000 */
.L_x_370:
[----:B------:R-:W-:Y:S05]  /*17620*/  BRA.DIV ~URZ, `(.L_x_319) ;  /* 0x000022a27f007947 */ /* 0x000fea000b800000 */
[----:B---3--:R3:W1:Y:S02]  /*17630*/  SHFL.IDX PT, R6, R86, 0x1, 0x1f ;  /* 0x00201f0056067f89 */ /* 0x00866400000e0000 */
.L_x_371:
[----:B----4-:R-:W-:Y:S02]  /*17640*/  IMAD.IADD R0, R239, 0x1, R14 ;  /* 0x00000001ef007824 */ /* 0x010fe400078e020e */
[----:B------:R-:W-:-:S03]  /*17650*/  IMAD.MOV.U32 R7, RZ, RZ, RZ ;  /* 0x000000ffff077224 */ /* 0x000fc600078e00ff */
[----:B------:R-:W-:-:S13]  /*17660*/  ISETP.GE.OR P0, PT, R0, c[0x0][0x53c], !P6 ;  /* 0x00014f0000007a0c */ /* 0x000fda0007706670 */
[----:B------:R-:W-:Y:S01]  /*17670*/  @!P0 MOV R2, 0x4 ;  /* 0x0000000400028802 */ /* 0x000fe20000000f00 */
[----:B------:R-:W-:-:S04]  /*17680*/  @!P0 IMAD.MOV.U32 R4, RZ, RZ, 0x4 ;  /* 0x00000004ff048424 */ /* 0x000fc800078e00ff */
[----:B------:R-:W-:-:S04]  /*17690*/  @!P0 IMAD.WIDE R4, R0, R4, c[0x0][0x580] ;  /* 0x0001600000048625 */ /* 0x000fc800078e0204 */
[----:B------:R-:W-:Y:S01]  /*176a0*/  @!P0 IMAD.WIDE R2, R0, R2, c[0x0][0x578] ;  /* 0x00015e0000028625 */ /* 0x000fe200078e0202 */
[----:B------:R-:W4:Y:S04]  /*176b0*/  @!P0 LDG.E R7, [R4.64] ;  /* 0x0000000a04078981 */ /* 0x000f28000c1e1900 */
[----:B------:R-:W4:Y:S01]  /*176c0*/  @!P0 LDG.E R8, [R2.64] ;  /* 0x0000000a02088981 */ /* 0x000f22000c1e1900 */
[C---:B------:R-:W-:Y:S02]  /*176d0*/  ISETP.GE.U32.AND P4, PT, R14.reuse, 0x10, PT ;  /* 0x000000100e00780c */ /* 0x040fe40003f86070 */
[C---:B------:R-:W-:Y:S02]  /*176e0*/  ISETP.GE.U32.AND P3, PT, R14.reuse, 0x8, PT ;  /* 0x000000080e00780c */ /* 0x040fe40003f66070 */
[----:B------:R-:W-:-:S02]  /*176f0*/  ISETP.GE.U32.AND P2, PT, R14, 0x4, PT ;  /* 0x000000040e00780c */ /* 0x000fc40003f46070 */
[C---:B------:R-:W-:Y:S02]  /*17700*/  ISETP.GE.U32.AND P1, PT, R14.reuse, 0x2, PT ;  /* 0x000000020e00780c */ /* 0x040fe40003f26070 */
[----:B------:R-:W-:Y:S02]  /*17710*/  ISETP.NE.AND P5, PT, R14, RZ, PT ;  /* 0x000000ff0e00720c */ /* 0x000fe40003fa5270 */
[----:B------:R-:W-:Y:S01]  /*17720*/  MOV R13, RZ ;  /* 0x000000ff000d7202 */ /* 0x000fe20000000f00 */
[----:B----4-:R-:W-:Y:S01]  /*17730*/  IMAD R0, R8, R7, RZ ;  /* 0x0000000708007224 */ /* 0x010fe200078e02ff */
[----:B------:R-:W-:Y:S07]  /*17740*/  BRA.DIV ~URZ, `(.L_x_320) ;  /* 0x000021f27f007947 */ /* 0x000fee000b800000 */
[----:B------:R4:W3:Y:S02]  /*17750*/  SHFL.UP PT, R4, R0, 0x1, RZ ;  /* 0x0420000000047989 */ /* 0x0008e400000e00ff */
.L_x_372:
[----:B---3--:R-:W-:-:S04]  /*17760*/  SEL R4, R4, RZ, P5 ;  /* 0x000000ff04047207 */ /* 0x008fc80002800000 */
[----:B----4-:R-:W-:Y:S01]  /*17770*/  IADD3 R0, R0, R4, RZ ;  /* 0x0000000400007210 */ /* 0x010fe20007ffe0ff */
[----:B------:R-:W-:Y:S05]  /*17780*/  BRA.DIV ~URZ, `(.L_x_321) ;  /* 0x000021f27f007947 */ /* 0x000fea000b800000 */
        /* <DEDUP_REMOVED lines=12> */
[----:B------:R3:W4:Y:S02]  /*17850*/  SHFL.IDX PT, R0, R4, 0x1f, 0x1f ;  /* 0x03e01f0004007f89 */ /* 0x00072400000e0000 */
.L_x_373:
[----:B----4-:R-:W-:Y:S01]  /*17860*/  IMAD R0, R0, c[0x0][0x538], RZ ;  /* 0x00014e0000007a24 */ /* 0x010fe200078e02ff */
[----:B------:R-:W-:Y:S04]  /*17870*/  BSSY B1, `(.L_x_322) ;  /* 0x000007d000017945 */ /* 0x000fe80003800000 */
[----:B-1----:R-:W-:-:S04]  /*17880*/  IADD3 R6, R0, R6, RZ ;  /* 0x0000000600067210 */ /* 0x002fc80007ffe0ff */
[----:B--2---:R-:W-:-:S13]  /*17890*/  ISETP.GT.AND P0, PT, R6, R9, PT ;  /* 0x000000090600720c */ /* 0x004fda0003f04270 */
[----:B------:R-:W-:Y:S05]  /*178a0*/  @P0 BRA `(.L_x_323) ;  /* 0x0000025000000947 */ /* 0x000fea0003800000 */
.L_x_327:
        /* <DEDUP_REMOVED lines=8> */
[----:B---3--:R-:W-:Y:S01]  /*17930*/  @!P0 MOV R4, 0x4 ;  /* 0x0000000400048802 */ /* 0x008fe20000000f00 */
[----:B------:R-:W-:-:S04]  /*17940*/  @!P0 IMAD.MOV.U32 R2, RZ, RZ, 0x4 ;  /* 0x00000004ff028424 */ /* 0x000fc800078e00ff */
[----:B------:R-:W-:-:S04]  /*17950*/  @!P0 IMAD.WIDE R4, R0, R4, c[0x0][0x580] ;  /* 0x0001600000048625 */ /* 0x000fc800078e0204 */
[----:B------:R-:W-:Y:S01]  /*17960*/  @!P0 IMAD.WIDE R2, R0, R2, c[0x0][0x578] ;  /* 0x00015e0000028625 */ /* 0x000fe200078e0202 */
[----:B------:R-:W2:Y:S04]  /*17970*/  @!P0 LDG.E R7, [R4.64] ;  /* 0x0000000a04078981 */ /* 0x000ea8000c1e1900 */
[----:B------:R-:W2:Y:S02]  /*17980*/  @!P0 LDG.E R8, [R2.64] ;  /* 0x0000000a02088981 */ /* 0x000ea4000c1e1900 */
[----:B--2---:R-:W-:Y:S01]  /*17990*/  IMAD R0, R8, R7, RZ ;  /* 0x0000000708007224 */ /* 0x004fe200078e02ff */
[----:B------:R-:W-:Y:S05]  /*179a0*/  BRA.DIV ~URZ, `(.L_x_325) ;  /* 0x000021727f007947 */ /* 0x000fea000b800000 */
[----:B------:R1:W2:Y:S02]  /*179b0*/  SHFL.UP PT, R2, R0, 0x1, RZ ;  /* 0x0420000000027989 */ /* 0x0002a400000e00ff */
.L_x_374:
        /* <DEDUP_REMOVED lines=16> */
.L_x_375:
[----:B--2---:R-:W-:-:S05]  /*17ac0*/  IMAD R0, R0, c[0x0][0x538], RZ ;  /* 0x00014e0000007a24 */ /* 0x004fca00078e02ff */
[----:B------:R-:W-:-:S04]  /*17ad0*/  IADD3 R6, R0, R6, RZ ;  /* 0x0000000600067210 */ /* 0x000fc80007ffe0ff */
[----:B------:R-:W-:-:S13]  /*17ae0*/  ISETP.GT.AND P0, PT, R6, R9, PT ;  /* 0x000000090600720c */ /* 0x000fda0003f04270 */
[----:B-1----:R-:W-:Y:S05]  /*17af0*/  @!P0 BRA `(.L_x_327) ;  /* 0xfffffdb000008947 */ /* 0x002fea000383ffff */
.L_x_323:
[----:B------:R-:W-:-:S05]  /*17b00*/  IADD3 R12, -R0, R6, RZ ;  /* 0x00000006000c7210 */ /* 0x000fca0007ffe1ff */
[----:B------:R-:W-:-:S05]  /*17b10*/  IMAD R0, R4, c[0x0][0x538], R12 ;  /* 0x00014e0004007a24 */ /* 0x000fca00078e020c */
[----:B------:R-:W-:Y:S01]  /*17b20*/  ISETP.GT.AND P0, PT, R0, R9, PT ;  /* 0x000000090000720c */ /* 0x000fe20003f04270 */
[----:B------:R-:W-:-:S12]  /*17b30*/  BRA.DIV ~URZ, `(.L_x_328) ;  /* 0x000021d27f007947 */ /* 0x000fd8000b800000 */
[----:B------:R-:W-:-:S04]  /*17b40*/  VOTE.ANY R10, PT, !P0 ;  /* 0x00000000000a7806 */ /* 0x000fc800040e0100 */
.L_x_376:
[----:B------:R1:W2:Y:S01]  /*17b50*/  POPC R6, R10 ;  /* 0x0000000a00067309 */ /* 0x0002a20000000000 */
[----:B------:R-:W-:Y:S05]  /*17b60*/  BRA.DIV ~URZ, `(.L_x_329) ;  /* 0x000021f27f007947 */ /* 0x000fea000b800000 */
[----:B--2---:R2:W4:Y:S04]  /*17b70*/  SHFL.IDX PT, R7, R7, R6, 0x1f ;  /* 0x00001f0607077589 */ /* 0x00452800000e0000 */
[----:B------:R2:W1:Y:S02]  /*17b80*/  SHFL.IDX PT, R5, R8, R6, 0x1f ;  /* 0x00001f0608057589 */ /* 0x00046400000e0000 */
.L_x_377:
[----:B------:R-:W-:Y:S01]  /*17b90*/  ISETP.NE.AND P0, PT, R10, RZ, PT ;  /* 0x000000ff0a00720c */ /* 0x000fe20003f05270 */
[----:B------:R-:W-:-:S12]  /*17ba0*/  BSSY B0, `(.L_x_330) ;  /* 0x0000005000007945 */ /* 0x000fd80003800000 */
[----:B------:R-:W-:Y:S05]  /*17bb0*/  @!P0 BRA `(.L_x_331) ;  /* 0x0000003000008947 */ /* 0x000fea0003800000 */
[----:B------:R-:W-:Y:S01]  /*17bc0*/  IADD3 R195, R6, -0x1, RZ ;  /* 0xffffffff06c37810 */ /* 0x000fe20007ffe0ff */
[----:B------:R-:W-:Y:S05]  /*17bd0*/  BRA.DIV ~URZ, `(.L_x_332) ;  /* 0x000022527f007947 */ /* 0x000fea000b800000 */
[----:B------:R2:W3:Y:S02]  /*17be0*/  SHFL.IDX PT, R13, R4, R195, 0x1f ;  /* 0x00001fc3040d7589 */ /* 0x0004e400000e0000 */
.L_x_331:
[----:B------:R-:W-:Y:S05]  /*17bf0*/  BSYNC B0 ;  /* 0x0000000000007941 */ /* 0x000fea0003800000 */
.L_x_330:
[----:B----4-:R-:W-:Y:S01]  /*17c00*/  IABS R2, R7 ;  /* 0x0000000700027213 */ /* 0x010fe20000000000 */
[----:B---3--:R-:W-:Y:S01]  /*17c10*/  IMAD R236, R13, c[0x0][0x538], R12 ;  /* 0x00014e000dec7a24 */ /* 0x008fe200078e020c */
[----:B-1----:R-:W-:Y:S01]  /*17c20*/  IABS R3, R5 ;  /* 0x0000000500037213 */ /* 0x002fe20000000000 */
[----:B------:R-:W-:Y:S01]  /*17c30*/  IMAD.IADD R239, R6, 0x1, R239 ;  /* 0x0000000106ef7824 */ /* 0x000fe200078e02ef */
[----:B------:R-:W1:Y:S01]  /*17c40*/  I2F.RP R10, R2 ;  /* 0x00000002000a7306 */ /* 0x000e620000209400 */
[----:B------:R-:W-:-:S05]  /*17c50*/  IMAD.IADD R12, R9, 0x1, -R236 ;  /* 0x00000001090c7824 */ /* 0x000fca00078e0aec */
[----:B--2---:R-:W-:Y:S02]  /*17c60*/  IABS R8, R12 ;  /* 0x0000000c00087213 */ /* 0x004fe40000000000 */
[----:B------:R-:W-:Y:S08]  /*17c70*/  I2F.RP R9, R3 ;  /* 0x0000000300097306 */ /* 0x000ff00000209400 */
[----:B-1----:R-:W1:Y:S02]  /*17c80*/  MUFU.RCP R10, R10 ;  /* 0x0000000a000a7308 */ /* 0x002e640000001000 */
[----:B-1----:R-:W-:-:S06]  /*17c90*/  IADD3 R10, R10, 0xffffffe, RZ ;  /* 0x0ffffffe0a0a7810 */ /* 0x002fcc0007ffe0ff */
[----:B------:R-:W1:Y:S02]  /*17ca0*/  F2I.FTZ.U32.TRUNC.NTZ R11, R10 ;  /* 0x0000000a000b7305 */ /* 0x000e64000021f000 */
[----:B-1----:R-:W-:Y:S01]  /*17cb0*/  IMAD.MOV R0, RZ, RZ, -R11 ;  /* 0x000000ffff007224 */ /* 0x002fe200078e0a0b */
[----:B------:R-:W-:-:S03]  /*17cc0*/  MOV R10, RZ ;  /* 0x000000ff000a7202 */ /* 0x000fc60000000f00 */
        /* <DEDUP_REMOVED lines=12> */
[-C--:B------:R-:W-:Y:S01]  /*17d90*/  @!P0 IADD3 R4, R4, -R2.reuse, RZ ;  /* 0x8000000204048210 */ /* 0x080fe20007ffe0ff */
[----:B------:R-:W1:Y:S01]  /*17da0*/  F2I.FTZ.U32.TRUNC.NTZ R9, R8 ;  /* 0x0000000800097305 */ /* 0x000e62000021f000 */
[----:B------:R-:W-:Y:S02]  /*17db0*/  @!P0 IADD3 R0, R0, 0x1, RZ ;  /* 0x0000000100008810 */ /* 0x000fe40007ffe0ff */
[----:B------:R-:W-:Y:S02]  /*17dc0*/  ISETP.GE.U32.AND P2, PT, R4, R2, PT ;  /* 0x000000020400720c */ /* 0x000fe40003f46070 */
[----:B------:R-:W-:Y:S02]  /*17dd0*/  LOP3.LUT R2, R12, R7, RZ, 0x3c, !PT ;  /* 0x000000070c027212 */ /* 0x000fe400078e3cff */
[----:B------:R-:W-:Y:S02]  /*17de0*/  ISETP.NE.AND P0, PT, R7, RZ, PT ;  /* 0x000000ff0700720c */ /* 0x000fe40003f05270 */
[----:B------:R-:W-:-:S07]  /*17df0*/  ISETP.GE.AND P1, PT, R2, RZ, PT ;  /* 0x000000ff0200720c */ /* 0x000fce0003f26270 */
[----:B------:R-:W-:Y:S01]  /*17e00*/  @P2 IADD3 R0, R0, 0x1, RZ ;  /* 0x0000000100002810 */ /* 0x000fe20007ffe0ff */
[----:B-1----:R-:W-:Y:S02]  /*17e10*/  IMAD.MOV R2, RZ, RZ, -R9 ;  /* 0x000000ffff027224 */ /* 0x002fe400078e0a09 */
[----:B------:R-:W-:Y:S02]  /*17e20*/  IMAD.MOV.U32 R8, RZ, RZ, RZ ;  /* 0x000000ffff087224 */ /* 0x000fe400078e00ff */
[----:B------:R-:W-:Y:S01]  /*17e30*/  IMAD.MOV.U32 R4, RZ, RZ, R2 ;  /* 0x000000ffff047224 */ /* 0x000fe200078e0002 */
[----:B------:R-:W-:Y:S01]  /*17e40*/  IABS R2, R5 ;  /* 0x0000000500027213 */ /* 0x000fe20000000000 */
[----:B------:R-:W-:Y:S01]  /*17e50*/  @!P1 IMAD.MOV R0, RZ, RZ, -R0 ;  /* 0x000000ffff009224 */ /* 0x000fe200078e0a00 */
[----:B------:R-:W-:Y:S01]  /*17e60*/  @!P0 LOP3.LUT R0, RZ, R7, RZ, 0x33, !PT ;  /* 0x00000007ff008212 */ /* 0x000fe200078e33ff */
[----:B------:R-:W-:Y:S01]  /*17e70*/  IMAD R4, R4, R3, RZ ;  /* 0x0000000304047224 */ /* 0x000fe200078e02ff */
[----:B------:R-:W-:-:S02]  /*17e80*/  IADD3 R10, RZ, -R2, RZ ;  /* 0x80000002ff0a7210 */ /* 0x000fc40007ffe0ff */
[----:B------:R-:W-:Y:S01]  /*17e90*/  IABS R11, R0 ;  /* 0x00000000000b7213 */ /* 0x000fe20000000000 */
[----:B------:R-:W-:Y:S01]  /*17ea0*/  IMAD.HI.U32 R2, R9, R4, R8 ;  /* 0x0000000409027227 */ /* 0x000fe200078e0008 */
[----:B------:R-:W-:-:S03]  /*17eb0*/  MOV R8, R10 ;  /* 0x0000000a00087202 */ /* 0x000fc60000000f00 */
[----:B------:R-:W-:Y:S02]  /*17ec0*/  IMAD.MOV.U32 R4, RZ, RZ, R11 ;  /* 0x000000ffff047224 */ /* 0x000fe400078e000b */
[----:B------:R-:W-:Y:S02]  /*17ed0*/  IMAD R7, R0, R7, RZ ;  /* 0x0000000700077224 */ /* 0x000fe400078e02ff */
[----:B------:R-:W-:-:S03]  /*17ee0*/  IMAD.HI.U32 R2, R2, R4, RZ ;  /* 0x0000000402027227 */ /* 0x000fc600078e00ff */
[----:B------:R-:W-:Y:S01]  /*17ef0*/  IADD3 R237, R12, -R7, RZ ;  /* 0x800000070ced7210 */ /* 0x000fe20007ffe0ff */
        /* <DEDUP_REMOVED lines=16> */
.L_x_324:
[----:B------:R-:W-:Y:S01]  /*18000*/  IMAD.MOV.U32 R236, RZ, RZ, R9 ;  /* 0x000000ffffec7224 */ /* 0x000fe200078e0009 */
[----:B------:R-:W-:Y:S01]  /*18010*/  MOV R238, RZ ;  /* 0x000000ff00ee7202 */ /* 0x000fe20000000f00 */
[----:B------:R-:W-:Y:S01]  /*18020*/  IMAD.MOV.U32 R237, RZ, RZ, RZ ;  /* 0x000000ffffed7224 */ /* 0x000fe200078e00ff */
[----:B------:R-:W-:Y:S02]  /*18030*/  MOV R239, c[0x0][0x53c] ;  /* 0x00014f0000ef7a02 */ /* 0x000fe40000000f00 */
.L_x_333:
[----:B------:R-:W-:Y:S05]  /*18040*/  BSYNC B1 ;  /* 0x0000000000017941 */ /* 0x000fea0003800000 */
.L_x_322:
[----:B------:R-:W-:Y:S01]  /*18050*/  WARPSYNC 0xffffffff ;  /* 0xffffffff00007948 */ /* 0x000fe20003800000 */
[----:B------:R-:W-:Y:S01]  /*18060*/  BAR.SYNC.DEFER_BLOCKING 0x4, 0x100 ;  /* 0x0104000000007b1d */ /* 0x000fe20000010000 */
[----:B------:R-:W-:-:S13]  /*18070*/  ISETP.NE.AND P0, PT, R14, RZ, PT ;  /* 0x000000ff0e00720c */ /* 0x000fda0003f05270 */
[----:B------:R1:W-:Y:S04]  /*18080*/  @!P0 STS.128 [0x18100], R236 ;  /* 0x018100ecff008388 */ /* 0x0003e80000000c00 */
[----:B------:R-:W-:Y:S06]  /*18090*/  BAR.ARV 0x5, 0x100 ;  /* 0x0144000000007b1d */ /* 0x000fec0000002000 */
.L_x_317:
[----:B----4-:R-:W-:-:S13]  /*180a0*/  ISETP.GE.AND P0, PT, R239, c[0x0][0x53c], PT ;  /* 0x00014f00ef007a0c */ /* 0x010fda0003f06270 */
[----:B-123--:R-:W-:Y:S01]  /*180b0*/  @P0 CALL.REL.NOINC `(.L_x_334) ;  /* 0x0000001000000944 */ /* 0x00efe20003c00000 */
[----:B------:R-:W-:Y:S05]  /*180c0*/  BRA `(.L_x_335) ;  /* 0xfffe9c0000007947 */ /* 0x000fea000383ffff */
.L_x_334:
[----:B------:R-:W-:Y:S05]  /*180d0*/  EXIT ;  /* 0x000000000000794d */ /* 0x000fea0003800000 */
.L_x_168:
[----:B------:R-:W-:Y:S01]  /*180e0*/  IMAD.MOV.U32 R0, RZ, RZ, R5 ;  /* 0x000000ffff007224 */ /* 0x000fe200078e0005 */
[----:B------:R-:W-:Y:S02]  /*180f0*/  MOV R3, 0x1 ;  /* 0x0000000100037802 */ /* 0x000fe40000000f00 */
[----:B------:R-:W-:Y:S02]  /*18100*/  MOV R2, 0x18120 ;  /* 0x0001812000027802 */ /* 0x000fe40000000f00 */
[----:B-1----:R-:W-:Y:S05]  /*18110*/  CALL.REL.NOINC `($__internal_6_$__cuda_sm70_shflsync_up_p) ;  /* 0x00001e2000007944 */ /* 0x002fea0003c00000 */
[----:B------:R-:W-:Y:S01]  /*18120*/  MOV R0, R4 ;  /* 0x0000000400007202 */ /* 0x000fe20000000f00 */
[----:B------:R-:W-:Y:S05]  /*18130*/  BRA `(.L_x_336) ;  /* 0xfffe831000007947 */ /* 0x000fea000383ffff */
.L_x_169:
[----:B------:R-:W-:Y:S01]  /*18140*/  IMAD.MOV.U32 R0, RZ, RZ, R5 ;  /* 0x000000ffff007224 */ /* 0x000fe200078e0005 */
[----:B------:R-:W-:Y:S02]  /*18150*/  MOV R3, 0x2 ;  /* 0x0000000200037802 */ /* 0x000fe40000000f00 */
[----:B------:R-:W-:Y:S02]  /*18160*/  MOV R2, 0x18180 ;  /* 0x0001818000027802 */ /* 0x000fe40000000f00 */
[----:B-1----:R-:W-:Y:S05]  /*18170*/  CALL.REL.NOINC `($__internal_6_$__cuda_sm70_shflsync_up_p) ;  /* 0x00001dc000007944 */ /* 0x002fea0003c00000 */
[----:B------:R-:W-:Y:S01]  /*18180*/  SEL R4, R4, RZ, P4 ;  /* 0x000000ff04047207 */ /* 0x000fe20002000000 */
[----:B------:R-:W-:Y:S01]  /*18190*/  IMAD.MOV.U32 R3, RZ, RZ, 0x4 ;  /* 0x00000004ff037424 */ /* 0x000fe200078e00ff */
[----:B------:R-:W-:-:S03]  /*181a0*/  MOV R2, 0x181d0 ;  /* 0x000181d000027802 */ /* 0x000fc60000000f00 */
[----:B------:R-:W-:Y:S02]  /*181b0*/  IMAD.IADD R0, R5, 0x1, R4 ;  /* 0x0000000105007824 */ /* 0x000fe400078e0204 */
[----:B------:R-:W-:Y:S05]  /*181c0*/  CALL.REL.NOINC `($__internal_6_$__cuda_sm70_shflsync_up_p) ;  /* 0x00001d7000007944 */ /* 0x000fea0003c00000 */
        /* <DEDUP_REMOVED lines=12> */
[----:B------:R-:W-:Y:S02]  /*18290*/  MOV R3, 0x1f ;  /* 0x0000001f00037802 */ /* 0x000fe40000000f00 */
[----:B------:R-:W-:Y:S01]  /*182a0*/  MOV R2, 0x182e0 ;  /* 0x000182e000027802 */ /* 0x000fe20000000f00 */
[----:B------:R-:W-:-:S04]  /*182b0*/  IMAD.IADD R4, R0, 0x1, R4 ;  /* 0x0000000100047824 */ /* 0x000fc800078e0204 */
[----:B------:R-:W-:Y:S02]  /*182c0*/  IMAD.MOV.U32 R0, RZ, RZ, R4 ;  /* 0x000000ffff007224 */ /* 0x000fe400078e0004 */
[----:B------:R-:W-:Y:S05]  /*182d0*/  CALL.REL.NOINC `($__internal_5_$__cuda_sm70_shflsync_idx_p) ;  /* 0x00001c1000007944 */ /* 0x000fea0003c00000 */
[----:B------:R-:W-:Y:S05]  /*182e0*/  BRA `(.L_x_337) ;  /* 0xfffe826000007947 */ /* 0x000fea000383ffff */
.L_x_171:
[----:B------:R-:W-:Y:S02]  /*182f0*/  SEL R0, RZ, 0x1, P0 ;  /* 0x00000001ff007807 */ /* 0x000fe40000000000 */
[----:B------:R-:W-:Y:S02]  /*18300*/  MOV R2, 0x18320 ;  /* 0x0001832000027802 */ /* 0x000fe40000000f00 */
[----:B-1----:R-:W-:Y:S05]  /*18310*/  CALL.REL.NOINC `($__internal_7_$__cuda_sm70_votesync_ballot) ;  /* 0x00001c8000007944 */ /* 0x002fea0003c00000 */
[----:B------:R-:W-:Y:S01]  /*18320*/  MOV R5, R0 ;  /* 0x0000000000057202 */ /* 0x000fe20000000f00 */
[----:B------:R-:W-:Y:S05]  /*18330*/  BRA `(.L_x_338) ;  /* 0xfffe82a000007947 */ /* 0x000fea000383ffff */
.L_x_172:
[----:B------:R-:W-:Y:S01]  /*18340*/  IMAD.MOV.U32 R0, RZ, RZ, R8 ;  /* 0x000000ffff007224 */ /* 0x000fe200078e0008 */
[----:B---3--:R-:W-:Y:S01]  /*18350*/  MOV R195, R13 ;  /* 0x0000000d00c37202 */ /* 0x008fe20000000f00 */
[----:B------:R-:W-:Y:S01]  /*18360*/  IMAD.MOV.U32 R3, RZ, RZ, 0x1f ;  /* 0x0000001fff037424 */ /* 0x000fe200078e00ff */
[----:B------:R-:W-:Y:S02]  /*18370*/  MOV R2, 0x18390 ;  /* 0x0001839000027802 */ /* 0x000fe40000000f00 */
[----:B-12---:R-:W-:Y:S05]  /*18380*/  CALL.REL.NOINC `($__internal_5_$__cuda_sm70_shflsync_idx_p) ;  /* 0x00001b6000007944 */ /* 0x006fea0003c00000 */
[----:B------:R-:W-:Y:S01]  /*18390*/  IMAD.MOV.U32 R11, RZ, RZ, R0 ;  /* 0x000000ffff0b7224 */ /* 0x000fe200078e0000 */
[----:B------:R-:W-:Y:S01]  /*183a0*/  MOV R0, R7 ;  /* 0x0000000700007202 */ /* 0x000fe20000000f00 */
[----:B------:R-:W-:Y:S01]  /*183b0*/  IMAD.MOV.U32 R6, RZ, RZ, RZ ;  /* 0x000000ffff067224 */ /* 0x000fe200078e00ff */
[----:B------:R-:W-:Y:S01]  /*183c0*/  MOV R195, R13 ;  /* 0x0000000d00c37202 */ /* 0x000fe20000000f00 */
[----:B------:R-:W-:Y:S01]  /*183d0*/  IMAD.MOV.U32 R3, RZ, RZ, 0x1f ;  /* 0x0000001fff037424 */ /* 0x000fe200078e00ff */
[----:B------:R-:W-:-:S02]  /*183e0*/  MOV R2, 0x18400 ;  /* 0x0001840000027802 */ /* 0x000fc40000000f00 */
[----:B------:R-:W-:Y:S05]  /*183f0*/  CALL.REL.NOINC `($__internal_5_$__cuda_sm70_shflsync_idx_p) ;  /* 0x00001af000007944 */ /* 0x000fea0003c00000 */
[----:B------:R-:W-:Y:S01]  /*18400*/  MOV R10, R0 ;  /* 0x00000000000a7202 */ /* 0x000fe20000000f00 */
[----:B------:R-:W-:Y:S05]  /*18410*/  BRA `(.L_x_339) ;  /* 0xfffe821000007947 */ /* 0x000fea000383ffff */
.L_x_175:
[----:B------:R-:W-:Y:S01]  /*18420*/  IMAD.MOV.U32 R0, RZ, RZ, R4 ;  /* 0x000000ffff007224 */ /* 0x000fe200078e0004 */
[----:B------:R-:W-:-:S02]  /*18430*/  MOV R3, 0x1f ;  /* 0x0000001f00037802 */ /* 0x000fc40000000f00 */
[----:B------:R-:W-:Y:S02]  /*18440*/  MOV R2, 0x18460 ;  /* 0x0001846000027802 */ /* 0x000fe40000000f00 */
[----:B-1234-:R-:W-:Y:S05]  /*18450*/  CALL.REL.NOINC `($__internal_5_$__cuda_sm70_shflsync_idx_p) ;  /* 0x00001a9000007944 */ /* 0x01efea0003c00000 */
[----:B------:R-:W-:Y:S01]  /*18460*/  MOV R6, R0 ;  /* 0x0000000000067202 */ /* 0x000fe20000000f00 */
[----:B------:R-:W-:Y:S05]  /*18470*/  BRA `(.L_x_174) ;  /* 0xfffe821000007947 */ /* 0x000fea000383ffff */
.L_x_211:
[----:B------:R-:W-:Y:S01]  /*18480*/  IMAD.MOV.U32 R0, RZ, RZ, R5 ;  /* 0x000000ffff007224 */ /* 0x000fe200078e0005 */
[----:B------:R-:W-:Y:S01]  /*18490*/  MOV R195, RZ ;  /* 0x000000ff00c37202 */ /* 0x000fe20000000f00 */
[----:B------:R-:W-:Y:S01]  /*184a0*/  IMAD.MOV.U32 R3, RZ, RZ, 0x181f ;  /* 0x0000181fff037424 */ /* 0x000fe200078e00ff */
[----:B------:R-:W-:Y:S02]  /*184b0*/  MOV R2, 0x184d0 ;  /* 0x000184d000027802 */ /* 0x000fe40000000f00 */
[----:B-----5:R-:W-:Y:S05]  /*184c0*/  CALL.REL.NOINC `($__internal_5_$__cuda_sm70_shflsync_idx_p) ;  /* 0x00001a2000007944 */ /* 0x020fea0003c00000 */
[----:B------:R-:W-:Y:S01]  /*184d0*/  MOV R6, R0 ;  /* 0x0000000000067202 */ /* 0x000fe20000000f00 */
[----:B------:R-:W-:Y:S05]  /*184e0*/  BRA `(.L_x_340) ;  /* 0xfffef98000007947 */ /* 0x000fea000383ffff */
.L_x_212:
[----:B------:R-:W-:Y:S01]  /*184f0*/  IMAD.MOV.U32 R0, RZ, RZ, R7 ;  /* 0x000000ffff007224 */ /* 0x000fe200078e0007 */
[----:B------:R-:W-:Y:S01]  /*18500*/  MOV R195, RZ ;  /* 0x000000ff00c37202 */ /* 0x000fe20000000f00 */
[----:B------:R-:W-:Y:S01]  /*18510*/  IMAD.MOV.U32 R3, RZ, RZ, 0x181f ;  /* 0x0000181fff037424 */ /* 0x000fe200078e00ff */
[----:B------:R-:W-:Y:S02]  /*18520*/  MOV R2, 0x18540 ;  /* 0x0001854000027802 */ /* 0x000fe40000000f00 */
[----:B-12--5:R-:W-:Y:S05]  /*18530*/  CALL.REL.NOINC `($__internal_5_$__cuda_sm70_shflsync_idx_p) ;  /* 0x000019b000007944 */ /* 0x026fea0003c00000 */
[----:B------:R-:W-:Y:S05]  /*18540*/  BRA `(.L_x_341) ;  /* 0xfffef94000007947 */ /* 0x000fea000383ffff */
.L_x_215:
[----:B----4-:R-:W-:Y:S01]  /*18550*/  IMAD.MOV.U32 R0, RZ, RZ, R5 ;  /* 0x000000ffff007224 */ /* 0x010fe200078e0005 */
[----:B------:R-:W-:Y:S01]  /*18560*/  MOV R195, 0x1 ;  /* 0x0000000100c37802 */ /* 0x000fe20000000f00 */
[----:B--2---:R-:W-:Y:S01]  /*18570*/  IMAD.MOV.U32 R3, RZ, RZ, 0x181f ;  /* 0x0000181fff037424 */ /* 0x004fe200078e00ff */
[----:B------:R-:W-:-:S02]  /*18580*/  MOV R2, 0x185a0 ;  /* 0x000185a000027802 */ /* 0x000fc40000000f00 */
[----:B-1-3-5:R-:W-:Y:S05]  /*18590*/  CALL.REL.NOINC `($__internal_5_$__cuda_sm70_shflsync_idx_p) ;  /* 0x0000195000007944 */ /* 0x02afea0003c00000 */
[----:B------:R-:W-:Y:S01]  /*185a0*/  IMAD.MOV.U32 R6, RZ, RZ, R0 ;  /* 0x000000ffff067224 */ /* 0x000fe200078e0000 */
[----:B------:R-:W-:Y:S01]  /*185b0*/  MOV R195, 0x1 ;  /* 0x0000000100c37802 */ /* 0x000fe20000000f00 */
[----:B------:R-:W-:Y:S01]  /*185c0*/  IMAD.MOV.U32 R0, RZ, RZ, R7 ;  /* 0x000000ffff007224 */ /* 0x000fe200078e0007 */
[----:B------:R-:W-:-:S02]  /*185d0*/  MOV R3, 0x181f ;  /* 0x0000181f00037802 */ /* 0x000fc40000000f00 */
[----:B------:R-:W-:Y:S02]  /*185e0*/  MOV R2, 0x18600 ;  /* 0x0001860000027802 */ /* 0x000fe40000000f00 */
[----:B------:R-:W-:Y:S05]  /*185f0*/  CALL.REL.NOINC `($__internal_5_$__cuda_sm70_shflsync_idx_p) ;  /* 0x000018f000007944 */ /* 0x000fea0003c00000 */
[----:B------:R-:W-:Y:S05]  /*18600*/  BRA `(.L_x_342) ;  /* 0xfffef9c000007947 */ /* 0x000fea000383ffff */
.L_x_218:
[----:B----4-:R-:W-:Y:S01]  /*18610*/  IMAD.MOV.U32 R0, RZ, RZ, R5 ;  /* 0x000000ffff007224 */ /* 0x010fe200078e0005 */
[----:B------:R-:W-:Y:S01]  /*18620*/  MOV R195, 0x2 ;  /* 0x0000000200c37802 */ /* 0x000fe20000000f00 */
[----:B-1----:R-:W-:Y:S01]  /*18630*/  IMAD.MOV.U32 R3, RZ, RZ, 0x181f ;  /* 0x0000181fff037424 */ /* 0x002fe200078e00ff */
[----:B------:R-:W-:Y:S02]  /*18640*/  MOV R2, 0x18660 ;  /* 0x0001866000027802 */ /* 0x000fe40000000f00 */
[----:B--23-5:R-:W-:Y:S05]  /*18650*/  CALL.REL.NOINC `($__internal_5_$__cuda_sm70_shflsync_idx_p) ;  /* 0x0000189000007944 */ /* 0x02cfea0003c00000 */
[----:B------:R-:W-:Y:S01]  /*18660*/  MOV R6, R0 ;  /* 0x0000000000067202 */ /* 0x000fe20000000f00 */
[----:B------:R-:W-:Y:S05]  /*18670*/  BRA `(.L_x_343) ;  /* 0xfffefa8000007947 */ /* 0x000fea000383ffff */
.L_x_219:
[----:B----4-:R-:W-:Y:S01]  /*18680*/  IMAD.MOV.U32 R0, RZ, RZ, R7 ;  /* 0x000000ffff007224 */ /* 0x010fe200078e0007 */
[----:B------:R-:W-:Y:S01]  /*18690*/  MOV R195, 0x2 ;  /* 0x0000000200c37802 */ /* 0x000fe20000000f00 */
[----:B------:R-:W-:Y:S01]  /*186a0*/  IMAD.MOV.U32 R3, RZ, RZ, 0x181f ;  /* 0x0000181fff037424 */ /* 0x000fe200078e00ff */
[----:B------:R-:W-:Y:S02]  /*186b0*/  MOV R2, 0x186d0 ;  /* 0x000186d000027802 */ /* 0x000fe40000000f00 */
[----:B-123-5:R-:W-:Y:S05]  /*186c0*/  CALL.REL.NOINC `($__internal_5_$__cuda_sm70_shflsync_idx_p) ;  /* 0x0000182000007944 */ /* 0x02efea0003c00000 */
[----:B------:R-:W-:Y:S05]  /*186d0*/  BRA `(.L_x_344) ;  /* 0xfffefa4000007947 */ /* 0x000fea000383ffff */
.L_x_222:
[----:B-1----:R-:W-:Y:S01]  /*186e0*/  IMAD.MOV.U32 R0, RZ, RZ, R5 ;  /* 0x000000ffff007224 */ /* 0x002fe200078e0005 */
[----:B------:R-:W-:Y:S01]  /*186f0*/  MOV R195, 0x3 ;  /* 0x0000000300c37802 */ /* 0x000fe20000000f00 */
[----:B------:R-:W-:Y:S01]  /*18700*/  IMAD.MOV.U32 R3, RZ, RZ, 0x181f ;  /* 0x0000181fff037424 */ /* 0x000fe200078e00ff */
[----:B------:R-:W-:-:S02]  /*18710*/  MOV R2, 0x18730 ;  /* 0x0001873000027802 */ /* 0x000fc40000000f00 */
[----:B--2345:R-:W-:Y:S05]  /*18720*/  CALL.REL.NOINC `($__internal_5_$__cuda_sm70_shflsync_idx_p) ;  /* 0x000017c000007944 */ /* 0x03cfea0003c00000 */
[----:B------:R-:W-:Y:S01]  /*18730*/  IMAD.MOV.U32 R5, RZ, RZ, R0 ;  /* 0x000000ffff057224 */ /* 0x000fe200078e0000 */
[----:B------:R-:W-:Y:S01]  /*18740*/  MOV R195, 0x3 ;  /* 0x0000000300c37802 */ /* 0x000fe20000000f00 */
[----:B------:R-:W-:Y:S01]  /*18750*/  IMAD.MOV.U32 R0, RZ, RZ, R7 ;  /* 0x000000ffff007224 */ /* 0x000fe200078e0007 */
[----:B------:R-:W-:-:S02]  /*18760*/  MOV R3, 0x181f ;  /* 0x0000181f00037802 */ /* 0x000fc40000000f00 */
[----:B------:R-:W-:Y:S02]  /*18770*/  MOV R2, 0x18790 ;  /* 0x0001879000027802 */ /* 0x000fe40000000f00 */
[----:B------:R-:W-:Y:S05]  /*18780*/  CALL.REL.NOINC `($__internal_5_$__cuda_sm70_shflsync_idx_p) ;  /* 0x0000176000007944 */ /* 0x000fea0003c00000 */
[----:B------:R-:W-:Y:S05]  /*18790*/  BRA `(.L_x_345) ;  /* 0xfffefac000007947 */ /* 0x000fea000383ffff */
.L_x_265:
[----:B------:R-:W-:Y:S01]  /*187a0*/  IMAD.MOV.U32 R0, RZ, RZ, R5 ;  /* 0x000000ffff007224 */ /* 0x000fe200078e0005 */
[----:B------:R-:W-:Y:S01]  /*187b0*/  MOV R195, RZ ;  /* 0x000000ff00c37202 */ /* 0x000fe20000000f00 */
[----:B------:R-:W-:Y:S01]  /*187c0*/  IMAD.MOV.U32 R3, RZ, RZ, 0x181f ;  /* 0x0000181fff037424 */ /* 0x000fe200078e00ff */
[----:B------:R-:W-:Y:S02]  /*187d0*/  MOV R2, 0x187f0 ;  /* 0x000187f000027802 */ /* 0x000fe40000000f00 */
[----:B------:R-:W-:Y:S05]  /*187e0*/  CALL.REL.NOINC `($__internal_5_$__cuda_sm70_shflsync_idx_p) ;  /* 0x0000170000007944 */ /* 0x000fea0003c00000 */
[----:B------:R-:W-:Y:S01]  /*187f0*/  MOV R4, R0 ;  /* 0x0000000000047202 */ /* 0x000fe20000000f00 */
[----:B------:R-:W-:Y:S05]  /*18800*/  BRA `(.L_x_346) ;  /* 0xffff66d000007947 */ /* 0x000fea000383ffff */
.L_x_266:
[----:B------:R-:W-:Y:S01]  /*18810*/  IMAD.MOV.U32 R0, RZ, RZ, R10 ;  /* 0x000000ffff007224 */ /* 0x000fe200078e000a */
[----:B------:R-:W-:Y:S01]  /*18820*/  MOV R195, RZ ;  /* 0x000000ff00c37202 */ /* 0x000fe20000000f00 */
[----:B------:R-:W-:Y:S01]  /*18830*/  IMAD.MOV.U32 R3, RZ, RZ, 0x181f ;  /* 0x0000181fff037424 */ /* 0x000fe200078e00ff */
[----:B------:R-:W-:Y:S02]  /*18840*/  MOV R2, 0x18860 ;  /* 0x0001886000027802 */ /* 0x000fe40000000f00 */
[----:B-12---:R-:W-:Y:S05]  /*18850*/  CALL.REL.NOINC `($__internal_5_$__cuda_sm70_shflsync_idx_p) ;  /* 0x0000169000007944 */ /* 0x006fea0003c00000 */
[----:B------:R-:W-:Y:S01]  /*18860*/  IADD3 R2, P0, R0, R88, RZ ;  /* 0x0000005800027210 */ /* 0x000fe20007f1e0ff */
[----:B------:R-:W-:Y:S01]  /*18870*/  IMAD.MOV.U32 R195, RZ, RZ, 0x1 ;  /* 0x00000001ffc37424 */ /* 0x000fe200078e00ff */
[----:B------:R-:W-:Y:S02]  /*18880*/  MOV R7, R95 ;  /* 0x0000005f00077202 */ /* 0x000fe40000000f00 */
[----:B------:R-:W-:Y:S01]  /*18890*/  SEL R6, RZ, 0x10, P4 ;  /* 0x00000010ff067807 */ /* 0x000fe20002000000 */
[----:B------:R-:W-:-:S05]  /*188a0*/  IMAD.X R3, R4, 0x1, R90, P0 ;  /* 0x0000000104037824 */ /* 0x000fca00000e065a */
[----:B------:R-:W-:Y:S01]  /*188b0*/  @!PT LDS RZ, [RZ] ;  /* 0x00000000fffff984 */ /* 0x000fe20000000800 */
[----:B------:R-:W-:Y:S01]  /*188c0*/  @!PT LDS RZ, [RZ] ;  /* 0x00000000fffff984 */ /* 0x000fe20000000800 */
[----:B------:R-:W-:Y:S01]  /*188d0*/  @!PT LDS RZ, [RZ] ;  /* 0x00000000fffff984 */ /* 0x000fe20000000800 */
[----:B------:R1:W-:Y:S02]  /*188e0*/  LDGSTS.E.BYPASS.LTC128B.128 [R192+0x6100], [R2.64], !P6 ;  /* 0x0610000002c07fae */ /* 0x0003e4000f101d4a */
[----:B-1----:R-:W-:-:S05]  /*188f0*/  IADD3 R2, P0, R0, R89, RZ ;  /* 0x0000005900027210 */ /* 0x002fca0007f1e0ff */
[----:B------:R-:W-:-:S05]  /*18900*/  IMAD.X R3, R4, 0x1, R91, P0 ;  /* 0x0000000104037824 */ /* 0x000fca00000e065b */
[----:B------:R1:W-:Y:S02]  /*18910*/  LDGSTS.E.BYPASS.LTC128B.128 [R192+0x8100], [R2.64], !P4 ;  /* 0x0810000002c07fae */ /* 0x0003e4000e101d4a */
[----:B-1----:R-:W-:Y:S01]  /*18920*/  IADD3 R2, P0, R0, R92, RZ ;  /* 0x0000005c00027210 */ /* 0x002fe20007f1e0ff */
[----:B------:R-:W-:Y:S01]  /*18930*/  IMAD.MOV.U32 R0, RZ, RZ, R5 ;  /* 0x000000ffff007224 */ /* 0x000fe200078e0005 */
[----:B------:R-:W-:-:S03]  /*18940*/  SEL R5, RZ, 0x10, P6 ;  /* 0x00000010ff057807 */ /* 0x000fc60003000000 */
[----:B------:R-:W-:-:S05]  /*18950*/  IMAD.X R3, R4, 0x1, R93, P0 ;  /* 0x0000000104037824 */ /* 0x000fca00000e065d */
[----:B------:R1:W-:Y:S02]  /*18960*/  LDGSTS.E.BYPASS.LTC128B.128 [R192+0xa100], [R2.64], !P5 ;  /* 0x0a10000002c07fae */ /* 0x0003e4000e901d4a */
[----:B-1----:R-:W-:Y:S02]  /*18970*/  MOV R3, 0x181f ;  /* 0x0000181f00037802 */ /* 0x002fe40000000f00 */
[----:B------:R-:W-:Y:S02]  /*18980*/  MOV R2, 0x189a0 ;  /* 0x000189a000027802 */ /* 0x000fe40000000f00 */
[----:B------:R-:W-:Y:S05]  /*18990*/  CALL.REL.NOINC `($__internal_5_$__cuda_sm70_shflsync_idx_p) ;  /* 0x0000155000007944 */ /* 0x000fea0003c00000 */
[----:B------:R-:W-:Y:S01]  /*189a0*/  IMAD.MOV.U32 R4, RZ, RZ, R0 ;  /* 0x000000ffff047224 */ /* 0x000fe200078e0000 */
[----:B------:R-:W-:Y:S01]  /*189b0*/  MOV R195, 0x1 ;  /* 0x0000000100c37802 */ /* 0x000fe20000000f00 */
[----:B------:R-:W-:Y:S01]  /*189c0*/  IMAD.MOV.U32 R0, RZ, RZ, R10 ;  /* 0x000000ffff007224 */ /* 0x000fe200078e000a */
[----:B------:R-:W-:Y:S02]  /*189d0*/  MOV R3, 0x181f ;  /* 0x0000181f00037802 */ /* 0x000fe40000000f00 */
[----:B------:R-:W-:Y:S02]  /*189e0*/  MOV R2, 0x18a00 ;  /* 0x00018a0000027802 */ /* 0x000fe40000000f00 */
[----:B------:R-:W-:Y:S05]  /*189f0*/  CALL.REL.NOINC `($__internal_5_$__cuda_sm70_shflsync_idx_p) ;  /* 0x000014f000007944 */ /* 0x000fea0003c00000 */
[----:B------:R-:W-:Y:S05]  /*18a00*/  BRA `(.L_x_347) ;  /* 0xffff65e000007947 */ /* 0x000fea000383ffff */
.L_x_267:
[----:B------:R-:W-:Y:S01]  /*18a10*/  IMAD.MOV.U32 R100, RZ, RZ, R4 ;  /* 0x000000ffff647224 */ /* 0x000fe200078e0004 */
[----:B------:R-:W-:-:S02]  /*18a20*/  MOV R0, 0x2 ;  /* 0x0000000200007802 */ /* 0x000fc40000000f00 */
[----:B------:R-:W-:Y:S02]  /*18a30*/  MOV R2, 0x18a50 ;  /* 0x00018a5000027802 */ /* 0x000fe40000000f00 */
[----:B------:R-:W-:Y:S05]  /*18a40*/  CALL.REL.NOINC `($__internal_4_$__cuda_sm70_shflsync_bfly_p) ;  /* 0x0000144000007944 */ /* 0x000fea0003c00000 */
[----:B------:R-:W-:Y:S01]  /*18a50*/  FMNMX.FTZ R4, R4, R0, !PT ;  /* 0x0000000004047209 */ /* 0x000fe20007810000 */
[----:B------:R-:W-:Y:S01]  /*18a60*/  IMAD.MOV.U32 R0, RZ, RZ, 0x1 ;  /* 0x00000001ff007424 */ /* 0x000fe200078e00ff */
[----:B------:R-:W-:-:S03]  /*18a70*/  MOV R2, 0x18aa0 ;  /* 0x00018aa000027802 */ /* 0x000fc60000000f00 */
[----:B------:R-:W-:Y:S02]  /*18a80*/  IMAD.MOV.U32 R100, RZ, RZ, R4 ;  /* 0x000000ffff647224 */ /* 0x000fe400078e0004 */
[----:B------:R-:W-:Y:S05]  /*18a90*/  CALL.REL.NOINC `($__internal_4_$__cuda_sm70_shflsync_bfly_p) ;  /* 0x000013f000007944 */ /* 0x000fea0003c00000 */
[----:B------:R-:W-:Y:S01]  /*18aa0*/  FMNMX.FTZ R101, R4, R0, !PT ;  /* 0x0000000004657209 */ /* 0x000fe20007810000 */
[----:B------:R-:W-:Y:S01]  /*18ab0*/  IMAD.MOV.U32 R100, RZ, RZ, R5 ;  /* 0x000000ffff647224 */ /* 0x000fe200078e0005 */
[----:B------:R-:W-:Y:S01]  /*18ac0*/  MOV R2, 0x18af0 ;  /* 0x00018af000027802 */ /* 0x000fe20000000f00 */
[----:B------:R-:W-:Y:S02]  /*18ad0*/  IMAD.MOV.U32 R0, RZ, RZ, 0x2 ;  /* 0x00000002ff007424 */ /* 0x000fe400078e00ff */
[----:B------:R-:W-:Y:S05]  /*18ae0*/  CALL.REL.NOINC `($__internal_4_$__cuda_sm70_shflsync_bfly_p) ;  /* 0x000013a000007944 */ /* 0x000fea0003c00000 */
[----:B------:R-:W-:Y:S01]  /*18af0*/  FMNMX.FTZ R4, R5, R0, !PT ;  /* 0x0000000005047209 */ /* 0x000fe20007810000 */
[----:B------:R-:W-:Y:S01]  /*18b00*/  IMAD.MOV.U32 R0, RZ, RZ, 0x1 ;  /* 0x00000001ff007424 */ /* 0x000fe200078e00ff */
[----:B------:R-:W-:-:S03]  /*18b10*/  MOV R2, 0x18b40 ;  /* 0x00018b4000027802 */ /* 0x000fc60000000f00 */
[----:B------:R-:W-:Y:S02]  /*18b20*/  IMAD.MOV.U32 R100, RZ, RZ, R4 ;  /* 0x000000ffff647224 */ /* 0x000fe400078e0004 */
[----:B------:R-:W-:Y:S05]  /*18b30*/  CALL.REL.NOINC `($__internal_4_$__cuda_sm70_shflsync_bfly_p) ;  /* 0x0000135000007944 */ /* 0x000fea0003c00000 */
[----:B------:R-:W-:Y:S01]  /*18b40*/  MOV R3, R0 ;  /* 0x0000000000037202 */ /* 0x000fe20000000f00 */
[----:B------:R-:W-:Y:S05]  /*18b50*/  BRA `(.L_x_348) ;  /* 0xffff6b7000007947 */ /* 0x000fea000383ffff */
.L_x_269:
[----:B------:R-:W-:Y:S01]  /*18b60*/  MOV R195, RZ ;  /* 0x000000ff00c37202 */ /* 0x000fe20000000f00 */
[----:B------:R-:W-:Y:S01]  /*18b70*/  IMAD.MOV.U32 R0, RZ, RZ, R4 ;  /* 0x000000ffff007224 */ /* 0x000fe200078e0004 */
[----:B------:R-:W-:Y:S01]  /*18b80*/  MOV R2, 0x18bb0 ;  /* 0x00018bb000027802 */ /* 0x000fe20000000f00 */
[----:B------:R-:W-:Y:S02]  /*18b90*/  IMAD.MOV.U32 R3, RZ, RZ, 0x181f ;  /* 0x0000181fff037424 */ /* 0x000fe400078e00ff */
[----:B-1234-:R-:W-:Y:S05]  /*18ba0*/  CALL.REL.NOINC `($__internal_5_$__cuda_sm70_shflsync_idx_p) ;  /* 0x0000134000007944 */ /* 0x01efea0003c00000 */
[----:B------:R-:W-:-:S05]  /*18bb0*/  BRA `(.L_x_349) ;  /* 0xffff7e8000007947 */ /* 0x000fca000383ffff */
.L_x_272:
[----:B------:R-:W-:Y:S01]  /*18bc0*/  MOV R195, RZ ;  /* 0x000000ff00c37202 */ /* 0x000fe20000000f00 */
[----:B------:R-:W-:Y:S01]  /*18bd0*/  IMAD.MOV.U32 R0, RZ, RZ, R101 ;  /* 0x000000ffff007224 */ /* 0x000fe200078e0065 */
[----:B------:R-:W-:Y:S01]  /*18be0*/  MOV R2, 0x18c10 ;  /* 0x00018c1000027802 */ /* 0x000fe20000000f00 */
[----:B------:R-:W-:Y:S02]  /*18bf0*/  IMAD.MOV.U32 R3, RZ, RZ, 0x181f ;  /* 0x0000181fff037424 */ /* 0x000fe400078e00ff */
[----:B------:R-:W-:Y:S05]  /*18c00*/  CALL.REL.NOINC `($__internal_5_$__cuda_sm70_shflsync_idx_p) ;  /* 0x000012e000007944 */ /* 0x000fea0003c00000 */
[----:B------:R-:W-:Y:S01]  /*18c10*/  MOV R100, R0 ;  /* 0x0000000000647202 */ /* 0x000fe20000000f00 */
[----:B------:R-:W-:-:S05]  /*18c20*/  BRA `(.L_x_350) ;  /* 0xffff8c0000007947 */ /* 0x000fca000383ffff */
.L_x_273:
[----:B------:R-:W-:Y:S01]  /*18c30*/  MOV R195, RZ ;  /* 0x000000ff00c37202 */ /* 0x000fe20000000f00 */
[----:B------:R-:W-:Y:S01]  /*18c40*/  IMAD.MOV.U32 R0, RZ, RZ, R150 ;  /* 0x000000ffff007224 */ /* 0x000fe200078e0096 */
[----:B------:R-:W-:Y:S01]  /*18c50*/  MOV R2, 0x18c80 ;  /* 0x00018c8000027802 */ /* 0x000fe20000000f00 */
[----:B------:R-:W-:Y:S02]  /*18c60*/  IMAD.MOV.U32 R3, RZ, RZ, 0x181f ;  /* 0x0000181fff037424 */ /* 0x000fe400078e00ff */
[----:B-12---:R-:W-:Y:S05]  /*18c70*/  CALL.REL.NOINC `($__internal_5_$__cuda_sm70_shflsync_idx_p) ;  /* 0x0000127000007944 */ /* 0x006fea0003c00000 */
        /* <DEDUP_REMOVED lines=10> */
[----:B------:R-:W-:Y:S05]  /*18d20*/  IADD3 R148, P0, R0, R153, RZ ;  /* 0x0000009900947210 */ /* 0x000fea0007f1e0ff */
[----:B------:R-:W-:Y:S05]  /*18d30*/  IMAD.X R149, R100, 0x1, R155, P0 ;  /* 0x0000000164957824 */ /* 0x000fea00000e069b */
[----:B------:R2:W-:Y:S01]  /*18d40*/  LDGSTS.E.BYPASS.LTC128B.128 [R192+0x8100], [R148.64], !P3 ;  /* 0x0810000094c07fae */ /* 0x0005e2000d901d4a */
[----:B-1----:R-:W-:Y:S01]  /*18d50*/  IADD3 R2, P0, R0, R154, RZ ;  /* 0x0000009a00027210 */ /* 0x002fe20007f1e0ff */
[----:B------:R-:W-:Y:S04]  /*18d60*/  IMAD.MOV.U32 R0, RZ, RZ, R101 ;  /* 0x000000ffff007224 */ /* 0x000fe800078e0065 */
[----:B------:R-:W-:Y:S05]  /*18d70*/  IMAD.X R3, R100, 0x1, R156, P0 ;  /* 0x0000000164037824 */ /* 0x000fea00000e069c */
[----:B------:R1:W-:Y:S02]  /*18d80*/  LDGSTS.E.BYPASS.LTC128B.128 [R192+0xa100], [R2.64], !P4 ;  /* 0x0a10000002c07fae */ /* 0x0003e4000e101d4a */
[----:B-1----:R-:W-:Y:S01]  /*18d90*/  MOV R2, 0x18dc0 ;  /* 0x00018dc000027802 */ /* 0x002fe20000000f00 */
[----:B------:R-:W-:Y:S02]  /*18da0*/  IMAD.MOV.U32 R3, RZ, RZ, 0x181f ;  /* 0x0000181fff037424 */ /* 0x000fe400078e00ff */
[----:B--2---:R-:W-:Y:S05]  /*18db0*/  CALL.REL.NOINC `($__internal_5_$__cuda_sm70_shflsync_idx_p) ;  /* 0x0000113000007944 */ /* 0x004fea0003c00000 */
[----:B------:R-:W-:Y:S01]  /*18dc0*/  MOV R195, 0x1 ;  /* 0x0000000100c37802 */ /* 0x000fe20000000f00 */
[----:B------:R-:W-:Y:S01]  /*18dd0*/  IMAD.MOV.U32 R100, RZ, RZ, R0 ;  /* 0x000000ffff647224 */ /* 0x000fe200078e0000 */
[----:B------:R-:W-:Y:S01]  /*18de0*/  MOV R3, 0x181f ;  /* 0x0000181f00037802 */ /* 0x000fe20000000f00 */
[----:B------:R-:W-:Y:S01]  /*18df0*/  IMAD.MOV.U32 R0, RZ, RZ, R150 ;  /* 0x000000ffff007224 */ /* 0x000fe200078e0096 */
[----:B------:R-:W-:Y:S02]  /*18e00*/  MOV R2, 0x18e20 ;  /* 0x00018e2000027802 */ /* 0x000fe40000000f00 */
[----:B------:R-:W-:Y:S05]  /*18e10*/  CALL.REL.NOINC `($__internal_5_$__cuda_sm70_shflsync_idx_p) ;  /* 0x000010d000007944 */ /* 0x000fea0003c00000 */
[----:B------:R-:W-:-:S05]  /*18e20*/  BRA `(.L_x_351) ;  /* 0xffff8b2000007947 */ /* 0x000fca000383ffff */
.L_x_274:
[----:B------:R-:W-:Y:S02]  /*18e30*/  MOV R0, 0x2 ;  /* 0x0000000200007802 */ /* 0x000fe40000000f00 */
[----:B------:R-:W-:Y:S02]  /*18e40*/  MOV R2, 0x18e60 ;  /* 0x00018e6000027802 */ /* 0x000fe40000000f00 */
[----:B-1----:R-:W-:Y:S05]  /*18e50*/  CALL.REL.NOINC `($__internal_4_$__cuda_sm70_shflsync_bfly_p) ;  /* 0x0000103000007944 */ /* 0x002fea0003c00000 */
[----:B------:R-:W-:Y:S01]  /*18e60*/  FMNMX.FTZ R100, R100, R0, !PT ;  /* 0x0000000064647209 */ /* 0x000fe20007810000 */
[----:B------:R-:W-:Y:S01]  /*18e70*/  IMAD.MOV.U32 R0, RZ, RZ, 0x1 ;  /* 0x00000001ff007424 */ /* 0x000fe200078e00ff */
[----:B------:R-:W-:Y:S02]  /*18e80*/  MOV R2, 0x18ea0 ;  /* 0x00018ea000027802 */ /* 0x000fe40000000f00 */
        /* <DEDUP_REMOVED lines=8> */
[----:B------:R-:W-:Y:S02]  /*18f10*/  MOV R2, 0x18f30 ;  /* 0x00018f3000027802 */ /* 0x000fe40000000f00 */
[----:B------:R-:W-:Y:S05]  /*18f20*/  CALL.REL.NOINC `($__internal_4_$__cuda_sm70_shflsync_bfly_p) ;  /* 0x00000f6000007944 */ /* 0x000fea0003c00000 */
[----:B------:R-:W-:-:S05]  /*18f30*/  BRA `(.L_x_352) ;  /* 0xffff8da000007947 */ /* 0x000fca000383ffff */
.L_x_276:
[----:B------:R-:W-:Y:S01]  /*18f40*/  IMAD.MOV.U32 R100, RZ, RZ, R207 ;  /* 0x000000ffff647224 */ /* 0x000fe200078e00cf */
[----:B------:R-:W-:-:S02]  /*18f50*/  MOV R0, 0x2 ;  /* 0x0000000200007802 */ /* 0x000fc40000000f00 */
[----:B------:R-:W-:Y:S02]  /*18f60*/  MOV R2, 0x18f80 ;  /* 0x00018f8000027802 */ /* 0x000fe40000000f00 */
[----:B------:R-:W-:Y:S05]  /*18f70*/  CALL.REL.NOINC `($__internal_4_$__cuda_sm70_shflsync_bfly_p) ;  /* 0x00000f1000007944 */ /* 0x000fea0003c00000 */
[----:B------:R-:W-:Y:S05]  /*18f80*/  BRA `(.L_x_353) ;  /* 0xffffa49000007947 */ /* 0x000fea000383ffff */
.L_x_277:
[----:B------:R-:W-:Y:S01]  /*18f90*/  IMAD.MOV.U32 R100, RZ, RZ, R4 ;  /* 0x000000ffff647224 */ /* 0x000fe200078e0004 */
[----:B------:R-:W-:Y:S02]  /*18fa0*/  MOV R0, 0x1 ;  /* 0x0000000100007802 */ /* 0x000fe40000000f00 */
[----:B------:R-:W-:Y:S02]  /*18fb0*/  MOV R2, 0x18fd0 ;  /* 0x00018fd000027802 */ /* 0x000fe40000000f00 */
[----:B-1----:R-:W-:Y:S05]  /*18fc0*/  CALL.REL.NOINC `($__internal_4_$__cuda_sm70_shflsync_bfly_p) ;  /* 0x00000ec000007944 */ /* 0x002fea0003c00000 */
[----:B------:R-:W-:Y:S01]  /*18fd0*/  FADD.FTZ R4, R4, R0 ;  /* 0x0000000004047221 */ /* 0x000fe20000010000 */
[----:B------:R-:W-:Y:S02]  /*18fe0*/  MOV R100, R200 ;  /* 0x000000c800647202 */ /* 0x000fe40000000f00 */
[----:B------:R-:W-:Y:S02]  /*18ff0*/  MOV R0, 0x2 ;  /* 0x0000000200007802 */ /* 0x000fe40000000f00 */
[----:B------:R-:W-:Y:S02]  /*19000*/  MOV R2, 0x19020 ;  /* 0x0001902000027802 */ /* 0x000fe40000000f00 */
[----:B------:R-:W-:Y:S05]  /*19010*/  CALL.REL.NOINC `($__internal_4_$__cuda_sm70_shflsync_bfly_p) ;  /* 0x00000e7000007944 */ /* 0x000fea0003c00000 */
[----:B------:R-:W-:Y:S01]  /*19020*/  FADD.FTZ R5, R200, R0 ;  /* 0x00000000c8057221 */ /* 0x000fe20000010000 */
[----:B------:R-:W-:Y:S02]  /*19030*/  MOV R0, 0x1 ;  /* 0x0000000100007802 */ /* 0x000fe40000000f00 */
[----:B------:R-:W-:-:S02]  /*19040*/  MOV R2, 0x19070 ;  /* 0x0001907000027802 */ /* 0x000fc40000000f00 */
[----:B------:R-:W-:Y:S02]  /*19050*/  MOV R100, R5 ;  /* 0x0000000500647202 */ /* 0x000fe40000000f00 */
[----:B------:R-:W-:Y:S05]  /*19060*/  CALL.REL.NOINC `($__internal_4_$__cuda_sm70_shflsync_bfly_p) ;  /* 0x00000e2000007944 */ /* 0x000fea0003c00000 */
[----:B------:R-:W-:Y:S01]  /*19070*/  MOV R3, R0 ;  /* 0x0000000000037202 */ /* 0x000fe20000000f00 */
[----:B------:R-:W-:Y:S05]  /*19080*/  BRA `(.L_x_354) ;  /* 0xffffa40000007947 */ /* 0x000fea000383ffff */
.L_x_284:
[----:B--234-:R-:W-:Y:S01]  /*19090*/  IMAD.MOV.U32 R0, RZ, RZ, R6 ;  /* 0x000000ffff007224 */ /* 0x01cfe200078e0006 */
[----:B------:R-:W-:Y:S01]  /*190a0*/  MOV R195, RZ ;  /* 0x000000ff00c37202 */ /* 0x000fe20000000f00 */
[----:B------:R-:W-:Y:S01]  /*190b0*/  IMAD.MOV.U32 R3, RZ, RZ, 0x181f ;  /* 0x0000181fff037424 */ /* 0x000fe200078e00ff */
[----:B------:R-:W-:Y:S02]  /*190c0*/  MOV R2, 0x190e0 ;  /* 0x000190e000027802 */ /* 0x000fe40000000f00 */
[----:B-1----:R-:W-:Y:S05]  /*190d0*/  CALL.REL.NOINC `($__internal_5_$__cuda_sm70_shflsync_idx_p) ;  /* 0x00000e1000007944 */ /* 0x002fea0003c00000 */
[----:B------:R-:W-:Y:S01]  /*190e0*/  MOV R7, R0 ;  /* 0x0000000000077202 */ /* 0x000fe20000000f00 */
[----:B------:R-:W-:Y:S05]  /*190f0*/  BRA `(.L_x_355) ;  /* 0xffffbb2000007947 */ /* 0x000fea000383ffff */
.L_x_285:
[----:B------:R-:W-:Y:S01]  /*19100*/  IMAD.MOV.U32 R0, RZ, RZ, R12 ;  /* 0x000000ffff007224 */ /* 0x000fe200078e000c */
[----:B------:R-:W-:Y:S01]  /*19110*/  MOV R195, RZ ;  /* 0x000000ff00c37202 */ /* 0x000fe20000000f00 */
[----:B------:R-:W-:Y:S01]  /*19120*/  IMAD.MOV.U32 R3, RZ, RZ, 0x181f ;  /* 0x0000181fff037424 */ /* 0x000fe200078e00ff */
[----:B------:R-:W-:Y:S02]  /*19130*/  MOV R2, 0x19150 ;  /* 0x0001915000027802 */ /* 0x000fe40000000f00 */
[----:B-123--:R-:W-:Y:S05]  /*19140*/  CALL.REL.NOINC `($__internal_5_$__cuda_sm70_shflsync_idx_p) ;  /* 0x00000da000007944 */ /* 0x00efea0003c00000 */
[----:B------:R-:W-:Y:S05]  /*19150*/  BRA `(.L_x_356) ;  /* 0xffffbae000007947 */ /* 0x000fea000383ffff */
.L_x_288:
[----:B--2---:R-:W-:Y:S01]  /*19160*/  IMAD.MOV.U32 R0, RZ, RZ, R6 ;  /* 0x000000ffff007224 */ /* 0x004fe200078e0006 */
[----:B------:R-:W-:Y:S01]  /*19170*/  MOV R195, 0x1 ;  /* 0x0000000100c37802 */ /* 0x000fe20000000f00 */
[----:B------:R-:W-:Y:S01]  /*19180*/  IMAD.MOV.U32 R3, RZ, RZ, 0x181f ;  /* 0x0000181fff037424 */ /* 0x000fe200078e00ff */
[----:B------:R-:W-:-:S02]  /*19190*/  MOV R2, 0x191b0 ;  /* 0x000191b000027802 */ /* 0x000fc40000000f00 */
[----:B-1-34-:R-:W-:Y:S05]  /*191a0*/  CALL.REL.NOINC `($__internal_5_$__cuda_sm70_shflsync_idx_p) ;  /* 0x00000d4000007944 */ /* 0x01afea0003c00000 */
[----:B------:R-:W-:Y:S01]  /*191b0*/  IMAD.MOV.U32 R7, RZ, RZ, R0 ;  /* 0x000000ffff077224 */ /* 0x000fe200078e0000 */
[----:B------:R-:W-:Y:S01]  /*191c0*/  MOV R195, 0x1 ;  /* 0x0000000100c37802 */ /* 0x000fe20000000f00 */
[----:B------:R-:W-:Y:S01]  /*191d0*/  IMAD.MOV.U32 R0, RZ, RZ, R12 ;  /* 0x000000ffff007224 */ /* 0x000fe200078e000c */
[----:B------:R-:W-:-:S02]  /*191e0*/  MOV R3, 0x181f ;  /* 0x0000181f00037802 */ /* 0x000fc40000000f00 */
[----:B------:R-:W-:Y:S02]  /*191f0*/  MOV R2, 0x19210 ;  /* 0x0001921000027802 */ /* 0x000fe40000000f00 */
[----:B------:R-:W-:Y:S05]  /*19200*/  CALL.REL.NOINC `($__internal_5_$__cuda_sm70_shflsync_idx_p) ;  /* 0x00000ce000007944 */ /* 0x000fea0003c00000 */
[----:B------:R-:W-:Y:S05]  /*19210*/  BRA `(.L_x_357) ;  /* 0xffffbb5000007947 */ /* 0x000fea000383ffff */
.L_x_291:
[----:B--2---:R-:W-:Y:S01]  /*19220*/  IMAD.MOV.U32 R0, RZ, RZ, R6 ;  /* 0x000000ffff007224 */ /* 0x004fe200078e0006 */
[----:B------:R-:W-:Y:S01]  /*19230*/  MOV R195, 0x2 ;  /* 0x0000000200c37802 */ /* 0x000fe20000000f00 */
[----:B------:R-:W-:Y:S01]  /*19240*/  IMAD.MOV.U32 R3, RZ, RZ, 0x181f ;  /* 0x0000181fff037424 */ /* 0x000fe200078e00ff */
[----:B------:R-:W-:Y:S02]  /*19250*/  MOV R2, 0x19270 ;  /* 0x0001927000027802 */ /* 0x000fe40000000f00 */
[----:B-1-34-:R-:W-:Y:S05]  /*19260*/  CALL.REL.NOINC `($__internal_5_$__cuda_sm70_shflsync_idx_p) ;  /* 0x00000c8000007944 */ /* 0x01afea0003c00000 */
[----:B------:R-:W-:Y:S01]  /*19270*/  MOV R7, R0 ;  /* 0x0000000000077202 */ /* 0x000fe20000000f00 */
[----:B------:R-:W-:Y:S05]  /*19280*/  BRA `(.L_x_358) ;  /* 0xffffbc1000007947 */ /* 0x000fea000383ffff */
.L_x_292:
[----:B--2---:R-:W-:Y:S01]  /*19290*/  IMAD.MOV.U32 R0, RZ, RZ, R12 ;  /* 0x000000ffff007224 */ /* 0x004fe200078e000c */
[----:B------:R-:W-:Y:S01]  /*192a0*/  MOV R195, 0x2 ;  /* 0x0000000200c37802 */ /* 0x000fe20000000f00 */
[----:B------:R-:W-:Y:S01]  /*192b0*/  IMAD.MOV.U32 R3, RZ, RZ, 0x181f ;  /* 0x0000181fff037424 */ /* 0x000fe200078e00ff */
[----:B------:R-:W-:Y:S02]  /*192c0*/  MOV R2, 0x192e0 ;  /* 0x000192e000027802 */ /* 0x000fe40000000f00 */
[----:B-1-34-:R-:W-:Y:S05]  /*192d0*/  CALL.REL.NOINC `($__internal_5_$__cuda_sm70_shflsync_idx_p) ;  /* 0x00000c1000007944 */ /* 0x01afea0003c00000 */
[----:B------:R-:W-:Y:S05]  /*192e0*/  BRA `(.L_x_359) ;  /* 0xffffbbd000007947 */ /* 0x000fea000383ffff */
.L_x_295:
[----:B----4-:R-:W-:Y:S01]  /*192f0*/  IMAD.MOV.U32 R0, RZ, RZ, R6 ;  /* 0x000000ffff007224 */ /* 0x010fe200078e0006 */
[----:B------:R-:W-:Y:S01]  /*19300*/  MOV R195, 0x3 ;  /* 0x0000000300c37802 */ /* 0x000fe20000000f00 */
[----:B---3--:R-:W-:Y:S01]  /*19310*/  IMAD.MOV.U32 R3, RZ, RZ, 0x181f ;  /* 0x0000181fff037424 */ /* 0x008fe200078e00ff */
[----:B------:R-:W-:-:S02]  /*19320*/  MOV R2, 0x19340 ;  /* 0x0001934000027802 */ /* 0x000fc40000000f00 */
[----:B-12---:R-:W-:Y:S05]  /*19330*/  CALL.REL.NOINC `($__internal_5_$__cuda_sm70_shflsync_idx_p) ;  /* 0x00000bb000007944 */ /* 0x006fea0003c00000 */
[----:B------:R-:W-:Y:S01]  /*19340*/  IMAD.MOV.U32 R6, RZ, RZ, R0 ;  /* 0x000000ffff067224 */ /* 0x000fe200078e0000 */
[----:B------:R-:W-:Y:S01]  /*19350*/  MOV R195, 0x3 ;  /* 0x0000000300c37802 */ /* 0x000fe20000000f00 */
[----:B------:R-:W-:Y:S01]  /*19360*/  IMAD.MOV.U32 R0, RZ, RZ, R12 ;  /* 0x000000ffff007224 */ /* 0x000fe200078e000c */
[----:B------:R-:W-:-:S02]  /*19370*/  MOV R3, 0x181f ;  /* 0x0000181f00037802 */ /* 0x000fc40000000f00 */
[----:B------:R-:W-:Y:S02]  /*19380*/  MOV R2, 0x193a0 ;  /* 0x000193a000027802 */ /* 0x000fe40000000f00 */
[----:B------:R-:W-:Y:S05]  /*19390*/  CALL.REL.NOINC `($__internal_5_$__cuda_sm70_shflsync_idx_p) ;  /* 0x00000b5000007944 */ /* 0x000fea0003c00000 */
[----:B------:R-:W-:Y:S05]  /*193a0*/  BRA `(.L_x_360) ;  /* 0xffffbc5000007947 */ /* 0x000fea000383ffff */
.L_x_297:
[----:B------:R-:W-:Y:S01]  /*193b0*/  IMAD.MOV.U32 R0, RZ, RZ, R5 ;  /* 0x000000ffff007224 */ /* 0x000fe200078e0005 */
[----:B------:R-:W-:Y:S01]  /*193c0*/  MOV R195, RZ ;  /* 0x000000ff00c37202 */ /* 0x000fe20000000f00 */
[----:B------:R-:W-:Y:S01]  /*193d0*/  IMAD.MOV.U32 R3, RZ, RZ, 0x1c1f ;  /* 0x00001c1fff037424 */ /* 0x000fe200078e00ff */
[----:B------:R-:W-:Y:S02]  /*193e0*/  MOV R2, 0x19400 ;  /* 0x0001940000027802 */ /* 0x000fe40000000f00 */
[----:B--2---:R-:W-:Y:S05]  /*193f0*/  CALL.REL.NOINC `($__internal_5_$__cuda_sm70_shflsync_idx_p) ;  /* 0x00000af000007944 */ /* 0x004fea0003c00000 */
[----:B------:R-:W-:Y:S01]  /*19400*/  MOV R4, R0 ;  /* 0x0000000000047202 */ /* 0x000fe20000000f00 */
[----:B------:R-:W-:Y:S05]  /*19410*/  BRA `(.L_x_361) ;  /* 0xffffbf1000007947 */ /* 0x000fea000383ffff */
.L_x_298:
[----:B------:R-:W-:Y:S01]  /*19420*/  IMAD.MOV.U32 R0, RZ, RZ, R12 ;  /* 0x000000ffff007224 */ /* 0x000fe200078e000c */
[----:B------:R-:W-:Y:S01]  /*19430*/  MOV R195, RZ ;  /* 0x000000ff00c37202 */ /* 0x000fe20000000f00 */
[----:B------:R-:W-:Y:S01]  /*19440*/  IMAD.MOV.U32 R3, RZ, RZ, 0x1c1f ;  /* 0x00001c1fff037424 */ /* 0x000fe200078e00ff */
[----:B------:R-:W-:Y:S02]  /*19450*/  MOV R2, 0x19470 ;  /* 0x0001947000027802 */ /* 0x000fe40000000f00 */
[----:B-123--:R-:W-:Y:S05]  /*19460*/  CALL.REL.NOINC `($__internal_5_$__cuda_sm70_shflsync_idx_p) ;  /* 0x00000a8000007944 */ /* 0x00efea0003c00000 */
[----:B------:R-:W-:Y:S05]  /*19470*/  BRA `(.L_x_362) ;  /* 0xffffbed000007947 */ /* 0x000fea000383ffff */
.L_x_301:
[----:B-1----:R-:W-:Y:S01]  /*19480*/  IMAD.MOV.U32 R0, RZ, RZ, R5 ;  /* 0x000000ffff007224 */ /* 0x002fe200078e0005 */
[----:B------:R-:W-:Y:S01]  /*19490*/  MOV R195, 0x1 ;  /* 0x0000000100c37802 */ /* 0x000fe20000000f00 */
[----:B---3--:R-:W-:Y:S01]  /*194a0*/  IMAD.MOV.U32 R3, RZ, RZ, 0x1c1f ;  /* 0x00001c1fff037424 */ /* 0x008fe200078e00ff */
[----:B------:R-:W-:-:S02]  /*194b0*/  MOV R2, 0x194d0 ;  /* 0x000194d000027802 */ /* 0x000fc40000000f00 */
[----:B--2-4-:R-:W-:Y:S05]  /*194c0*/  CALL.REL.NOINC `($__internal_5_$__cuda_sm70_shflsync_idx_p) ;  /* 0x00000a2000007944 */ /* 0x014fea0003c00000 */
[----:B------:R-:W-:Y:S01]  /*194d0*/  IMAD.MOV.U32 R4, RZ, RZ, R0 ;  /* 0x000000ffff047224 */ /* 0x000fe200078e0000 */
[----:B------:R-:W-:Y:S01]  /*194e0*/  MOV R195, 0x1 ;  /* 0x0000000100c37802 */ /* 0x000fe20000000f00 */
[----:B------:R-:W-:Y:S01]  /*194f0*/  IMAD.MOV.U32 R0, RZ, RZ, R12 ;  /* 0x000000ffff007224 */ /* 0x000fe200078e000c */
[----:B------:R-:W-:-:S02]  /*19500*/  MOV R3, 0x1c1f ;  /* 0x00001c1f00037802 */ /* 0x000fc40000000f00 */
[----:B------:R-:W-:Y:S02]  /*19510*/  MOV R2, 0x19530 ;  /* 0x0001953000027802 */ /* 0x000fe40000000f00 */
[----:B------:R-:W-:Y:S05]  /*19520*/  CALL.REL.NOINC `($__internal_5_$__cuda_sm70_shflsync_idx_p) ;  /* 0x000009c000007944 */ /* 0x000fea0003c00000 */
[----:B------:R-:W-:Y:S05]  /*19530*/  BRA `(.L_x_363) ;  /* 0xffffc8d000007947 */ /* 0x000fea000383ffff */
.L_x_305:
[----:B------:R-:W-:Y:S01]  /*19540*/  IMAD.MOV.U32 R0, RZ, RZ, R5 ;  /* 0x000000ffff007224 */ /* 0x000fe200078e0005 */
[----:B------:R-:W-:Y:S01]  /*19550*/  MOV R195, RZ ;  /* 0x000000ff00c37202 */ /* 0x000fe20000000f00 */
[----:B------:R-:W-:Y:S01]  /*19560*/  IMAD.MOV.U32 R3, RZ, RZ, 0x181f ;  /* 0x0000181fff037424 */ /* 0x000fe200078e00ff */
[----:B------:R-:W-:Y:S02]  /*19570*/  MOV R2, 0x19590 ;  /* 0x0001959000027802 */ /* 0x000fe40000000f00 */
[----:B------:R-:W-:Y:S05]  /*19580*/  CALL.REL.NOINC `($__internal_5_$__cuda_sm70_shflsync_idx_p) ;  /* 0x0000096000007944 */ /* 0x000fea0003c00000 */
[----:B------:R-:W-:Y:S01]  /*19590*/  MOV R4, R0 ;  /* 0x0000000000047202 */ /* 0x000fe20000000f00 */
[----:B------:R-:W-:Y:S05]  /*195a0*/  BRA `(.L_x_364) ;  /* 0xffffdac000007947 */ /* 0x000fea000383ffff */
.L_x_306:
[----:B------:R-:W-:Y:S01]  /*195b0*/  IMAD.MOV.U32 R0, RZ, RZ, R12 ;  /* 0x000000ffff007224 */ /* 0x000fe200078e000c */
[----:B------:R-:W-:Y:S01]  /*195c0*/  MOV R195, RZ ;  /* 0x000000ff00c37202 */ /* 0x000fe20000000f00 */
[----:B------:R-:W-:Y:S01]  /*195d0*/  IMAD.MOV.U32 R3, RZ, RZ, 0x181f ;  /* 0x0000181fff037424 */ /* 0x000fe200078e00ff */
[----:B------:R-:W-:Y:S02]  /*195e0*/  MOV R2, 0x19600 ;  /* 0x0001960000027802 */ /* 0x000fe40000000f00 */
[----:B-12---:R-:W-:Y:S05]  /*195f0*/  CALL.REL.NOINC `($__internal_5_$__cuda_sm70_shflsync_idx_p) ;  /* 0x000008f000007944 */ /* 0x006fea0003c00000 */
[----:B------:R-:W-:Y:S05]  /*19600*/  BRA `(.L_x_365) ;  /* 0xffffda8000007947 */ /* 0x000fea000383ffff */
.L_x_309:
[----:B----4-:R-:W-:Y:S01]  /*19610*/  IMAD.MOV.U32 R0, RZ, RZ, R5 ;  /* 0x000000ffff007224 */ /* 0x010fe200078e0005 */
[----:B------:R-:W-:Y:S01]  /*19620*/  MOV R195, 0x1 ;  /* 0x0000000100c37802 */ /* 0x000fe20000000f00 */
[----:B--2---:R-:W-:Y:S01]  /*19630*/  IMAD.MOV.U32 R3, RZ, RZ, 0x181f ;  /* 0x0000181fff037424 */ /* 0x004fe200078e00ff */
[----:B------:R-:W-:-:S02]  /*19640*/  MOV R2, 0x19660 ;  /* 0x0001966000027802 */ /* 0x000fc40000000f00 */
[----:B-1-3--:R-:W-:Y:S05]  /*19650*/  CALL.REL.NOINC `($__internal_5_$__cuda_sm70_shflsync_idx_p) ;  /* 0x0000089000007944 */ /* 0x00afea0003c00000 */
[----:B------:R-:W-:Y:S01]  /*19660*/  IMAD.MOV.U32 R4, RZ, RZ, R0 ;  /* 0x000000ffff047224 */ /* 0x000fe200078e0000 */
[----:B------:R-:W-:Y:S01]  /*19670*/  MOV R195, 0x1 ;  /* 0x0000000100c37802 */ /* 0x000fe20000000f00 */
[----:B------:R-:W-:Y:S01]  /*19680*/  IMAD.MOV.U32 R0, RZ, RZ, R12 ;  /* 0x000000ffff007224 */ /* 0x000fe200078e000c */
[----:B------:R-:W-:-:S02]  /*19690*/  MOV R3, 0x181f ;  /* 0x0000181f00037802 */ /* 0x000fc40000000f00 */
[----:B------:R-:W-:Y:S02]  /*196a0*/  MOV R2, 0x196c0 ;  /* 0x000196c000027802 */ /* 0x000fe40000000f00 */
[----:B------:R-:W-:Y:S05]  /*196b0*/  CALL.REL.NOINC `($__internal_5_$__cuda_sm70_shflsync_idx_p) ;  /* 0x0000083000007944 */ /* 0x000fea0003c00000 */
[----:B------:R-:W-:Y:S05]  /*196c0*/  BRA `(.L_x_366) ;  /* 0xffffdb0000007947 */ /* 0x000fea000383ffff */
.L_x_312:
[----:B----4-:R-:W-:Y:S01]  /*196d0*/  IMAD.MOV.U32 R0, RZ, RZ, R5 ;  /* 0x000000ffff007224 */ /* 0x010fe200078e0005 */
[----:B------:R-:W-:Y:S01]  /*196e0*/  MOV R195, 0x2 ;  /* 0x0000000200c37802 */ /* 0x000fe20000000f00 */
[----:B-1----:R-:W-:Y:S01]  /*196f0*/  IMAD.MOV.U32 R3, RZ, RZ, 0x181f ;  /* 0x0000181fff037424 */ /* 0x002fe200078e00ff */
[----:B------:R-:W-:Y:S02]  /*19700*/  MOV R2, 0x19720 ;  /* 0x0001972000027802 */ /* 0x000fe40000000f00 */
[----:B--23--:R-:W-:Y:S05]  /*19710*/  CALL.REL.NOINC `($__internal_5_$__cuda_sm70_shflsync_idx_p) ;  /* 0x000007d000007944 */ /* 0x00cfea0003c00000 */
[----:B------:R-:W-:Y:S01]  /*19720*/  MOV R4, R0 ;  /* 0x0000000000047202 */ /* 0x000fe20000000f00 */
[----:B------:R-:W-:Y:S05]  /*19730*/  BRA `(.L_x_367) ;  /* 0xffffdbc000007947 */ /* 0x000fea000383ffff */
.L_x_313:
[----:B----4-:R-:W-:Y:S01]  /*19740*/  IMAD.MOV.U32 R0, RZ, RZ, R12 ;  /* 0x000000ffff007224 */ /* 0x010fe200078e000c */
[----:B------:R-:W-:Y:S01]  /*19750*/  MOV R195, 0x2 ;  /* 0x0000000200c37802 */ /* 0x000fe20000000f00 */
[----:B------:R-:W-:Y:S01]  /*19760*/  IMAD.MOV.U32 R3, RZ, RZ, 0x181f ;  /* 0x0000181fff037424 */ /* 0x000fe200078e00ff */
[----:B------:R-:W-:Y:S02]  /*19770*/  MOV R2, 0x19790 ;  /* 0x0001979000027802 */ /* 0x000fe40000000f00 */
[----:B-123--:R-:W-:Y:S05]  /*19780*/  CALL.REL.NOINC `($__internal_5_$__cuda_sm70_shflsync_idx_p) ;  /* 0x0000076000007944 */ /* 0x00efea0003c00000 */
[----:B------:R-:W-:Y:S05]  /*19790*/  BRA `(.L_x_368) ;  /* 0xffffdb8000007947 */ /* 0x000fea000383ffff */
.L_x_316:
[----:B-1----:R-:W-:Y:S01]  /*197a0*/  IMAD.MOV.U32 R0, RZ, RZ, R5 ;  /* 0x000000ffff007224 */ /* 0x002fe200078e0005 */
[----:B------:R-:W-:Y:S01]  /*197b0*/  MOV R195, 0x3 ;  /* 0x0000000300c37802 */ /* 0x000fe20000000f00 */
[----:B------:R-:W-:Y:S01]  /*197c0*/  IMAD.MOV.U32 R3, RZ, RZ, 0x181f ;  /* 0x0000181fff037424 */ /* 0x000fe200078e00ff */
[----:B------:R-:W-:-:S02]  /*197d0*/  MOV R2, 0x197f0 ;  /* 0x000197f000027802 */ /* 0x000fc40000000f00 */
[----:B--234-:R-:W-:Y:S05]  /*197e0*/  CALL.REL.NOINC `($__internal_5_$__cuda_sm70_shflsync_idx_p) ;  /* 0x0000070000007944 */ /* 0x01cfea0003c00000 */
[----:B------:R-:W-:Y:S01]  /*197f0*/  IMAD.MOV.U32 R4, RZ, RZ, R0 ;  /* 0x000000ffff047224 */ /* 0x000fe200078e0000 */
[----:B------:R-:W-:Y:S01]  /*19800*/  MOV R195, 0x3 ;  /* 0x0000000300c37802 */ /* 0x000fe20000000f00 */
[----:B------:R-:W-:Y:S01]  /*19810*/  IMAD.MOV.U32 R0, RZ, RZ, R12 ;  /* 0x000000ffff007224 */ /* 0x000fe200078e000c */
[----:B------:R-:W-:-:S02]  /*19820*/  MOV R3, 0x181f ;  /* 0x0000181f00037802 */ /* 0x000fc40000000f00 */
[----:B------:R-:W-:Y:S02]  /*19830*/  MOV R2, 0x19850 ;  /* 0x0001985000027802 */ /* 0x000fe40000000f00 */
[----:B------:R-:W-:Y:S05]  /*19840*/  CALL.REL.NOINC `($__internal_5_$__cuda_sm70_shflsync_idx_p) ;  /* 0x000006a000007944 */ /* 0x000fea0003c00000 */
[----:B------:R-:W-:Y:S05]  /*19850*/  BRA `(.L_x_369) ;  /* 0xffffdc0000007947 */ /* 0x000fea000383ffff */
.L_x_318:
[----:B------:R-:W-:Y:S01]  /*19860*/  IMAD.MOV.U32 R0, RZ, RZ, R86 ;  /* 0x000000ffff007224 */ /* 0x000fe200078e0056 */
[----:B------:R-:W-:Y:S01]  /*19870*/  MOV R195, RZ ;  /* 0x000000ff00c37202 */ /* 0x000fe20000000f00 */
[----:B------:R-:W-:Y:S01]  /*19880*/  IMAD.MOV.U32 R3, RZ, RZ, 0x1f ;  /* 0x0000001fff037424 */ /* 0x000fe200078e00ff */
[----:B------:R-:W-:Y:S02]  /*19890*/  MOV R2, 0x198b0 ;  /* 0x000198b000027802 */ /* 0x000fe40000000f00 */
[----:B---34-:R-:W-:Y:S05]  /*198a0*/  CALL.REL.NOINC `($__internal_5_$__cuda_sm70_shflsync_idx_p) ;  /* 0x0000064000007944 */ /* 0x018fea0003c00000 */
[----:B------:R-:W-:Y:S01]  /*198b0*/  MOV R9, R0 ;  /* 0x0000000000097202 */ /* 0x000fe20000000f00 */
[----:B------:R-:W-:Y:S05]  /*198c0*/  BRA `(.L_x_370) ;  /* 0xffffdd5000007947 */ /* 0x000fea000383ffff */
.L_x_319:
[----:B------:R-:W-:Y:S01]  /*198d0*/  IMAD.MOV.U32 R0, RZ, RZ, R86 ;  /* 0x000000ffff007224 */ /* 0x000fe200078e0056 */
[----:B------:R-:W-:Y:S01]  /*198e0*/  MOV R195, 0x1 ;  /* 0x0000000100c37802 */ /* 0x000fe20000000f00 */
[----:B------:R-:W-:Y:S01]  /*198f0*/  IMAD.MOV.U32 R3, RZ, RZ, 0x1f ;  /* 0x0000001fff037424 */ /* 0x000fe200078e00ff */
[----:B------:R-:W-:Y:S02]  /*19900*/  MOV R2, 0x19920 ;  /* 0x0001992000027802 */ /* 0x000fe40000000f00 */
[----:B-1234-:R-:W-:Y:S05]  /*19910*/  CALL.REL.NOINC `($__internal_5_$__cuda_sm70_shflsync_idx_p) ;  /* 0x000005d000007944 */ /* 0x01efea0003c00000 */
[----:B------:R-:W-:Y:S01]  /*19920*/  MOV R6, R0 ;  /* 0x0000000000067202 */ /* 0x000fe20000000f00 */
[----:B------:R-:W-:Y:S05]  /*19930*/  BRA `(.L_x_371) ;  /* 0xffffdd0000007947 */ /* 0x000fea000383ffff */
.L_x_320:
[----:B------:R-:W-:Y:S02]  /*19940*/  MOV R3, 0x1 ;  /* 0x0000000100037802 */ /* 0x000fe40000000f00 */
[----:B------:R-:W-:-:S02]  /*19950*/  MOV R2, 0x19970 ;  /* 0x0001997000027802 */ /* 0x000fc40000000f00 */
[----:B-123--:R-:W-:Y:S05]  /*19960*/  CALL.REL.NOINC `($__internal_6_$__cuda_sm70_shflsync_up_p) ;  /* 0x000005d000007944 */ /* 0x00efea0003c00000 */
[----:B------:R-:W-:Y:S05]  /*19970*/  BRA `(.L_x_372) ;  /* 0xffffdde000007947 */ /* 0x000fea000383ffff */
.L_x_321:
[----:B------:R-:W-:Y:S02]  /*19980*/  MOV R3, 0x2 ;  /* 0x0000000200037802 */ /* 0x000fe40000000f00 */
[----:B------:R-:W-:-:S02]  /*19990*/  MOV R2, 0x199b0 ;  /* 0x000199b000027802 */ /* 0x000fc40000000f00 */
[----:B-12---:R-:W-:Y:S05]  /*199a0*/  CALL.REL.NOINC `($__internal_6_$__cuda_sm70_shflsync_up_p) ;  /* 0x0000059000007944 */ /* 0x006fea0003c00000 */
[----:B------:R-:W-:Y:S02]  /*199b0*/  SEL R3, R4, RZ, P1 ;  /* 0x000000ff04037207 */ /* 0x000fe40000800000 */
[----:B------:R-:W-:-:S03]  /*199c0*/  MOV R2, 0x19a00 ;  /* 0x00019a0000027802 */ /* 0x000fc60000000f00 */
[----:B------:R-:W-:Y:S02]  /*199d0*/  IMAD.IADD R0, R0, 0x1, R3 ;  /* 0x0000000100007824 */ /* 0x000fe400078e0203 */
[----:B------:R-:W-:Y:S02]  /*199e0*/  IMAD.MOV.U32 R3, RZ, RZ, 0x4 ;  /* 0x00000004ff037424 */ /* 0x000fe400078e00ff */
        /* <DEDUP_REMOVED lines=19> */
.L_x_325:
[----:B------:R-:W-:Y:S02]  /*19b20*/  MOV R3, 0x1 ;  /* 0x0000000100037802 */ /* 0x000fe40000000f00 */
[----:B------:R-:W-:Y:S02]  /*19b30*/  MOV R2, 0x19b50 ;  /* 0x00019b5000027802 */ /* 0x000fe40000000f00 */
[----:B------:R-:W-:Y:S05]  /*19b40*/  CALL.REL.NOINC `($__internal_6_$__cuda_sm70_shflsync_up_p) ;  /* 0x000003f000007944 */ /* 0x000fea0003c00000 */
[----:B------:R-:W-:Y:S01]  /*19b50*/  MOV R2, R4 ;  /* 0x0000000400027202 */ /* 0x000fe20000000f00 */
[----:B------:R-:W-:Y:S05]  /*19b60*/  BRA `(.L_x_374) ;  /* 0xffffde5000007947 */ /* 0x000fea000383ffff */
.L_x_326:
[----:B------:R-:W-:Y:S02]  /*19b70*/  MOV R3, 0x2 ;  /* 0x0000000200037802 */ /* 0x000fe40000000f00 */
[----:B------:R-:W-:Y:S02]  /*19b80*/  MOV R2, 0x19ba0 ;  /* 0x00019ba000027802 */ /* 0x000fe40000000f00 */
        /* <DEDUP_REMOVED lines=24> */
.L_x_328:
[----:B------:R-:W-:Y:S02]  /*19d10*/  SEL R0, RZ, 0x1, P0 ;  /* 0x00000001ff007807 */ /* 0x000fe40000000000 */
[----:B------:R-:W-:Y:S02]  /*19d20*/  MOV R2, 0x19d40 ;  /* 0x00019d4000027802 */ /* 0x000fe40000000f00 */
[----:B---3--:R-:W-:Y:S05]  /*19d30*/  CALL.REL.NOINC `($__internal_7_$__cuda_sm70_votesync_ballot) ;  /* 0x0000026000007944 */ /* 0x008fea0003c00000 */
[----:B------:R-:W-:Y:S01]  /*19d40*/  MOV R10, R0 ;  /* 0x00000000000a7202 */ /* 0x000fe20000000f00 */
[----:B------:R-:W-:Y:S05]  /*19d50*/  BRA `(.L_x_376) ;  /* 0xffffddf000007947 */ /* 0x000fea000383ffff */
.L_x_329:
[----:B------:R-:W-:Y:S01]  /*19d60*/  IMAD.MOV.U32 R0, RZ, RZ, R7 ;  /* 0x000000ffff007224 */ /* 0x000fe200078e0007 */
[----:B--2---:R-:W-:Y:S01]  /*19d70*/  MOV R195, R6 ;  /* 0x0000000600c37202 */ /* 0x004fe20000000f00 */
[----:B------:R-:W-:Y:S01]  /*19d80*/  IMAD.MOV.U32 R3, RZ, RZ, 0x1f ;  /* 0x0000001fff037424 */ /* 0x000fe200078e00ff */
[----:B------:R-:W-:Y:S02]  /*19d90*/  MOV R2, 0x19db0 ;  /* 0x00019db000027802 */ /* 0x000fe40000000f00 */
[----:B-1-3--:R-:W-:Y:S05]  /*19da0*/  CALL.REL.NOINC `($__internal_5_$__cuda_sm70_shflsync_idx_p) ;  /* 0x0000014000007944 */ /* 0x00afea0003c00000 */
[----:B------:R-:W-:Y:S01]  /*19db0*/  IMAD.MOV.U32 R7, RZ, RZ, R0 ;  /* 0x000000ffff077224 */ /* 0x000fe200078e0000 */
[----:B------:R-:W-:Y:S01]  /*19dc0*/  MOV R195, R6 ;  /* 0x0000000600c37202 */ /* 0x000fe20000000f00 */
[----:B------:R-:W-:Y:S01]  /*19dd0*/  IMAD.MOV.U32 R0, RZ, RZ, R8 ;  /* 0x000000ffff007224 */ /* 0x000fe200078e0008 */
[----:B------:R-:W-:Y:S02]  /*19de0*/  MOV R3, 0x1f ;  /* 0x0000001f00037802 */ /* 0x000fe40000000f00 */
[----:B------:R-:W-:-:S02]  /*19df0*/  MOV R2, 0x19e10 ;  /* 0x00019e1000027802 */ /* 0x000fc40000000f00 */
[----:B------:R-:W-:Y:S05]  /*19e00*/  CALL.REL.NOINC `($__internal_5_$__cuda_sm70_shflsync_idx_p) ;  /* 0x000000e000007944 */ /* 0x000fea0003c00000 */
[----:B------:R-:W-:Y:S01]  /*19e10*/  MOV R5, R0 ;  /* 0x0000000000057202 */ /* 0x000fe20000000f00 */
[----:B------:R-:W-:Y:S05]  /*19e20*/  BRA `(.L_x_377) ;  /* 0xffffdd6000007947 */ /* 0x000fea000383ffff */
.L_x_332:
[----:B------:R-:W-:Y:S01]  /*19e30*/  IMAD.MOV.U32 R0, RZ, RZ, R4 ;  /* 0x000000ffff007224 */ /* 0x000fe200078e0004 */
[----:B------:R-:W-:-:S02]  /*19e40*/  MOV R3, 0x1f ;  /* 0x0000001f00037802 */ /* 0x000fc40000000f00 */
[----:B------:R-:W-:Y:S02]  /*19e50*/  MOV R2, 0x19e70 ;  /* 0x00019e7000027802 */ /* 0x000fe40000000f00 */
[----:B-1234-:R-:W-:Y:S05]  /*19e60*/  CALL.REL.NOINC `($__internal_5_$__cuda_sm70_shflsync_idx_p) ;  /* 0x0000008000007944 */ /* 0x01efea0003c00000 */
[----:B------:R-:W-:Y:S01]  /*19e70*/  MOV R13, R0 ;  /* 0x00000000000d7202 */ /* 0x000fe20000000f00 */
[----:B------:R-:W-:Y:S05]  /*19e80*/  BRA `(.L_x_331) ;  /* 0xffffdd6000007947 */ /* 0x000fea000383ffff */
        .weak           $__internal_4_$__cuda_sm70_shflsync_bfly_p
        .type           $__internal_4_$__cuda_sm70_shflsync_bfly_p,@function
        .size           $__internal_4_$__cuda_sm70_shflsync_bfly_p,($__internal_5_$__cuda_sm70_shflsync_idx_p - $__internal_4_$__cuda_sm70_shflsync_bfly_p)
$__internal_4_$__cuda_sm70_shflsync_bfly_p:
[----:B------:R-:W-:Y:S02]  /*19e90*/  MOV R149, 0xffffffff ;  /* 0xffffffff00957802 */ /* 0x000fe40000000f00 */
[----:B------:R-:W-:Y:S02]  /*19ea0*/  MOV R3, 0x1f ;  /* 0x0000001f00037802 */ /* 0x000fe40000000f00 */
[----:B------:R-:W-:Y:S04]  /*19eb0*/  WARPSYNC R149 ;  /* 0x0000009500007348 */ /* 0x000fe80003800000 */
[----:B------:R1:W2:Y:S02]  /*19ec0*/  SHFL.BFLY PT, R0, R100, R0, R3 ;  /* 0x0c00000064007389 */ /* 0x0002a400000e0003 */
[----:B-1----:R-:W-:-:S04]  /*19ed0*/  MOV R3, 0x0 ;  /* 0x0000000000037802 */ /* 0x002fc80000000f00 */
[----:B--2---:R-:W-:Y:S05]  /*19ee0*/  RET.REL.NODEC R2 `(_ZN7cutlass13device_kernelIN5flash19enable_sm80_to_sm89INS1_16FlashAttnFwdSm80INS1_25CollectiveMainloopFwdSm80ILi8ELi1ELb0EN4cute5tupleIJNS5_1CILi128EEENS7_ILi64EEENS7_ILi192EEEEEELi192ENS_6half_tEfNS_4arch4Sm80ELb0ELb0ELb0ELb1ELb1ELb1ELb1ELb1EEENS1_21CollectiveEpilogueFwdINS6_IJS8_SA_S9_EEENS6_IJNS7_ILi1EEESI_SI_EEESC_SE_Li256ELb1ELb1ELb1ELb0EEENS1_36VarlenDynamicPersistentTileSchedulerILi128ELi64ELi256ELi256ELb1ELb1ELb0ELb0ELb1ELb1EEEEEEEEEvNT_6ParamsE) ;  /* 0xfffe611002007950 */ /* 0x004fea0003c3ffff */
        .weak           $__internal_5_$__cuda_sm70_shflsync_idx_p
        .type           $__internal_5_$__cuda_sm70_shflsync_idx_p,@function
        .size           $__internal_5_$__cuda_sm70_shflsync_idx_p,($__internal_6_$__cuda_sm70_shflsync_up_p - $__internal_5_$__cuda_sm70_shflsync_idx_p)
$__internal_5_$__cuda_sm70_shflsync_idx_p:
[----:B------:R-:W-:-:S04]  /*19ef0*/  MOV R198, 0xffffffff ;  /* 0xffffffff00c67802 */ /* 0x000fc80000000f00 */
[----:B------:R-:W-:Y:S04]  /*19f00*/  WARPSYNC R198 ;  /* 0x000000c600007348 */ /* 0x000fe80003800000 */
[----:B------:R1:W2:Y:S02]  /*19f10*/  SHFL.IDX PT, R0, R0, R195, R3 ;  /* 0x000000c300007389 */ /* 0x0002a400000e0003 */
[----:B-1----:R-:W-:-:S04]  /*19f20*/  MOV R3, 0x0 ;  /* 0x0000000000037802 */ /* 0x002fc80000000f00 */
[----:B--2---:R-:W-:Y:S05]  /*19f30*/  RET.REL.NODEC R2 `(_ZN7cutlass13device_kernelIN5flash19enable_sm80_to_sm89INS1_16FlashAttnFwdSm80INS1_25CollectiveMainloopFwdSm80ILi8ELi1ELb0EN4cute5tupleIJNS5_1CILi128EEENS7_ILi64EEENS7_ILi192EEEEEELi192ENS_6half_tEfNS_4arch4Sm80ELb0ELb0ELb0ELb1ELb1ELb1ELb1ELb1EEENS1_21CollectiveEpilogueFwdINS6_IJS8_SA_S9_EEENS6_IJNS7_ILi1EEESI_SI_EEESC_SE_Li256ELb1ELb1ELb1ELb0EEENS1_36VarlenDynamicPersistentTileSchedulerILi128ELi64ELi256ELi256ELb1ELb1ELb0ELb0ELb1ELb1EEEEEEEEEvNT_6ParamsE) ;  /* 0xfffe60c002007950 */ /* 0x004fea0003c3ffff */
        .weak           $__internal_6_$__cuda_sm70_shflsync_up_p
        .type           $__internal_6_$__cuda_sm70_shflsync_up_p,@function
        .size           $__internal_6_$__cuda_sm70_shflsync_up_p,($__internal_7_$__cuda_sm70_votesync_ballot - $__internal_6_$__cuda_sm70_shflsync_up_p)
$__internal_6_$__cuda_sm70_shflsync_up_p:
[----:B------:R-:W-:Y:S02]  /*19f40*/  MOV R4, RZ ;  /* 0x000000ff00047202 */ /* 0x000fe40000000f00 */
[----:B------:R-:W-:-:S04]  /*19f50*/  MOV R10, 0xffffffff ;  /* 0xffffffff000a7802 */ /* 0x000fc80000000f00 */
[----:B------:R-:W-:Y:S04]  /*19f60*/  WARPSYNC R10 ;  /* 0x0000000a00007348 */ /* 0x000fe80003800000 */
[----:B------:R1:W2:Y:S02]  /*19f70*/  SHFL.UP PT, R4, R0, R3, R4 ;  /* 0x0400000300047389 */ /* 0x0002a400000e0004 */
[----:B-1----:R-:W-:-:S04]  /*19f80*/  MOV R3, 0x0 ;  /* 0x0000000000037802 */ /* 0x002fc80000000f00 */
[----:B--2---:R-:W-:Y:S05]  /*19f90*/  RET.REL.NODEC R2 `(_ZN7cutlass13device_kernelIN5flash19enable_sm80_to_sm89INS1_16FlashAttnFwdSm80INS1_25CollectiveMainloopFwdSm80ILi8ELi1ELb0EN4cute5tupleIJNS5_1CILi128EEENS7_ILi64EEENS7_ILi192EEEEEELi192ENS_6half_tEfNS_4arch4Sm80ELb0ELb0ELb0ELb1ELb1ELb1ELb1ELb1EEENS1_21CollectiveEpilogueFwdINS6_IJS8_SA_S9_EEENS6_IJNS7_ILi1EEESI_SI_EEESC_SE_Li256ELb1ELb1ELb1ELb0EEENS1_36VarlenDynamicPersistentTileSchedulerILi128ELi64ELi256ELi256ELb1ELb1ELb0ELb0ELb1ELb1EEEEEEEEEvNT_6ParamsE) ;  /* 0xfffe606002007950 */ /* 0x004fea0003c3ffff */
        .weak           $__internal_7_$__cuda_sm70_votesync_ballot
        .type           $__internal_7_$__cuda_sm70_votesync_ballot,@function
        .size           $__internal_7_$__cuda_sm70_votesync_ballot,(.L_x_3091 - $__internal_7_$__cuda_sm70_votesync_ballot)
$__internal_7_$__cuda_sm70_votesync_ballot:
[----:B------:R-:W-:Y:S01]  /*19fa0*/  ISETP.NE.U32.AND P0, PT, R0, 0x1, PT ;  /* 0x000000010000780c */ /* 0x000fe20003f05070 */
[----:B------:R-:W-:-:S04]  /*19fb0*/  IMAD.MOV.U32 R3, RZ, RZ, -0x1 ;  /* 0xffffffffff037424 */ /* 0x000fc800078e00ff */
[----:B------:R-:W-:Y:S08]  /*19fc0*/  WARPSYNC R3 ;  /* 0x0000000300007348 */ /* 0x000ff00003800000 */
[----:B------:R-:W-:-:S04]  /*19fd0*/  VOTE.ANY R0, PT, !P0 ;  /* 0x0000000000007806 */ /* 0x000fc800040e0100 */
[----:B------:R-:W-:Y:S01]  /*19fe0*/  LOP3.LUT R0, R0, R3, RZ, 0xc0, !PT ;  /* 0x0000000300007212 */ /* 0x000fe200078ec0ff */
[----:B------:R-:W-:-:S04]  /*19ff0*/  IMAD.MOV.U32 R3, RZ, RZ, 0x0 ;  /* 0x00000000ff037424 */ /* 0x000fc800078e00ff */
[----:B------:R-:W-:Y:S05]  /*1a000*/  RET.REL.NODEC R2 `(_ZN7cutlass13device_kernelIN5flash19enable_sm80_to_sm89INS1_16FlashAttnFwdSm80INS1_25CollectiveMainloopFwdSm80ILi8ELi1ELb0EN4cute5tupleIJNS5_1CILi128EEENS7_ILi64EEENS7_ILi192EEEEEELi192ENS_6half_tEfNS_4arch4Sm80ELb0ELb0ELb0ELb1ELb1ELb1ELb1ELb1EEENS1_21CollectiveEpilogueFwdINS6_IJS8_SA_S9_EEENS6_IJNS7_ILi1EEESI_SI_EEESC_SE_Li256ELb1ELb1ELb1ELb0EEENS1_36VarlenDynamicPersistentTileSchedulerILi128ELi64ELi256ELi256ELb1ELb1ELb0ELb0ELb1ELb1EEEEEEEEEvNT_6ParamsE) ;  /* 0xfffe5ff002007950 */ /* 0x000fea0003c3ffff */
.L_x_378:
        /* <DEDUP_REMOVED lines=15> */
.L_x_3091:


//--------------------- .text._ZN7cutlass13device_kernelIN5flash19enable_sm80_to_sm89INS1_16FlashAttnFwdSm80INS1_25CollectiveMainloopFwdSm80ILi8ELi1ELb0EN4cute5tupleIJNS5_1CILi128EEENS7_ILi64EEENS7_ILi192EEEEEELi192ENS_6half_tEfNS_4arch4Sm80ELb0ELb1ELb0ELb0ELb1ELb0ELb1ELb1EEENS1_21CollectiveEpilogueFwdINS6_IJS8_SA_S9_EEENS6_IJNS7_ILi1EEESI_SI_EEESC_SE_Li256ELb0ELb1ELb1ELb0EEENS1_19SingleTileSchedulerILb0ELb1ELb1ELi128EEEEEEEEEvNT_6ParamsE --------------------------
	.section	.text._ZN7cutlass13device_kernelIN5flash19enable_sm80_to_sm89INS1_16FlashAttnFwdSm80INS1_25CollectiveMainloopFwdSm80ILi8ELi1ELb0EN4cute5tupleIJNS5_1CILi128EEENS7_ILi64EEENS7_ILi192EEEEEELi192ENS_6half_tEfNS_4arch4Sm80ELb0ELb1ELb0ELb0ELb1ELb0ELb1ELb1EEENS1_21CollectiveEpilogueFwdINS6_IJS8_SA_S9_EEENS6_IJNS7_ILi1EEESI_SI_EEESC_SE_Li256ELb0ELb1ELb1ELb0EEENS1_19SingleTileSchedulerILb0ELb1ELb1ELi128EEEEEEEEEvNT_6ParamsE,"ax",@progbits
	.sectioninfo	@"SHI_REGISTERS=235"
	.align	128
.text._ZN7cutlass13device_kernelIN5flash19enable_sm80_to_sm89INS1_16FlashAttnFwdSm80INS1_25CollectiveMainloopFwdSm80ILi8ELi1ELb0EN4cute5tupleIJNS5_1CILi128EEENS7_ILi64EEENS7_ILi192EEEEEELi192ENS_6half_tEfNS_4arch4Sm80ELb0ELb1ELb0ELb0ELb1ELb0ELb1ELb1EEENS1_21CollectiveEpilogueFwdINS6_IJS8_SA_S9_EEENS6_IJNS7_ILi1EEESI_SI_EEESC_SE_Li256ELb0ELb1ELb1ELb0EEENS1_19SingleTileSchedulerILb0ELb1ELb1ELi128EEEEEEEEEvNT_6ParamsE:
        .type           _ZN7cutlass13device_kernelIN5flash19enable_sm80_to_sm89INS1_16FlashAttnFwdSm80INS1_25CollectiveMainloopFwdSm80ILi8ELi1ELb0EN4cute5tupleIJNS5_1CILi128EEENS7_ILi64EEENS7_ILi192EEEEEELi192ENS_6half_tEfNS_4arch4Sm80ELb0ELb1ELb0ELb0ELb1ELb0ELb1ELb1EEENS1_21CollectiveEpilogueFwdINS6_IJS8_SA_S9_EEENS6_IJNS7_ILi1EEESI_SI_EEESC_SE_Li256ELb0ELb1ELb1ELb0EEENS1_19SingleTileSchedulerILb0ELb1ELb1ELi128EEEEEEEEEvNT_6ParamsE,@function
        .size           _ZN7cutlass13device_kernelIN5flash19enable_sm80_to_sm89INS1_16FlashAttnFwdSm80INS1_25CollectiveMainloopFwdSm80ILi8ELi1ELb0EN4cute5tupleIJNS5_1CILi128EEENS7_ILi64EEENS7_ILi192EEEEEELi192ENS_6half_tEfNS_4arch4Sm80ELb0ELb1ELb0ELb0ELb1ELb0ELb1ELb1EEENS1_21CollectiveEpilogueFwdINS6_IJS8_SA_S9_EEENS6_IJNS7_ILi1EEESI_SI_EEESC_SE_Li256ELb0ELb1ELb1ELb0EEENS1_19SingleTileSchedulerILb0ELb1ELb1ELi128EEEEEEEEEvNT_6ParamsE,(.L_x_3096 - _ZN7cutlass13device_kernelIN5flash19enable_sm80_to_sm89INS1_16FlashAttnFwdSm80INS1_25CollectiveMainloopFwdSm80ILi8ELi1ELb0EN4cute5tupleIJNS5_1CILi128EEENS7_ILi64EEENS7_ILi192EEEEEELi192ENS_6half_tEfNS_4arch4Sm80ELb0ELb1ELb0ELb0ELb1ELb0ELb1ELb1EEENS1_21CollectiveEpilogueFwdINS6_IJS8_SA_S9_EEENS6_IJNS7_ILi1EEESI_SI_EEESC_SE_Li256ELb0ELb1ELb1ELb0EEENS1_19SingleTileSchedulerILb0ELb1ELb1ELi128EEEEEEEEEvNT_6ParamsE)
        .other          _ZN7cutlass13device_kernelIN5flash19enable_sm80_to_sm89INS1_16FlashAttnFwdSm80INS1_25CollectiveMainloopFwdSm80ILi8ELi1ELb0EN4cute5tupleIJNS5_1CILi128EEENS7_ILi64EEENS7_ILi192EEEEEELi192ENS_6half_tEfNS_4arch4Sm80ELb0ELb1ELb0ELb0ELb1ELb0ELb1ELb1EEENS1_21CollectiveEpilogueFwdINS6_IJS8_SA_S9_EEENS6_IJNS7_ILi1EEESI_SI_EEESC_SE_Li256ELb0ELb1ELb1ELb0EEENS1_19SingleTileSchedulerILb0ELb1ELb1ELi128EEEEEEEEEvNT_6ParamsE,@"STO_CUDA_ENTRY STV_DEFAULT"
_ZN7cutlass13device_kernelIN5flash19enable_sm80_to_sm89INS1_16FlashAttnFwdSm80INS1_25CollectiveMainloopFwdSm80ILi8ELi1ELb0EN4cute5tupleIJNS5_1CILi128EEENS7_ILi64EEENS7_ILi192EEEEEELi192ENS_6half_tEfNS_4arch4Sm80ELb0ELb1ELb0ELb0ELb1ELb0ELb1ELb1EEENS1_21CollectiveEpilogueFwdINS6_IJS8_SA_S9_EEENS6_IJNS7_ILi1EEESI_SI_EEESC_SE_Li256ELb0ELb1ELb1ELb0EEENS1_19SingleTileSchedulerILb0ELb1ELb1ELi128EEEEEEEEEvNT_6ParamsE:
        /* <DEDUP_REMOVED lines=17> */
.L_x_379:
[----:B------:R-:W-:Y:S02]  /*0110*/  ULDC.64 UR4, c[0x0][0x550] ;  /* 0x0001540000047ab9 */ /* 0x000fe40000000a00 */
[----:B------:R-:W-:Y:S02]  /*0120*/  UISETP.NE.AND UP0, UPT, UR4, 0x1, UPT ;  /* 0x000000010400788c */ /* 0x000fe4000bf05270 */
[----:B------:R-:W-:-:S02]  /*0130*/  UIMAD.WIDE.U32 UR8, UR7, UR5, URZ ;  /* 0x00000005070872a5 */ /* 0x000fc4000f8e003f */
[----:B------:R-:W-:Y:S02]  /*0140*/  ULDC UR4, c[0x0][0x558] ;  /* 0x0001560000047ab9 */ /* 0x000fe40000000800 */
[----:B------:R-:W-:-:S05]  /*0150*/  UMOV UR13, UR7 ;  /* 0x00000007000d7c82 */ /* 0x000fca0008000000 */
[----:B------:R-:W-:-:S03]  /*0160*/  @UP0 USHF.R.U32.HI UR13, URZ, UR4, UR9 ;  /* 0x000000043f0d0299 */ /* 0x000fc60008011609 */
.L_x_380:
        /* <DEDUP_REMOVED lines=16> */
[----:B------:R-:W1:Y:S01]  /*0270*/  S2UR UR24, SR_CTAID.X ;  /* 0x00000000001879c3 */ /* 0x000e620000002500 */
[----:B------:R-:W-:Y:S02]  /*0280*/  ULDC UR4, c[0x0][0x2c4] ;  /* 0x0000b10000047ab9 */ /* 0x000fe40000000800 */
[----:B------:R-:W-:Y:S02]  /*0290*/  UISETP.NE.AND UP1, UPT, UR4, 0x1, UPT ;  /* 0x000000010400788c */ /* 0x000fe4000bf25270 */
[----:B------:R-:W-:Y:S02]  /*02a0*/  UMOV UR12, URZ ;  /* 0x0000003f000c7c82 */ /* 0x000fe40008000000 */
[----:B------:R-:W-:Y:S02]  /*02b0*/  ULDC.64 UR4, c[0x0][0x2c8] ;  /* 0x0000b20000047ab9 */ /* 0x000fe40000000a00 */
[----:B-1----:R-:W-:-:S05]  /*02c0*/  USHF.L.U32 UR24, UR24, 0x7, URZ ;  /* 0x0000000718187899 */ /* 0x002fca000800063f */
[----:B------:R-:W-:Y:S02]  /*02d0*/  @UP1 UIADD3 UR10, UR24, 0x7f, URZ ;  /* 0x0000007f180a1890 */ /* 0x000fe4000fffe03f */
[----:B------:R-:W-:Y:S02]  /*02e0*/  UIADD3 UR8, UR24, 0x7f, URZ ;  /* 0x0000007f18087890 */ /* 0x000fe4000fffe03f */
[----:B------:R-:W-:-:S03]  /*02f0*/  UIMAD.WIDE.U32 UR10, UR10, UR4, URZ ;  /* 0x000000040a0a72a5 */ /* 0x000fc6000f8e003f */
[----:B------:R-:W-:-:S04]  /*0300*/  ULDC UR4, c[0x0][0x2ac] ;  /* 0x0000ab0000047ab9 */ /* 0x000fc80000000800 */
[----:B------:R-:W-:Y:S02]  /*0310*/  @UP1 UMOV UR9, UR11 ;  /* 0x0000000b00091c82 */ /* 0x000fe40008000000 */
[----:B------:R-:W-:Y:S02]  /*0320*/  ULDC UR10, c[0x0][0x1d0] ;  /* 0x00007400000a7ab9 */ /* 0x000fe40000000800 */
[----:B------:R-:W-:Y:S02]  /*0330*/  @UP1 USHF.R.U32.HI UR8, URZ, UR5, UR9 ;  /* 0x000000053f081299 */ /* 0x000fe40008011609 */
[----:B------:R-:W-:Y:S02]  /*0340*/  UIMAD UR10, UR4, UR10, URZ ;  /* 0x0000000a040a72a4 */ /* 0x000fe4000f8e023f */
[----:B------:R-:W-:Y:S02]  /*0350*/  UMOV UR9, 0x1 ;  /* 0x0000000100097882 */ /* 0x000fe40000000000 */
[----:B------:R-:W-:-:S02]  /*0360*/  ULDC.64 UR4, c[0x0][0x328] ;  /* 0x0000ca0000047ab9 */ /* 0x000fc40000000a00 */
[----:B------:R-:W-:Y:S02]  /*0370*/  UISETP.LE.AND UP0, UPT, UR9, UR5, UPT ;  /* 0x000000050900728c */ /* 0x000fe4000bf03270 */
[----:B------:R-:W-:Y:S02]  /*0380*/  ULDC UR11, c[0x0][0x168] ;  /* 0x00005a00000b7ab9 */ /* 0x000fe40000000800 */
[----:B------:R-:W-:-:S04]  /*0390*/  UIADD3 UR11, UR10, -UR11, UR9 ;  /* 0x8000000b0a0b7290 */ /* 0x000fc8000fffe009 */
[----:B------:R-:W-:-:S04]  /*03a0*/  UIADD3 UR5, UR11, UR8, URZ ;  /* 0x000000080b057290 */ /* 0x000fc8000fffe03f */
[----:B------:R-:W-:Y:S01]  /*03b0*/  UIADD3 UR8, UR5, UR4, URZ ;  /* 0x0000000405087290 */ /* 0x000fe2000fffe03f */
[----:B--2---:R1:W2:Y:S01]  /*03c0*/  @P0 R2UR UR12, R2 ;  /* 0x00000000020c03c2 */ /* 0x0042a200000e0000 */
[----:B------:R-:W-:-:S13]  /*03d0*/  PLOP3.LUT P0, PT, PT, PT, UP0, 0x40, 0x0 ;  /* 0x000000000000781c */ /* 0x000fda0003f0e808 */
[----:B------:R-:W-:Y:S05]  /*03e0*/  @P0 BRA `(.L_x_381) ;  /* 0x0000016000000947 */ /* 0x000fea0003800000 */
[----:B------:R-:W-:Y:S01]  /*03f0*/  ISETP.LT.AND P0, PT, RZ, UR5, PT ;  /* 0x00000005ff007c0c */ /* 0x000fe2000bf01270 */
[----:B------:R-:W-:-:S12]  /*0400*/  UIADD3 UR11, UR5, -0x1, URZ ;  /* 0xffffffff050b7890 */ /* 0x000fd8000fffe03f */
[----:B------:R-:W-:Y:S05]  /*0410*/  @P0 BRA `(.L_x_382) ;  /* 0x0000009000000947 */ /* 0x000fea0003800000 */
[----:B------:R-:W-:Y:S02]  /*0420*/  ULDC UR4, c[0x0][0x32c] ;  /* 0x0000cb0000047ab9 */ /* 0x000fe40000000800 */
[----:B------:R-:W-:Y:S02]  /*0430*/  UISETP.NE.AND UP2, UPT, UR9, UR4, UPT ;  /* 0x000000040900728c */ /* 0x000fe4000bf45270 */
[----:B------:R-:W-:-:S03]  /*0440*/  UIADD3 UR11, -UR5, URZ, URZ ;  /* 0x0000003f050b7290 */ /* 0x000fc6000fffe13f */
[----:B------:R-:W-:Y:S02]  /*0450*/  ULDC.64 UR4, c[0x0][0x330] ;  /* 0x0000cc0000047ab9 */ /* 0x000fe40000000a00 */
[----:B------:R-:W-:-:S07]  /*0460*/  UIMAD.WIDE.U32 UR14, UR11, UR4, URZ ;  /* 0x000000040b0e72a5 */ /* 0x000fce000f8e003f */
[----:B------:R-:W-:Y:S02]  /*0470*/  @UP2 UMOV UR9, UR15 ;  /* 0x0000000f00092c82 */ /* 0x000fe40008000000 */
[----:B------:R-:W-:-:S04]  /*0480*/  @UP2 USHF.R.U32.HI UR11, URZ, UR5, UR9 ;  /* 0x000000053f0b2299 */ /* 0x000fc80008011609 */
[----:B------:R-:W-:Y:S01]  /*0490*/  ULOP3.LUT UR11, URZ, UR11, URZ, 0x33, !UPT ;  /* 0x0000000b3f0b7292 */ /* 0x000fe2000f8e333f */
[----:B------:R-:W-:Y:S05]  /*04a0*/  BRA `(.L_x_383) ;  /* 0x0000006000007947 */ /* 0x000fea0003800000 */
.L_x_382:
[----:B------:R-:W-:Y:S02]  /*04b0*/  ULDC UR4, c[0x0][0x32c] ;  /* 0x0000cb0000047ab9 */ /* 0x000fe40000000800 */
[----:B------:R-:W-:-:S03]  /*04c0*/  UISETP.NE.AND UP2, UPT, UR9, UR4, UPT ;  /* 0x000000040900728c */ /* 0x000fc6000bf45270 */
[----:B------:R-:W-:Y:S02]  /*04d0*/  ULDC.64 UR4, c[0x0][0x330] ;  /* 0x0000cc0000047ab9 */ /* 0x000fe40000000a00 */
[----:B------:R-:W-:-:S07]  /*04e0*/  UIMAD.WIDE.U32 UR14, UR11, UR4, URZ ;  /* 0x000000040b0e72a5 */ /* 0x000fce000f8e003f */
[----:B------:R-:W-:Y:S02]  /*04f0*/  @UP2 UMOV UR9, UR15 ;  /* 0x0000000f00092c82 */ /* 0x000fe40008000000 */
[----:B------:R-:W-:Y:S02]  /*0500*/  @UP2 USHF.R.U32.HI UR11, URZ, UR5, UR9 ;  /* 0x000000053f0b2299 */ /* 0x000fe40008011609 */
.L_x_383:
[----:B------:R-:W-:Y:S02]  /*0510*/  ULDC UR4, c[0x0][0x32c] ;  /* 0x0000cb0000047ab9 */ /* 0x000fe40000000800 */
[----:B------:R-:W-:-:S04]  /*0520*/  UIMAD UR4, UR11, UR4, UR4 ;  /* 0x000000040b0472a4 */ /* 0x000fc8000f8e0204 */
[----:B------:R-:W-:-:S04]  /*0530*/  UISETP.LT.AND UP2, UPT, UR8, UR4, UPT ;  /* 0x000000040800728c */ /* 0x000fc8000bf41270 */
[----:B------:R-:W-:Y:S02]  /*0540*/  USEL UR8, UR8, UR4, UP2 ;  /* 0x0000000408087287 */ /* 0x000fe40009000000 */
.L_x_381:
[----:B------:R-:W-:Y:S01]  /*0550*/  UIADD3 UR9, UR10, 0x3f, URZ ;  /* 0x0000003f0a097890 */ /* 0x000fe2000fffe03f */
[----:B------:R-:W-:Y:S01]  /*0560*/  PLOP3.LUT P0, PT, PT, PT, UP0, 0x40, 0x0 ;  /* 0x000000000000781c */ /* 0x000fe20003f0e808 */
[----:B------:R-:W-:Y:S02]  /*0570*/  UIADD3 UR11, UR8, 0x3f, URZ ;  /* 0x0000003f080b7890 */ /* 0x000fe4000fffe03f */
[----:B------:R-:W-:Y:S02]  /*0580*/  ULDC.64 UR4, c[0x0][0x2c8] ;  /* 0x0000b20000047ab9 */ /* 0x000fe40000000a00 */
[----:B------:R-:W-:Y:S02]  /*0590*/  UIMAD.WIDE.U32 UR16, UR24, UR4, URZ ;  /* 0x00000004181072a5 */ /* 0x000fe4000f8e003f */
[----:B------:R-:W-:Y:S02]  /*05a0*/  USHF.R.S32.HI UR14, URZ, 0x1f, UR9 ;  /* 0x0000001f3f0e7899 */ /* 0x000fe40008011409 */
[----:B------:R-:W-:-:S02]  /*05b0*/  USHF.R.S32.HI UR8, URZ, 0x1f, UR11 ;  /* 0x0000001f3f087899 */ /* 0x000fc4000801140b */
[----:B------:R-:W-:Y:S02]  /*05c0*/  UMOV UR4, UR24 ;  /* 0x0000001800047c82 */ /* 0x000fe40008000000 */
[----:B------:R-:W-:Y:S02]  /*05d0*/  @UP1 USHF.R.U32.HI UR4, URZ, UR5, UR17 ;  /* 0x000000053f041299 */ /* 0x000fe40008011611 */
[----:B------:R-:W-:Y:S02]  /*05e0*/  ULEA.HI UR5, UR14, UR9, URZ, 0x6 ;  /* 0x000000090e057291 */ /* 0x000fe4000f8f303f */
[----:B------:R-:W-:Y:S02]  /*05f0*/  ULEA.HI UR20, UR8, UR11, URZ, 0x6 ;  /* 0x0000000b08147291 */ /* 0x000fe4000f8f303f */
[----:B------:R-:W-:Y:S02]  /*0600*/  ULDC UR21, c[0x0][0x168] ;  /* 0x00005a0000157ab9 */ /* 0x000fe40000000800 */
[----:B------:R-:W-:-:S02]  /*0610*/  USHF.R.S32.HI UR5, URZ, 0x6, UR5 ;  /* 0x000000063f057899 */ /* 0x000fc40008011405 */
[----:B------:R-:W-:Y:S02]  /*0620*/  USHF.R.S32.HI UR20, URZ, 0x6, UR20 ;  /* 0x000000063f147899 */ /* 0x000fe40008011414 */
[----:B------:R-:W-:Y:S02]  /*0630*/  UIADD3 UR21, UR10, -UR21, URZ ;  /* 0x800000150a157290 */ /* 0x000fe4000fffe03f */
[----:B------:R-:W-:Y:S02]  /*0640*/  UISETP.LT.AND UP2, UPT, UR5, UR20, UPT ;  /* 0x000000140500728c */ /* 0x000fe4000bf41270 */
[----:B------:R-:W-:Y:S02]  /*0650*/  UIADD3 UR4, UR21, UR4, URZ ;  /* 0x0000000415047290 */ /* 0x000fe4000fffe03f */
[----:B------:R-:W-:Y:S02]  /*0660*/  ULDC UR8, c[0x0][0x324] ;  /* 0x0000c90000087ab9 */ /* 0x000fe40000000800 */
[----:B------:R-:W-:-:S02]  /*0670*/  USEL UR20, UR5, UR20, UP2 ;  /* 0x0000001405147287 */ /* 0x000fc40009000000 */
[----:B------:R-:W-:Y:S01]  /*0680*/  UIADD3 UR8, UR4, -UR8, URZ ;  /* 0x8000000804087290 */ /* 0x000fe2000fffe03f */
[----:B------:R-:W-:Y:S05]  /*0690*/  @P0 BRA `(.L_x_384) ;  /* 0x0000017000000947 */ /* 0x000fea0003800000 */
[----:B------:R-:W-:Y:S02]  /*06a0*/  UMOV UR9, UR4 ;  /* 0x0000000400097c82 */ /* 0x000fe40008000000 */
[----:B------:R-:W-:-:S06]  /*06b0*/  UISETP.GT.AND UP2, UPT, UR9, -0x1, UPT ;  /* 0xffffffff0900788c */ /* 0x000fcc000bf44270 */
[----:B------:R-:W-:-:S13]  /*06c0*/  PLOP3.LUT P0, PT, PT, PT, UP2, 0x80, 0x0 ;  /* 0x000000000000781c */ /* 0x000fda0003f0f028 */
[----:B------:R-:W-:Y:S05]  /*06d0*/  @P0 BRA `(.L_x_385) ;  /* 0x0000009000000947 */ /* 0x000fea0003800000 */
[----:B------:R-:W-:Y:S02]  /*06e0*/  ULDC UR4, c[0x0][0x32c] ;  /* 0x0000cb0000047ab9 */ /* 0x000fe40000000800 */
[----:B------:R-:W-:Y:S02]  /*06f0*/  UISETP.NE.AND UP2, UPT, UR4, 0x1, UPT ;  /* 0x000000010400788c */ /* 0x000fe4000bf45270 */
[----:B------:R-:W-:Y:S02]  /*0700*/  ULOP3.LUT UR9, URZ, UR9, URZ, 0x33, !UPT ;  /* 0x000000093f097292 */ /* 0x000fe4000f8e333f */
[----:B------:R-:W-:Y:S02]  /*0710*/  ULDC.64 UR4, c[0x0][0x330] ;  /* 0x0000cc0000047ab9 */ /* 0x000fe40000000a00 */
[----:B------:R-:W-:-:S07]  /*0720*/  UIMAD.WIDE.U32 UR14, UR9, UR4, URZ ;  /* 0x00000004090e72a5 */ /* 0x000fce000f8e003f */
[----:B------:R-:W-:Y:S02]  /*0730*/  @UP2 UMOV UR11, UR15 ;  /* 0x0000000f000b2c82 */ /* 0x000fe40008000000 */
[----:B------:R-:W-:-:S04]  /*0740*/  @UP2 USHF.R.U32.HI UR9, URZ, UR5, UR11 ;  /* 0x000000053f092299 */ /* 0x000fc8000801160b */
[----:B------:R-:W-:Y:S01]  /*0750*/  ULOP3.LUT UR9, URZ, UR9, URZ, 0x33, !UPT ;  /* 0x000000093f097292 */ /* 0x000fe2000f8e333f */
[----:B------:R-:W-:Y:S05]  /*0760*/  BRA `(.L_x_386) ;  /* 0x0000006000007947 */ /* 0x000fea0003800000 */
.L_x_385:
[----:B------:R-:W-:Y:S02]  /*0770*/  ULDC UR4, c[0x0][0x32c] ;  /* 0x0000cb0000047ab9 */ /* 0x000fe40000000800 */
[----:B------:R-:W-:-:S03]  /*0780*/  UISETP.NE.AND UP2, UPT, UR4, 0x1, UPT ;  /* 0x000000010400788c */ /* 0x000fc6000bf45270 */
[----:B------:R-:W-:Y:S02]  /*0790*/  ULDC.64 UR4, c[0x0][0x330] ;  /* 0x0000cc0000047ab9 */ /* 0x000fe40000000a00 */
[----:B------:R-:W-:-:S07]  /*07a0*/  UIMAD.WIDE.U32 UR14, UR9, UR4, URZ ;  /* 0x00000004090e72a5 */ /* 0x000fce000f8e003f */
[----:B------:R-:W-:Y:S02]  /*07b0*/  @UP2 UMOV UR11, UR15 ;  /* 0x0000000f000b2c82 */ /* 0x000fe40008000000 */
[----:B------:R-:W-:Y:S02]  /*07c0*/  @UP2 USHF.R.U32.HI UR9, URZ, UR5, UR11 ;  /* 0x000000053f092299 */ /* 0x000fe4000801160b */
.L_x_386:
[----:B------:R-:W-:Y:S02]  /*07d0*/  ULDC UR4, c[0x0][0x32c] ;  /* 0x0000cb0000047ab9 */ /* 0x000fe40000000800 */
[----:B------:R-:W-:-:S04]  /*07e0*/  UIMAD UR4, UR9, UR4, URZ ;  /* 0x00000004090472a4 */ /* 0x000fc8000f8e023f */
[----:B------:R-:W-:-:S04]  /*07f0*/  UISETP.LT.AND UP2, UPT, UR8, UR4, UPT ;  /* 0x000000040800728c */ /* 0x000fc8000bf41270 */
[----:B------:R-:W-:-:S04]  /*0800*/  USEL UR8, UR8, UR4, !UP2 ;  /* 0x0000000408087287 */ /* 0x000fc8000d000000 */
.L_x_384:
[----:B------:R-:W-:Y:S02]  /*0810*/  USHF.R.S32.HI UR4, URZ, 0x1f, UR8 ;  /* 0x0000001f3f047899 */ /* 0x000fe40008011408 */
[----:B------:R-:W-:Y:S02]  /*0820*/  ULDC UR5, c[0x0][0x338] ;  /* 0x0000ce0000057ab9 */ /* 0x000fe40000000800 */
[----:B------:R-:W-:-:S04]  /*0830*/  ULEA.HI UR4, UR4, UR8, URZ, 0x6 ;  /* 0x0000000804047291 */ /* 0x000fc8000f8f303f */
[----:B------:R-:W-:Y:S02]  /*0840*/  USHF.R.S32.HI UR9, URZ, 0x6, UR4 ;  /* 0x000000063f097899 */ /* 0x000fe40008011404 */
[----:B------:R-:W-:Y:S02]  /*0850*/  USHF.R.U32.HI UR4, URZ, 0x10, UR7 ;  /* 0x000000103f047899 */ /* 0x000fe40008011607 */
[----:B------:R-:W-:Y:S02]  /*0860*/  UISETP.LT.AND UP2, UPT, URZ, UR9, UPT ;  /* 0x000000093f00728c */ /* 0x000fe4000bf41270 */
[----:B------:R-:W-:Y:S02]  /*0870*/  UISETP.NE.AND UP3, UPT, UR4, URZ, UPT ;  /* 0x0000003f0400728c */ /* 0x000fe4000bf65270 */
[----:B------:R-:W-:Y:S02]  /*0880*/  USEL UR9, URZ, UR9, !UP2 ;  /* 0x000000093f097287 */ /* 0x000fe4000d000000 */
[----:B------:R-:W-:-:S02]  /*0890*/  USEL UR5, UR4, UR5, UP3 ;  /* 0x0000000504057287 */ /* 0x000fc40009800000 */
[----:B------:R-:W-:Y:S02]  /*08a0*/  UISETP.GT.AND UP2, UPT, UR20, UR9, UPT ;  /* 0x000000091400728c */ /* 0x000fe4000bf44270 */
[----:B------:R-:W-:-:S04]  /*08b0*/  UMOV UR4, URZ ;  /* 0x0000003f00047c82 */ /* 0x000fc80008000000 */
[----:B------:R-:W-:-:S13]  /*08c0*/  PLOP3.LUT P0, PT, PT, PT, UP2, 0x80, 0x0 ;  /* 0x000000000000781c */ /* 0x000fda0003f0f028 */
[----:B------:R-:W-:Y:S05]  /*08d0*/  @!P0 BRA `(.L_x_387) ;  /* 0x0000021000008947 */ /* 0x000fea0003800000 */
[----:B------:R-:W-:Y:S01]  /*08e0*/  IMAD.U32 R0, RZ, RZ, UR5 ;  /* 0x00000005ff007e24 */ /* 0x000fe2000f8e00ff */
[----:B------:R-:W-:Y:S02]  /*08f0*/  UIADD3 UR15, UR5, -0x1, UR20 ;  /* 0xffffffff050f7890 */ /* 0x000fe4000fffe014 */
[----:B------:R-:W-:Y:S02]  /*0900*/  UMOV UR16, URZ ;  /* 0x0000003f00107c82 */ /* 0x000fe40008000000 */
[-C--:B-1----:R-:W-:Y:S01]  /*0910*/  IABS R2, R0.reuse ;  /* 0x0000000000027213 */ /* 0x082fe20000000000 */
[----:B------:R-:W-:Y:S01]  /*0920*/  UIADD3 UR15, -UR9, UR15, URZ ;  /* 0x0000000f090f7290 */ /* 0x000fe2000fffe13f */
[----:B------:R-:W-:Y:S02]  /*0930*/  IABS R0, R0 ;  /* 0x0000000000007213 */ /* 0x000fe40000000000 */
[----:B------:R1:W3:Y:S03]  /*0940*/  R2UR UR14, R2 ;  /* 0x00000000020e73c2 */ /* 0x0002e600000e0000 */
[----:B------:R-:W-:Y:S01]  /*0950*/  IMAD.U32 R4, RZ, RZ, UR15 ;  /* 0x0000000fff047e24 */ /* 0x000fe2000f8e00ff */
[----:B------:R-:W-:Y:S01]  /*0960*/  ULOP3.LUT UR15, UR15, UR5, URZ, 0x3c, !UPT ;  /* 0x000000050f0f7292 */ /* 0x000fe2000f8e3c3f */
[----:B------:R-:W-:-:S04]  /*0970*/  IMAD.MOV R0, RZ, RZ, -R0 ;  /* 0x000000ffff007224 */ /* 0x000fc800078e0a00 */
[----:B------:R-:W4:Y:S01]  /*0980*/  R2UR UR8, R0 ;  /* 0x00000000000873c2 */ /* 0x000f2200000e0000 */
[----:B-1----:R-:W-:Y:S01]  /*0990*/  IABS R2, R4 ;  /* 0x0000000400027213 */ /* 0x002fe20000000000 */
[----:B---3--:R-:W1:Y:S06]  /*09a0*/  I2F.RP R5, UR14 ;  /* 0x0000000e00057d06 */ /* 0x008e6c0008209400 */
[----:B------:R-:W3:Y:S02]  /*09b0*/  R2UR UR11, R2 ;  /* 0x00000000020b73c2 */ /* 0x000ee400000e0000 */
[----:B-1----:R-:W1:Y:S02]  /*09c0*/  MUFU.RCP R3, R5 ;  /* 0x0000000500037308 */ /* 0x002e640000001000 */
[----:B-1----:R-:W-:-:S06]  /*09d0*/  IADD3 R3, R3, 0xffffffe, RZ ;  /* 0x0ffffffe03037810 */ /* 0x002fcc0007ffe0ff */
[----:B------:R-:W1:Y:S02]  /*09e0*/  F2I.FTZ.U32.TRUNC.NTZ R3, R3 ;  /* 0x0000000300037305 */ /* 0x000e64000021f000 */
[----:B-1----:R-:W1:Y:S02]  /*09f0*/  R2UR UR17, R3 ;  /* 0x00000000031173c2 */ /* 0x002e6400000e0000 */
[----:B-1----:R-:W-:-:S04]  /*0a00*/  UIADD3 UR4, URZ, -UR17, URZ ;  /* 0x800000113f047290 */ /* 0x002fc8000fffe03f */
[----:B------:R-:W-:-:S04]  /*0a10*/  UIMAD UR4, UR4, UR14, URZ ;  /* 0x0000000e040472a4 */ /* 0x000fc8000f8e023f */
[----:B------:R-:W-:-:S04]  /*0a20*/  UIMAD.WIDE.U32 UR16, UR17, UR4, UR16 ;  /* 0x00000004111072a5 */ /* 0x000fc8000f8e0010 */
[----:B---3--:R-:W-:-:S04]  /*0a30*/  UIMAD.WIDE.U32 UR16, UR17, UR11, URZ ;  /* 0x0000000b111072a5 */ /* 0x008fc8000f8e003f */
[----:B----4-:R-:W-:-:S04]  /*0a40*/  UIMAD UR8, UR17, UR8, UR11 ;  /* 0x00000008110872a4 */ /* 0x010fc8000f8e020b */
[----:B------:R-:W-:-:S11]  /*0a50*/  UISETP.GT.U32.AND UP2, UPT, UR14, UR8, UPT ;  /* 0x000000080e00728c */ /* 0x000fd6000bf44070 */
[----:B------:R-:W-:Y:S02]  /*0a60*/  @!UP2 UIADD3 UR8, UR8, -UR14, URZ ;  /* 0x8000000e0808a290 */ /* 0x000fe4000fffe03f */
[----:B------:R-:W-:Y:S02]  /*0a70*/  @!UP2 UIADD3 UR17, UR17, 0x1, URZ ;  /* 0x000000011111a890 */ /* 0x000fe4000fffe03f */
[----:B------:R-:W-:Y:S02]  /*0a80*/  UISETP.GE.U32.AND UP3, UPT, UR8, UR14, UPT ;  /* 0x0000000e0800728c */ /* 0x000fe4000bf66070 */
[----:B------:R-:W-:-:S09]  /*0a90*/  UISETP.GE.AND UP2, UPT, UR15, URZ, UPT ;  /* 0x0000003f0f00728c */ /* 0x000fd2000bf46270 */
[----:B------:R-:W-:Y:S02]  /*0aa0*/  @UP3 UIADD3 UR17, UR17, 0x1, URZ ;  /* 0x0000000111113890 */ /* 0x000fe4000fffe03f */
[----:B------:R-:W-:-:S05]  /*0ab0*/  UISETP.NE.AND UP3, UPT, UR5, URZ, UPT ;  /* 0x0000003f0500728c */ /* 0x000fca000bf65270 */
[----:B------:R-:W-:Y:S02]  /*0ac0*/  UMOV UR4, UR17 ;  /* 0x0000001100047c82 */ /* 0x000fe40008000000 */
[----:B------:R-:W-:-:S04]  /*0ad0*/  @!UP2 UIADD3 UR4, -UR4, URZ, URZ ;  /* 0x0000003f0404a290 */ /* 0x000fc8000fffe13f */
[----:B------:R-:W-:Y:S02]  /*0ae0*/  @!UP3 ULOP3.LUT UR4, URZ, UR5, URZ, 0x33, !UPT ;  /* 0x000000053f04b292 */ /* 0x000fe4000f8e333f */
.L_x_387:
[----:B------:R-:W-:Y:S01]  /*0af0*/  ULOP3.LUT UR7, UR7, 0xffff, URZ, 0xc0, !UPT ;  /* 0x0000ffff07077892 */ /* 0x000fe2000f8ec03f */
[----:B------:R-:W-:Y:S01]  /*0b00*/  PLOP3.LUT P2, PT, PT, PT, PT, 0x80, 0x0 ;  /* 0x000000000000781c */ /* 0x000fe20003f4f070 */
[----:B------:R-:W-:Y:S01]  /*0b10*/  IMAD.MOV.U32 R7, RZ, RZ, RZ ;  /* 0x000000ffff077224 */ /* 0x000fe200078e00ff */
[----:B------:R-:W-:Y:S01]  /*0b20*/  CS2R R96, SRZ ;  /* 0x0000000000607805 */ /* 0x000fe2000001ff00 */
[----:B------:R-:W-:Y:S01]  /*0b30*/  UIMAD UR9, UR7, UR4, UR9 ;  /* 0x00000004070972a4 */ /* 0x000fe2000f8e0209 */
        /* <DEDUP_REMOVED lines=12> */
[----:B-1----:R-:W-:Y:S01]  /*0c00*/  CS2R R2, SRZ ;  /* 0x0000000000027805 */ /* 0x002fe2000001ff00 */
        /* <DEDUP_REMOVED lines=50> */
[----:B------:R-:W-:Y:S01]  /*0f30*/  SHF.R.S32.HI R81, RZ, 0x1f, R78 ;  /* 0x0000001fff517819 */ /* 0x000fe2000001144e */
[----:B------:R-:W-:Y:S01]  /*0f40*/  USHF.R.S32.HI UR7, URZ, 0x1f, UR13 ;  /* 0x0000001f3f077899 */ /* 0x000fe2000801140d */
[----:B------:R-:W-:Y:S01]  /*0f50*/  PLOP3.LUT P1, PT, PT, PT, UP1, 0x80, 0x0 ;  /* 0x000000000000781c */ /* 0x000fe20003f2f018 */
[----:B------:R-:W-:Y:S01]  /*0f60*/  ULDC.64 UR4, c[0x0][0x1b8] ;  /* 0x00006e0000047ab9 */ /* 0x000fe20000000a00 */
[----:B------:R1:W3:Y:S01]  /*0f70*/  @P2 LDG.E R5, [R4.64] ;  /* 0x0000001204052981 */ /* 0x0002e2000c1e1900 */
[CC--:B------:R-:W-:Y:S01]  /*0f80*/  LEA.HI R40, R81.reuse, R78.reuse, RZ, 0x3 ;  /* 0x0000004e51287211 */ /* 0x0c0fe200078f18ff */
[----:B------:R-:W-:Y:S01]  /*0f90*/  UIMAD UR7, UR7, UR4, URZ ;  /* 0x00000004070772a4 */ /* 0x000fe2000f8e023f */
[----:B------:R-:W-:Y:S01]  /*0fa0*/  PLOP3.LUT P0, PT, PT, PT, UP1, 0x80, 0x0 ;  /* 0x000000000000781c */ /* 0x000fe20003f0f018 */
[----:B------:R-:W-:Y:S01]  /*0fb0*/  UIMAD.WIDE.U32 UR14, UR13, UR4, URZ ;  /* 0x000000040d0e72a5 */ /* 0x000fe2000f8e003f */
[----:B------:R-:W-:Y:S01]  /*0fc0*/  LOP3.LUT R3, R40, 0xfffffff8, RZ, 0xc0, !PT ;  /* 0xfffffff828037812 */ /* 0x000fe200078ec0ff */
[----:B------:R-:W-:Y:S01]  /*0fd0*/  UIMAD UR7, UR13, UR5, UR7 ;  /* 0x000000050d0772a4 */ /* 0x000fe2000f8e0207 */
[----:B------:R-:W-:Y:S01]  /*0fe0*/  SHF.R.S32.HI R40, RZ, 0x3, R40 ;  /* 0x00000003ff287819 */ /* 0x000fe20000011428 */
[----:B------:R-:W-:Y:S01]  /*0ff0*/  USHF.R.S32.HI UR8, URZ, 0x1f, UR6 ;  /* 0x0000001f3f087899 */ /* 0x000fe20008011406 */
[----:B------:R-:W-:Y:S01]  /*1000*/  LEA.HI R12, R81, R78, RZ, 0x6 ;  /* 0x0000004e510c7211 */ /* 0x000fe200078f30ff */
[----:B------:R-:W-:Y:S01]  /*1010*/  IMAD.IADD R0, R78, 0x1, -R3 ;  /* 0x000000014e007824 */ /* 0x000fe200078e0a03 */
[----:B------:R-:W-:Y:S01]  /*1020*/  ULDC.64 UR4, c[0x0][0x1c0] ;  /* 0x0000700000047ab9 */ /* 0x000fe20000000a00 */
[----:B------:R-:W-:Y:S01]  /*1030*/  IMAD.SHL.U32 R199, R40, 0x40, RZ ;  /* 0x0000004028c77824 */ /* 0x000fe200078e00ff */
[----:B------:R-:W-:Y:S01]  /*1040*/  UIADD3 UR15, UR15, UR7, URZ ;  /* 0x000000070f0f7290 */ /* 0x000fe2000fffe03f */
[C---:B------:R-:W-:Y:S01]  /*1050*/  IMAD R202, R0.reuse, 0x20, R40 ;  /* 0x0000002000ca7824 */ /* 0x040fe200078e0228 */
[----:B------:R-:W-:Y:S01]  /*1060*/  UIMAD UR8, UR8, UR4, URZ ;  /* 0x00000004080872a4 */ /* 0x000fe2000f8e023f */
[----:B------:R-:W-:Y:S01]  /*1070*/  IMAD.SHL.U32 R210, R0, 0x8, RZ ;  /* 0x0000000800d27824 */ /* 0x000fe200078e00ff */
[----:B------:R-:W-:Y:S01]  /*1080*/  UIMAD.WIDE.U32 UR14, UR6, UR4, UR14 ;  /* 0x00000004060e72a5 */ /* 0x000fe2000f8e000e */
[----:B------:R-:W-:Y:S01]  /*1090*/  LOP3.LUT R199, R199, 0x1c0, RZ, 0xc0, !PT ;  /* 0x000001c0c7c77812 */ /* 0x000fe200078ec0ff */
[----:B------:R-:W-:Y:S01]  /*10a0*/  UIMAD UR5, UR6, UR5, UR8 ;  /* 0x00000005060572a4 */ /* 0x000fe2000f8e0208 */
[----:B------:R-:W-:Y:S01]  /*10b0*/  IADD3 R2, R202, UR24, RZ ;  /* 0x00000018ca027c10 */ /* 0x000fe2000fffe0ff */
[----:B------:R-:W-:Y:S01]  /*10c0*/  ULDC UR4, c[0x0][0x168] ;  /* 0x00005a0000047ab9 */ /* 0x000fe20000000800 */
[----:B------:R-:W-:Y:S01]  /*10d0*/  ISETP.GE.AND P3, PT, R210, c[0x0][0x198], PT ;  /* 0x00006600d2007a0c */ /* 0x000fe20003f66270 */
[----:B------:R-:W-:Y:S01]  /*10e0*/  UIADD3 UR5, UR15, UR5, URZ ;  /* 0x000000050f057290 */ /* 0x000fe2000fffe03f */
[----:B------:R-:W-:Y:S01]  /*10f0*/  IMAD.U32 R9, RZ, RZ, UR15 ;  /* 0x0000000fff097e24 */ /* 0x000fe2000f8e00ff */
[----:B------:R-:W-:Y:S01]  /*1100*/  BSSY B0, `(.L_x_389) ;  /* 0x0000040000007945 */ /* 0x000fe20003800000 */
        /* <DEDUP_REMOVED lines=10> */
[----:B------:R-:W-:Y:S02]  /*11b0*/  IMAD R3, R3, c[0x0][0x2c4], R2 ;  /* 0x0000b10003037a24 */ /* 0x000fe400078e0202 */
[----:B------:R-:W-:Y:S02]  /*11c0*/  IMAD R4, R4, c[0x0][0x1b0], RZ ;  /* 0x00006c0004047a24 */ /* 0x000fe400078e02ff */
[----:B------:R-:W-:Y:S01]  /*11d0*/  IMAD.SHL.U32 R12, R12, 0x8, RZ ;  /* 0x000000080c0c7824 */ /* 0x000fe200078e00ff */
[----:B------:R-:W-:Y:S01]  /*11e0*/  SHF.R.S32.HI R2, RZ, 0x1f, R3 ;  /* 0x0000001fff027819 */ /* 0x000fe20000011403 */
[----:B------:R-:W-:Y:S01]  /*11f0*/  IMAD R7, R7, c[0x0][0x1b4], R4 ;  /* 0x00006d0007077a24 */ /* 0x000fe200078e0204 */
[----:B------:R-:W-:Y:S02]  /*1200*/  SHF.R.U32.HI R4, RZ, 0x3, R199 ;  /* 0x00000003ff047819 */ /* 0x000fe400000116c7 */
[----:B------:R-:W-:Y:S01]  /*1210*/  LOP3.LUT R199, R199, 0x38, R210, 0xf8, !PT ;  /* 0x00000038c7c77812 */ /* 0x000fe200078ef8d2 */
[----:B------:R-:W-:Y:S01]  /*1220*/  IMAD.IADD R9, R9, 0x1, R7 ;  /* 0x0000000109097824 */ /* 0x000fe200078e0207 */
[----:B------:R-:W-:Y:S01]  /*1230*/  LEA.HI R7, R81, R78, RZ, 0x4 ;  /* 0x0000004e51077211 */ /* 0x000fe200078f20ff */
[----:B------:R-:W-:Y:S01]  /*1240*/  IMAD R2, R2, c[0x0][0x1a8], RZ ;  /* 0x00006a0002027a24 */ /* 0x000fe200078e02ff */
[----:B------:R-:W-:Y:S01]  /*1250*/  LOP3.LUT R199, R199, R4, RZ, 0x3c, !PT ;  /* 0x00000004c7c77212 */ /* 0x000fe200078e3cff */
[----:B------:R-:W-:Y:S01]  /*1260*/  IMAD.WIDE.U32 R8, R3, c[0x0][0x1a8], R8 ;  /* 0x00006a0003087a25 */ /* 0x000fe200078e0008 */
[----:B------:R-:W-:-:S02]  /*1270*/  IADD3 R4, R210, 0x80, RZ ;  /* 0x00000080d2047810 */ /* 0x000fc40007ffe0ff */
[----:B------:R-:W-:Y:S01]  /*1280*/  LOP3.LUT R199, R199, 0xfffffe00, R12, 0xf8, !PT ;  /* 0xfffffe00c7c77812 */ /* 0x000fe200078ef80c */
[----:B------:R-:W-:Y:S01]  /*1290*/  IMAD R11, R3, c[0x0][0x1ac], R2 ;  /* 0x00006b00030b7a24 */ /* 0x000fe200078e0202 */
[----:B------:R-:W-:Y:S02]  /*12a0*/  LOP3.LUT R3, R7, 0xfffffff0, RZ, 0xc0, !PT ;  /* 0xfffffff007037812 */ /* 0x000fe400078ec0ff */
[----:B------:R-:W-:Y:S01]  /*12b0*/  LEA R14, P0, R8, c[0x0][0x160], 0x1 ;  /* 0x00005800080e7a11 */ /* 0x000fe200078008ff */
[----:B------:R-:W-:Y:S02]  /*12c0*/  IMAD.IADD R10, R9, 0x1, R11 ;  /* 0x00000001090a7824 */ /* 0x000fe400078e020b */
[----:B------:R-:W-:Y:S02]  /*12d0*/  IMAD.IADD R2, R78, 0x1, -R3 ;  /* 0x000000014e027824 */ /* 0x000fe400078e0a03 */
[----:B------:R1:W4:Y:S01]  /*12e0*/  SHFL.IDX PT, R16, R14, RZ, 0x181f ;  /* 0x00181fff0e107589 */ /* 0x00032200000e0000 */
[----:B------:R-:W-:-:S02]  /*12f0*/  LEA.HI.X R10, R8, c[0x0][0x164], R10, 0x1, P0 ;  /* 0x00005900080a7a11 */ /* 0x000fc400000f0c0a */
[----:B------:R-:W-:Y:S02]  /*1300*/  SHF.R.S32.HI R3, RZ, 0x1f, R2 ;  /* 0x0000001fff037819 */ /* 0x000fe40000011402 */
[----:B------:R-:W-:Y:S01]  /*1310*/  IADD3 R8, R40, UR24, RZ ;  /* 0x0000001828087c10 */ /* 0x000fe2000fffe0ff */
[----:B------:R1:W2:Y:S01]  /*1320*/  SHFL.IDX PT, R17, R10, RZ, 0x181f ;  /* 0x00181fff0a117589 */ /* 0x0002a200000e0000 */
[----:B------:R-:W-:Y:S01]  /*1330*/  LEA.HI R6, R3, R2, RZ, 0x3 ;  /* 0x0000000203067211 */ /* 0x000fe200078f18ff */
[----:B------:R-:W-:Y:S01]  /*1340*/  IMAD.MOV.U32 R3, RZ, RZ, 0x20 ;  /* 0x00000020ff037424 */ /* 0x000fe200078e00ff */
[----:B------:R-:W-:Y:S02]  /*1350*/  ISETP.GE.AND P5, PT, R8, UR4, PT ;  /* 0x0000000408007c0c */ /* 0x000fe4000bfa6270 */
[----:B------:R-:W-:Y:S02]  /*1360*/  LOP3.LUT R9, R6, 0xfffffff8, RZ, 0xc0, !PT ;  /* 0xfffffff806097812 */ /* 0x000fe400078ec0ff */
[----:B------:R-:W-:-:S03]  /*1370*/  ISETP.GE.AND P0, PT, R4, c[0x0][0x198], PT ;  /* 0x0000660004007a0c */ /* 0x000fc60003f06270 */
[----:B------:R-:W-:Y:S02]  /*1380*/  IMAD.IADD R9, R2, 0x1, -R9 ;  /* 0x0000000102097824 */ /* 0x000fe400078e0a09 */
[----:B------:R-:W-:Y:S01]  /*1390*/  IMAD.MOV.U32 R2, RZ, RZ, 0x10 ;  /* 0x00000010ff027424 */ /* 0x000fe200078e00ff */
[----:B---3--:R3:W5:Y:S02]  /*13a0*/  @P2 R2UR UR7, R5 ;  /* 0x00000000050723c2 */ /* 0x00876400000e0000 */
[----:B-----5:R-:W-:Y:S01]  /*13b0*/  @!UP2 UMOV UR7, UR6 ;  /* 0x000000060007ac82 */ /* 0x020fe20008000000 */
[----:B---3--:R-:W-:-:S04]  /*13c0*/  IADD3 R5, R210, 0x40, RZ ;  /* 0x00000040d2057810 */ /* 0x008fc80007ffe0ff */
[----:B------:R-:W-:-:S04]  /*13d0*/  ISETP.GE.AND P4, PT, R5, c[0x0][0x198], PT ;  /* 0x0000660005007a0c */ /* 0x000fc80003f86270 */
[----:B------:R-:W-:-:S05]  /*13e0*/  R2P PR, R9, 0x6 ;  /* 0x0000000609007804 */ /* 0x000fca0000000000 */
[----:B------:R-:W-:Y:S02]  /*13f0*/  SEL R2, R2, 0xfffffff0, !P1 ;  /* 0xfffffff002027807 */ /* 0x000fe40004800000 */
[----:B------:R-:W-:Y:S01]  /*1400*/  SEL R3, R3, 0xffffffe0, !P2 ;  /* 0xffffffe003037807 */ /* 0x000fe20005000000 */
[----:B------:R-:W-:Y:S05]  /*1410*/  @P5 BRA `(.L_x_390) ;  /* 0x000000e000005947 */ /* 0x000fea0003800000 */
[----:B-12-4-:R-:W-:Y:S01]  /*1420*/  SHF.R.S32.HI R12, RZ, 0x1f, R5 ;  /* 0x0000001fff0c7819 */ /* 0x016fe20000011405 */
        /* <DEDUP_REMOVED lines=13> */
.L_x_390:
[----:B-12-4-:R-:W-:Y:S05]  /*1500*/  BSYNC B0 ;  /* 0x0000000000007941 */ /* 0x016fea0003800000 */
.L_x_389:
        /* <DEDUP_REMOVED lines=20> */
.L_x_392:
[----:B------:R-:W-:Y:S05]  /*1650*/  BSYNC B0 ;  /* 0x0000000000007941 */ /* 0x000fea0003800000 */
.L_x_391:
[----:B------:R-:W-:Y:S01]  /*1660*/  IADD3 R11, R8, 0x40, RZ ;  /* 0x00000040080b7810 */ /* 0x000fe20007ffe0ff */
[----:B--2---:R2:W4:Y:S01]  /*1670*/  SHFL.IDX PT, R17, R10, 0x2, 0x181f ;  /* 0x00581f000a117f89 */ /* 0x00452200000e0000 */
        /* <DEDUP_REMOVED lines=18> */
.L_x_394:
[----:B------:R-:W-:Y:S05]  /*17a0*/  BSYNC B0 ;  /* 0x0000000000007941 */ /* 0x000fea0003800000 */
.L_x_393:
[----:B------:R-:W-:Y:S01]  /*17b0*/  UIADD3 UR25, UR20, -0x1, URZ ;  /* 0xffffffff14197890 */ /* 0x000fe2000fffe03f */
[----:B------:R-:W-:Y:S01]  /*17c0*/  IMAD.MOV.U32 R11, RZ, RZ, c[0x0][0x2b8] ;  /* 0x0000ae00ff0b7624 */ /* 0x000fe200078e00ff */
[----:B---3--:R-:W-:Y:S01]  /*17d0*/  SHFL.IDX PT, R16, R14, 0x3, 0x181f ;  /* 0x00781f000e107f89 */ /* 0x008fe200000e0000 */
[----:B------:R-:W-:Y:S01]  /*17e0*/  SHF.R.S32.HI R12, RZ, 0x1f, R5 ;  /* 0x0000001fff0c7819 */ /* 0x000fe20000011405 */
[----:B------:R-:W-:Y:S01]  /*17f0*/  USHF.L.U32 UR11, UR25, 0x6, URZ ;  /* 0x00000006190b7899 */ /* 0x000fe2000800063f */
[----:B------:R-:W-:Y:S01]  /*1800*/  IMAD.SHL.U32 R199, R199, 0x2, RZ ;  /* 0x00000002c7c77824 */ /* 0x000fe200078e00ff */
[----:B------:R-:W-:Y:S01]  /*1810*/  ISETP.NE.AND P2, PT, R11, 0x1, PT ;  /* 0x000000010b00780c */ /* 0x000fe20003f45270 */
[----:B----4-:R-:W3:Y:S01]  /*1820*/  SHFL.IDX PT, R17, R10, 0x3, 0x181f ;  /* 0x00781f000a117f89 */ /* 0x010ee200000e0000 */
[----:B------:R-:W-:Y:S01]  /*1830*/  IADD3 R11, R8, 0x60, RZ ;  /* 0x00000060080b7810 */ /* 0x000fe20007ffe0ff */
[----:B------:R-:W-:Y:S01]  /*1840*/  USHF.R.S32.HI UR6, URZ, 0x1f, UR7 ;  /* 0x0000001f3f067899 */ /* 0x000fe20008011407 */
[----:B------:R-:W-:Y:S01]  /*1850*/  IADD3 R8, R202, UR11, RZ ;  /* 0x0000000bca087c10 */ /* 0x000fe2000fffe0ff */
[----:B------:R-:W-:Y:S01]  /*1860*/  IMAD.MOV.U32 R200, RZ, RZ, RZ ;  /* 0x000000ffffc87224 */ /* 0x000fe200078e00ff */
[----:B------:R-:W-:Y:S01]  /*1870*/  ISETP.GE.AND P5, PT, R11, UR4, PT ;  /* 0x000000040b007c0c */ /* 0x000fe2000bfa6270 */
[----:B------:R-:W-:Y:S01]  /*1880*/  ULDC.64 UR4, c[0x0][0x2b0] ;  /* 0x0000ac0000047ab9 */ /* 0x000fe20000000a00 */
[C---:B------:R-:W-:Y:S01]  /*1890*/  IADD3 R201, R8.reuse, UR12, RZ ;  /* 0x0000000c08c97c10 */ /* 0x040fe2000fffe0ff */
[----:B------:R-:W-:Y:S01]  /*18a0*/  UIMAD UR6, UR6, UR4, URZ ;  /* 0x00000004060672a4 */ /* 0x000fe2000f8e023f */
[----:B------:R-:W-:Y:S01]  /*18b0*/  ISETP.GE.AND P6, PT, R8, UR10, PT ;  /* 0x0000000a08007c0c */ /* 0x000fe2000bfc6270 */
[----:B------:R-:W-:Y:S01]  /*18c0*/  UIMAD.WIDE.U32 UR16, UR7, UR4, URZ ;  /* 0x00000004071072a5 */ /* 0x000fe2000f8e003f */
[----:B------:R-:W-:Y:S01]  /*18d0*/  LEA.HI R209, R12, R5, RZ, 0x3 ;  /* 0x000000050cd17211 */ /* 0x000fe200078f18ff */
[----:B------:R-:W-:Y:S01]  /*18e0*/  @P2 IMAD.HI.U32 R11, R201, c[0x0][0x2bc], RZ ;  /* 0x0000af00c90b2a27 */ /* 0x000fe200078e00ff */
[----:B------:R-:W-:Y:S01]  /*18f0*/  ISETP.GT.OR P6, PT, R202, 0x3f, P6 ;  /* 0x0000003fca00780c */ /* 0x000fe200037c4670 */
[----:B------:R-:W-:Y:S01]  /*1900*/  UIMAD UR5, UR7, UR5, UR6 ;  /* 0x00000005070572a4 */ /* 0x000fe2000f8e0206 */
[----:B------:R-:W-:Y:S01]  /*1910*/  LOP3.LUT R209, R209, 0xfffffff8, RZ, 0xc0, !PT ;  /* 0xfffffff8d1d17812 */ /* 0x000fe200078ec0ff */
[----:B------:R-:W-:Y:S01]  /*1920*/  IMAD.MOV.U32 R8, RZ, RZ, R201 ;  /* 0x000000ffff087224 */ /* 0x000fe200078e00c9 */
[----:B------:R-:W-:Y:S01]  /*1930*/  @P2 SHF.R.U32.HI R8, RZ, c[0x0][0x2c0], R11 ;  /* 0x0000b000ff082a19 */ /* 0x000fe2000001160b */
[----:B------:R-:W-:Y:S01]  /*1940*/  UIADD3 UR8, UR17, UR5, URZ ;  /* 0x0000000511087290 */ /* 0x000fe2000fffe03f */
[----:B------:R-:W-:Y:S01]  /*1950*/  SHF.R.S32.HI R11, RZ, 0x1f, R4 ;  /* 0x0000001fff0b7819 */ /* 0x000fe20000011404 */
[----:B-123--:R-:W-:-:S03]  /*1960*/  @!P5 IMAD.WIDE R14, R210, 0x2, R16 ;  /* 0x00000002d20ed825 */ /* 0x00efc600078e0210 */
[----:B------:R-:W-:Y:S01]  /*1970*/  LEA.HI R208, R11, R4, RZ, 0x3 ;  /* 0x000000040bd07211 */ /* 0x000fe200078f18ff */
[----:B------:R-:W-:Y:S02]  /*1980*/  USHF.R.S32.HI UR6, URZ, 0x1f, UR13 ;  /* 0x0000001f3f067899 */ /* 0x000fe4000801140d */
[----:B------:R-:W-:Y:S01]  /*1990*/  @!P6 IADD3 R12, P1, R8, UR16, RZ ;  /* 0x00000010080cec10 */ /* 0x000fe2000ff3e0ff */
[--C-:B------:R-:W-:Y:S01]  /*19a0*/  @!P5 IMAD.WIDE R18, R209, 0x2, R16.reuse ;  /* 0x00000002d112d825 */ /* 0x100fe200078e0210 */
[----:B------:R-:W-:Y:S01]  /*19b0*/  LOP3.LUT R208, R208, 0xfffffff8, RZ, 0xc0, !PT ;  /* 0xfffffff8d0d07812 */ /* 0x000fe200078ec0ff */
[----:B------:R-:W-:Y:S01]  /*19c0*/  @!PT LDS RZ, [RZ] ;  /* 0x00000000fffff984 */ /* 0x000fe20000000800 */
[----:B------:R1:W-:Y:S01]  /*19d0*/  @!P5 LDGSTS.E.BYPASS.LTC128B.128 [R199+0xf100], [R14.64], !P3 ;  /* 0x0f1000000ec7dfae */ /* 0x0003e2000d901d52 */
[----:B------:R-:W-:Y:S01]  /*19e0*/  @!P6 LEA.HI.X.SX32 R11, R8, UR8, 0x1, P1 ;  /* 0x00000008080bec11 */ /* 0x000fe200088f0eff */
[----:B------:R-:W-:Y:S01]  /*19f0*/  ULDC.64 UR4, c[0x0][0x1e8] ;  /* 0x00007a0000047ab9 */ /* 0x000fe20000000a00 */
[----:B------:R-:W-:Y:S01]  /*1a00*/  @!P6 LEA R10, P1, R12, c[0x0][0x2a0], 0x2 ;  /* 0x0000a8000c0aea11 */ /* 0x000fe200078210ff */
[----:B------:R-:W-:Y:S01]  /*1a10*/  @!P5 IMAD.WIDE R16, R208, 0x2, R16 ;  /* 0x00000002d010d825 */ /* 0x000fe200078e0210 */
[----:B------:R2:W-:Y:S02]  /*1a20*/  @!P5 LDGSTS.E.BYPASS.LTC128B.128 [R199+0x13100], [R18.64], !P4 ;  /* 0x1310000012c7dfae */ /* 0x0005e4000e101d52 */
[----:B------:R-:W-:-:S02]  /*1a30*/  @!P6 LEA.HI.X R11, R12, c[0x0][0x2a4], R11, 0x2, P1 ;  /* 0x0000a9000c0bea11 */ /* 0x000fc400008f140b */
[----:B------:R3:W-:Y:S04]  /*1a40*/  @!P5 LDGSTS.E.BYPASS.LTC128B.128 [R199+0x17100], [R16.64], !P0 ;  /* 0x1710000010c7dfae */ /* 0x0007e8000c101d52 */
[----:B------:R-:W0:Y:S04]  /*1a50*/  LDGDEPBAR ;  /* 0x00000000000079af */ /* 0x000e280000000000 */
[----:B------:R-:W-:Y:S06]  /*1a60*/  BAR.SYNC.DEFER_BLOCKING 0x0 ;  /* 0x0000000000007b1d */ /* 0x000fec0000010000 */
[----:B------:R4:W5:Y:S01]  /*1a70*/  @!P6 LDG.E R200, [R10.64] ;  /* 0x000000120ac8e981 */ /* 0x000962000c1e1900 */
[----:B------:R-:W-:Y:S01]  /*1a80*/  IMAD.MOV R8, RZ, RZ, -R8 ;  /* 0x000000ffff087224 */ /* 0x000fe200078e0a08 */
[----:B------:R-:W-:Y:S01]  /*1a90*/  UIMAD UR7, UR6, UR4, URZ ;  /* 0x00000004060772a4 */ /* 0x000fe2000f8e023f */
[----:B-1----:R-:W-:Y:S01]  /*1aa0*/  IMAD.SHL.U32 R15, R0, 0x40, RZ ;  /* 0x00000040000f7824 */ /* 0x002fe200078e00ff */
[----:B------:R-:W-:Y:S01]  /*1ab0*/  UIMAD.WIDE.U32 UR14, UR13, UR4, URZ ;  /* 0x000000040d0e72a5 */ /* 0x000fe2000f8e003f */
[----:B------:R-:W-:Y:S01]  /*1ac0*/  IMAD R201, R8, c[0x0][0x2b8], R201 ;  /* 0x0000ae0008c97a24 */ /* 0x000fe200078e02c9 */
[----:B------:R-:W-:Y:S01]  /*1ad0*/  UIMAD UR7, UR13, UR5, UR7 ;  /* 0x000000050d0772a4 */ /* 0x000fe2000f8e0207 */
[----:B------:R-:W-:Y:S01]  /*1ae0*/  IMAD.U32 R77, RZ, RZ, UR11 ;  /* 0x0000000bff4d7e24 */ /* 0x000fe2000f8e00ff */
[----:B------:R-:W-:Y:S01]  /*1af0*/  LOP3.LUT R15, R15, 0x1c0, RZ, 0xc0, !PT ;  /* 0x000001c00f0f7812 */ /* 0x000fe200078ec0ff */
[----:B------:R-:W-:Y:S01]  /*1b00*/  IMAD.WIDE.U32 R12, R201, c[0x0][0x1e0], RZ ;  /* 0x00007800c90c7a25 */ /* 0x000fe200078e00ff */
[----:B------:R-:W-:Y:S01]  /*1b10*/  SHF.R.S32.HI R14, RZ, 0x1f, R201 ;  /* 0x0000001fff0e7819 */ /* 0x000fe200000114c9 */
[----:B------:R-:W-:Y:S01]  /*1b20*/  UIADD3 UR7, UR15, UR7, URZ ;  /* 0x000000070f077290 */ /* 0x000fe2000fffe03f */
[----:B------:R-:W-:Y:S01]  /*1b30*/  LOP3.LUT P3, RZ, R0, 0x2, RZ, 0xc0, !PT ;  /* 0x0000000200ff7812 */ /* 0x000fe2000786c0ff */
[----:B---3--:R-:W-:Y:S01]  /*1b40*/  IMAD.MOV.U32 R16, RZ, RZ, R12 ;  /* 0x000000ffff107224 */ /* 0x008fe200078e000c */
[----:B------:R-:W-:Y:S01]  /*1b50*/  SHF.R.S32.HI R12, RZ, 0x4, R7 ;  /* 0x00000004ff0c7819 */ /* 0x000fe20000011407 */
[C---:B------:R-:W-:Y:S01]  /*1b60*/  IMAD R8, R14.reuse, c[0x0][0x1e0], RZ ;  /* 0x000078000e087a24 */ /* 0x040fe200078e02ff */
[----:B------:R-:W-:Y:S01]  /*1b70*/  ULDC.64 UR4, c[0x0][0x210] ;  /* 0x0000840000047ab9 */ /* 0x000fe20000000a00 */
[----:B------:R-:W-:Y:S01]  /*1b80*/  IMAD R14, R14, c[0x0][0x208], RZ ;  /* 0x000082000e0e7a24 */ /* 0x000fe200078e02ff */
[----:B------:R-:W-:Y:S01]  /*1b90*/  LEA.HI R7, R7, R12, RZ, 0x1 ;  /* 0x0000000c07077211 */ /* 0x000fe200078f08ff */
[C---:B------:R-:W-:Y:S01]  /*1ba0*/  IMAD R8, R201.reuse, c[0x0][0x1e4], R8 ;  /* 0x00007900c9087a24 */ /* 0x040fe200078e0208 */
[----:B------:R-:W-:Y:S01]  /*1bb0*/  UIMAD UR6, UR6, UR4, URZ ;  /* 0x00000004060672a4 */ /* 0x000fe2000f8e023f */
[----:B--2---:R-:W-:Y:S01]  /*1bc0*/  IMAD.WIDE.U32 R18, R201, c[0x0][0x208], RZ ;  /* 0x00008200c9127a25 */ /* 0x004fe200078e00ff */
[----:B------:R-:W-:Y:S01]  /*1bd0*/  LOP3.LUT R7, R7, 0xfffffffe, RZ, 0xc0, !PT ;  /* 0xfffffffe07077812 */ /* 0x000fe200078ec0ff */
[----:B------:R-:W-:Y:S01]  /*1be0*/  UIMAD.WIDE.U32 UR22, UR13, UR4, URZ ;  /* 0x000000040d1672a5 */ /* 0x000fe2000f8e003f */
[----:B------:R-:W-:Y:S01]  /*1bf0*/  ISETP.GE.AND P5, PT, R210, c[0x0][0x1d4], PT ;  /* 0x00007500d2007a0c */ /* 0x000fe20003fa6270 */
[----:B------:R-:W-:Y:S01]  /*1c00*/  IMAD.IADD R17, R13, 0x1, R8 ;  /* 0x000000010d117824 */ /* 0x000fe200078e0208 */
[----:B------:R-:W-:Y:S01]  /*1c10*/  UIMAD UR6, UR13, UR5, UR6 ;  /* 0x000000050d0672a4 */ /* 0x000fe2000f8e0206 */
[C---:B----4-:R-:W-:Y:S01]  /*1c20*/  IMAD.SHL.U32 R10, R40.reuse, 0x8, RZ ;  /* 0x00000008280a7824 */ /* 0x050fe200078e00ff */
[----:B------:R-:W-:Y:S01]  /*1c30*/  IADD3 R40, -R40, UR10, -R77 ;  /* 0x0000000a28287c10 */ /* 0x000fe2000fffe94d */
[----:B------:R-:W-:Y:S01]  /*1c40*/  IMAD R13, R201, c[0x0][0x20c], R14 ;  /* 0x00008300c90d7a24 */ /* 0x000fe200078e020e */
[----:B------:R-:W-:Y:S01]  /*1c50*/  UIADD3 UR6, UR23, UR6, URZ ;  /* 0x0000000617067290 */ /* 0x000fe2000fffe03f */
[----:B------:R-:W-:Y:S01]  /*1c60*/  IMAD.IADD R7, R12, 0x1, -R7 ;  /* 0x000000010c077824 */ /* 0x000fe200078e0a07 */
[----:B------:R-:W-:Y:S01]  /*1c70*/  LOP3.LUT R10, R15, 0x8, R10, 0xf8, !PT ;  /* 0x000000080f0a7812 */ /* 0x000fe200078ef80a */
[----:B------:R-:W-:Y:S01]  /*1c80*/  IMAD.IADD R13, R19, 0x1, R13 ;  /* 0x00000001130d7824 */ /* 0x000fe200078e020d */
[----:B------:R-:W-:Y:S01]  /*1c90*/  SHF.R.U32.HI R15, RZ, 0x3, R15 ;  /* 0x00000003ff0f7819 */ /* 0x000fe2000001160f */
[----:B------:R-:W-:Y:S01]  /*1ca0*/  IMAD.MOV.U32 R12, RZ, RZ, R18 ;  /* 0x000000ffff0c7224 */ /* 0x000fe200078e0012 */
[----:B------:R-:W-:Y:S01]  /*1cb0*/  ISETP.GE.AND P1, PT, R40, 0x1, PT ;  /* 0x000000012800780c */ /* 0x000fe20003f26270 */
[----:B------:R-:W-:Y:S01]  /*1cc0*/  IMAD.SHL.U32 R76, R7, 0x8, RZ ;  /* 0x00000008074c7824 */ /* 0x000fe200078e00ff */
[----:B------:R-:W-:Y:S01]  /*1cd0*/  LOP3.LUT R10, R10, R15, RZ, 0x3c, !PT ;  /* 0x0000000f0a0a7212 */ /* 0x000fe200078e3cff */
[----:B------:R-:W-:Y:S01]  /*1ce0*/  IMAD.SHL.U32 R15, R9, 0x40, RZ ;  /* 0x00000040090f7824 */ /* 0x000fe200078e00ff */
[----:B------:R-:W-:Y:S01]  /*1cf0*/  ISETP.GE.AND P4, PT, R5, c[0x0][0x1d4], PT ;  /* 0x0000750005007a0c */ /* 0x000fe20003f86270 */
[----:B------:R-:W-:Y:S01]  /*1d00*/  IMAD.SHL.U32 R79, R6, 0x40, RZ ;  /* 0x00000040064f7824 */ /* 0x000fe200078e00ff */
[----:B------:R-:W-:Y:S01]  /*1d10*/  LEA.HI R82, R81, R78, RZ, 0x5 ;  /* 0x0000004e51527211 */ /* 0x000fe200078f28ff */
[----:B------:R-:W-:Y:S01]  /*1d20*/  IMAD R197, R7, 0x200, R10 ;  /* 0x0000020007c57824 */ /* 0x000fe200078e020a */
[----:B------:R-:W-:Y:S01]  /*1d30*/  LOP3.LUT R15, R15, 0x1c0, RZ, 0xc0, !PT ;  /* 0x000001c00f0f7812 */ /* 0x000fe200078ec0ff */
[----:B------:R-:W-:Y:S01]  /*1d40*/  UISETP.GT.AND UP2, UPT, UR25, UR9, UPT ;  /* 0x000000091900728c */ /* 0x000fe2000bf44270 */
[----:B------:R-:W-:Y:S01]  /*1d50*/  LOP3.LUT R79, R79, 0xfffffe00, RZ, 0xc0, !PT ;  /* 0xfffffe004f4f7812 */ /* 0x000fe200078ec0ff */
[----:B------:R-:W-:Y:S01]  /*1d60*/  IMAD.SHL.U32 R197, R197, 0x2, RZ ;  /* 0x00000002c5c57824 */ /* 0x000fe200078e00ff */
[----:B------:R-:W-:-:S02]  /*1d70*/  LOP3.LUT R76, R15, 0x8, R76, 0xf8, !PT ;  /* 0x000000080f4c7812 */ /* 0x000fc400078ef84c */
[----:B------:R-:W-:Y:S02]  /*1d80*/  SHF.R.U32.HI R15, RZ, 0x3, R15 ;  /* 0x00000003ff0f7819 */ /* 0x000fe4000001160f */
[----:B------:R-:W-:Y:S02]  /*1d90*/  IADD3 R196, R197, 0x6120, RZ ;  /* 0x00006120c5c47810 */ /* 0x000fe40007ffe0ff */
[----:B------:R-:W-:Y:S02]  /*1da0*/  LOP3.LUT R76, R76, R15, RZ, 0x3c, !PT ;  /* 0x0000000f4c4c7212 */ /* 0x000fe400078e3cff */
[----:B------:R-:W-:Y:S02]  /*1db0*/  SHF.R.S32.HI R80, RZ, 0x5, R82 ;  /* 0x00000005ff507819 */ /* 0x000fe40000011452 */
[----:B------:R-:W-:Y:S02]  /*1dc0*/  IADD3 R205, R199, 0x100, RZ ;  /* 0x00000100c7cd7810 */ /* 0x000fe40007ffe0ff */
[----:B------:R-:W-:-:S02]  /*1dd0*/  SHF.R.S32.HI R212, RZ, 0x1f, R209 ;  /* 0x0000001fffd47819 */ /* 0x000fc400000114d1 */
[----:B------:R-:W-:Y:S02]  /*1de0*/  SHF.R.S32.HI R211, RZ, 0x1f, R208 ;  /* 0x0000001fffd37819 */ /* 0x000fe400000114d0 */
[----:B-----5:R-:W-:Y:S01]  /*1df0*/  SHF.R.S32.HI R8, RZ, 0x1f, R200 ;  /* 0x0000001fff087819 */ /* 0x020fe200000114c8 */
[----:B------:R-:W-:-:S04]  /*1e00*/  IMAD.WIDE.U32 R16, R200, c[0x0][0x1f0], R16 ;  /* 0x00007c00c8107a25 */ /* 0x000fc800078e0010 */
[----:B------:R-:W-:Y:S01]  /*1e10*/  IMAD R11, R8, c[0x0][0x1f0], RZ ;  /* 0x00007c00080b7a24 */ /* 0x000fe200078e02ff */
[----:B------:R-:W-:-:S03]  /*1e20*/  IADD3 R16, P0, R16, UR14, RZ ;  /* 0x0000000e10107c10 */ /* 0x000fc6000ff1e0ff */
[----:B------:R-:W-:-:S05]  /*1e30*/  IMAD R11, R200, c[0x0][0x1f4], R11 ;  /* 0x00007d00c80b7a24 */ /* 0x000fca00078e020b */
[----:B------:R-:W-:Y:S02]  /*1e40*/  IADD3.X R11, R17, UR7, R11, P0, !PT ;  /* 0x00000007110b7c10 */ /* 0x000fe400087fe40b */
[----:B------:R-:W-:-:S04]  /*1e50*/  LEA R17, P0, R16, c[0x0][0x1c8], 0x1 ;  /* 0x0000720010117a11 */ /* 0x000fc800078008ff */
[----:B------:R-:W-:Y:S01]  /*1e60*/  LEA.HI.X R16, R16, c[0x0][0x1cc], R11, 0x1, P0 ;  /* 0x0000730010107a11 */ /* 0x000fe200000f0c0b */
[----:B------:R-:W-:Y:S01]  /*1e70*/  IMAD R11, R8, c[0x0][0x218], RZ ;  /* 0x00008600080b7a24 */ /* 0x000fe200078e02ff */
[----:B------:R-:W-:Y:S01]  /*1e80*/  SHFL.IDX PT, R10, R17, 0x1, 0x181f ;  /* 0x00381f00110a7f89 */ /* 0x000fe200000e0000 */
[----:B------:R-:W-:-:S03]  /*1e90*/  IMAD.WIDE.U32 R8, R200, c[0x0][0x218], R12 ;  /* 0x00008600c8087a25 */ /* 0x000fc600078e000c */
[----:B------:R-:W-:Y:S01]  /*1ea0*/  SHFL.IDX PT, R12, R17, RZ, 0x181f ;  /* 0x00181fff110c7589 */ /* 0x000fe200000e0000 */
[----:B------:R-:W-:Y:S01]  /*1eb0*/  IMAD R7, R200, c[0x0][0x21c], R11 ;  /* 0x00008700c8077a24 */ /* 0x000fe200078e020b */
[----:B------:R-:W-:Y:S02]  /*1ec0*/  IADD3 R8, P0, R8, UR22, RZ ;  /* 0x0000001608087c10 */ /* 0x000fe4000ff1e0ff */
[----:B------:R-:W1:Y:S02]  /*1ed0*/  SHFL.IDX PT, R13, R16, RZ, 0x181f ;  /* 0x00181fff100d7589 */ /* 0x000e6400000e0000 */
[----:B------:R-:W-:Y:S02]  /*1ee0*/  IADD3.X R7, R9, UR6, R7, P0, !PT ;  /* 0x0000000609077c10 */ /* 0x000fe400087fe407 */
[----:B------:R2:W3:Y:S01]  /*1ef0*/  SHFL.IDX PT, R11, R16, 0x1, 0x181f ;  /* 0x00381f00100b7f89 */ /* 0x0004e200000e0000 */
[----:B------:R-:W-:Y:S02]  /*1f00*/  LEA R14, P0, R8, c[0x0][0x1f8], 0x1 ;  /* 0x00007e00080e7a11 */ /* 0x000fe400078008ff */
[----:B------:R-:W-:-:S02]  /*1f10*/  IADD3 R9, R197, 0x6100, RZ ;  /* 0x00006100c5097810 */ /* 0x000fc40007ffe0ff */
[----:B------:R-:W-:Y:S01]  /*1f20*/  LEA.HI.X R7, R8, c[0x0][0x1fc], R7, 0x1, P0 ;  /* 0x00007f0008077a11 */ /* 0x000fe200000f0c07 */
[----:B------:R-:W-:Y:S01]  /*1f30*/  SHFL.IDX PT, R44, R14, RZ, 0x181f ;  /* 0x00181fff0e2c7589 */ /* 0x000fe200000e0000 */
[----:B------:R-:W-:Y:S02]  /*1f40*/  ISETP.GT.AND P0, PT, R40, 0x20, PT ;  /* 0x000000202800780c */ /* 0x000fe40003f04270 */
[----:B------:R-:W-:Y:S01]  /*1f50*/  @P3 IADD3 R196, R9, -0x20, RZ ;  /* 0xffffffe009c43810 */ /* 0x000fe20007ffe0ff */
[----:B------:R4:W5:Y:S01]  /*1f60*/  SHFL.IDX PT, R68, R14, 0x1, 0x181f ;  /* 0x00381f000e447f89 */ /* 0x00096200000e0000 */
[----:B------:R-:W-:Y:S02]  /*1f70*/  ISETP.GE.AND P3, PT, R4, c[0x0][0x1d4], PT ;  /* 0x0000750004007a0c */ /* 0x000fe40003f66270 */
[----:B------:R-:W-:Y:S01]  /*1f80*/  IADD3 R187, R196, 0x800, RZ ;  /* 0x00000800c4bb7810 */ /* 0x000fe20007ffe0ff */
[----:B------:R-:W-:Y:S01]  /*1f90*/  SHFL.IDX PT, R9, R7, RZ, 0x181f ;  /* 0x00181fff07097589 */ /* 0x000fe200000e0000 */
[----:B------:R-:W-:-:S02]  /*1fa0*/  SEL R213, RZ, 0x10, P3 ;  /* 0x00000010ffd57807 */ /* 0x000fc40001800000 */
[C---:B------:R-:W-:Y:S01]  /*1fb0*/  IADD3 R186, R196.reuse, 0x1000, RZ ;  /* 0x00001000c4ba7810 */ /* 0x040fe20007ffe0ff */
[----:B------:R5:W5:Y:S01]  /*1fc0*/  SHFL.IDX PT, R8, R7, 0x1, 0x181f ;  /* 0x00381f0007087f89 */ /* 0x000b6200000e0000 */
[----:B------:R-:W-:Y:S01]  /*1fd0*/  IADD3 R185, R196, 0x1800, RZ ;  /* 0x00001800c4b97810 */ /* 0x000fe20007ffe0ff */
[--C-:B-1----:R-:W-:Y:S01]  /*1fe0*/  @P1 IMAD.WIDE R18, R210, 0x2, R12.reuse ;  /* 0x00000002d2121825 */ /* 0x102fe200078e020c */
[C---:B------:R-:W-:Y:S02]  /*1ff0*/  IADD3 R183, R196.reuse, 0x2000, RZ ;  /* 0x00002000c4b77810 */ /* 0x040fe40007ffe0ff */
[C---:B------:R-:W-:Y:S01]  /*2000*/  IADD3 R182, R196.reuse, 0x2800, RZ ;  /* 0x00002800c4b67810 */ /* 0x040fe20007ffe0ff */
[--C-:B--2---:R-:W-:Y:S01]  /*2010*/  @P1 IMAD.WIDE R16, R209, 0x2, R12.reuse ;  /* 0x00000002d1101825 */ /* 0x104fe200078e020c */
[----:B------:R1:W-:Y:S01]  /*2020*/  @P1 LDGSTS.E.BYPASS.LTC128B.128 [R199+0x6100], [R18.64], !P5 ;  /* 0x0610000012c71fae */ /* 0x0003e2000e901d52 */
[----:B------:R-:W-:Y:S02]  /*2030*/  IADD3 R181, R196, 0x3000, RZ ;  /* 0x00003000c4b57810 */ /* 0x000fe40007ffe0ff */
[----:B------:R-:W-:Y:S01]  /*2040*/  @P1 IMAD.WIDE R12, R208, 0x2, R12 ;  /* 0x00000002d00c1825 */ /* 0x000fe200078e020c */
[----:B------:R2:W-:Y:S01]  /*2050*/  @P1 LDGSTS.E.BYPASS.LTC128B.128 [R199+0x8100], [R16.64], !P4 ;  /* 0x0810000010c71fae */ /* 0x0005e2000e101d52 */
[----:B------:R-:W-:-:S02]  /*2060*/  IADD3 R180, R196, 0x3800, RZ ;  /* 0x00003800c4b47810 */ /* 0x000fc40007ffe0ff */
[--C-:B---3--:R-:W-:Y:S01]  /*2070*/  @P0 IMAD.WIDE R20, R210, 0x2, R10.reuse ;  /* 0x00000002d2140825 */ /* 0x108fe200078e020a */
[----:B------:R3:W-:Y:S01]  /*2080*/  @P1 LDGSTS.E.BYPASS.LTC128B.128 [R199+0xa100], [R12.64], !P3 ;  /* 0x0a1000000cc71fae */ /* 0x0007e2000d901d52 */
[C---:B------:R-:W-:Y:S02]  /*2090*/  IADD3 R179, R196.reuse, 0x4000, RZ ;  /* 0x00004000c4b37810 */ /* 0x040fe40007ffe0ff */
[--C-:B------:R-:W-:Y:S01]  /*20a0*/  @P0 IMAD.WIDE R22, R209, 0x2, R10.reuse ;  /* 0x00000002d1160825 */ /* 0x100fe200078e020a */
[----:B------:R1:W-:Y:S01]  /*20b0*/  @P0 LDGSTS.E.BYPASS.LTC128B.128 [R199+0x7100], [R20.64], !P5 ;  /* 0x0710000014c70fae */ /* 0x0003e2000e901d52 */
[----:B------:R-:W-:Y:S02]  /*20c0*/  IADD3 R178, R196, 0x4800, RZ ;  /* 0x00004800c4b27810 */ /* 0x000fe40007ffe0ff */
[----:B----4-:R-:W-:Y:S01]  /*20d0*/  @P0 IMAD.WIDE R14, R208, 0x2, R10 ;  /* 0x00000002d00e0825 */ /* 0x010fe200078e020a */
[----:B------:R4:W-:Y:S01]  /*20e0*/  @P0 LDGSTS.E.BYPASS.LTC128B.128 [R199+0x9100], [R22.64], !P4 ;  /* 0x0910000016c70fae */ /* 0x0009e2000e101d52 */
[----:B------:R-:W-:-:S02]  /*20f0*/  IADD3 R177, R196, 0x5000, RZ ;  /* 0x00005000c4b17810 */ /* 0x000fc40007ffe0ff */
[----:B-----5:R-:W-:Y:S01]  /*2100*/  IMAD.WIDE R6, R210, 0x2, RZ ;  /* 0x00000002d2067825 */ /* 0x020fe200078e02ff */
[----:B------:R5:W-:Y:S01]  /*2110*/  @P0 LDGSTS.E.BYPASS.LTC128B.128 [R199+0xb100], [R14.64], !P3 ;  /* 0x0b1000000ec70fae */ /* 0x000be2000d901d52 */
[----:B------:R-:W-:Y:S02]  /*2120*/  IADD3 R176, R196, 0x5800, RZ ;  /* 0x00005800c4b07810 */ /* 0x000fe40007ffe0ff */
[----:B------:R-:W-:Y:S01]  /*2130*/  IMAD R11, R80, 0x400, R79 ;  /* 0x00000400500b7824 */ /* 0x000fe200078e024f */
[----:B------:R-:W0:Y:S01]  /*2140*/  LDGDEPBAR ;  /* 0x00000000000079af */ /* 0x000e220000000000 */
[----:B------:R-:W-:Y:S02]  /*2150*/  IADD3 R42, P1, R6, R68, RZ ;  /* 0x00000044062a7210 */ /* 0x000fe40007f3e0ff */
[----:B------:R-:W-:-:S03]  /*2160*/  IMAD.IADD R198, R76, 0x1, R11 ;  /* 0x000000014cc67824 */ /* 0x000fc600078e020b */
[----:B------:R-:W-:Y:S02]  /*2170*/  IMAD.X R43, R7, 0x1, R8, P1 ;  /* 0x00000001072b7824 */ /* 0x000fe400008e0608 */
[----:B--2---:R-:W-:Y:S01]  /*2180*/  IMAD.WIDE R16, R209, 0x2, RZ ;  /* 0x00000002d1107825 */ /* 0x004fe200078e02ff */
[----:B---3--:R-:W-:-:S03]  /*2190*/  IADD3 R12, P0, R44, R6, RZ ;  /* 0x000000062c0c7210 */ /* 0x008fc60007f1e0ff */
[----:B------:R-:W-:Y:S01]  /*21a0*/  IMAD.SHL.U32 R198, R198, 0x2, RZ ;  /* 0x00000002c6c67824 */ /* 0x000fe200078e00ff */
[----:B------:R-:W-:Y:S01]  /*21b0*/  IADD3 R6, P6, R44, R16, RZ ;  /* 0x000000102c067210 */ /* 0x000fe20007fde0ff */
[C---:B------:R-:W-:Y:S01]  /*21c0*/  IMAD.X R13, R9.reuse, 0x1, R7, P0 ;  /* 0x00000001090d7824 */ /* 0x040fe200000e0607 */
[----:B------:R-:W-:Y:S01]  /*21d0*/  IADD3 R70, P0, R16, R68, RZ ;  /* 0x0000004410467210 */ /* 0x000fe20007f1e0ff */
[----:B------:R-:W-:Y:S02]  /*21e0*/  IMAD R194, R2, 0x2, R198 ;  /* 0x0000000202c27824 */ /* 0x000fe400078e02c6 */
[----:B------:R-:W-:Y:S01]  /*21f0*/  IMAD.X R7, R9, 0x1, R17, P6 ;  /* 0x0000000109077824 */ /* 0x000fe200030e0611 */
[----:B------:R-:W-:Y:S01]  /*2200*/  ISETP.GE.AND P6, PT, R5, c[0x0][0x1d4], PT ;  /* 0x0000750005007a0c */ /* 0x000fe20003fc6270 */
[----:B------:R-:W-:Y:S02]  /*2210*/  IMAD.X R71, R17, 0x1, R8, P0 ;  /* 0x0000000111477824 */ /* 0x000fe400000e0608 */
[----:B-----5:R-:W-:Y:S01]  /*2220*/  IMAD.WIDE R14, R208, 0x2, RZ ;  /* 0x00000002d00e7825 */ /* 0x020fe200078e02ff */
[----:B------:R-:W-:-:S04]  /*2230*/  DEPBAR.LE SB0, 0x1 ;  /* 0x000080400000791a */ /* 0x000fc80000000000 */
[----:B------:R-:W-:-:S04]  /*2240*/  DEPBAR.LE SB0, 0x0 ;  /* 0x000080000000791a */ /* 0x000fc80000000000 */
[----:B------:R-:W-:Y:S01]  /*2250*/  BAR.SYNC.DEFER_BLOCKING 0x0 ;  /* 0x0000000000007b1d */ /* 0x000fe20000010000 */
[----:B------:R-:W-:Y:S01]  /*2260*/  IADD3 R44, P1, R44, R14, RZ ;  /* 0x0000000e2c2c7210 */ /* 0x000fe20007f3e0ff */
[C---:B------:R-:W-:Y:S01]  /*2270*/  IMAD R193, R3.reuse, 0x2, R198 ;  /* 0x0000000203c17824 */ /* 0x040fe200078e02c6 */
[----:B------:R-:W-:Y:S01]  /*2280*/  IADD3 R68, P0, R14, R68, RZ ;  /* 0x000000440e447210 */ /* 0x000fe20007f1e0ff */
[----:B------:R-:W-:Y:S02]  /*2290*/  IMAD R191, R3, 0x2, R194 ;  /* 0x0000000203bf7824 */ /* 0x000fe400078e02c2 */
[----:B------:R-:W-:Y:S01]  /*22a0*/  IMAD.X R45, R9, 0x1, R15, P1 ;  /* 0x00000001092d7824 */ /* 0x000fe200008e060f */
[----:B------:R-:W-:Y:S01]  /*22b0*/  ISETP.GE.AND P1, PT, R210, c[0x0][0x1d4], PT ;  /* 0x00007500d2007a0c */ /* 0x000fe20003f26270 */
[----:B------:R-:W-:-:S03]  /*22c0*/  IMAD.X R69, R15, 0x1, R8, P0 ;  /* 0x000000010f457824 */ /* 0x000fc600000e0608 */
[----:B------:R-:W-:Y:S02]  /*22d0*/  ISETP.LT.OR P0, PT, R40, 0x1, P1 ;  /* 0x000000012800780c */ /* 0x000fe40000f01670 */
[----:B------:R-:W-:Y:S01]  /*22e0*/  ISETP.GE.AND P1, PT, R4, c[0x0][0x1d4], PT ;  /* 0x0000750004007a0c */ /* 0x000fe20003f26270 */
[----:B------:R-:W-:Y:S04]  /*22f0*/  LDSM.16.M88.4 R72, [R198+0xc100] ;  /* 0x00c10000c648783b */ /* 0x000fe80000000200 */
[----:B------:R-:W2:Y:S04]  /*2300*/  LDSM.16.M88.4 R24, [R197+0x6100] ;  /* 0x00610000c518783b */ /* 0x000ea80000000200 */
[----:B------:R-:W-:Y:S04]  /*2310*/  LDSM.16.M88.4 R52, [R194+0xc100] ;  /* 0x00c10000c234783b */ /* 0x000fe80000000200 */
[----:B-1----:R-:W4:Y:S04]  /*2320*/  LDSM.16.M88.4 R16, [R197+0x6900] ;  /* 0x00690000c510783b */ /* 0x002f280000000200 */
[----:B------:R-:W1:Y:S04]  /*2330*/  LDSM.16.M88.4 R8, [R197+0x7100] ;  /* 0x00710000c508783b */ /* 0x000e680000000200 */
[----:B------:R-:W3:Y:S04]  /*2340*/  LDSM.16.M88.4 R36, [R197+0x7900] ;  /* 0x00790000c524783b */ /* 0x000ee80000000200 */
[----:B------:R-:W5:Y:S04]  /*2350*/  LDSM.16.M88.4 R32, [R196] ;  /* 0x00000000c420783b */ /* 0x000f680000000200 */
[----:B------:R-:W-:Y:S04]  /*2360*/  LDSM.16.M88.4 R64, [R196+0x800] ;  /* 0x00080000c440783b */ /* 0x000fe80000000200 */
[----:B------:R-:W3:Y:S04]  /*2370*/  LDSM.16.M88.4 R60, [R196+0x1000] ;  /* 0x00100000c43c783b */ /* 0x000ee80000000200 */
[----:B------:R-:W3:Y:S04]  /*2380*/  LDSM.16.M88.4 R56, [R196+0x1800] ;  /* 0x00180000c438783b */ /* 0x000ee80000000200 */
[----:B------:R-:W-:Y:S01]  /*2390*/  @!PT LDS RZ, [RZ] ;  /* 0x00000000fffff984 */ /* 0x000fe20000000800 */
[----:B------:R-:W-:Y:S01]  /*23a0*/  @!PT LDS RZ, [RZ] ;  /* 0x00000000fffff984 */ /* 0x000fe20000000800 */
[----:B------:R-:W-:Y:S01]  /*23b0*/  @!PT LDS RZ, [RZ] ;  /* 0x00000000fffff984 */ /* 0x000fe20000000800 */
[----:B------:R1:W-:Y:S01]  /*23c0*/  LDGSTS.E.BYPASS.LTC128B.128 [R199+0x100], [R12.64], !P0 ;  /* 0x001000000cc77fae */ /* 0x0003e2000c101d52 */
[----:B------:R-:W-:-:S02]  /*23d0*/  ISETP.LT.OR P0, PT, R40, 0x1, P6 ;  /* 0x000000012800780c */ /* 0x000fc40003701670 */
[C---:B------:R-:W-:Y:S01]  /*23e0*/  ISETP.LT.OR P6, PT, R40.reuse, 0x21, P6 ;  /* 0x000000212800780c */ /* 0x040fe200037c1670 */
[C---:B--2---:R-:W-:Y:S08]  /*23f0*/  HMMA.16816.F32 R28, R72.reuse, R24, RZ ;  /* 0x00000018481c723c */ /* 0x044ff000000018ff */
[----:B------:R-:W-:Y:S02]  /*2400*/  HMMA.16816.F32 R24, R72, R26, RZ ;  /* 0x0000001a4818723c */ /* 0x000fe400000018ff */
[----:B------:R3:W-:Y:S01]  /*2410*/  LDGSTS.E.BYPASS.LTC128B.128 [R199+0x2100], [R6.64], !P0 ;  /* 0x0210000006c77fae */ /* 0x0007e2000c101d52 */
[----:B------:R-:W-:-:S02]  /*2420*/  ISETP.LT.OR P0, PT, R40, 0x1, P1 ;  /* 0x000000012800780c */ /* 0x000fc40000f01670 */
[----:B------:R-:W-:-:S03]  /*2430*/  ISETP.LT.OR P1, PT, R40, 0x21, P1 ;  /* 0x000000212800780c */ /* 0x000fc60000f21670 */
[C---:B----4-:R-:W-:Y:S08]  /*2440*/  HMMA.16816.F32 R20, R72.reuse, R16, RZ ;  /* 0x000000104814723c */ /* 0x050ff000000018ff */
[----:B------:R2:W-:Y:S01]  /*2450*/  LDGSTS.E.BYPASS.LTC128B.128 [R199+0x4100], [R44.64], !P0 ;  /* 0x041000002cc77fae */ /* 0x0005e2000c101d52 */
[----:B------:R-:W-:Y:S01]  /*2460*/  ISETP.GE.AND P0, PT, R210, c[0x0][0x1d4], PT ;  /* 0x00007500d2007a0c */ /* 0x000fe20003f06270 */
[----:B-1----:R-:W-:Y:S03]  /*2470*/  HMMA.16816.F32 R12, R72, R8, RZ ;  /* 0x00000008480c723c */ /* 0x002fe600000018ff */
[----:B------:R-:W-:-:S05]  /*2480*/  ISETP.LT.OR P0, PT, R40, 0x21, P0 ;  /* 0x000000212800780c */ /* 0x000fca0000701670 */
[C---:B------:R-:W-:Y:S08]  /*2490*/  HMMA.16816.F32 R16, R72.reuse, R18, RZ ;  /* 0x000000124810723c */ /* 0x040ff000000018ff */
[----:B------:R1:W-:Y:S01]  /*24a0*/  LDGSTS.E.BYPASS.LTC128B.128 [R199+0x1100], [R42.64], !P0 ;  /* 0x011000002ac77fae */ /* 0x0003e2000c101d52 */
[----:B------:R-:W-:Y:S01]  /*24b0*/  LOP3.LUT P0, RZ, R0, 0x4, RZ, 0xc0, !PT ;  /* 0x0000000400ff7812 */ /* 0x000fe2000780c0ff */
[----:B------:R-:W-:Y:S01]  /*24c0*/  IMAD.MOV.U32 R0, RZ, RZ, 0x40 ;  /* 0x00000040ff007424 */ /* 0x000fe200078e00ff */
[----:B------:R-:W-:Y:S01]  /*24d0*/  HMMA.16816.F32 R8, R72, R10, RZ ;  /* 0x0000000a4808723c */ /* 0x000fe200000018ff */
[----:B------:R4:W-:Y:S03]  /*24e0*/  LDGSTS.E.BYPASS.LTC128B.128 [R199+0x3100], [R70.64], !P6 ;  /* 0x0310000046c77fae */ /* 0x0009e6000f101d52 */
[----:B------:R-:W-:Y:S01]  /*24f0*/  SEL R0, R0, 0xffffffc0, !P0 ;  /* 0xffffffc000007807 */ /* 0x000fe20004000000 */
[----:B------:R4:W-:Y:S01]  /*2500*/  LDGSTS.E.BYPASS.LTC128B.128 [R199+0x5100], [R68.64], !P1 ;  /* 0x0510000044c77fae */ /* 0x0009e2000c901d52 */
[----:B------:R-:W-:-:S02]  /*2510*/  PLOP3.LUT P0, PT, PT, PT, UP2, 0x40, 0x0 ;  /* 0x000000000000781c */ /* 0x000fc40003f0e828 */
[C---:B---3--:R-:W-:Y:S01]  /*2520*/  HMMA.16816.F32 R4, R72.reuse, R36, RZ ;  /* 0x000000244804723c */ /* 0x048fe200000018ff */
[----:B------:R-:W-:Y:S01]  /*2530*/  IMAD.IADD R192, R197, 0x1, R0 ;  /* 0x00000001c5c07824 */ /* 0x000fe200078e0200 */
[----:B------:R-:W-:Y:S01]  /*2540*/  LDSM.16.M88.4 R48, [R193+0xc100] ;  /* 0x00c10000c130783b */ /* 0x000fe20000000200 */
[----:B------:R-:W-:Y:S01]  /*2550*/  IMAD.IADD R184, R0, 0x1, R196 ;  /* 0x0000000100b87824 */ /* 0x000fe200078e02c4 */
[----:B------:R-:W-:Y:S02]  /*2560*/  ISETP.GT.AND P1, PT, R202, 0x3f, PT ;  /* 0x0000003fca00780c */ /* 0x000fe40003f24270 */
[----:B--2---:R-:W-:Y:S02]  /*2570*/  LDSM.16.M88.4 R44, [R192+0x6100] ;  /* 0x00610000c02c783b */ /* 0x004fe40000000200 */
[----:B------:R-:W-:Y:S02]  /*2580*/  HMMA.16816.F32 R72, R72, R38, RZ ;  /* 0x000000264848723c */ /* 0x000fe400000018ff */
[----:B------:R-:W2:Y:S04]  /*2590*/  LDSM.16.M88.4 R36, [R192+0x7100] ;  /* 0x00710000c024783b */ /* 0x000ea80000000200 */
[----:B------:R-:W0:Y:S02]  /*25a0*/  LDGDEPBAR ;  /* 0x00000000000079af */ /* 0x000e240000000000 */
[C---:B-----5:R-:W-:Y:S02]  /*25b0*/  HMMA.16816.F32 R28, R52.reuse, R32, R28 ;  /* 0x00000020341c723c */ /* 0x060fe4000000181c */
[----:B-1----:R-:W1:Y:S06]  /*25c0*/  LDSM.16.M88.4 R40, [R192+0x6900] ;  /* 0x00690000c028783b */ /* 0x002e6c0000000200 */
[C---:B------:R-:W-:Y:S01]  /*25d0*/  HMMA.16816.F32 R24, R52.reuse, R34, R24 ;  /* 0x000000223418723c */ /* 0x040fe20000001818 */
[----:B------:R-:W3:Y:S04]  /*25e0*/  LDSM.16.M88.4 R32, [R192+0x7900] ;  /* 0x00790000c020783b */ /* 0x000ee80000000200 */
[----:B----4-:R-:W-:Y:S03]  /*25f0*/  LDSM.16.M88.4 R68, [R191+0xc100] ;  /* 0x00c10000bf44783b */ /* 0x010fe60000000200 */
[C---:B------:R-:W-:Y:S08]  /*2600*/  HMMA.16816.F32 R12, R52.reuse, R60, R12 ;  /* 0x0000003c340c723c */ /* 0x040ff0000000180c */
[C---:B------:R-:W-:Y:S08]  /*2610*/  HMMA.16816.F32 R20, R52.reuse, R64, R20 ;  /* 0x000000403414723c */ /* 0x040ff00000001814 */
[C---:B------:R-:W-:Y:S01]  /*2620*/  HMMA.16816.F32 R16, R52.reuse, R66, R16 ;  /* 0x000000423410723c */ /* 0x040fe20000001810 */
[----:B------:R-:W-:Y:S07]  /*2630*/  LDSM.16.M88.4 R64, [R184] ;  /* 0x00000000b840783b */ /* 0x000fee0000000200 */
[C---:B------:R-:W-:Y:S01]  /*2640*/  HMMA.16816.F32 R8, R52.reuse, R62, R8 ;  /* 0x0000003e3408723c */ /* 0x040fe20000001808 */
[----:B------:R-:W-:Y:S07]  /*2650*/  LDSM.16.M88.4 R60, [R184+0x800] ;  /* 0x00080000b83c783b */ /* 0x000fee0000000200 */
[C---:B------:R-:W-:Y:S08]  /*2660*/  HMMA.16816.F32 R4, R52.reuse, R56, R4 ;  /* 0x000000383404723c */ /* 0x040ff00000001804 */
[----:B------:R-:W-:Y:S01]  /*2670*/  HMMA.16816.F32 R72, R52, R58, R72 ;  /* 0x0000003a3448723c */ /* 0x000fe20000001848 */
[----:B------:R-:W4:Y:S04]  /*2680*/  LDSM.16.M88.4 R56, [R184+0x1000] ;  /* 0x00100000b838783b */ /* 0x000f280000000200 */
[----:B------:R-:W5:Y:S03]  /*2690*/  LDSM.16.M88.4 R52, [R184+0x1800] ;  /* 0x00180000b834783b */ /* 0x000f660000000200 */
[C---:B--2---:R-:W-:Y:S08]  /*26a0*/  HMMA.16816.F32 R12, R48.reuse, R36, R12 ;  /* 0x00000024300c723c */ /* 0x044ff0000000180c */
[C---:B------:R-:W-:Y:S08]  /*26b0*/  HMMA.16816.F32 R28, R48.reuse, R44, R28 ;  /* 0x0000002c301c723c */ /* 0x040ff0000000181c */
[C---:B------:R-:W-:Y:S01]  /*26c0*/  HMMA.16816.F32 R24, R48.reuse, R46, R24 ;  /* 0x0000002e3018723c */ /* 0x040fe20000001818 */
[----:B------:R-:W-:Y:S07]  /*26d0*/  LDSM.16.M88.4 R44, [R197+0x8100] ;  /* 0x00810000c52c783b */ /* 0x000fee0000000200 */
[C---:B-1----:R-:W-:Y:S08]  /*26e0*/  HMMA.16816.F32 R20, R48.reuse, R40, R20 ;  /* 0x000000283014723c */ /* 0x042ff00000001814 */
[C---:B------:R-:W-:Y:S01]  /*26f0*/  HMMA.16816.F32 R16, R48.reuse, R42, R16 ;  /* 0x0000002a3010723c */ /* 0x040fe20000001810 */
[----:B------:R-:W-:Y:S07]  /*2700*/  LDSM.16.M88.4 R40, [R197+0x8900] ;  /* 0x00890000c528783b */ /* 0x000fee0000000200 */
[C---:B------:R-:W-:Y:S01]  /*2710*/  HMMA.16816.F32 R8, R48.reuse, R38, R8 ;  /* 0x000000263008723c */ /* 0x040fe20000001808 */
[----:B------:R-:W-:Y:S07]  /*2720*/  LDSM.16.M88.4 R36, [R197+0x9100] ;  /* 0x00910000c524783b */ /* 0x000fee0000000200 */
[C---:B---3--:R-:W-:Y:S08]  /*2730*/  HMMA.16816.F32 R4, R48.reuse, R32, R4 ;  /* 0x000000203004723c */ /* 0x048ff00000001804 */
[----:B------:R-:W-:Y:S01]  /*2740*/  HMMA.16816.F32 R72, R48, R34, R72 ;  /* 0x000000223048723c */ /* 0x000fe20000001848 */
[----:B------:R-:W1:Y:S04]  /*2750*/  LDSM.16.M88.4 R48, [R198+0x10100] ;  /* 0x01010000c630783b */ /* 0x000e680000000200 */
[----:B------:R-:W2:Y:S03]  /*2760*/  LDSM.16.M88.4 R32, [R197+0x9900] ;  /* 0x00990000c520783b */ /* 0x000ea60000000200 */
[C---:B----4-:R-:W-:Y:S08]  /*2770*/  HMMA.16816.F32 R12, R68.reuse, R56, R12 ;  /* 0x00000038440c723c */ /* 0x050ff0000000180c */
[C---:B------:R-:W-:Y:S08]  /*2780*/  HMMA.16816.F32 R28, R68.reuse, R64, R28 ;  /* 0x00000040441c723c */ /* 0x040ff0000000181c */
[C---:B------:R-:W-:Y:S01]  /*2790*/  HMMA.16816.F32 R24, R68.reuse, R66, R24 ;  /* 0x000000424418723c */ /* 0x040fe20000001818 */
[----:B------:R-:W-:Y:S07]  /*27a0*/  LDSM.16.M88.4 R64, [R196+0x2000] ;  /* 0x00200000c440783b */ /* 0x000fee0000000200 */
[C---:B------:R-:W-:Y:S08]  /*27b0*/  HMMA.16816.F32 R20, R68.reuse, R60, R20 ;  /* 0x0000003c4414723c */ /* 0x040ff00000001814 */
[C---:B------:R-:W-:Y:S01]  /*27c0*/  HMMA.16816.F32 R16, R68.reuse, R62, R16 ;  /* 0x0000003e4410723c */ /* 0x040fe20000001810 */
[----:B------:R-:W-:Y:S07]  /*27d0*/  LDSM.16.M88.4 R60, [R196+0x2800] ;  /* 0x00280000c43c783b */ /* 0x000fee0000000200 */
[C---:B------:R-:W-:Y:S01]  /*27e0*/  HMMA.16816.F32 R8, R68.reuse, R58, R8 ;  /* 0x0000003a4408723c */ /* 0x040fe20000001808 */
[----:B------:R-:W-:Y:S07]  /*27f0*/  LDSM.16.M88.4 R56, [R196+0x3000] ;  /* 0x00300000c438783b */ /* 0x000fee0000000200 */
[C---:B-----5:R-:W-:Y:S08]  /*2800*/  HMMA.16816.F32 R4, R68.reuse, R52, R4 ;  /* 0x000000344404723c */ /* 0x060ff00000001804 */
[----:B------:R-:W-:Y:S01]  /*2810*/  HMMA.16816.F32 R72, R68, R54, R72 ;  /* 0x000000364448723c */ /* 0x000fe20000001848 */
[----:B------:R-:W3:Y:S04]  /*2820*/  LDSM.16.M88.4 R68, [R194+0x10100] ;  /* 0x01010000c244783b */ /* 0x000ee80000000200 */
[----:B------:R-:W4:Y:S03]  /*2830*/  LDSM.16.M88.4 R52, [R196+0x3800] ;  /* 0x00380000c434783b */ /* 0x000f260000000200 */
[C---:B-1----:R-:W-:Y:S08]  /*2840*/  HMMA.16816.F32 R12, R48.reuse, R36, R12 ;  /* 0x00000024300c723c */ /* 0x042ff0000000180c */
        /* <DEDUP_REMOVED lines=8> */
[C---:B--2---:R-:W-:Y:S08]  /*28d0*/  HMMA.16816.F32 R4, R48.reuse, R32, R4 ;  /* 0x000000203004723c */ /* 0x044ff00000001804 */
[----:B------:R-:W-:Y:S01]  /*28e0*/  HMMA.16816.F32 R72, R48, R34, R72 ;  /* 0x000000223048723c */ /* 0x000fe20000001848 */
[----:B------:R-:W1:Y:S04]  /*28f0*/  LDSM.16.M88.4 R48, [R193+0x10100] ;  /* 0x01010000c130783b */ /* 0x000e680000000200 */
[----:B------:R-:W2:Y:S03]  /*2900*/  LDSM.16.M88.4 R32, [R192+0x9900] ;  /* 0x00990000c020783b */ /* 0x000ea60000000200 */
[C---:B---3--:R-:W-:Y:S08]  /*2910*/  HMMA.16816.F32 R12, R68.reuse, R56, R12 ;  /* 0x00000038440c723c */ /* 0x048ff0000000180c */
        /* <DEDUP_REMOVED lines=8> */
[C---:B----4-:R-:W-:Y:S08]  /*29a0*/  HMMA.16816.F32 R4, R68.reuse, R52, R4 ;  /* 0x000000344404723c */ /* 0x050ff00000001804 */
        /* <DEDUP_REMOVED lines=54> */
[----:B------:R-:W4:Y:S01]  /*2d10*/  LDSM.16.M88.4 R52, [R184+0x5800] ;  /* 0x00580000b834783b */ /* 0x000f220000000200 */
        /* <DEDUP_REMOVED lines=14> */
[C---:B------:R-:W-:Y:S07]  /*2e00*/  HMMA.16816.F32 R56, R68.reuse, R58, R8 ;  /* 0x0000003a4438723c */ /* 0x040fee0000001808 */
[----:B------:R-:W-:Y:S01]  /*2e10*/  SHF.R.S32.HI R9, RZ, 0x1f, R210 ;  /* 0x0000001fff097819 */ /* 0x000fe200000114d2 */
[C---:B----4-:R-:W-:Y:S08]  /*2e20*/  HMMA.16816.F32 R32, R68.reuse, R52, R4 ;  /* 0x000000344420723c */ /* 0x050ff00000001804 */
[----:B------:R-:W-:Y:S01]  /*2e30*/  HMMA.16816.F32 R72, R68, R54, R72 ;  /* 0x000000364448723c */ /* 0x000fe20000001848 */
[----:B------:R-:W-:Y:S06]  /*2e40*/  BAR.SYNC.DEFER_BLOCKING 0x0 ;  /* 0x0000000000007b1d */ /* 0x000fec0000010000 */
[----:B------:R-:W-:Y:S05]  /*2e50*/  @P0 BRA `(.L_x_395) ;  /* 0x0000041000000947 */ /* 0x000fea0003800000 */
[----:B------:R-:W-:Y:S01]  /*2e60*/  IADD3 R201, R202, UR12, R77 ;  /* 0x0000000ccac97c10 */ /* 0x000fe2000fffe04d */
[----:B------:R-:W-:-:S03]  /*2e70*/  IMAD.MOV.U32 R200, RZ, RZ, RZ ;  /* 0x000000ffffc87224 */ /* 0x000fc600078e00ff */
[----:B------:R-:W-:-:S05]  /*2e80*/  IADD3 R201, R201, -0x40, RZ ;  /* 0xffffffc0c9c97810 */ /* 0x000fca0007ffe0ff */
        /* <DEDUP_REMOVED lines=9> */
[----:B------:R-:W-:Y:S01]  /*2f20*/  SHF.L.U64.HI R6, R209, 0x1, R212 ;  /* 0x00000001d1067819 */ /* 0x000fe200000102d4 */
[----:B------:R-:W-:Y:S02]  /*2f30*/  IMAD.SHL.U32 R8, R210, 0x2, RZ ;  /* 0x00000002d2087824 */ /* 0x000fe400078e00ff */
[----:B------:R-:W-:-:S04]  /*2f40*/  IMAD R201, R0, c[0x0][0x2b8], R201 ;  /* 0x0000ae0000c97a24 */ /* 0x000fc800078e02c9 */
[----:B------:R-:W-:Y:S01]  /*2f50*/  IMAD.WIDE.U32 R10, R201, c[0x0][0x1e0], RZ ;  /* 0x00007800c90a7a25 */ /* 0x000fe200078e00ff */
[----:B------:R-:W-:-:S05]  /*2f60*/  SHF.R.S32.HI R0, RZ, 0x1f, R201 ;  /* 0x0000001fff007819 */ /* 0x000fca00000114c9 */
[----:B------:R-:W-:-:S04]  /*2f70*/  IMAD R0, R0, c[0x0][0x1e0], RZ ;  /* 0x0000780000007a24 */ /* 0x000fc800078e02ff */
[----:B------:R-:W-:-:S04]  /*2f80*/  IMAD R7, R201, c[0x0][0x1e4], R0 ;  /* 0x00007900c9077a24 */ /* 0x000fc800078e0200 */
[----:B------:R-:W-:Y:S01]  /*2f90*/  IMAD.IADD R11, R11, 0x1, R7 ;  /* 0x000000010b0b7824 */ /* 0x000fe200078e0207 */
[----:B--2---:R-:W-:-:S03]  /*2fa0*/  SHF.R.S32.HI R7, RZ, 0x1f, R200 ;  /* 0x0000001fff077819 */ /* 0x004fc600000114c8 */
[----:B------:R-:W-:Y:S01]  /*2fb0*/  IMAD.WIDE.U32 R4, R200, c[0x0][0x1f0], R10 ;  /* 0x00007c00c8047a25 */ /* 0x000fe200078e000a */
[----:B------:R-:W-:Y:S02]  /*2fc0*/  SHF.L.U64.HI R10, R210, 0x1, R9 ;  /* 0x00000001d20a7819 */ /* 0x000fe40000010209 */
[----:B------:R-:W-:Y:S01]  /*2fd0*/  IADD3 R11, -R213, 0x10, RZ ;  /* 0x00000010d50b7810 */ /* 0x000fe20007ffe1ff */
[----:B------:R-:W-:Y:S01]  /*2fe0*/  IMAD R7, R7, c[0x0][0x1f0], RZ ;  /* 0x00007c0007077a24 */ /* 0x000fe200078e02ff */
[----:B------:R-:W-:Y:S02]  /*2ff0*/  IADD3 R38, P0, R4, UR14, RZ ;  /* 0x0000000e04267c10 */ /* 0x000fe4000ff1e0ff */
[----:B------:R-:W-:Y:S01]  /*3000*/  SEL R4, RZ, 0x10, P4 ;  /* 0x00000010ff047807 */ /* 0x000fe20002000000 */
[----:B------:R-:W-:Y:S01]  /*3010*/  IMAD R0, R200, c[0x0][0x1f4], R7 ;  /* 0x00007d00c8007a24 */ /* 0x000fe200078e0207 */
[----:B------:R-:W-:Y:S02]  /*3020*/  SEL R7, RZ, 0x10, P5 ;  /* 0x00000010ff077807 */ /* 0x000fe40002800000 */
[----:B------:R-:W-:-:S02]  /*3030*/  IADD3 R42, -R4, 0x10, RZ ;  /* 0x00000010042a7810 */ /* 0x000fc40007ffe1ff */
[----:B------:R-:W-:Y:S02]  /*3040*/  IADD3.X R5, R5, UR7, R0, P0, !PT ;  /* 0x0000000705057c10 */ /* 0x000fe400087fe400 */
[C---:B------:R-:W-:Y:S02]  /*3050*/  LEA R0, P0, R38.reuse, c[0x0][0x1c8], 0x1 ;  /* 0x0000720026007a11 */ /* 0x040fe400078008ff */
[----:B------:R-:W-:Y:S02]  /*3060*/  IADD3 R45, -R7, 0x10, RZ ;  /* 0x00000010072d7810 */ /* 0x000fe40007ffe1ff */
[----:B------:R-:W-:Y:S01]  /*3070*/  LEA.HI.X R38, R38, c[0x0][0x1cc], R5, 0x1, P0 ;  /* 0x0000730026267a11 */ /* 0x000fe200000f0c05 */
[----:B------:R-:W1:Y:S01]  /*3080*/  SHFL.IDX PT, R36, R0, 0x1, 0x181f ;  /* 0x00381f0000247f89 */ /* 0x000e6200000e0000 */
[----:B------:R-:W-:Y:S01]  /*3090*/  LOP3.LUT R45, R45, 0xf, RZ, 0xc0, !PT ;  /* 0x0000000f2d2d7812 */ /* 0x000fe200078ec0ff */
[----:B------:R-:W-:Y:S01]  /*30a0*/  IMAD.SHL.U32 R5, R209, 0x2, RZ ;  /* 0x00000002d1057824 */ /* 0x000fe200078e00ff */
[----:B------:R-:W-:Y:S01]  /*30b0*/  LOP3.LUT R42, R42, 0xf, RZ, 0xc0, !PT ;  /* 0x0000000f2a2a7812 */ /* 0x000fe200078ec0ff */
[----:B------:R-:W2:Y:S01]  /*30c0*/  SHFL.IDX PT, R37, R38, 0x1, 0x181f ;  /* 0x00381f0026257f89 */ /* 0x000ea200000e0000 */
[----:B------:R-:W-:-:S03]  /*30d0*/  LOP3.LUT R11, R11, 0xf, RZ, 0xc0, !PT ;  /* 0x0000000f0b0b7812 */ /* 0x000fc600078ec0ff */
        /* <DEDUP_REMOVED lines=14> */
[----:B------:R-:W-:Y:S01]  /*31c0*/  IMAD.X R51, R41, 0x1, R6, P0 ;  /* 0x0000000129337824 */ /* 0x000fe200000e0606 */
        /* <DEDUP_REMOVED lines=10> */
.L_x_395:
[----:B------:R-:W-:Y:S01]  /*3270*/  LOP3.LUT R5, R82, 0xffffffe0, RZ, 0xc0, !PT ;  /* 0xffffffe052057812 */ /* 0x000fe200078ec0ff */
[----:B------:R-:W-:Y:S01]  /*3280*/  UIADD3 UR4, UR10, 0x1, -UR11 ;  /* 0x000000010a047890 */ /* 0x000fe2000fffe80b */
[----:B------:R-:W-:Y:S01]  /*3290*/  LEA.HI R11, R81, R78, RZ, 0x2 ;  /* 0x0000004e510b7211 */ /* 0x000fe200078f10ff */
[----:B------:R-:W-:Y:S01]  /*32a0*/  ULDC UR25, c[0x0][0x2ac] ;  /* 0x0000ab0000197ab9 */ /* 0x000fe20000000800 */
[----:B-1----:R-:W-:Y:S01]  /*32b0*/  SHF.R.S32.HI R7, RZ, 0x1f, R80 ;  /* 0x0000001fff077819 */ /* 0x002fe20000011450 */
[C---:B------:R-:W-:Y:S01]  /*32c0*/  IMAD.IADD R0, R78.reuse, 0x1, -R5 ;  /* 0x000000014e007824 */ /* 0x040fe200078e0a05 */
[----:B------:R-:W-:Y:S01]  /*32d0*/  LOP3.LUT R11, R11, 0xfffffffc, RZ, 0xc0, !PT ;  /* 0xfffffffc0b0b7812 */ /* 0x000fe200078ec0ff */
[----:B------:R-:W-:Y:S01]  /*32e0*/  ULDC UR5, c[0x0][0x324] ;  /* 0x0000c90000057ab9 */ /* 0x000fe20000000800 */
[----:B------:R-:W-:Y:S01]  /*32f0*/  LEA.HI R7, R7, R80, RZ, 0x3 ;  /* 0x0000005007077211 */ /* 0x000fe200078f18ff */
[----:B------:R-:W0:Y:S01]  /*3300*/  LDGDEPBAR ;  /* 0x00000000000079af */ /* 0x000e220000000000 */
[----:B------:R-:W-:Y:S01]  /*3310*/  SHF.R.S32.HI R5, RZ, 0x1f, R0 ;  /* 0x0000001fff057819 */ /* 0x000fe20000011400 */
[----:B------:R-:W-:Y:S01]  /*3320*/  IMAD.IADD R78, R78, 0x1, -R11 ;  /* 0x000000014e4e7824 */ /* 0x000fe200078e0a0b */
[----:B------:R-:W-:-:S02]  /*3330*/  LOP3.LUT R7, R7, 0xffffff8, RZ, 0xc0, !PT ;  /* 0x0ffffff807077812 */ /* 0x000fc400078ec0ff */
[----:B------:R-:W-:Y:S02]  /*3340*/  LEA.HI R4, R5, R0, RZ, 0x2 ;  /* 0x0000000005047211 */ /* 0x000fe400078f10ff */
[----:B------:R-:W-:Y:S01]  /*3350*/  LEA.HI R5, R78, R78, RZ, 0x1 ;  /* 0x0000004e4e057211 */ /* 0x000fe200078f08ff */
[----:B------:R-:W-:Y:S01]  /*3360*/  IMAD.IADD R7, R80, 0x1, -R7 ;  /* 0x0000000150077824 */ /* 0x000fe200078e0a07 */
[----:B------:R-:W-:Y:S02]  /*3370*/  PLOP3.LUT P6, PT, PT, PT, UP1, 0x80, 0x0 ;  /* 0x000000000000781c */ /* 0x000fe40003fcf018 */
[C---:B------:R-:W-:Y:S02]  /*3380*/  LEA.HI.SX32 R6, R4.reuse, UR24, 0x1e ;  /* 0x0000001804067c11 */ /* 0x040fe4000f8ff2ff */
[----:B------:R-:W-:Y:S02]  /*3390*/  LOP3.LUT R5, R5, 0x1ffffffe, RZ, 0xc0, !PT ;  /* 0x1ffffffe05057812 */ /* 0x000fe400078ec0ff */
[----:B------:R-:W-:Y:S01]  /*33a0*/  PLOP3.LUT P0, PT, PT, PT, UP1, 0x80, 0x0 ;  /* 0x000000000000781c */ /* 0x000fe20003f0f018 */
[----:B------:R-:W-:Y:S01]  /*33b0*/  IMAD R6, R7, 0x10, R6 ;  /* 0x0000001007067824 */ /* 0x000fe200078e0206 */
[----:B------:R-:W-:Y:S01]  /*33c0*/  LOP3.LUT R7, R4, 0x7ffffffc, RZ, 0xc0, !PT ;  /* 0x7ffffffc04077812 */ /* 0x000fe200078ec0ff */
[----:B------:R-:W-:-:S02]  /*33d0*/  IMAD.IADD R5, R78, 0x1, -R5 ;  /* 0x000000014e057824 */ /* 0x000fc400078e0a05 */
[----:B------:R-:W-:Y:S02]  /*33e0*/  IMAD.IADD R4, R79, 0x1, R76 ;  /* 0x000000014f047824 */ /* 0x000fe400078e024c */
[----:B------:R-:W-:Y:S02]  /*33f0*/  IMAD R203, R5, 0x8, R6 ;  /* 0x0000000805cb7824 */ /* 0x000fe400078e0206 */
[----:B------:R-:W-:Y:S02]  /*3400*/  IMAD.IADD R204, R0, 0x1, -R7 ;  /* 0x0000000100cc7824 */ /* 0x000fe400078e0a07 */
[----:B------:R-:W-:-:S04]  /*3410*/  @P6 IMAD.HI.U32 R5, R203, c[0x0][0x2c8], RZ ;  /* 0x0000b200cb056a27 */ /* 0x000fc800078e00ff */
[----:B------:R-:W-:Y:S01]  /*3420*/  IMAD.MOV.U32 R37, RZ, RZ, R203 ;  /* 0x000000ffff257224 */ /* 0x000fe200078e00cb */
[----:B------:R-:W-:Y:S01]  /*3430*/  @P0 SHF.R.U32.HI R37, RZ, c[0x0][0x2cc], R5 ;  /* 0x0000b300ff250a19 */ /* 0x000fe20000011605 */
[----:B------:R-:W-:Y:S01]  /*3440*/  IMAD.U32 R7, RZ, RZ, UR4 ;  /* 0x00000004ff077e24 */ /* 0x000fe2000f8e00ff */
[----:B------:R-:W-:Y:S01]  /*3450*/  PLOP3.LUT P0, PT, PT, PT, UP0, 0x40, 0x0 ;  /* 0x000000000000781c */ /* 0x000fe20003f0e808 */
[----:B------:R-:W-:Y:S01]  /*3460*/  IMAD.SHL.U32 R204, R204, 0x2, RZ ;  /* 0x00000002cccc7824 */ /* 0x000fe200078e00ff */
[----:B------:R-:W-:Y:S01]  /*3470*/  ULDC UR4, c[0x0][0x1d0] ;  /* 0x0000740000047ab9 */ /* 0x000fe20000000800 */
[----:B------:R-:W1:Y:S01]  /*3480*/  SHFL.IDX PT, R5, R37, RZ, 0x1c1f ;  /* 0x001c1fff25057589 */ /* 0x000e6200000e0000 */
[----:B------:R-:W-:Y:S02]  /*3490*/  UIMAD UR4, UR25, UR4, -UR11 ;  /* 0x00000004190472a4 */ /* 0x000fe4000f8e0a0b */
[----:B------:R-:W-:Y:S01]  /*34a0*/  IADD3 R6, R7, -c[0x0][0x168], -R204 ;  /* 0x80005a0007067a10 */ /* 0x000fe20007ffe8cc */
[----:B------:R-:W-:-:S03]  /*34b0*/  ULOP3.LUT UR11, URZ, UR5, URZ, 0x33, !UPT ;  /* 0x000000053f0b7292 */ /* 0x000fc6000f8e333f */
[----:B------:R-:W-:Y:S02]  /*34c0*/  IADD3 R8, R6, c[0x0][0x328], RZ ;  /* 0x0000ca0006087a10 */ /* 0x000fe40007ffe0ff */
[----:B------:R-:W-:Y:S02]  /*34d0*/  IADD3 R0, -R204, UR4, RZ ;  /* 0x00000004cc007c10 */ /* 0x000fe4000fffe1ff */
[----:B------:R-:W-:Y:S01]  /*34e0*/  IADD3 R6, R6, UR11, RZ ;  /* 0x0000000b06067c10 */ /* 0x000fe2000fffe0ff */
[----:B-1----:R-:W-:-:S04]  /*34f0*/  IMAD.IADD R7, R8, 0x1, R5 ;  /* 0x0000000108077824 */ /* 0x002fc800078e0205 */
[----:B------:R-:W-:Y:S01]  /*3500*/  IMAD.IADD R10, R6, 0x1, R5 ;  /* 0x00000001060a7824 */ /* 0x000fe200078e0205 */
[----:B------:R-:W-:Y:S01]  /*3510*/  IMNMX R36, R7, R0, PT ;  /* 0x0000000007247217 */ /* 0x000fe20003800200 */
[----:B------:R-:W-:Y:S05]  /*3520*/  @P0 BRA `(.L_x_396) ;  /* 0x0000016000000947 */ /* 0x000fea0003800000 */
[----:B------:R-:W-:Y:S01]  /*3530*/  IMAD.U32 R38, RZ, RZ, UR10 ;  /* 0x0000000aff267e24 */ /* 0x000fe2000f8e00ff */
[----:B------:R-:W-:Y:S04]  /*3540*/  BSSY B0, `(.L_x_397) ;  /* 0x000000f000007945 */ /* 0x000fe80003800000 */
[----:B------:R-:W-:-:S04]  /*3550*/  IADD3 R38, R38, -c[0x0][0x168], R5 ;  /* 0x80005a0026267a10 */ /* 0x000fc80007ffe005 */
[----:B------:R-:W-:-:S13]  /*3560*/  ISETP.GT.AND P0, PT, R38, -0x1, PT ;  /* 0xffffffff2600780c */ /* 0x000fda0003f04270 */
[----:B------:R-:W-:Y:S05]  /*3570*/  @P0 BRA `(.L_x_398) ;  /* 0x0000007000000947 */ /* 0x000fea0003800000 */
[----:B------:R-:W-:Y:S01]  /*3580*/  IMAD.MOV.U32 R5, RZ, RZ, c[0x0][0x32c] ;  /* 0x0000cb00ff057624 */ /* 0x000fe200078e00ff */
[----:B------:R-:W-:-:S04]  /*3590*/  LOP3.LUT R38, RZ, R38, RZ, 0x33, !PT ;  /* 0x00000026ff267212 */ /* 0x000fc800078e33ff */
[----:B------:R-:W-:-:S13]  /*35a0*/  ISETP.NE.AND P0, PT, R5, 0x1, PT ;  /* 0x000000010500780c */ /* 0x000fda0003f05270 */
[----:B------:R-:W-:-:S05]  /*35b0*/  @P0 IMAD.HI.U32 R5, R38, c[0x0][0x330], RZ ;  /* 0x0000cc0026050a27 */ /* 0x000fca00078e00ff */
[----:B------:R-:W-:-:S04]  /*35c0*/  @P0 SHF.R.U32.HI R38, RZ, c[0x0][0x334], R5 ;  /* 0x0000cd00ff260a19 */ /* 0x000fc80000011605 */
[----:B------:R-:W-:Y:S01]  /*35d0*/  LOP3.LUT R38, RZ, R38, RZ, 0x33, !PT ;  /* 0x00000026ff267212 */ /* 0x000fe200078e33ff */
[----:B------:R-:W-:Y:S05]  /*35e0*/  BRA `(.L_x_399) ;  /* 0x0000004000007947 */ /* 0x000fea0003800000 */
.L_x_398:
[----:B------:R-:W-:-:S04]  /*35f0*/  MOV R5, c[0x0][0x32c] ;  /* 0x0000cb0000057a02 */ /* 0x000fc80000000f00 */
[----:B------:R-:W-:-:S13]  /*3600*/  ISETP.NE.AND P0, PT, R5, 0x1, PT ;  /* 0x000000010500780c */ /* 0x000fda0003f05270 */
[----:B------:R-:W-:-:S05]  /*3610*/  @P0 IMAD.HI.U32 R5, R38, c[0x0][0x330], RZ ;  /* 0x0000cc0026050a27 */ /* 0x000fca00078e00ff */
[----:B------:R-:W-:Y:S02]  /*3620*/  @P0 SHF.R.U32.HI R38, RZ, c[0x0][0x334], R5 ;  /* 0x0000cd00ff260a19 */ /* 0x000fe40000011605 */
.L_x_399:
[----:B------:R-:W-:Y:S05]  /*3630*/  BSYNC B0 ;  /* 0x0000000000007941 */ /* 0x000fea0003800000 */
.L_x_397:
[----:B------:R-:W-:-:S04]  /*3640*/  IMAD R7, R38, c[0x0][0x32c], -R77 ;  /* 0x0000cb0026077a24 */ /* 0x000fc800078e0a4d */
[----:B------:R-:W-:-:S05]  /*3650*/  IMAD.IADD R7, R7, 0x1, -R204 ;  /* 0x0000000107077824 */ /* 0x000fca00078e0acc */
[----:B------:R-:W-:Y:S02]  /*3660*/  IADD3 R5, R7, c[0x0][0x32c], RZ ;  /* 0x0000cb0007057a10 */ /* 0x000fe40007ffe0ff */
[----:B------:R-:W-:Y:S02]  /*3670*/  IMNMX R10, R10, R7, !PT ;  /* 0x000000070a0a7217 */ /* 0x000fe40007800200 */
[----:B------:R-:W-:Y:S02]  /*3680*/  IMNMX R36, R36, R5, PT ;  /* 0x0000000524247217 */ /* 0x000fe40003800200 */
.L_x_396:
[----:B------:R-:W-:-:S04]  /*3690*/  ISETP.LT.AND P6, PT, RZ, UR20, PT ;  /* 0x00000014ff007c0c */ /* 0x000fc8000bfc1270 */
[----:B------:R-:W-:-:S04]  /*36a0*/  ISETP.GT.AND P0, PT, R10, RZ, P6 ;  /* 0x000000ff0a00720c */ /* 0x000fc80003704270 */
[----:B------:R-:W-:-:S04]  /*36b0*/  ISETP.LT.OR P0, PT, R36, 0x1, P0 ;  /* 0x000000012400780c */ /* 0x000fc80000701670 */
[----:B------:R-:W-:Y:S02]  /*36c0*/  FSEL R28, R28, -INF , !P0 ;  /* 0xff8000001c1c7808 */ /* 0x000fe40004000000 */
[----:B------:R-:W-:-:S04]  /*36d0*/  ISETP.GT.AND P0, PT, R10, 0x1, P6 ;  /* 0x000000010a00780c */ /* 0x000fc80003704270 */
        /* <DEDUP_REMOVED lines=26> */
[----:B------:R-:W-:Y:S01]  /*3880*/  ISETP.GT.AND P0, PT, R10, 0x28, P6 ;  /* 0x000000280a00780c */ /* 0x000fe20003704270 */
[----:B------:R-:W1:Y:S03]  /*3890*/  SHFL.IDX PT, R13, R37, 0x1, 0x1c1f ;  /* 0x003c1f00250d7f89 */ /* 0x000e6600000e0000 */
        /* <DEDUP_REMOVED lines=10> */
[----:B------:R-:W-:Y:S01]  /*3940*/  FSEL R167, R33, -INF , !P0 ;  /* 0xff80000021a77808 */ /* 0x000fe20004000000 */
[--C-:B-1----:R-:W-:Y:S01]  /*3950*/  IMAD.IADD R33, R8, 0x1, R13.reuse ;  /* 0x0000000108217824 */ /* 0x102fe200078e020d */
[----:B------:R-:W-:Y:S01]  /*3960*/  ISETP.GT.AND P0, PT, R10, 0x38, P6 ;  /* 0x000000380a00780c */ /* 0x000fe20003704270 */
[----:B------:R-:W-:-:S03]  /*3970*/  IMAD.IADD R8, R6, 0x1, R13 ;  /* 0x0000000106087824 */ /* 0x000fc600078e020d */
[----:B------:R-:W-:Y:S02]  /*3980*/  ISETP.LT.OR P0, PT, R36, 0x39, P0 ;  /* 0x000000392400780c */ /* 0x000fe40000701670 */
[----:B------:R-:W-:Y:S02]  /*3990*/  IMNMX R0, R33, R0, PT ;  /* 0x0000000021007217 */ /* 0x000fe40003800200 */
[----:B------:R-:W-:Y:S02]  /*39a0*/  FSEL R143, R72, -INF , !P0 ;  /* 0xff800000488f7808 */ /* 0x000fe40004000000 */
[----:B------:R-:W-:-:S04]  /*39b0*/  ISETP.GT.AND P0, PT, R10, 0x39, P6 ;  /* 0x000000390a00780c */ /* 0x000fc80003704270 */
[----:B------:R-:W-:-:S04]  /*39c0*/  ISETP.LT.OR P0, PT, R36, 0x3a, P0 ;  /* 0x0000003a2400780c */ /* 0x000fc80000701670 */
[----:B------:R-:W-:Y:S02]  /*39d0*/  FSEL R141, R73, -INF , !P0 ;  /* 0xff800000498d7808 */ /* 0x000fe40004000000 */
[----:B------:R-:W-:-:S13]  /*39e0*/  PLOP3.LUT P0, PT, PT, PT, UP0, 0x40, 0x0 ;  /* 0x000000000000781c */ /* 0x000fda0003f0e808 */
        /* <DEDUP_REMOVED lines=13> */
.L_x_402:
[----:B------:R-:W-:-:S04]  /*3ac0*/  MOV R6, c[0x0][0x32c] ;  /* 0x0000cb0000067a02 */ /* 0x000fc80000000f00 */
[----:B------:R-:W-:-:S13]  /*3ad0*/  ISETP.NE.AND P0, PT, R6, 0x1, PT ;  /* 0x000000010600780c */ /* 0x000fda0003f05270 */
[----:B------:R-:W-:-:S05]  /*3ae0*/  @P0 IMAD.HI.U32 R6, R10, c[0x0][0x330], RZ ;  /* 0x0000cc000a060a27 */ /* 0x000fca00078e00ff */
[----:B------:R-:W-:Y:S02]  /*3af0*/  @P0 SHF.R.U32.HI R10, RZ, c[0x0][0x334], R6 ;  /* 0x0000cd00ff0a0a19 */ /* 0x000fe40000011606 */
.L_x_403:
[----:B------:R-:W-:Y:S05]  /*3b00*/  BSYNC B0 ;  /* 0x0000000000007941 */ /* 0x000fea0003800000 */
.L_x_401:
[----:B------:R-:W-:-:S04]  /*3b10*/  IMAD R33, R10, c[0x0][0x32c], -R77 ;  /* 0x0000cb000a217a24 */ /* 0x000fc800078e0a4d */
[----:B------:R-:W-:-:S05]  /*3b20*/  IMAD.IADD R33, R33, 0x1, -R204 ;  /* 0x0000000121217824 */ /* 0x000fca00078e0acc */
[----:B------:R-:W-:Y:S02]  /*3b30*/  IADD3 R13, R33, c[0x0][0x32c], RZ ;  /* 0x0000cb00210d7a10 */ /* 0x000fe40007ffe0ff */
[----:B------:R-:W-:Y:S02]  /*3b40*/  IMNMX R8, R8, R33, !PT ;  /* 0x0000002108087217 */ /* 0x000fe40007800200 */
[----:B------:R-:W-:Y:S02]  /*3b50*/  IMNMX R0, R0, R13, PT ;  /* 0x0000000d00007217 */ /* 0x000fe40003800200 */
.L_x_400:
[----:B------:R-:W-:Y:S01]  /*3b60*/  ISETP.GT.AND P0, PT, R8, 0x1, P6 ;  /* 0x000000010800780c */ /* 0x000fe20003704270 */
[----:B------:R-:W-:Y:S01]  /*3b70*/  IMAD.SHL.U32 R195, R4, 0x2, RZ ;  /* 0x0000000204c37824 */ /* 0x000fe200078e00ff */
[----:B------:R-:W-:Y:S01]  /*3b80*/  FMNMX.FTZ R20, R28, R29, !PT ;  /* 0x0000001d1c147209 */ /* 0x000fe20007810000 */
[----:B------:R-:W-:Y:S01]  /*3b90*/  ULDC.64 UR4, c[0x0][0x2c8] ;  /* 0x0000b20000047ab9 */ /* 0x000fe20000000a00 */
[----:B------:R-:W-:Y:S01]  /*3ba0*/  ISETP.LT.OR P0, PT, R0, 0x2, P0 ;  /* 0x000000020000780c */ /* 0x000fe20000701670 */
[--C-:B------:R-:W-:Y:S01]  /*3bb0*/  IMAD R189, R3, 0x2, R195.reuse ;  /* 0x0000000203bd7824 */ /* 0x100fe200078e02c3 */
[----:B------:R-:W-:Y:S01]  /*3bc0*/  LDSM.16.MT88.4 R40, [R195+0x2100] ;  /* 0x00210000c328783b */ /* 0x000fe20000004200 */
[----:B------:R-:W-:Y:S01]  /*3bd0*/  IMAD R190, R2, 0x2, R195 ;  /* 0x0000000202be7824 */ /* 0x000fe200078e02c3 */
[----:B------:R-:W-:Y:S01]  /*3be0*/  FSEL R16, R31, -INF , !P0 ;  /* 0xff8000001f107808 */ /* 0x000fe20004000000 */
[----:B------:R-:W-:Y:S01]  /*3bf0*/  UIMAD.WIDE.U32 UR26, UR24, UR4, URZ ;  /* 0x00000004181a72a5 */ /* 0x000fe2000f8e003f */
[----:B------:R-:W-:Y:S01]  /*3c00*/  ISETP.GT.AND P0, PT, R8, 0x8, P6 ;  /* 0x000000080800780c */ /* 0x000fe20003704270 */
[----:B------:R-:W-:Y:S01]  /*3c10*/  IMAD R188, R3, 0x2, R190 ;  /* 0x0000000203bc7824 */ /* 0x000fe200078e02be */
[----:B------:R-:W-:Y:S01]  /*3c20*/  LDSM.16.MT88.4 R100, [R195+0x100] ;  /* 0x00010000c364783b */ /* 0x000fe20000004200 */
[----:B------:R-:W-:Y:S01]  /*3c30*/  UIADD3 UR20, UR20, -0x2, URZ ;  /* 0xfffffffe14147890 */ /* 0x000fe2000fffe03f */
[----:B------:R-:W-:-:S02]  /*3c40*/  ISETP.LT.OR P0, PT, R0, 0x9, P0 ;  /* 0x000000090000780c */ /* 0x000fc40000701670 */
[----:B------:R-:W-:Y:S01]  /*3c50*/  LDSM.16.MT88.4 R108, [R190+0x100] ;  /* 0x00010000be6c783b */ /* 0x000fe20000004200 */
[----:B------:R-:W-:Y:S01]  /*3c60*/  @UP1 UMOV UR25, UR27 ;  /* 0x0000001b00191c82 */ /* 0x000fe20008000000 */
[----:B------:R-:W-:Y:S01]  /*3c70*/  FSEL R26, R26, -INF , !P0 ;  /* 0xff8000001a1a7808 */ /* 0x000fe20004000000 */
[----:B------:R-:W-:Y:S01]  /*3c80*/  @UP1 USHF.R.U32.HI UR24, URZ, UR5, UR25 ;  /* 0x000000053f181299 */ /* 0x000fe20008011619 */
[----:B------:R-:W-:Y:S01]  /*3c90*/  ISETP.GT.AND P0, PT, R8, 0x9, P6 ;  /* 0x000000090800780c */ /* 0x000fe20003704270 */
[----:B------:R-:W-:Y:S02]  /*3ca0*/  LDSM.16.MT88.4 R116, [R189+0x100] ;  /* 0x00010000bd74783b */ /* 0x000fe40000004200 */
[----:B------:R-:W-:Y:S01]  /*3cb0*/  UIADD3 UR4, UR21, UR24, URZ ;  /* 0x0000001815047290 */ /* 0x000fe2000fffe03f */
[----:B------:R-:W-:Y:S01]  /*3cc0*/  ISETP.LT.OR P0, PT, R0, 0xa, P0 ;  /* 0x0000000a0000780c */ /* 0x000fe20000701670 */
[----:B------:R-:W-:Y:S01]  /*3cd0*/  LDSM.16.MT88.4 R124, [R188+0x100] ;  /* 0x00010000bc7c783b */ /* 0x000fe20000004200 */
[----:B------:R-:W-:-:S02]  /*3ce0*/  ULDC UR21, c[0x0][0x328] ;  /* 0x0000ca0000157ab9 */ /* 0x000fc40000000800 */
[----:B------:R-:W-:Y:S01]  /*3cf0*/  FSEL R6, R27, -INF , !P0 ;  /* 0xff8000001b067808 */ /* 0x000fe20004000000 */
[----:B------:R-:W-:Y:S01]  /*3d00*/  LDSM.16.MT88.4 R48, [R190+0x2100] ;  /* 0x00210000be30783b */ /* 0x000fe20000004200 */
[----:B------:R-:W-:Y:S01]  /*3d10*/  ISETP.GT.AND P0, PT, R8, 0x10, P6 ;  /* 0x000000100800780c */ /* 0x000fe20003704270 */
[----:B------:R-:W-:Y:S02]  /*3d20*/  UIADD3 UR21, UR4, UR21, URZ ;  /* 0x0000001504157290 */ /* 0x000fe4000fffe03f */
[----:B------:R-:W-:Y:S01]  /*3d30*/  LDSM.16.MT88.4 R64, [R188+0x2100] ;  /* 0x00210000bc40783b */ /* 0x000fe20000004200 */
[----:B------:R-:W-:-:S03]  /*3d40*/  ISETP.LT.OR P0, PT, R0, 0x11, P0 ;  /* 0x000000110000780c */ /* 0x000fc60000701670 */
[----:B------:R-:W-:Y:S01]  /*3d50*/  LDSM.16.MT88.4 R80, [R190+0x4100] ;  /* 0x00410000be50783b */ /* 0x000fe20000004200 */
[----:B------:R-:W-:Y:S02]  /*3d60*/  FSEL R22, R22, -INF , !P0 ;  /* 0xff80000016167808 */ /* 0x000fe40004000000 */
[----:B------:R-:W-:Y:S01]  /*3d70*/  ISETP.GT.AND P0, PT, R8, 0x11, P6 ;  /* 0x000000110800780c */ /* 0x000fe20003704270 */
[----:B------:R-:W-:Y:S03]  /*3d80*/  LDSM.16.MT88.4 R88, [R189+0x4100] ;  /* 0x00410000bd58783b */ /* 0x000fe60000004200 */
[----:B------:R-:W-:Y:S01]  /*3d90*/  ISETP.LT.OR P0, PT, R0, 0x12, P0 ;  /* 0x000000120000780c */ /* 0x000fe20000701670 */
[----:B------:R-:W-:Y:S03]  /*3da0*/  LDSM.16.MT88.4 R136, [R190+0x900] ;  /* 0x00090000be88783b */ /* 0x000fe60000004200 */
[----:B------:R-:W-:Y:S01]  /*3db0*/  FSEL R10, R23, -INF , !P0 ;  /* 0xff800000170a7808 */ /* 0x000fe20004000000 */
[----:B------:R-:W-:Y:S01]  /*3dc0*/  LDSM.16.MT88.4 R132, [R189+0x900] ;  /* 0x00090000bd84783b */ /* 0x000fe20000004200 */
        /* <DEDUP_REMOVED lines=9> */
[----:B------:R-:W-:Y:S02]  /*3e60*/  ISETP.GT.AND P0, PT, R8, 0x21, P6 ;  /* 0x000000210800780c */ /* 0x000fe40003704270 */
[----:B------:R-:W-:Y:S02]  /*3e70*/  FMNMX.FTZ R14, R11, R20, !PT ;  /* 0x000000140b0e7209 */ /* 0x000fe40007810000 */
[----:B------:R-:W-:Y:S02]  /*3e80*/  ISETP.LT.OR P0, PT, R0, 0x22, P0 ;  /* 0x000000220000780c */ /* 0x000fe40000701670 */
[----:B------:R-:W-:Y:S02]  /*3e90*/  FMNMX.FTZ R14, R25, R14, !PT ;  /* 0x0000000e190e7209 */ /* 0x000fe40007810000 */
[----:B------:R-:W-:-:S02]  /*3ea0*/  FSEL R172, R15, -INF , !P0 ;  /* 0xff8000000fac7808 */ /* 0x000fc40004000000 */
[----:B------:R-:W-:Y:S02]  /*3eb0*/  ISETP.GT.AND P0, PT, R8, RZ, P6 ;  /* 0x000000ff0800720c */ /* 0x000fe40003704270 */
[----:B------:R-:W-:Y:S02]  /*3ec0*/  FMNMX.FTZ R14, R7, R14, !PT ;  /* 0x0000000e070e7209 */ /* 0x000fe40007810000 */
[----:B------:R-:W-:Y:S02]  /*3ed0*/  ISETP.LT.OR P0, PT, R0, 0x1, P0 ;  /* 0x000000010000780c */ /* 0x000fe40000701670 */
[----:B------:R-:W-:Y:S02]  /*3ee0*/  FMNMX.FTZ R14, R21, R14, !PT ;  /* 0x0000000e150e7209 */ /* 0x000fe40007810000 */
[----:B------:R-:W-:Y:S02]  /*3ef0*/  FSEL R30, R30, -INF , !P0 ;  /* 0xff8000001e1e7808 */ /* 0x000fe40004000000 */
[----:B------:R-:W-:-:S02]  /*3f00*/  ISETP.GT.AND P0, PT, R8, 0x28, P6 ;  /* 0x000000280800780c */ /* 0x000fc40003704270 */
[----:B------:R-:W-:Y:S02]  /*3f10*/  FMNMX.FTZ R15, R30, R16, !PT ;  /* 0x000000101e0f7209 */ /* 0x000fe40007810000 */
[----:B------:R-:W-:Y:S02]  /*3f20*/  ISETP.LT.OR P0, PT, R0, 0x29, P0 ;  /* 0x000000290000780c */ /* 0x000fe40000701670 */
[----:B------:R-:W-:Y:S02]  /*3f30*/  FMNMX.FTZ R15, R26, R15, !PT ;  /* 0x0000000f1a0f7209 */ /* 0x000fe40007810000 */
[----:B------:R-:W-:Y:S02]  /*3f40*/  FSEL R164, R58, -INF , !P0 ;  /* 0xff8000003aa47808 */ /* 0x000fe40004000000 */
[----:B------:R-:W-:Y:S02]  /*3f50*/  FMNMX.FTZ R15, R6, R15, !PT ;  /* 0x0000000f060f7209 */ /* 0x000fe40007810000 */
[----:B------:R-:W-:-:S02]  /*3f60*/  ISETP.GT.AND P0, PT, R8, 0x29, P6 ;  /* 0x000000290800780c */ /* 0x000fc40003704270 */
[----:B------:R-:W-:Y:S02]  /*3f70*/  FMNMX.FTZ R15, R22, R15, !PT ;  /* 0x0000000f160f7209 */ /* 0x000fe40007810000 */
[----:B------:R-:W-:Y:S02]  /*3f80*/  FMNMX.FTZ R14, R5, R14, !PT ;  /* 0x0000000e050e7209 */ /* 0x000fe40007810000 */
[----:B------:R-:W-:Y:S02]  /*3f90*/  FMNMX.FTZ R15, R10, R15, !PT ;  /* 0x0000000f0a0f7209 */ /* 0x000fe40007810000 */
[----:B------:R-:W-:Y:S02]  /*3fa0*/  ISETP.LT.OR P0, PT, R0, 0x2a, P0 ;  /* 0x0000002a0000780c */ /* 0x000fe40000701670 */
[----:B------:R-:W-:Y:S02]  /*3fb0*/  FMNMX.FTZ R14, R17, R14, !PT ;  /* 0x0000000e110e7209 */ /* 0x000fe40007810000 */
[----:B------:R-:W-:-:S02]  /*3fc0*/  FMNMX.FTZ R15, R18, R15, !PT ;  /* 0x0000000f120f7209 */ /* 0x000fc40007810000 */
[----:B------:R-:W-:Y:S02]  /*3fd0*/  FSEL R170, R59, -INF , !P0 ;  /* 0xff8000003baa7808 */ /* 0x000fe40004000000 */
[----:B------:R-:W-:Y:S01]  /*3fe0*/  ISETP.GT.AND P0, PT, R8, 0x30, P6 ;  /* 0x000000300800780c */ /* 0x000fe20003704270 */
[----:B------:R-:W-:Y:S01]  /*3ff0*/  LDSM.16.MT88.4 R56, [R189+0x2100] ;  /* 0x00210000bd38783b */ /* 0x000fe20000004200 */
[----:B------:R-:W-:Y:S02]  /*4000*/  FMNMX.FTZ R14, R165, R14, !PT ;  /* 0x0000000ea50e7209 */ /* 0x000fe40007810000 */
[----:B------:R-:W-:Y:S02]  /*4010*/  FMNMX.FTZ R15, R12, R15, !PT ;  /* 0x0000000f0c0f7209 */ /* 0x000fe40007810000 */
[----:B------:R-:W-:Y:S02]  /*4020*/  ISETP.LT.OR P0, PT, R0, 0x31, P0 ;  /* 0x000000310000780c */ /* 0x000fe40000701670 */
[----:B------:R-:W-:-:S02]  /*4030*/  FMNMX.FTZ R14, R159, R14, !PT ;  /* 0x0000000e9f0e7209 */ /* 0x000fc40007810000 */
[----:B------:R-:W-:Y:S02]  /*4040*/  FMNMX.FTZ R15, R162, R15, !PT ;  /* 0x0000000fa20f7209 */ /* 0x000fe40007810000 */
[----:B------:R-:W-:Y:S02]  /*4050*/  FSEL R166, R34, -INF , !P0 ;  /* 0xff80000022a67808 */ /* 0x000fe40004000000 */
[----:B------:R-:W-:Y:S02]  /*4060*/  FMNMX.FTZ R14, R157, R14, !PT ;  /* 0x0000000e9d0e7209 */ /* 0x000fe40007810000 */
[----:B------:R-:W-:Y:S02]  /*4070*/  ISETP.GT.AND P0, PT, R8, 0x31, P6 ;  /* 0x000000310800780c */ /* 0x000fe40003704270 */
[----:B------:R-:W-:Y:S02]  /*4080*/  FMNMX.FTZ R15, R172, R15, !PT ;  /* 0x0000000fac0f7209 */ /* 0x000fe40007810000 */
[----:B------:R-:W-:-:S02]  /*4090*/  FMNMX.FTZ R14, R163, R14, !PT ;  /* 0x0000000ea30e7209 */ /* 0x000fc40007810000 */
[----:B------:R-:W-:Y:S02]  /*40a0*/  ISETP.LT.OR P0, PT, R0, 0x32, P0 ;  /* 0x000000320000780c */ /* 0x000fe40000701670 */
[----:B------:R-:W-:Y:S02]  /*40b0*/  FMNMX.FTZ R15, R164, R15, !PT ;  /* 0x0000000fa40f7209 */ /* 0x000fe40007810000 */
[----:B------:R-:W-:Y:S02]  /*40c0*/  FMNMX.FTZ R14, R169, R14, !PT ;  /* 0x0000000ea90e7209 */ /* 0x000fe40007810000 */
[----:B------:R-:W-:Y:S02]  /*40d0*/  FSEL R142, R35, -INF , !P0 ;  /* 0xff800000238e7808 */ /* 0x000fe40004000000 */
[----:B------:R-:W-:Y:S01]  /*40e0*/  ISETP.GT.AND P0, PT, R8, 0x38, P6 ;  /* 0x000000380800780c */ /* 0x000fe20003704270 */
[----:B------:R-:W-:Y:S01]  /*40f0*/  LDSM.16.MT88.4 R32, [R188+0x900] ;  /* 0x00090000bc20783b */ /* 0x000fe20000004200 */
[----:B------:R-:W-:-:S02]  /*4100*/  FMNMX.FTZ R15, R170, R15, !PT ;  /* 0x0000000faa0f7209 */ /* 0x000fc40007810000 */
[----:B------:R-:W-:Y:S02]  /*4110*/  FMNMX.FTZ R14, R167, R14, !PT ;  /* 0x0000000ea70e7209 */ /* 0x000fe40007810000 */
[----:B------:R-:W-:Y:S02]  /*4120*/  ISETP.GT.AND P6, PT, R8, 0x39, P6 ;  /* 0x000000390800780c */ /* 0x000fe400037c4270 */
[----:B------:R-:W-:Y:S02]  /*4130*/  ISETP.LT.OR P0, PT, R0, 0x39, P0 ;  /* 0x000000390000780c */ /* 0x000fe40000701670 */
[----:B------:R-:W-:Y:S02]  /*4140*/  FMNMX.FTZ R15, R166, R15, !PT ;  /* 0x0000000fa60f7209 */ /* 0x000fe40007810000 */
[----:B------:R-:W-:Y:S02]  /*4150*/  FMNMX.FTZ R14, R143, R14, !PT ;  /* 0x0000000e8f0e7209 */ /* 0x000fe40007810000 */
[----:B------:R-:W-:-:S02]  /*4160*/  ISETP.LT.OR P6, PT, R0, 0x3a, P6 ;  /* 0x0000003a0000780c */ /* 0x000fc400037c1670 */
[----:B------:R-:W-:Y:S02]  /*4170*/  FSEL R140, R74, -INF , !P0 ;  /* 0xff8000004a8c7808 */ /* 0x000fe40004000000 */
[----:B------:R-:W-:Y:S02]  /*4180*/  FMNMX.FTZ R15, R142, R15, !PT ;  /* 0x0000000f8e0f7209 */ /* 0x000fe40007810000 */
[----:B------:R-:W-:Y:S02]  /*4190*/  FMNMX.FTZ R13, R141, R14, !PT ;  /* 0x0000000e8d0d7209 */ /* 0x000fe40007810000 */
[----:B------:R-:W-:Y:S02]  /*41a0*/  FSEL R160, R75, -INF , !P6 ;  /* 0xff8000004ba07808 */ /* 0x000fe40007000000 */
[----:B------:R-:W-:Y:S01]  /*41b0*/  FMNMX.FTZ R15, R140, R15, !PT ;  /* 0x0000000f8c0f7209 */ /* 0x000fe20007810000 */
[----:B------:R-:W1:Y:S03]  /*41c0*/  SHFL.BFLY PT, R14, R13, 0x2, 0x1f ;  /* 0x0c401f000d0e7f89 */ /* 0x000e6600000e0000 */
[----:B------:R-:W-:Y:S01]  /*41d0*/  FMNMX.FTZ R15, R160, R15, !PT ;  /* 0x0000000fa00f7209 */ /* 0x000fe20007810000 */
[----:B------:R-:W-:Y:S04]  /*41e0*/  LDSM.16.MT88.4 R72, [R195+0x4100] ;  /* 0x00410000c348783b */ /* 0x000fe80000004200 */
[----:B------:R-:W2:Y:S01]  /*41f0*/  SHFL.BFLY PT, R0, R15, 0x2, 0x1f ;  /* 0x0c401f000f007f89 */ /* 0x000ea200000e0000 */
[----:B-1----:R-:W-:-:S05]  /*4200*/  FMNMX.FTZ R14, R13, R14, !PT ;  /* 0x0000000e0d0e7209 */ /* 0x002fca0007810000 */
[----:B------:R-:W1:Y:S01]  /*4210*/  SHFL.BFLY PT, R19, R14, 0x1, 0x1f ;  /* 0x0c201f000e137f89 */ /* 0x000e6200000e0000 */
[----:B--2---:R-:W-:-:S05]  /*4220*/  FMNMX.FTZ R13, R15, R0, !PT ;  /* 0x000000000f0d7209 */ /* 0x004fca0007810000 */
[----:B------:R-:W2:Y:S01]  /*4230*/  SHFL.BFLY PT, R8, R13, 0x1, 0x1f ;  /* 0x0c201f000d087f89 */ /* 0x000ea200000e0000 */
[----:B-1----:R-:W-:-:S04]  /*4240*/  FMNMX.FTZ R0, R14, R19, !PT ;  /* 0x000000130e007209 */ /* 0x002fc80007810000 */
[C---:B------:R-:W-:Y:S01]  /*4250*/  FSETP.NEU.FTZ.AND P0, PT, R0.reuse, -INF , PT ;  /* 0xff8000000000780b */ /* 0x040fe20003f1d000 */
[----:B------:R-:W-:Y:S01]  /*4260*/  FMUL.FTZ R168, R0, c[0x0][0x2d0] ;  /* 0x0000b40000a87a20 */ /* 0x000fe20000410000 */
[----:B--2---:R-:W-:-:S04]  /*4270*/  FMNMX.FTZ R8, R8, R13, !PT ;  /* 0x0000000d08087209 */ /* 0x004fc80007810000 */
[----:B------:R-:W-:Y:S02]  /*4280*/  FSEL R168, R168, RZ, P0 ;  /* 0x000000ffa8a87208 */ /* 0x000fe40000000000 */
[C---:B------:R-:W-:Y:S01]  /*4290*/  FSETP.NEU.FTZ.AND P0, PT, R8.reuse, -INF , PT ;  /* 0xff8000000800780b */ /* 0x040fe20003f1d000 */
[----:B------:R-:W-:Y:S02]  /*42a0*/  FMUL.FTZ R161, R8, c[0x0][0x2d0] ;  /* 0x0000b40008a17a20 */ /* 0x000fe40000410000 */
[--C-:B------:R-:W-:Y:S02]  /*42b0*/  FFMA.FTZ R155, R28, c[0x0][0x2d0], -R168.reuse ;  /* 0x0000b4001c9b7a23 */ /* 0x100fe400000108a8 */
[--C-:B------:R-:W-:Y:S01]  /*42c0*/  FFMA.FTZ R154, R29, c[0x0][0x2d0], -R168.reuse ;  /* 0x0000b4001d9a7a23 */ /* 0x100fe200000108a8 */
[----:B------:R-:W-:Y:S01]  /*42d0*/  FSEL R161, R161, RZ, P0 ;  /* 0x000000ffa1a17208 */ /* 0x000fe20000000000 */
[--C-:B------:R-:W-:Y:S01]  /*42e0*/  FFMA.FTZ R153, R11, c[0x0][0x2d0], -R168.reuse ;  /* 0x0000b4000b997a23 */ /* 0x100fe200000108a8 */
[----:B------:R-:W-:Y:S01]  /*42f0*/  PLOP3.LUT P0, PT, PT, PT, UP0, 0x40, 0x0 ;  /* 0x000000000000781c */ /* 0x000fe20003f0e808 */
[----:B------:R-:W-:Y:S01]  /*4300*/  FFMA.FTZ R148, R25, c[0x0][0x2d0], -R168 ;  /* 0x0000b40019947a23 */ /* 0x000fe200000108a8 */
[----:B------:R-:W-:Y:S01]  /*4310*/  MUFU.EX2 R155, R155 ;  /* 0x0000009b009b7308 */ /* 0x000fe20000000800 */
[----:B------:R-:W-:-:S02]  /*4320*/  FFMA.FTZ R149, R30, c[0x0][0x2d0], -R161 ;  /* 0x0000b4001e957a23 */ /* 0x000fc400000108a1 */
[--C-:B------:R-:W-:Y:S01]  /*4330*/  FFMA.FTZ R150, R16, c[0x0][0x2d0], -R161.reuse ;  /* 0x0000b40010967a23 */ /* 0x100fe200000108a1 */
[----:B------:R-:W-:Y:S01]  /*4340*/  LDSM.16.MT88.4 R28, [R190+0x2900] ;  /* 0x00290000be1c783b */ /* 0x000fe20000004200 */
[--C-:B------:R-:W-:Y:S02]  /*4350*/  FFMA.FTZ R151, R26, c[0x0][0x2d0], -R161.reuse ;  /* 0x0000b4001a977a23 */ /* 0x100fe400000108a1 */
[--C-:B------:R-:W-:Y:S01]  /*4360*/  FFMA.FTZ R144, R6, c[0x0][0x2d0], -R161.reuse ;  /* 0x0000b40006907a23 */ /* 0x100fe200000108a1 */
[----:B------:R-:W1:Y:S01]  /*4370*/  MUFU.EX2 R154, R154 ;  /* 0x0000009a009a7308 */ /* 0x000e620000000800 */
[--C-:B------:R-:W-:Y:S01]  /*4380*/  FFMA.FTZ R152, R7, c[0x0][0x2d0], -R168.reuse ;  /* 0x0000b40007987a23 */ /* 0x100fe200000108a8 */
[----:B------:R-:W-:Y:S01]  /*4390*/  LDSM.16.MT88.4 R24, [R195+0x900] ;  /* 0x00090000c318783b */ /* 0x000fe20000004200 */
[--C-:B------:R-:W-:Y:S02]  /*43a0*/  FFMA.FTZ R146, R5, c[0x0][0x2d0], -R168.reuse ;  /* 0x0000b40005927a23 */ /* 0x100fe400000108a8 */
[--C-:B------:R-:W-:Y:S01]  /*43b0*/  FFMA.FTZ R147, R21, c[0x0][0x2d0], -R168.reuse ;  /* 0x0000b40015937a23 */ /* 0x100fe200000108a8 */
[----:B------:R-:W2:Y:S01]  /*43c0*/  LDSM.16.MT88.4 R4, [R188+0x4100] ;  /* 0x00410000bc04783b */ /* 0x000ea20000004200 */
[--C-:B------:R-:W-:Y:S01]  /*43d0*/  FFMA.FTZ R145, R22, c[0x0][0x2d0], -R161.reuse ;  /* 0x0000b40016917a23 */ /* 0x100fe200000108a1 */
[----:B------:R-:W-:Y:S01]  /*43e0*/  MUFU.EX2 R153, R153 ;  /* 0x0000009900997308 */ /* 0x000fe20000000800 */
[----:B------:R-:W-:Y:S01]  /*43f0*/  FFMA.FTZ R2, R12, c[0x0][0x2d0], -R161 ;  /* 0x0000b4000c027a23 */ /* 0x000fe200000108a1 */
[----:B------:R-:W-:Y:S01]  /*4400*/  LDSM.16.MT88.4 R20, [R189+0x2900] ;  /* 0x00290000bd14783b */ /* 0x000fe20000004200 */
[----:B------:R-:W-:-:S02]  /*4410*/  FFMA.FTZ R11, R17, c[0x0][0x2d0], -R168 ;  /* 0x0000b400110b7a23 */ /* 0x000fc400000108a8 */
[--C-:B------:R-:W-:Y:S01]  /*4420*/  FFMA.FTZ R10, R10, c[0x0][0x2d0], -R161.reuse ;  /* 0x0000b4000a0a7a23 */ /* 0x100fe200000108a1 */
[----:B------:R-:W3:Y:S01]  /*4430*/  LDSM.16.MT88.4 R12, [R195+0x2900] ;  /* 0x00290000c30c783b */ /* 0x000ee20000004200 */
[----:B------:R-:W-:Y:S01]  /*4440*/  FFMA.FTZ R3, R18, c[0x0][0x2d0], -R161 ;  /* 0x0000b40012037a23 */ /* 0x000fe200000108a1 */
[----:B------:R-:W4:Y:S01]  /*4450*/  MUFU.EX2 R148, R148 ;  /* 0x0000009400947308 */ /* 0x000f220000000800 */
[----:B-1----:R-:W-:Y:S01]  /*4460*/  F2FP.PACK_AB R96, R154, R155 ;  /* 0x0000009b9a60723e */ /* 0x002fe200000000ff */
[----:B------:R-:W1:Y:S01]  /*4470*/  LDSM.16.MT88.4 R16, [R188+0x2900] ;  /* 0x00290000bc10783b */ /* 0x000e620000004200 */
        /* <DEDUP_REMOVED lines=8> */
[----:B------:R-:W5:Y:S01]  /*4500*/  MUFU.EX2 R150, R150 ;  /* 0x0000009600967308 */ /* 0x000f620000000800 */
[----:B----4-:R-:W-:Y:S01]  /*4510*/  F2FP.PACK_AB R98, R148, R153 ;  /* 0x000000999462723e */ /* 0x010fe200000000ff */
        /* <DEDUP_REMOVED lines=8> */
[----:B------:R-:W4:Y:S01]  /*45a0*/  MUFU.EX2 R144, R144 ;  /* 0x0000009000907308 */ /* 0x000f220000000800 */
[----:B-----5:R-:W-:Y:S01]  /*45b0*/  F2FP.PACK_AB R97, R150, R149 ;  /* 0x000000959661723e */ /* 0x020fe200000000ff */
        /* <DEDUP_REMOVED lines=8> */
[----:B----4-:R-:W-:Y:S01]  /*4640*/  F2FP.PACK_AB R99, R144, R151 ;  /* 0x000000979063723e */ /* 0x010fe200000000ff */
[----:B------:R-:W4:Y:S01]  /*4650*/  MUFU.EX2 R147, R147 ;  /* 0x0000009300937308 */ /* 0x000f220000000800 */
        /* <DEDUP_REMOVED lines=46> */
[C---:B--2---:R-:W-:Y:S07]  /*4940*/  HMMA.16816.F32 R92, R96.reuse, R4, RZ ;  /* 0x00000004605c723c */ /* 0x044fee00000018ff */
[----:B----4-:R-:W-:Y:S01]  /*4950*/  F2FP.PACK_AB R4, R147, R152 ;  /* 0x000000989304723e */ /* 0x010fe200000000ff */
[----:B------:R-:W-:Y:S01]  /*4960*/  HMMA.16816.F32 R96, R96, R6, RZ ;  /* 0x000000066060723c */ /* 0x000fe200000018ff */
[----:B-----5:R-:W-:Y:S01]  /*4970*/  F2FP.PACK_AB R5, R10, R145 ;  /* 0x000000910a05723e */ /* 0x020fe200000000ff */
[----:B------:R-:W-:-:S02]  /*4980*/  FADD.FTZ R152, R152, R153 ;  /* 0x0000009998987221 */ /* 0x000fc40000010000 */
[----:B------:R-:W-:Y:S02]  /*4990*/  FADD.FTZ R145, R145, R144 ;  /* 0x0000009091917221 */ /* 0x000fe40000010000 */
[----:B------:R-:W-:Y:S01]  /*49a0*/  FADD.FTZ R147, R147, R152 ;  /* 0x0000009893937221 */ /* 0x000fe20000010000 */
[----:B------:R-:W-:Y:S01]  /*49b0*/  F2FP.PACK_AB R6, R11, R146 ;  /* 0x000000920b06723e */ /* 0x000fe200000000ff */
[----:B------:R-:W-:Y:S01]  /*49c0*/  FADD.FTZ R10, R10, R145 ;  /* 0x000000910a0a7221 */ /* 0x000fe20000010000 */
[----:B-1----:R-:W-:Y:S01]  /*49d0*/  F2FP.PACK_AB R7, R2, R3 ;  /* 0x000000030207723e */ /* 0x002fe200000000ff */
[----:B------:R-:W-:Y:S02]  /*49e0*/  FADD.FTZ R146, R146, R147 ;  /* 0x0000009392927221 */ /* 0x000fe40000010000 */
[----:B------:R-:W-:Y:S02]  /*49f0*/  FADD.FTZ R3, R3, R10 ;  /* 0x0000000a03037221 */ /* 0x000fe40000010000 */
[----:B------:R-:W-:-:S02]  /*4a00*/  FADD.FTZ R11, R11, R146 ;  /* 0x000000920b0b7221 */ /* 0x000fc40000010000 */
[----:B---3--:R-:W-:Y:S01]  /*4a10*/  HMMA.16816.F32 R36, R4, R12, R36 ;  /* 0x0000000c0424723c */ /* 0x008fe20000001824 */
        /* <DEDUP_REMOVED lines=123> */
[----:B------:R-:W-:Y:S07]  /*51d0*/  @P0 BRA `(.L_x_404) ;  /* 0x0000018000000947 */ /* 0x000fee0003800000 */
[----:B------:R-:W-:Y:S01]  /*51e0*/  ISETP.LT.AND P0, PT, RZ, UR4, PT ;  /* 0x00000004ff007c0c */ /* 0x000fe2000bf01270 */
[----:B------:R-:W-:-:S12]  /*51f0*/  UIADD3 UR24, UR4, -0x1, URZ ;  /* 0xffffffff04187890 */ /* 0x000fd8000fffe03f */
[----:B------:R-:W-:Y:S05]  /*5200*/  @P0 BRA `(.L_x_405) ;  /* 0x000000a000000947 */ /* 0x000fea0003800000 */
[----:B------:R-:W-:Y:S02]  /*5210*/  UMOV UR24, 0x1 ;  /* 0x0000000100187882 */ /* 0x000fe40000000000 */
        /* <DEDUP_REMOVED lines=9> */
.L_x_405:
[----:B------:R-:W-:Y:S02]  /*52b0*/  UMOV UR5, 0x1 ;  /* 0x0000000100057882 */ /* 0x000fe40000000000 */
[----:B------:R-:W-:Y:S02]  /*52c0*/  ULDC UR4, c[0x0][0x32c] ;  /* 0x0000cb0000047ab9 */ /* 0x000fe40000000800 */
[----:B------:R-:W-:-:S03]  /*52d0*/  UISETP.NE.AND UP2, UPT, UR5, UR4, UPT ;  /* 0x000000040500728c */ /* 0x000fc6000bf45270 */
[----:B------:R-:W-:Y:S02]  /*52e0*/  ULDC.64 UR4, c[0x0][0x330] ;  /* 0x0000cc0000047ab9 */ /* 0x000fe40000000a00 */
[----:B------:R-:W-:-:S07]  /*52f0*/  UIMAD.WIDE.U32 UR26, UR24, UR4, URZ ;  /* 0x00000004181a72a5 */ /* 0x000fce000f8e003f */
[----:B------:R-:W-:Y:S02]  /*5300*/  @UP2 UMOV UR25, UR27 ;  /* 0x0000001b00192c82 */ /* 0x000fe40008000000 */
[----:B------:R-:W-:Y:S02]  /*5310*/  @UP2 USHF.R.U32.HI UR24, URZ, UR5, UR25 ;  /* 0x000000053f182299 */ /* 0x000fe40008011619 */
.L_x_406:
[----:B------:R-:W-:Y:S02]  /*5320*/  ULDC UR4, c[0x0][0x32c] ;  /* 0x0000cb0000047ab9 */ /* 0x000fe40000000800 */
[----:B------:R-:W-:-:S04]  /*5330*/  UIMAD UR4, UR24, UR4, UR4 ;  /* 0x00000004180472a4 */ /* 0x000fc8000f8e0204 */
[----:B------:R-:W-:-:S04]  /*5340*/  UISETP.LT.AND UP2, UPT, UR21, UR4, UPT ;  /* 0x000000041500728c */ /* 0x000fc8000bf41270 */
[----:B------:R-:W-:-:S04]  /*5350*/  USEL UR21, UR21, UR4, UP2 ;  /* 0x0000000415157287 */ /* 0x000fc80009000000 */
.L_x_404:
[----:B------:R-:W-:-:S04]  /*5360*/  USHF.R.S32.HI UR4, URZ, 0x1f, UR21 ;  /* 0x0000001f3f047899 */ /* 0x000fc80008011415 */
[----:B------:R-:W-:-:S04]  /*5370*/  ULEA.HI UR4, UR4, UR21, URZ, 0x6 ;  /* 0x0000001504047291 */ /* 0x000fc8000f8f303f */
[----:B------:R-:W-:-:S04]  /*5380*/  USHF.R.S32.HI UR4, URZ, 0x6, UR4 ;  /* 0x000000063f047899 */ /* 0x000fc80008011404 */
[----:B------:R-:W-:-:S04]  /*5390*/  UISETP.LT.AND UP2, UPT, UR9, UR4, UPT ;  /* 0x000000040900728c */ /* 0x000fc8000bf41270 */
[----:B------:R-:W-:-:S04]  /*53a0*/  USEL UR4, UR9, UR4, !UP2 ;  /* 0x0000000409047287 */ /* 0x000fc8000d000000 */
[----:B------:R-:W-:-:S06]  /*53b0*/  UISETP.GE.AND UP2, UPT, UR20, UR4, UPT ;  /* 0x000000041400728c */ /* 0x000fcc000bf46270 */
[----:B------:R-:W-:-:S13]  /*53c0*/  PLOP3.LUT P0, PT, PT, PT, UP2, 0x40, 0x0 ;  /* 0x000000000000781c */ /* 0x000fda0003f0e828 */
[----:B------:R-:W-:Y:S05]  /*53d0*/  @P0 BRA `(.L_x_407) ;  /* 0x000037e000000947 */ /* 0x000fea0003800000 */
[C---:B------:R-:W-:Y:S01]  /*53e0*/  SHF.L.U64.HI R214, R210.reuse, 0x1, R9 ;  /* 0x00000001d2d67819 */ /* 0x040fe20000010209 */
[----:B------:R-:W-:Y:S01]  /*53f0*/  IMAD.MOV.U32 R2, RZ, RZ, R8 ;  /* 0x000000ffff027224 */ /* 0x000fe200078e0008 */
[----:B------:R-:W-:Y:S01]  /*5400*/  SHF.L.U32 R175, R210, 0x1, RZ ;  /* 0x00000001d2af7819 */ /* 0x000fe200000006ff */
[----:B------:R-:W-:Y:S01]  /*5410*/  IMAD.MOV.U32 R3, RZ, RZ, R0 ;  /* 0x000000ffff037224 */ /* 0x000fe200078e0000 */
[C---:B------:R-:W-:Y:S01]  /*5420*/  SHF.L.U64.HI R174, R209.reuse, 0x1, R212 ;  /* 0x00000001d1ae7819 */ /* 0x040fe200000102d4 */
[----:B------:R-:W-:Y:S01]  /*5430*/  IMAD.SHL.U32 R173, R209, 0x2, RZ ;  /* 0x00000002d1ad7824 */ /* 0x000fe200078e00ff */
[----:B------:R-:W-:Y:S02]  /*5440*/  SEL R172, RZ, 0x10, P4 ;  /* 0x00000010ffac7807 */ /* 0x000fe40002000000 */
.L_x_418:
[----:B------:R-:W-:Y:S04]  /*5450*/  DEPBAR.LE SB0, 0x0 ;  /* 0x000080000000791a */ /* 0x000fe80000000000 */
[----:B------:R-:W-:Y:S01]  /*5460*/  BAR.SYNC.DEFER_BLOCKING 0x0 ;  /* 0x0000000000007b1d */ /* 0x000fe20000010000 */
[----:B------:R-:W-:Y:S06]  /*5470*/  UISETP.GT.AND UP2, UPT, UR9, UR20, UPT ;  /* 0x000000140900728c */ /* 0x000fec000bf44270 */
[----:B------:R-:W-:Y:S01]  /*5480*/  PLOP3.LUT P0, PT, PT, PT, UP2, 0x80, 0x0 ;  /* 0x000000000000781c */ /* 0x000fe20003f0f028 */
[----:B------:R1:W2:Y:S04]  /*5490*/  LDSM.16.M88.4 R132, [R198+0xc100] ;  /* 0x00c10000c684783b */ /* 0x0002a80000000200 */
[----:B------:R1:W3:Y:S04]  /*54a0*/  LDSM.16.M88.4 R136, [R197+0x6100] ;  /* 0x00610000c588783b */ /* 0x0002e80000000200 */
[----:B------:R1:W4:Y:S04]  /*54b0*/  LDSM.16.M88.4 R140, [R197+0x6900] ;  /* 0x00690000c58c783b */ /* 0x0003280000000200 */
[----:B------:R1:W1:Y:S04]  /*54c0*/  LDSM.16.M88.4 R144, [R197+0x7100] ;  /* 0x00710000c590783b */ /* 0x0002680000000200 */
[----:B------:R1:W1:Y:S04]  /*54d0*/  LDSM.16.M88.4 R148, [R197+0x7900] ;  /* 0x00790000c594783b */ /* 0x0002680000000200 */
[----:B------:R1:W1:Y:S04]  /*54e0*/  LDSM.16.M88.4 R152, [R194+0xc100] ;  /* 0x00c10000c298783b */ /* 0x0002680000000200 */
[----:B------:R1:W1:Y:S04]  /*54f0*/  LDSM.16.M88.4 R156, [R196] ;  /* 0x00000000c49c783b */ /* 0x0002680000000200 */
[----:B------:R1:W1:Y:S04]  /*5500*/  LDSM.16.M88.4 R160, [R187] ;  /* 0x00000000bba0783b */ /* 0x0002680000000200 */
[----:B------:R1:W1:Y:S04]  /*5510*/  LDSM.16.M88.4 R164, [R186] ;  /* 0x00000000baa4783b */ /* 0x0002680000000200 */
[----:B------:R1:W1:Y:S01]  /*5520*/  LDSM.16.M88.4 R168, [R185] ;  /* 0x00000000b9a8783b */ /* 0x0002620000000200 */
[----:B------:R-:W-:-:S05]  /*5530*/  @P0 BRA `(.L_x_408) ;  /* 0x000002b000000947 */ /* 0x000fca0003800000 */
[----:B------:R-:W-:Y:S01]  /*5540*/  SHF.R.S32.HI R5, RZ, 0x1f, R201 ;  /* 0x0000001fff057819 */ /* 0x000fe200000114c9 */
[----:B------:R-:W-:Y:S01]  /*5550*/  IMAD.WIDE.U32 R6, R201, c[0x0][0x208], RZ ;  /* 0x00008200c9067a25 */ /* 0x000fe200078e00ff */
[----:B------:R-:W-:Y:S02]  /*5560*/  SHF.R.S32.HI R4, RZ, 0x1f, R200 ;  /* 0x0000001fff047819 */ /* 0x000fe400000114c8 */
[----:B------:R-:W-:Y:S01]  /*5570*/  IADD3 R12, -R172, 0x10, RZ ;  /* 0x00000010ac0c7810 */ /* 0x000fe20007ffe1ff */
[----:B------:R-:W-:Y:S01]  /*5580*/  IMAD R5, R5, c[0x0][0x208], RZ ;  /* 0x0000820005057a24 */ /* 0x000fe200078e02ff */
[----:B------:R-:W-:Y:S01]  /*5590*/  IADD3 R11, -R213, 0x10, RZ ;  /* 0x00000010d50b7810 */ /* 0x000fe20007ffe1ff */
[----:B------:R-:W-:Y:S01]  /*55a0*/  IMAD R4, R4, c[0x0][0x218], RZ ;  /* 0x0000860004047a24 */ /* 0x000fe200078e02ff */
[----:B------:R-:W-:Y:S01]  /*55b0*/  LOP3.LUT R12, R12, 0xf, RZ, 0xc0, !PT ;  /* 0x0000000f0c0c7812 */ /* 0x000fe200078ec0ff */
[----:B------:R-:W-:Y:S01]  /*55c0*/  IMAD R5, R201, c[0x0][0x20c], R5 ;  /* 0x00008300c9057a24 */ /* 0x000fe200078e0205 */
[----:B------:R-:W-:Y:S01]  /*55d0*/  LOP3.LUT R11, R11, 0xf, RZ, 0xc0, !PT ;  /* 0x0000000f0b0b7812 */ /* 0x000fe200078ec0ff */
[C---:B------:R-:W-:Y:S02]  /*55e0*/  IMAD R4, R200.reuse, c[0x0][0x21c], R4 ;  /* 0x00008700c8047a24 */ /* 0x040fe400078e0204 */
[----:B------:R-:W-:Y:S04]  /*55f0*/  IMAD.IADD R7, R7, 0x1, R5 ;  /* 0x0000000107077824 */ /* 0x000fe800078e0205 */
[----:B------:R-:W-:Y:S05]  /*5600*/  IMAD.WIDE.U32 R6, R200, c[0x0][0x218], R6 ;  /* 0x00008600c8067a25 */ /* 0x000fea00078e0006 */
[----:B------:R-:W-:Y:S04]  /*5610*/  IADD3 R0, P0, R6, UR22, RZ ;  /* 0x0000001606007c10 */ /* 0x000fe8000ff1e0ff */
[----:B------:R-:W-:Y:S02]  /*5620*/  IADD3.X R7, R7, UR6, R4, P0, !PT ;  /* 0x0000000607077c10 */ /* 0x000fe400087fe404 */
[----:B------:R-:W-:Y:S02]  /*5630*/  LEA R14, P0, R0, c[0x0][0x1f8], 0x1 ;  /* 0x00007e00000e7a11 */ /* 0x000fe400078008ff */
[----:B------:R-:W-:Y:S02]  /*5640*/  SHF.L.U64.HI R4, R208, 0x1, R211 ;  /* 0x00000001d0047819 */ /* 0x000fe400000102d3 */
[----:B------:R-:W-:Y:S01]  /*5650*/  LEA.HI.X R9, R0, c[0x0][0x1fc], R7, 0x1, P0 ;  /* 0x00007f0000097a11 */ /* 0x000fe200000f0c07 */
[----:B------:R-:W5:Y:S01]  /*5660*/  SHFL.IDX PT, R6, R14, 0x1, 0x181f ;  /* 0x00381f000e067f89 */ /* 0x000f6200000e0000 */
[----:B------:R-:W-:Y:S03]  /*5670*/  IMAD.SHL.U32 R0, R208, 0x2, RZ ;  /* 0x00000002d0007824 */ /* 0x000fe600078e00ff */
[----:B------:R-:W4:Y:S04]  /*5680*/  SHFL.IDX PT, R5, R9, 0x1, 0x181f ;  /* 0x00381f0009057f89 */ /* 0x000f2800000e0000 */
[----:B------:R-:W3:Y:S04]  /*5690*/  SHFL.IDX PT, R8, R14, RZ, 0x181f ;  /* 0x00181fff0e087589 */ /* 0x000ee800000e0000 */
[----:B------:R-:W2:Y:S01]  /*56a0*/  SHFL.IDX PT, R7, R9, RZ, 0x181f ;  /* 0x00181fff09077589 */ /* 0x000ea200000e0000 */
[-C--:B-----5:R-:W-:Y:S04]  /*56b0*/  IADD3 R12, P6, P0, R12, R6.reuse, R173 ;  /* 0x000000060c0c7210 */ /* 0x0a0fe800078de0ad */
[-C--:B----4-:R-:W-:Y:S02]  /*56c0*/  IADD3.X R13, RZ, R5.reuse, R174, P6, P0 ;  /* 0x00000005ff0d7210 */ /* 0x090fe400037e04ae */
[----:B------:R-:W-:Y:S04]  /*56d0*/  IADD3 R10, P6, P0, R11, R6, R0 ;  /* 0x000000060b0a7210 */ /* 0x000fe800078de000 */
[--C-:B------:R-:W-:Y:S02]  /*56e0*/  IADD3.X R11, RZ, R5, R4.reuse, P6, P0 ;  /* 0x00000005ff0b7210 */ /* 0x100fe400037e0404 */
[C---:B---3--:R-:W-:Y:S02]  /*56f0*/  IADD3 R14, P6, R8.reuse, R0, RZ ;  /* 0x00000000080e7210 */ /* 0x048fe40007fde0ff */
[C---:B------:R-:W-:Y:S03]  /*5700*/  IADD3 R16, P0, R8.reuse, R175, RZ ;  /* 0x000000af08107210 */ /* 0x040fe60007f1e0ff */
[C---:B--2---:R-:W-:Y:S01]  /*5710*/  IMAD.X R15, R7.reuse, 0x1, R4, P6 ;  /* 0x00000001070f7824 */ /* 0x044fe200030e0604 */
[----:B------:R-:W-:Y:S01]  /*5720*/  IADD3 R8, P6, R8, R173, RZ ;  /* 0x000000ad08087210 */ /* 0x000fe20007fde0ff */
[C---:B------:R-:W-:Y:S01]  /*5730*/  IMAD.X R17, R7.reuse, 0x1, R214, P0 ;  /* 0x0000000107117824 */ /* 0x040fe200000e06d6 */
[----:B------:R-:W-:Y:S03]  /*5740*/  IADD3 R6, P0, R6, R175, RZ ;  /* 0x000000af06067210 */ /* 0x000fe60007f1e0ff */
[----:B------:R-:W-:Y:S01]  /*5750*/  IMAD.X R9, R7, 0x1, R174, P6 ;  /* 0x0000000107097824 */ /* 0x000fe200030e06ae */
[----:B------:R2:W-:Y:S01]  /*5760*/  LDGSTS.E.BYPASS.LTC128B.128 [R205], [R16.64], !P5 ;  /* 0x0000000010cd7fae */ /* 0x0005e2000e901d52 */
[----:B------:R-:W-:Y:S01]  /*5770*/  ISETP.NE.U32.AND P6, PT, R172, RZ, PT ;  /* 0x000000ffac00720c */ /* 0x000fe20003fc5070 */
[----:B------:R-:W-:Y:S01]  /*5780*/  IMAD.X R7, R5, 0x1, R214, P0 ;  /* 0x0000000105077824 */ /* 0x000fe200000e06d6 */
[----:B------:R-:W-:Y:S01]  /*5790*/  ISETP.NE.U32.AND P0, PT, R213, RZ, PT ;  /* 0x000000ffd500720c */ /* 0x000fe20003f05070 */
[----:B------:R2:W-:Y:S04]  /*57a0*/  LDGSTS.E.BYPASS.LTC128B.128 [R205+0x2000], [R8.64], !P4 ;  /* 0x0200000008cd7fae */ /* 0x0005e8000e101d52 */
[----:B------:R2:W-:Y:S04]  /*57b0*/  LDGSTS.E.BYPASS.LTC128B.128 [R205+0x4000], [R14.64], !P3 ;  /* 0x040000000ecd7fae */ /* 0x0005e8000d901d52 */
[----:B------:R2:W-:Y:S04]  /*57c0*/  LDGSTS.E.BYPASS.LTC128B.128 [R205+0x1000], [R6.64], !P5 ;  /* 0x0100000006cd7fae */ /* 0x0005e8000e901d52 */
[----:B------:R2:W-:Y:S04]  /*57d0*/  LDGSTS.E.BYPASS.LTC128B.128.ZFILL [R205+0x3000], [R12.64], P6 ;  /* 0x030000000ccd7fae */ /* 0x0005e8000b141d52 */
[----:B------:R2:W-:Y:S02]  /*57e0*/  LDGSTS.E.BYPASS.LTC128B.128.ZFILL [R205+0x5000], [R10.64], P0 ;  /* 0x050000000acd7fae */ /* 0x0005e40008141d52 */
.L_x_408:
[C---:B--23--:R-:W-:Y:S01]  /*57f0*/  HMMA.16816.F32 R4, R132.reuse, R136, RZ ;  /* 0x000000888404723c */ /* 0x04cfe200000018ff */
[----:B------:R-:W0:Y:S01]  /*5800*/  LDGDEPBAR ;  /* 0x00000000000079af */ /* 0x000e220000000000 */
[----:B------:R-:W-:Y:S06]  /*5810*/  UISETP.GT.AND UP2, UPT, UR20, UR9, UPT ;  /* 0x000000091400728c */ /* 0x000fec000bf44270 */
[C---:B------:R-:W-:Y:S01]  /*5820*/  HMMA.16816.F32 R8, R132.reuse, R138, RZ ;  /* 0x0000008a8408723c */ /* 0x040fe200000018ff */
[----:B------:R-:W-:Y:S01]  /*5830*/  LDSM.16.M88.4 R136, [R193+0xc100] ;  /* 0x00c10000c188783b */ /* 0x000fe20000000200 */
[----:B------:R-:W-:Y:S06]  /*5840*/  PLOP3.LUT P0, PT, PT, PT, UP2, 0x40, 0x0 ;  /* 0x000000000000781c */ /* 0x000fec0003f0e828 */
[C---:B----4-:R-:W-:Y:S08]  /*5850*/  HMMA.16816.F32 R12, R132.reuse, R140, RZ ;  /* 0x0000008c840c723c */ /* 0x050ff000000018ff */
[C---:B------:R-:W-:Y:S01]  /*5860*/  HMMA.16816.F32 R16, R132.reuse, R142, RZ ;  /* 0x0000008e8410723c */ /* 0x040fe200000018ff */
[----:B------:R-:W2:Y:S07]  /*5870*/  LDSM.16.M88.4 R140, [R192+0x6100] ;  /* 0x00610000c08c783b */ /* 0x000eae0000000200 */
[C---:B-1----:R-:W-:Y:S08]  /*5880*/  HMMA.16816.F32 R20, R132.reuse, R144, RZ ;  /* 0x000000908414723c */ /* 0x042ff000000018ff */
[C---:B------:R-:W-:Y:S01]  /*5890*/  HMMA.16816.F32 R24, R132.reuse, R146, RZ ;  /* 0x000000928418723c */ /* 0x040fe200000018ff */
[----:B------:R-:W1:Y:S07]  /*58a0*/  LDSM.16.M88.4 R144, [R192+0x6900] ;  /* 0x00690000c090783b */ /* 0x000e6e0000000200 */
[C---:B------:R-:W-:Y:S08]  /*58b0*/  HMMA.16816.F32 R28, R132.reuse, R148, RZ ;  /* 0x00000094841c723c */ /* 0x040ff000000018ff */
[----:B------:R-:W-:Y:S01]  /*58c0*/  HMMA.16816.F32 R32, R132, R150, RZ ;  /* 0x000000968420723c */ /* 0x000fe200000018ff */
[----:B------:R-:W3:Y:S06]  /*58d0*/  LDSM.16.M88.4 R132, [R192+0x7100] ;  /* 0x00710000c084783b */ /* 0x000eec0000000200 */
[----:B------:R-:W4:Y:S01]  /*58e0*/  LDSM.16.M88.4 R148, [R192+0x7900] ;  /* 0x00790000c094783b */ /* 0x000f220000000200 */
[C---:B------:R-:W-:Y:S08]  /*58f0*/  HMMA.16816.F32 R4, R152.reuse, R156, R4 ;  /* 0x0000009c9804723c */ /* 0x040ff00000001804 */
[C---:B------:R-:W-:Y:S01]  /*5900*/  HMMA.16816.F32 R8, R152.reuse, R158, R8 ;  /* 0x0000009e9808723c */ /* 0x040fe20000001808 */
[----:B------:R-:W-:Y:S07]  /*5910*/  LDSM.16.M88.4 R156, [R191+0xc100] ;  /* 0x00c10000bf9c783b */ /* 0x000fee0000000200 */
[C---:B------:R-:W-:Y:S08]  /*5920*/  HMMA.16816.F32 R12, R152.reuse, R160, R12 ;  /* 0x000000a0980c723c */ /* 0x040ff0000000180c */
[C---:B------:R-:W-:Y:S01]  /*5930*/  HMMA.16816.F32 R16, R152.reuse, R162, R16 ;  /* 0x000000a29810723c */ /* 0x040fe20000001810 */
[----:B------:R-:W5:Y:S07]  /*5940*/  LDSM.16.M88.4 R160, [R184] ;  /* 0x00000000b8a0783b */ /* 0x000f6e0000000200 */
[C---:B------:R-:W-:Y:S08]  /*5950*/  HMMA.16816.F32 R20, R152.reuse, R164, R20 ;  /* 0x000000a49814723c */ /* 0x040ff00000001814 */
[C---:B------:R-:W-:Y:S01]  /*5960*/  HMMA.16816.F32 R24, R152.reuse, R166, R24 ;  /* 0x000000a69818723c */ /* 0x040fe20000001818 */
[----:B------:R-:W3:Y:S07]  /*5970*/  LDSM.16.M88.4 R164, [R184+0x800] ;  /* 0x00080000b8a4783b */ /* 0x000eee0000000200 */
[C---:B------:R-:W-:Y:S08]  /*5980*/  HMMA.16816.F32 R28, R152.reuse, R168, R28 ;  /* 0x000000a8981c723c */ /* 0x040ff0000000181c */
[----:B------:R-:W-:Y:S01]  /*5990*/  HMMA.16816.F32 R32, R152, R170, R32 ;  /* 0x000000aa9820723c */ /* 0x000fe20000001820 */
[----:B------:R-:W4:Y:S06]  /*59a0*/  LDSM.16.M88.4 R152, [R184+0x1000] ;  /* 0x00100000b898783b */ /* 0x000f2c0000000200 */
[----:B------:R-:W4:Y:S01]  /*59b0*/  LDSM.16.M88.4 R168, [R184+0x1800] ;  /* 0x00180000b8a8783b */ /* 0x000f220000000200 */
[C---:B--2---:R-:W-:Y:S08]  /*59c0*/  HMMA.16816.F32 R4, R136.reuse, R140, R4 ;  /* 0x0000008c8804723c */ /* 0x044ff00000001804 */
[C---:B------:R-:W-:Y:S01]  /*59d0*/  HMMA.16816.F32 R8, R136.reuse, R142, R8 ;  /* 0x0000008e8808723c */ /* 0x040fe20000001808 */
[----:B------:R-:W-:Y:S07]  /*59e0*/  LDSM.16.M88.4 R140, [R197+0x8100] ;  /* 0x00810000c58c783b */ /* 0x000fee0000000200 */
[C---:B-1----:R-:W-:Y:S08]  /*59f0*/  HMMA.16816.F32 R12, R136.reuse, R144, R12 ;  /* 0x00000090880c723c */ /* 0x042ff0000000180c */
[C---:B------:R-:W-:Y:S01]  /*5a00*/  HMMA.16816.F32 R16, R136.reuse, R146, R16 ;  /* 0x000000928810723c */ /* 0x040fe20000001810 */
[----:B------:R-:W-:Y:S07]  /*5a10*/  LDSM.16.M88.4 R144, [R197+0x8900] ;  /* 0x00890000c590783b */ /* 0x000fee0000000200 */
[C---:B---3--:R-:W-:Y:S08]  /*5a20*/  HMMA.16816.F32 R20, R136.reuse, R132, R20 ;  /* 0x000000848814723c */ /* 0x048ff00000001814 */
[C---:B------:R-:W-:Y:S01]  /*5a30*/  HMMA.16816.F32 R24, R136.reuse, R134, R24 ;  /* 0x000000868818723c */ /* 0x040fe20000001818 */
[----:B------:R-:W1:Y:S07]  /*5a40*/  LDSM.16.M88.4 R132, [R198+0x10100] ;  /* 0x01010000c684783b */ /* 0x000e6e0000000200 */
[C---:B----4-:R-:W-:Y:S08]  /*5a50*/  HMMA.16816.F32 R28, R136.reuse, R148, R28 ;  /* 0x00000094881c723c */ /* 0x050ff0000000181c */
[----:B------:R-:W-:Y:S01]  /*5a60*/  HMMA.16816.F32 R32, R136, R150, R32 ;  /* 0x000000968820723c */ /* 0x000fe20000001820 */
[----:B------:R-:W2:Y:S06]  /*5a70*/  LDSM.16.M88.4 R136, [R197+0x9100] ;  /* 0x00910000c588783b */ /* 0x000eac0000000200 */
[----:B------:R-:W3:Y:S01]  /*5a80*/  LDSM.16.M88.4 R148, [R197+0x9900] ;  /* 0x00990000c594783b */ /* 0x000ee20000000200 */
[C---:B-----5:R-:W-:Y:S08]  /*5a90*/  HMMA.16816.F32 R4, R156.reuse, R160, R4 ;  /* 0x000000a09c04723c */ /* 0x060ff00000001804 */
[C---:B------:R-:W-:Y:S01]  /*5aa0*/  HMMA.16816.F32 R8, R156.reuse, R162, R8 ;  /* 0x000000a29c08723c */ /* 0x040fe20000001808 */
[----:B------:R-:W-:Y:S07]  /*5ab0*/  LDSM.16.M88.4 R160, [R183] ;  /* 0x00000000b7a0783b */ /* 0x000fee0000000200 */
[C---:B------:R-:W-:Y:S08]  /*5ac0*/  HMMA.16816.F32 R12, R156.reuse, R164, R12 ;  /* 0x000000a49c0c723c */ /* 0x040ff0000000180c */
[C---:B------:R-:W-:Y:S01]  /*5ad0*/  HMMA.16816.F32 R16, R156.reuse, R166, R16 ;  /* 0x000000a69c10723c */ /* 0x040fe20000001810 */
[----:B------:R-:W-:Y:S07]  /*5ae0*/  LDSM.16.M88.4 R164, [R182] ;  /* 0x00000000b6a4783b */ /* 0x000fee0000000200 */
[C---:B------:R-:W-:Y:S08]  /*5af0*/  HMMA.16816.F32 R20, R156.reuse, R152, R20 ;  /* 0x000000989c14723c */ /* 0x040ff00000001814 */
[C---:B------:R-:W-:Y:S01]  /*5b00*/  HMMA.16816.F32 R24, R156.reuse, R154, R24 ;  /* 0x0000009a9c18723c */ /* 0x040fe20000001818 */
[----:B------:R-:W4:Y:S07]  /*5b10*/  LDSM.16.M88.4 R152, [R194+0x10100] ;  /* 0x01010000c298783b */ /* 0x000f2e0000000200 */
[C---:B------:R-:W-:Y:S08]  /*5b20*/  HMMA.16816.F32 R28, R156.reuse, R168, R28 ;  /* 0x000000a89c1c723c */ /* 0x040ff0000000181c */
[----:B------:R-:W-:Y:S01]  /*5b30*/  HMMA.16816.F32 R32, R156, R170, R32 ;  /* 0x000000aa9c20723c */ /* 0x000fe20000001820 */
[----:B------:R-:W5:Y:S06]  /*5b40*/  LDSM.16.M88.4 R156, [R181] ;  /* 0x00000000b59c783b */ /* 0x000f6c0000000200 */
[----:B------:R-:W3:Y:S01]  /*5b50*/  LDSM.16.M88.4 R168, [R180] ;  /* 0x00000000b4a8783b */ /* 0x000ee20000000200 */
        /* <DEDUP_REMOVED lines=11> */
[----:B------:R-:W2:Y:S06]  /*5c10*/  LDSM.16.M88.4 R132, [R192+0x9100] ;  /* 0x00910000c084783b */ /* 0x000eac0000000200 */
[----:B------:R-:W3:Y:S01]  /*5c20*/  LDSM.16.M88.4 R148, [R192+0x9900] ;  /* 0x00990000c094783b */ /* 0x000ee20000000200 */
[C---:B----4-:R-:W-:Y:S08]  /*5c30*/  HMMA.16816.F32 R4, R152.reuse, R160, R4 ;  /* 0x000000a09804723c */ /* 0x050ff00000001804 */
[C---:B------:R-:W-:Y:S01]  /*5c40*/  HMMA.16816.F32 R8, R152.reuse, R162, R8 ;  /* 0x000000a29808723c */ /* 0x040fe20000001808 */
[----:B------:R-:W-:Y:S07]  /*5c50*/  LDSM.16.M88.4 R160, [R184+0x2000] ;  /* 0x00200000b8a0783b */ /* 0x000fee0000000200 */
[C---:B------:R-:W-:Y:S08]  /*5c60*/  HMMA.16816.F32 R12, R152.reuse, R164, R12 ;  /* 0x000000a4980c723c */ /* 0x040ff0000000180c */
[C---:B------:R-:W-:Y:S01]  /*5c70*/  HMMA.16816.F32 R16, R152.reuse, R166, R16 ;  /* 0x000000a69810723c */ /* 0x040fe20000001810 */
[----:B------:R-:W-:Y:S07]  /*5c80*/  LDSM.16.M88.4 R164, [R184+0x2800] ;  /* 0x00280000b8a4783b */ /* 0x000fee0000000200 */
[C---:B-----5:R-:W-:Y:S08]  /*5c90*/  HMMA.16816.F32 R20, R152.reuse, R156, R20 ;  /* 0x0000009c9814723c */ /* 0x060ff00000001814 */
[C---:B------:R-:W-:Y:S01]  /*5ca0*/  HMMA.16816.F32 R24, R152.reuse, R158, R24 ;  /* 0x0000009e9818723c */ /* 0x040fe20000001818 */
[----:B------:R-:W4:Y:S07]  /*5cb0*/  LDSM.16.M88.4 R156, [R191+0x10100] ;  /* 0x01010000bf9c783b */ /* 0x000f2e0000000200 */
[C---:B------:R-:W-:Y:S08]  /*5cc0*/  HMMA.16816.F32 R28, R152.reuse, R168, R28 ;  /* 0x000000a8981c723c */ /* 0x040ff0000000181c */
[----:B------:R-:W-:Y:S01]  /*5cd0*/  HMMA.16816.F32 R32, R152, R170, R32 ;  /* 0x000000aa9820723c */ /* 0x000fe20000001820 */
[----:B------:R-:W5:Y:S06]  /*5ce0*/  LDSM.16.M88.4 R152, [R184+0x3000] ;  /* 0x00300000b898783b */ /* 0x000f6c0000000200 */
[----:B------:R-:W3:Y:S01]  /*5cf0*/  LDSM.16.M88.4 R168, [R184+0x3800] ;  /* 0x00380000b8a8783b */ /* 0x000ee20000000200 */
        /* <DEDUP_REMOVED lines=15> */
[----:B------:R-:W-:Y:S07]  /*5df0*/  LDSM.16.M88.4 R160, [R179] ;  /* 0x00000000b3a0783b */ /* 0x000fee0000000200 */
[C---:B------:R-:W-:Y:S08]  /*5e00*/  HMMA.16816.F32 R12, R156.reuse, R164, R12 ;  /* 0x000000a49c0c723c */ /* 0x040ff0000000180c */
[C---:B------:R-:W-:Y:S01]  /*5e10*/  HMMA.16816.F32 R16, R156.reuse, R166, R16 ;  /* 0x000000a69c10723c */ /* 0x040fe20000001810 */
[----:B------:R-:W-:Y:S07]  /*5e20*/  LDSM.16.M88.4 R164, [R178] ;  /* 0x00000000b2a4783b */ /* 0x000fee0000000200 */
[C---:B-----5:R-:W-:Y:S08]  /*5e30*/  HMMA.16816.F32 R20, R156.reuse, R152, R20 ;  /* 0x000000989c14723c */ /* 0x060ff00000001814 */
        /* <DEDUP_REMOVED lines=40> */
[C---:B---3--:R-:W-:Y:S08]  /*60c0*/  HMMA.16816.F32 R28, R136.reuse, R148, R28 ;  /* 0x00000094881c723c */ /* 0x048ff0000000181c */
[----:B------:R-:W-:Y:S08]  /*60d0*/  HMMA.16816.F32 R32, R136, R150, R32 ;  /* 0x000000968820723c */ /* 0x000ff00000001820 */
[C---:B----4-:R-:W-:Y:S08]  /*60e0*/  HMMA.16816.F32 R4, R156.reuse, R160, R4 ;  /* 0x000000a09c04723c */ /* 0x050ff00000001804 */
        /* <DEDUP_REMOVED lines=8> */
[----:B------:R-:W-:Y:S01]  /*6170*/  IADD3 R140, -R172, 0x10, RZ ;  /* 0x00000010ac8c7810 */ /* 0x000fe20007ffe1ff */
[----:B------:R-:W-:Y:S01]  /*6180*/  ULEA UR5, UR20, UR12, 0x6 ;  /* 0x0000000c14057291 */ /* 0x000fe2000f8e303f */
[----:B------:R-:W-:Y:S01]  /*6190*/  IADD3 R139, -R213, 0x10, RZ ;  /* 0x00000010d58b7810 */ /* 0x000fe20007ffe1ff */
[----:B------:R-:W-:Y:S01]  /*61a0*/  IMAD.MOV.U32 R200, RZ, RZ, RZ ;  /* 0x000000ffffc87224 */ /* 0x000fe200078e00ff */
[----:B------:R-:W-:Y:S02]  /*61b0*/  LOP3.LUT R140, R140, 0xf, RZ, 0xc0, !PT ;  /* 0x0000000f8c8c7812 */ /* 0x000fe400078ec0ff */
[----:B------:R-:W-:Y:S01]  /*61c0*/  LOP3.LUT R139, R139, 0xf, RZ, 0xc0, !PT ;  /* 0x0000000f8b8b7812 */ /* 0x000fe200078ec0ff */
[----:B------:R-:W-:Y:S05]  /*61d0*/  IMAD.U32 R201, RZ, RZ, UR5 ;  /* 0x00000005ffc97e24 */ /* 0x000fea000f8e00ff */
[----:B------:R-:W-:Y:S05]  /*61e0*/  IADD3 R201, R201, -0x40, R202 ;  /* 0xffffffc0c9c97810 */ /* 0x000fea0007ffe0ca */
[----:B------:R-:W-:Y:S04]  /*61f0*/  @P2 IMAD.HI.U32 R134, R201, c[0x0][0x2bc], RZ ;  /* 0x0000af00c9862a27 */ /* 0x000fe800078e00ff */
[--C-:B------:R-:W-:Y:S01]  /*6200*/  IMAD.MOV.U32 R0, RZ, RZ, R201.reuse ;  /* 0x000000ffff007224 */ /* 0x100fe200078e00c9 */
[----:B------:R-:W-:Y:S04]  /*6210*/  @P2 SHF.R.U32.HI R0, RZ, c[0x0][0x2c0], R134 ;  /* 0x0000b000ff002a19 */ /* 0x000fe80000011686 */
[C---:B------:R-:W-:Y:S04]  /*6220*/  @!P1 IADD3 R135, P0, R0.reuse, UR16, RZ ;  /* 0x0000001000879c10 */ /* 0x040fe8000ff1e0ff */
[----:B------:R-:W-:Y:S01]  /*6230*/  @!P1 LEA.HI.X.SX32 R134, R0, UR8, 0x1, P0 ;  /* 0x0000000800869c11 */ /* 0x000fe200080f0eff */
[----:B------:R-:W-:Y:S01]  /*6240*/  IMAD.MOV R0, RZ, RZ, -R0 ;  /* 0x000000ffff007224 */ /* 0x000fe200078e0a00 */
[C---:B------:R-:W-:Y:S03]  /*6250*/  @!P1 LEA R132, P0, R135.reuse, c[0x0][0x2a0], 0x2 ;  /* 0x0000a80087849a11 */ /* 0x040fe600078010ff */
[----:B------:R-:W-:Y:S01]  /*6260*/  IMAD R201, R0, c[0x0][0x2b8], R201 ;  /* 0x0000ae0000c97a24 */ /* 0x000fe200078e02c9 */
[----:B------:R-:W-:Y:S03]  /*6270*/  @!P1 LEA.HI.X R133, R135, c[0x0][0x2a4], R134, 0x2, P0 ;  /* 0x0000a90087859a11 */ /* 0x000fe600000f1486 */
[----:B------:R-:W-:Y:S01]  /*6280*/  IMAD.WIDE.U32 R134, R201, c[0x0][0x1e0], RZ ;  /* 0x00007800c9867a25 */ /* 0x000fe200078e00ff */
[----:B------:R-:W-:Y:S01]  /*6290*/  SHF.R.S32.HI R137, RZ, 0x1f, R201 ;  /* 0x0000001fff897819 */ /* 0x000fe200000114c9 */
[----:B------:R1:W2:Y:S04]  /*62a0*/  @!P1 LDG.E R200, [R132.64] ;  /* 0x0000001284c89981 */ /* 0x0002a8000c1e1900 */
[----:B------:R-:W-:Y:S04]  /*62b0*/  IMAD R137, R137, c[0x0][0x1e0], RZ ;  /* 0x0000780089897a24 */ /* 0x000fe800078e02ff */
[----:B------:R-:W-:Y:S04]  /*62c0*/  IMAD R137, R201, c[0x0][0x1e4], R137 ;  /* 0x00007900c9897a24 */ /* 0x000fe800078e0289 */
[----:B------:R-:W-:Y:S01]  /*62d0*/  IMAD.IADD R135, R135, 0x1, R137 ;  /* 0x0000000187877824 */ /* 0x000fe200078e0289 */
[----:B-1----:R-:W-:Y:S02]  /*62e0*/  SHF.L.U64.HI R132, R208, 0x1, R211 ;  /* 0x00000001d0847819 */ /* 0x002fe400000102d3 */
[----:B--2---:R-:W-:Y:S01]  /*62f0*/  SHF.R.S32.HI R0, RZ, 0x1f, R200 ;  /* 0x0000001fff007819 */ /* 0x004fe200000114c8 */
[----:B------:R-:W-:Y:S04]  /*6300*/  IMAD.WIDE.U32 R134, R200, c[0x0][0x1f0], R134 ;  /* 0x00007c00c8867a25 */ /* 0x000fe800078e0086 */
[----:B------:R-:W-:Y:S01]  /*6310*/  IMAD R0, R0, c[0x0][0x1f0], RZ ;  /* 0x00007c0000007a24 */ /* 0x000fe200078e02ff */
[----:B------:R-:W-:Y:S03]  /*6320*/  IADD3 R133, P0, R134, UR14, RZ ;  /* 0x0000000e86857c10 */ /* 0x000fe6000ff1e0ff */
[----:B------:R-:W-:Y:S05]  /*6330*/  IMAD R0, R200, c[0x0][0x1f4], R0 ;  /* 0x00007d00c8007a24 */ /* 0x000fea00078e0200 */
[----:B------:R-:W-:Y:S02]  /*6340*/  IADD3.X R0, R135, UR7, R0, P0, !PT ;  /* 0x0000000787007c10 */ /* 0x000fe400087fe400 */
[C---:B------:R-:W-:Y:S04]  /*6350*/  LEA R142, P0, R133.reuse, c[0x0][0x1c8], 0x1 ;  /* 0x00007200858e7a11 */ /* 0x040fe800078008ff */
[----:B------:R-:W-:Y:S01]  /*6360*/  LEA.HI.X R137, R133, c[0x0][0x1cc], R0, 0x1, P0 ;  /* 0x0000730085897a11 */ /* 0x000fe200000f0c00 */
[----:B------:R-:W1:Y:S01]  /*6370*/  SHFL.IDX PT, R134, R142, 0x1, 0x181f ;  /* 0x00381f008e867f89 */ /* 0x000e6200000e0000 */
[----:B------:R-:W-:Y:S03]  /*6380*/  IMAD.SHL.U32 R0, R208, 0x2, RZ ;  /* 0x00000002d0007824 */ /* 0x000fe600078e00ff */
[----:B------:R-:W2:Y:S04]  /*6390*/  SHFL.IDX PT, R133, R137, 0x1, 0x181f ;  /* 0x00381f0089857f89 */ /* 0x000ea800000e0000 */
[----:B------:R-:W3:Y:S04]  /*63a0*/  SHFL.IDX PT, R136, R142, RZ, 0x181f ;  /* 0x00181fff8e887589 */ /* 0x000ee800000e0000 */
[----:B------:R-:W4:Y:S01]  /*63b0*/  SHFL.IDX PT, R135, R137, RZ, 0x181f ;  /* 0x00181fff89877589 */ /* 0x000f2200000e0000 */
[-C--:B-1----:R-:W-:Y:S04]  /*63c0*/  IADD3 R140, P6, P0, R140, R134.reuse, R173 ;  /* 0x000000868c8c7210 */ /* 0x082fe800078de0ad */
[-C--:B--2---:R-:W-:Y:S02]  /*63d0*/  IADD3.X R141, RZ, R133.reuse, R174, P6, P0 ;  /* 0x00000085ff8d7210 */ /* 0x084fe400037e04ae */
[----:B------:R-:W-:Y:S04]  /*63e0*/  IADD3 R138, P6, P0, R139, R134, R0 ;  /* 0x000000868b8a7210 */ /* 0x000fe800078de000 */
[--C-:B------:R-:W-:Y:S02]  /*63f0*/  IADD3.X R139, RZ, R133, R132.reuse, P6, P0 ;  /* 0x00000085ff8b7210 */ /* 0x100fe400037e0484 */
[C---:B---3--:R-:W-:Y:S02]  /*6400*/  IADD3 R142, P6, R136.reuse, R0, RZ ;  /* 0x00000000888e7210 */ /* 0x048fe40007fde0ff */
[C---:B------:R-:W-:Y:S03]  /*6410*/  IADD3 R144, P0, R136.reuse, R175, RZ ;  /* 0x000000af88907210 */ /* 0x040fe60007f1e0ff */
[C---:B----4-:R-:W-:Y:S01]  /*6420*/  IMAD.X R143, R135.reuse, 0x1, R132, P6 ;  /* 0x00000001878f7824 */ /* 0x050fe200030e0684 */
[----:B------:R-:W-:Y:S01]  /*6430*/  IADD3 R136, P6, R136, R173, RZ ;  /* 0x000000ad88887210 */ /* 0x000fe20007fde0ff */
[C---:B------:R-:W-:Y:S01]  /*6440*/  IMAD.X R145, R135.reuse, 0x1, R214, P0 ;  /* 0x0000000187917824 */ /* 0x040fe200000e06d6 */
[----:B------:R-:W-:Y:S03]  /*6450*/  IADD3 R134, P0, R134, R175, RZ ;  /* 0x000000af86867210 */ /* 0x000fe60007f1e0ff */
[----:B------:R-:W-:Y:S01]  /*6460*/  IMAD.X R137, R135, 0x1, R174, P6 ;  /* 0x0000000187897824 */ /* 0x000fe200030e06ae */
[----:B------:R1:W-:Y:S01]  /*6470*/  LDGSTS.E.BYPASS.LTC128B.128 [R199+0x6100], [R144.64], !P5 ;  /* 0x0610000090c77fae */ /* 0x0003e2000e901d52 */
        /* <DEDUP_REMOVED lines=8> */
.L_x_409:
[----:B-1----:R-:W-:Y:S01]  /*6500*/  IMAD.MOV.U32 R137, RZ, RZ, R203 ;  /* 0x000000ffff897224 */ /* 0x002fe200078e00cb */
[----:B------:R-:W-:Y:S01]  /*6510*/  PLOP3.LUT P6, PT, PT, PT, UP1, 0x80, 0x0 ;  /* 0x000000000000781c */ /* 0x000fe20003fcf018 */
[----:B------:R-:W0:Y:S01]  /*6520*/  LDGDEPBAR ;  /* 0x00000000000079af */ /* 0x000e220000000000 */
[----:B------:R-:W-:Y:S01]  /*6530*/  PLOP3.LUT P0, PT, PT, PT, UP1, 0x80, 0x0 ;  /* 0x000000000000781c */ /* 0x000fe20003f0f018 */
[----:B------:R-:W-:Y:S06]  /*6540*/  USHF.L.U32 UR5, UR20, 0x6, URZ ;  /* 0x0000000614057899 */ /* 0x000fec000800063f */
[----:B------:R-:W-:Y:S04]  /*6550*/  IMAD.U32 R133, RZ, RZ, UR5 ;  /* 0x00000005ff857e24 */ /* 0x000fe8000f8e00ff */
[----:B------:R-:W-:Y:S01]  /*6560*/  @P6 IMAD.HI.U32 R0, R203, c[0x0][0x2c8], RZ ;  /* 0x0000b200cb006a27 */ /* 0x000fe200078e00ff */
[----:B------:R-:W-:Y:S04]  /*6570*/  IADD3 R133, -R204, 0x1, -R133 ;  /* 0x00000001cc857810 */ /* 0x000fe80007ffe985 */
[----:B------:R-:W-:Y:S01]  /*6580*/  @P0 SHF.R.U32.HI R137, RZ, c[0x0][0x2cc], R0 ;  /* 0x0000b300ff890a19 */ /* 0x000fe20000011600 */
[----:B------:R-:W-:Y:S01]  /*6590*/  IMAD.MOV.U32 R0, RZ, RZ, c[0x0][0x2ac] ;  /* 0x0000ab00ff007624 */ /* 0x000fe200078e00ff */
[----:B------:R-:W-:Y:S03]  /*65a0*/  PLOP3.LUT P0, PT, PT, PT, UP0, 0x40, 0x0 ;  /* 0x000000000000781c */ /* 0x000fe60003f0e808 */
[----:B------:R-:W1:Y:S01]  /*65b0*/  SHFL.IDX PT, R139, R137, RZ, 0x1c1f ;  /* 0x001c1fff898b7589 */ /* 0x000e6200000e0000 */
[----:B------:R-:W-:Y:S05]  /*65c0*/  IMAD R133, R0, c[0x0][0x1d0], R133 ;  /* 0x0000740000857a24 */ /* 0x000fea00078e0285 */
[----:B------:R-:W-:Y:S04]  /*65d0*/  IADD3 R0, R133, -c[0x0][0x168], RZ ;  /* 0x80005a0085007a10 */ /* 0x000fe80007ffe0ff */
[C---:B------:R-:W-:Y:S02]  /*65e0*/  IADD3 R132, R0.reuse, c[0x0][0x328], RZ ;  /* 0x0000ca0000847a10 */ /* 0x040fe40007ffe0ff */
[----:B------:R-:W-:Y:S03]  /*65f0*/  IADD3 R0, R0, UR11, RZ ;  /* 0x0000000b00007c10 */ /* 0x000fe6000fffe0ff */
[--C-:B-1----:R-:W-:Y:S02]  /*6600*/  IMAD.IADD R135, R132, 0x1, R139.reuse ;  /* 0x0000000184877824 */ /* 0x102fe400078e028b */
[----:B------:R-:W-:Y:S01]  /*6610*/  IMAD.IADD R133, R0, 0x1, R139 ;  /* 0x0000000100857824 */ /* 0x000fe200078e028b */
[----:B------:R-:W-:-:S05]  /*6620*/  @P0 BRA `(.L_x_410) ;  /* 0x000001b000000947 */ /* 0x000fca0003800000 */
[----:B------:R-:W-:Y:S01]  /*6630*/  MOV R134, c[0x0][0x2ac] ;  /* 0x0000ab0000867a02 */ /* 0x000fe20000000f00 */
[----:B------:R-:W-:Y:S04]  /*6640*/  BSSY B0, `(.L_x_411) ;  /* 0x0000013000007945 */ /* 0x000fe80003800000 */
[----:B------:R-:W-:Y:S05]  /*6650*/  IMAD R139, R134, c[0x0][0x1d0], R139 ;  /* 0x00007400868b7a24 */ /* 0x000fea00078e028b */
[----:B------:R-:W-:Y:S04]  /*6660*/  IADD3 R139, R139, -c[0x0][0x168], RZ ;  /* 0x80005a008b8b7a10 */ /* 0x000fe80007ffe0ff */
[----:B------:R-:W-:Y:S11]  /*6670*/  ISETP.GT.AND P0, PT, R139, -0x1, PT ;  /* 0xffffffff8b00780c */ /* 0x000ff60003f04270 */
[----:B------:R-:W-:Y:S02]  /*6680*/  @!UPT UIADD3 URZ, URZ, URZ, URZ ;  /* 0x0000003f3f3ff290 */ /* 0x000fe4000fffe03f */
[----:B------:R-:W-:-:S05]  /*6690*/  @P0 BRA `(.L_x_412) ;  /* 0x0000008000000947 */ /* 0x000fca0003800000 */
[----:B------:R-:W-:Y:S01]  /*66a0*/  LOP3.LUT R139, RZ, R139, RZ, 0x33, !PT ;  /* 0x0000008bff8b7212 */ /* 0x000fe200078e33ff */
[----:B------:R-:W-:Y:S05]  /*66b0*/  IMAD.MOV.U32 R134, RZ, RZ, c[0x0][0x32c] ;  /* 0x0000cb00ff867624 */ /* 0x000fea00078e00ff */
[----:B------:R-:W-:Y:S11]  /*66c0*/  ISETP.NE.AND P0, PT, R134, 0x1, PT ;  /* 0x000000018600780c */ /* 0x000ff60003f05270 */
[----:B------:R-:W-:Y:S02]  /*66d0*/  @!UPT UIADD3 URZ, URZ, URZ, URZ ;  /* 0x0000003f3f3ff290 */ /* 0x000fe4000fffe03f */
[----:B------:R-:W-:Y:S05]  /*66e0*/  @P0 IMAD.HI.U32 R134, R139, c[0x0][0x330], RZ ;  /* 0x0000cc008b860a27 */ /* 0x000fea00078e00ff */
[----:B------:R-:W-:Y:S04]  /*66f0*/  @P0 SHF.R.U32.HI R139, RZ, c[0x0][0x334], R134 ;  /* 0x0000cd00ff8b0a19 */ /* 0x000fe80000011686 */
[----:B------:R-:W-:Y:S01]  /*6700*/  LOP3.LUT R139, RZ, R139, RZ, 0x33, !PT ;  /* 0x0000008bff8b7212 */ /* 0x000fe200078e33ff */
[----:B------:R-:W-:-:S05]  /*6710*/  BRA `(.L_x_413) ;  /* 0x0000005000007947 */ /* 0x000fca0003800000 */
.L_x_412:
[----:B------:R-:W-:Y:S04]  /*6720*/  MOV R134, c[0x0][0x32c] ;  /* 0x0000cb0000867a02 */ /* 0x000fe80000000f00 */
[----:B------:R-:W-:Y:S11]  /*6730*/  ISETP.NE.AND P0, PT, R134, 0x1, PT ;  /* 0x000000018600780c */ /* 0x000ff60003f05270 */
[----:B------:R-:W-:Y:S02]  /*6740*/  @!UPT UIADD3 URZ, URZ, URZ, URZ ;  /* 0x0000003f3f3ff290 */ /* 0x000fe4000fffe03f */
[----:B------:R-:W-:Y:S05]  /*6750*/  @P0 IMAD.HI.U32 R134, R139, c[0x0][0x330], RZ ;  /* 0x0000cc008b860a27 */ /* 0x000fea00078e00ff */
[----:B------:R-:W-:Y:S02]  /*6760*/  @P0 SHF.R.U32.HI R139, RZ, c[0x0][0x334], R134 ;  /* 0x0000cd00ff8b0a19 */ /* 0x000fe40000011686 */
.L_x_413:
[----:B------:R-:W-:Y:S05]  /*6770*/  BSYNC B0 ;  /* 0x0000000000007941 */ /* 0x000fea0003800000 */
.L_x_411:
[----:B------:R-:W-:Y:S04]  /*6780*/  IMAD.MOV.U32 R134, RZ, RZ, c[0x0][0x32c] ;  /* 0x0000cb00ff867624 */ /* 0x000fe800078e00ff */
[----:B------:R-:W-:Y:S04]  /*6790*/  IMAD R139, R139, R134, -UR5 ;  /* 0x800000058b8b7e24 */ /* 0x000fe8000f8e0286 */
[----:B------:R-:W-:Y:S05]  /*67a0*/  IMAD.IADD R136, R139, 0x1, -R204 ;  /* 0x000000018b887824 */ /* 0x000fea00078e0acc */
[----:B------:R-:W-:Y:S02]  /*67b0*/  IADD3 R134, R136, c[0x0][0x32c], RZ ;  /* 0x0000cb0088867a10 */ /* 0x000fe40007ffe0ff */
[----:B------:R-:W-:Y:S02]  /*67c0*/  IMNMX R133, R133, R136, !PT ;  /* 0x0000008885857217 */ /* 0x000fe40007800200 */
[----:B------:R-:W-:Y:S02]  /*67d0*/  IMNMX R135, R135, R134, PT ;  /* 0x0000008687877217 */ /* 0x000fe40003800200 */
.L_x_410:
[----:B------:R-:W-:Y:S06]  /*67e0*/  UISETP.GT.AND UP2, UPT, UR20, -0x1, UPT ;  /* 0xffffffff1400788c */ /* 0x000fec000bf44270 */
[----:B------:R-:W-:Y:S02]  /*67f0*/  PLOP3.LUT P0, PT, PT, PT, UP2, 0x80, 0x0 ;  /* 0x000000000000781c */ /* 0x000fe40003f0f028 */
[----:B------:R-:W-:Y:S02]  /*6800*/  PLOP3.LUT P6, PT, PT, PT, UP2, 0x80, 0x0 ;  /* 0x000000000000781c */ /* 0x000fe40003fcf028 */
[C---:B------:R-:W-:Y:S02]  /*6810*/  ISETP.GT.AND P0, PT, R133.reuse, RZ, P0 ;  /* 0x000000ff8500720c */ /* 0x040fe40000704270 */
[----:B------:R-:W-:Y:S02]  /*6820*/  ISETP.GT.AND P6, PT, R133, 0x1, P6 ;  /* 0x000000018500780c */ /* 0x000fe400037c4270 */
[C---:B------:R-:W-:Y:S02]  /*6830*/  ISETP.LT.OR P0, PT, R135.reuse, 0x1, P0 ;  /* 0x000000018700780c */ /* 0x040fe40000701670 */
[----:B------:R-:W-:Y:S02]  /*6840*/  ISETP.LT.OR P6, PT, R135, 0x2, P6 ;  /* 0x000000028700780c */ /* 0x000fe400037c1670 */
[----:B------:R-:W-:Y:S02]  /*6850*/  FSEL R138, R4, -INF , !P0 ;  /* 0xff800000048a7808 */ /* 0x000fe40004000000 */
[----:B------:R-:W-:Y:S02]  /*6860*/  PLOP3.LUT P0, PT, PT, PT, UP2, 0x80, 0x0 ;  /* 0x000000000000781c */ /* 0x000fe40003f0f028 */
[----:B------:R-:W-:Y:S02]  /*6870*/  FSEL R136, R5, -INF , !P6 ;  /* 0xff80000005887808 */ /* 0x000fe40007000000 */
[----:B------:R-:W-:Y:S01]  /*6880*/  ISETP.GT.AND P0, PT, R133, 0x8, P0 ;  /* 0x000000088500780c */ /* 0x000fe20000704270 */
[----:B------:R-:W1:Y:S01]  /*6890*/  SHFL.IDX PT, R5, R137, 0x1, 0x1c1f ;  /* 0x003c1f0089057f89 */ /* 0x000e6200000e0000 */
[----:B------:R-:W-:Y:S02]  /*68a0*/  PLOP3.LUT P6, PT, PT, PT, UP2, 0x80, 0x0 ;  /* 0x000000000000781c */ /* 0x000fe40003fcf028 */
[----:B------:R-:W-:Y:S02]  /*68b0*/  ISETP.LT.OR P0, PT, R135, 0x9, P0 ;  /* 0x000000098700780c */ /* 0x000fe40000701670 */
[----:B------:R-:W-:Y:S02]  /*68c0*/  ISETP.GT.AND P6, PT, R133, 0x9, P6 ;  /* 0x000000098500780c */ /* 0x000fe400037c4270 */
[----:B------:R-:W-:Y:S02]  /*68d0*/  FSEL R134, R8, -INF , !P0 ;  /* 0xff80000008867808 */ /* 0x000fe40004000000 */
[----:B------:R-:W-:Y:S02]  /*68e0*/  PLOP3.LUT P0, PT, PT, PT, UP2, 0x80, 0x0 ;  /* 0x000000000000781c */ /* 0x000fe40003f0f028 */
[----:B------:R-:W-:Y:S02]  /*68f0*/  ISETP.LT.OR P6, PT, R135, 0xa, P6 ;  /* 0x0000000a8700780c */ /* 0x000fe400037c1670 */
[----:B------:R-:W-:Y:S02]  /*6900*/  ISETP.GT.AND P0, PT, R133, 0x10, P0 ;  /* 0x000000108500780c */ /* 0x000fe40000704270 */
[----:B------:R-:W-:Y:S02]  /*6910*/  FSEL R8, R9, -INF , !P6 ;  /* 0xff80000009087808 */ /* 0x000fe40007000000 */
[----:B------:R-:W-:Y:S02]  /*6920*/  ISETP.LT.OR P0, PT, R135, 0x11, P0 ;  /* 0x000000118700780c */ /* 0x000fe40000701670 */
[----:B------:R-:W-:Y:S02]  /*6930*/  PLOP3.LUT P6, PT, PT, PT, UP2, 0x80, 0x0 ;  /* 0x000000000000781c */ /* 0x000fe40003fcf028 */
[----:B------:R-:W-:Y:S02]  /*6940*/  FSEL R166, R12, -INF , !P0 ;  /* 0xff8000000ca67808 */ /* 0x000fe40004000000 */
[----:B------:R-:W-:Y:S01]  /*6950*/  PLOP3.LUT P0, PT, PT, PT, UP2, 0x80, 0x0 ;  /* 0x000000000000781c */ /* 0x000fe20003f0f028 */
[--C-:B-1----:R-:W-:Y:S01]  /*6960*/  IMAD.IADD R132, R132, 0x1, R5.reuse ;  /* 0x0000000184847824 */ /* 0x102fe200078e0205 */
[C---:B------:R-:W-:Y:S01]  /*6970*/  ISETP.GT.AND P6, PT, R133.reuse, 0x11, P6 ;  /* 0x000000118500780c */ /* 0x040fe200037c4270 */
[----:B------:R-:W-:Y:S01]  /*6980*/  IMAD.IADD R0, R0, 0x1, R5 ;  /* 0x0000000100007824 */ /* 0x000fe200078e0205 */
[----:B------:R-:W-:Y:S02]  /*6990*/  ISETP.GT.AND P0, PT, R133, 0x18, P0 ;  /* 0x000000188500780c */ /* 0x000fe40000704270 */
[C---:B------:R-:W-:Y:S02]  /*69a0*/  ISETP.LT.OR P6, PT, R135.reuse, 0x12, P6 ;  /* 0x000000128700780c */ /* 0x040fe400037c1670 */
[----:B------:R-:W-:Y:S02]  /*69b0*/  ISETP.LT.OR P0, PT, R135, 0x19, P0 ;  /* 0x000000198700780c */ /* 0x000fe40000701670 */
[----:B------:R-:W-:Y:S02]  /*69c0*/  FSEL R168, R13, -INF , !P6 ;  /* 0xff8000000da87808 */ /* 0x000fe40007000000 */
[----:B------:R-:W-:Y:S02]  /*69d0*/  FSEL R142, R16, -INF , !P0 ;  /* 0xff800000108e7808 */ /* 0x000fe40004000000 */
[----:B------:R-:W-:Y:S02]  /*69e0*/  PLOP3.LUT P0, PT, PT, PT, UP2, 0x80, 0x0 ;  /* 0x000000000000781c */ /* 0x000fe40003f0f028 */
[----:B------:R-:W-:Y:S02]  /*69f0*/  PLOP3.LUT P6, PT, PT, PT, UP2, 0x80, 0x0 ;  /* 0x000000000000781c */ /* 0x000fe40003fcf028 */
[C---:B------:R-:W-:Y:S02]  /*6a00*/  ISETP.GT.AND P0, PT, R133.reuse, 0x20, P0 ;  /* 0x000000208500780c */ /* 0x040fe40000704270 */
[----:B------:R-:W-:Y:S02]  /*6a10*/  ISETP.GT.AND P6, PT, R133, 0x19, P6 ;  /* 0x000000198500780c */ /* 0x000fe400037c4270 */
[C---:B------:R-:W-:Y:S02]  /*6a20*/  ISETP.LT.OR P0, PT, R135.reuse, 0x21, P0 ;  /* 0x000000218700780c */ /* 0x040fe40000701670 */
[----:B------:R-:W-:Y:S02]  /*6a30*/  ISETP.LT.OR P6, PT, R135, 0x1a, P6 ;  /* 0x0000001a8700780c */ /* 0x000fe400037c1670 */
[----:B------:R-:W-:Y:S02]  /*6a40*/  FSEL R158, R20, -INF , !P0 ;  /* 0xff800000149e7808 */ /* 0x000fe40004000000 */
[----:B------:R-:W-:Y:S02]  /*6a50*/  PLOP3.LUT P0, PT, PT, PT, UP2, 0x80, 0x0 ;  /* 0x000000000000781c */ /* 0x000fe40003f0f028 */
[----:B------:R-:W-:Y:S02]  /*6a60*/  FSEL R140, R17, -INF , !P6 ;  /* 0xff800000118c7808 */ /* 0x000fe40007000000 */
        /* <DEDUP_REMOVED lines=24> */
[----:B------:R-:W-:Y:S04]  /*6bf0*/  PLOP3.LUT P6, PT, PT, PT, UP2, 0x80, 0x0 ;  /* 0x000000000000781c */ /* 0x000fe80003fcf028 */
[----:B------:R-:W-:Y:S04]  /*6c00*/  ISETP.GT.AND P6, PT, R133, 0x39, P6 ;  /* 0x000000398500780c */ /* 0x000fe800037c4270 */
[----:B------:R-:W-:Y:S04]  /*6c10*/  ISETP.LT.OR P6, PT, R135, 0x3a, P6 ;  /* 0x0000003a8700780c */ /* 0x000fe800037c1670 */
[----:B------:R-:W-:Y:S01]  /*6c20*/  FSEL R146, R33, -INF , !P6 ;  /* 0xff80000021927808 */ /* 0x000fe20007000000 */
        /* <DEDUP_REMOVED lines=9> */
[----:B------:R-:W-:Y:S05]  /*6cc0*/  IMAD.MOV.U32 R4, RZ, RZ, 0x1 ;  /* 0x00000001ff047424 */ /* 0x000fea00078e00ff */
[----:B------:R-:W-:Y:S11]  /*6cd0*/  ISETP.NE.AND P0, PT, R4, c[0x0][0x32c], PT ;  /* 0x0000cb0004007a0c */ /* 0x000ff60003f05270 */
[----:B------:R-:W-:Y:S02]  /*6ce0*/  @!UPT UIADD3 URZ, URZ, URZ, URZ ;  /* 0x0000003f3f3ff290 */ /* 0x000fe4000fffe03f */
[----:B------:R-:W-:Y:S05]  /*6cf0*/  @P0 IMAD.HI.U32 R4, R5, c[0x0][0x330], RZ ;  /* 0x0000cc0005040a27 */ /* 0x000fea00078e00ff */
[----:B------:R-:W-:Y:S04]  /*6d00*/  @P0 SHF.R.U32.HI R5, RZ, c[0x0][0x334], R4 ;  /* 0x0000cd00ff050a19 */ /* 0x000fe80000011604 */
[----:B------:R-:W-:Y:S01]  /*6d10*/  LOP3.LUT R5, RZ, R5, RZ, 0x33, !PT ;  /* 0x00000005ff057212 */ /* 0x000fe200078e33ff */
[----:B------:R-:W-:-:S05]  /*6d20*/  BRA `(.L_x_417) ;  /* 0x0000005000007947 */ /* 0x000fca0003800000 */
.L_x_416:
[----:B------:R-:W-:Y:S04]  /*6d30*/  MOV R4, 0x1 ;  /* 0x0000000100047802 */ /* 0x000fe80000000f00 */
[----:B------:R-:W-:Y:S11]  /*6d40*/  ISETP.NE.AND P0, PT, R4, c[0x0][0x32c], PT ;  /* 0x0000cb0004007a0c */ /* 0x000ff60003f05270 */
[----:B------:R-:W-:Y:S02]  /*6d50*/  @!UPT UIADD3 URZ, URZ, URZ, URZ ;  /* 0x0000003f3f3ff290 */ /* 0x000fe4000fffe03f */
[----:B------:R-:W-:Y:S05]  /*6d60*/  @P0 IMAD.HI.U32 R4, R5, c[0x0][0x330], RZ ;  /* 0x0000cc0005040a27 */ /* 0x000fea00078e00ff */
[----:B------:R-:W-:Y:S02]  /*6d70*/  @P0 SHF.R.U32.HI R5, RZ, c[0x0][0x334], R4 ;  /* 0x0000cd00ff050a19 */ /* 0x000fe40000011604 */
.L_x_417:
[----:B------:R-:W-:Y:S05]  /*6d80*/  BSYNC B0 ;  /* 0x0000000000007941 */ /* 0x000fea0003800000 */
.L_x_415:
[----:B------:R-:W-:Y:S04]  /*6d90*/  IMAD.MOV.U32 R4, RZ, RZ, c[0x0][0x32c] ;  /* 0x0000cb00ff047624 */ /* 0x000fe800078e00ff */
[----:B------:R-:W-:Y:S04]  /*6da0*/  IMAD R9, R5, R4, -UR5 ;  /* 0x8000000505097e24 */ /* 0x000fe8000f8e0204 */
[----:B------:R-:W-:Y:S05]  /*6db0*/  IMAD.IADD R9, R9, 0x1, -R204 ;  /* 0x0000000109097824 */ /* 0x000fea00078e0acc */
[----:B------:R-:W-:Y:S02]  /*6dc0*/  IADD3 R5, R9, c[0x0][0x32c], RZ ;  /* 0x0000cb0009057a10 */ /* 0x000fe40007ffe0ff */
[----:B------:R-:W-:Y:S02]  /*6dd0*/  IMNMX R0, R0, R9, !PT ;  /* 0x0000000900007217 */ /* 0x000fe40007800200 */
[----:B------:R-:W-:Y:S02]  /*6de0*/  IMNMX R132, R132, R5, PT ;  /* 0x0000000584847217 */ /* 0x000fe40003800200 */
.L_x_414:
        /* <DEDUP_REMOVED lines=8> */
[----:B------:R-:W-:Y:S02]  /*6e70*/  FMNMX.FTZ R5, R138, R3, !PT ;  /* 0x000000038a057209 */ /* 0x000fe40007810000 */
[----:B------:R-:W-:Y:S02]  /*6e80*/  FSEL R13, R7, -INF , !P0 ;  /* 0xff800000070d7808 */ /* 0x000fe40004000000 */
[----:B------:R-:W-:Y:S02]  /*6e90*/  ISETP.GT.AND P6, PT, R0, 0x8, P6 ;  /* 0x000000080000780c */ /* 0x000fe400037c4270 */
[----:B------:R-:W-:Y:S02]  /*6ea0*/  PLOP3.LUT P0, PT, PT, PT, UP2, 0x80, 0x0 ;  /* 0x000000000000781c */ /* 0x000fe40003f0f028 */
[----:B------:R-:W-:Y:S02]  /*6eb0*/  FMNMX.FTZ R5, R136, R5, !PT ;  /* 0x0000000588057209 */ /* 0x000fe40007810000 */
[----:B------:R-:W-:Y:S02]  /*6ec0*/  ISETP.GT.AND P0, PT, R0, 0x9, P0 ;  /* 0x000000090000780c */ /* 0x000fe40000704270 */
[----:B------:R-:W-:Y:S02]  /*6ed0*/  ISETP.LT.OR P6, PT, R132, 0x9, P6 ;  /* 0x000000098400780c */ /* 0x000fe400037c1670 */
[----:B------:R-:W-:Y:S02]  /*6ee0*/  FMNMX.FTZ R5, R134, R5, !PT ;  /* 0x0000000586057209 */ /* 0x000fe40007810000 */
[----:B------:R-:W-:Y:S02]  /*6ef0*/  FSEL R9, R10, -INF , !P6 ;  /* 0xff8000000a097808 */ /* 0x000fe40007000000 */
[----:B------:R-:W-:Y:S02]  /*6f00*/  ISETP.LT.OR P0, PT, R132, 0xa, P0 ;  /* 0x0000000a8400780c */ /* 0x000fe40000701670 */
        /* <DEDUP_REMOVED lines=20> */
[----:B------:R-:W-:Y:S02]  /*7050*/  FMNMX.FTZ R5, R158, R5, !PT ;  /* 0x000000059e057209 */ /* 0x000fe40007810000 */
[----:B------:R-:W-:Y:S02]  /*7060*/  FSEL R143, R18, -INF , !P6 ;  /* 0xff800000128f7808 */ /* 0x000fe40007000000 */
[----:B------:R-:W-:Y:S02]  /*7070*/  FMNMX.FTZ R6, R13, R6, !PT ;  /* 0x000000060d067209 */ /* 0x000fe40007810000 */
[----:B------:R-:W-:Y:S02]  /*7080*/  ISETP.LT.OR P0, PT, R132, 0x1a, P0 ;  /* 0x0000001a8400780c */ /* 0x000fe40000701670 */
[----:B------:R-:W-:Y:S02]  /*7090*/  PLOP3.LUT P6, PT, PT, PT, UP2, 0x80, 0x0 ;  /* 0x000000000000781c */ /* 0x000fe40003fcf028 */
[----:B------:R-:W-:Y:S02]  /*70a0*/  FMNMX.FTZ R5, R156, R5, !PT ;  /* 0x000000059c057209 */ /* 0x000fe40007810000 */
[----:B------:R-:W-:Y:S02]  /*70b0*/  FSEL R141, R19, -INF , !P0 ;  /* 0xff800000138d7808 */ /* 0x000fe40004000000 */
[----:B------:R-:W-:Y:S02]  /*70c0*/  ISETP.GT.AND P6, PT, R0, 0x20, P6 ;  /* 0x000000200000780c */ /* 0x000fe400037c4270 */
[----:B------:R-:W-:Y:S02]  /*70d0*/  FMNMX.FTZ R6, R9, R6, !PT ;  /* 0x0000000609067209 */ /* 0x000fe40007810000 */
[----:B------:R-:W-:Y:S02]  /*70e0*/  PLOP3.LUT P0, PT, PT, PT, UP2, 0x80, 0x0 ;  /* 0x000000000000781c */ /* 0x000fe40003f0f028 */
[----:B------:R-:W-:Y:S02]  /*70f0*/  FMNMX.FTZ R5, R154, R5, !PT ;  /* 0x000000059a057209 */ /* 0x000fe40007810000 */
[----:B------:R-:W-:Y:S02]  /*7100*/  ISETP.GT.AND P0, PT, R0, 0x21, P0 ;  /* 0x000000210000780c */ /* 0x000fe40000704270 */
[----:B------:R-:W-:Y:S02]  /*7110*/  ISETP.LT.OR P6, PT, R132, 0x21, P6 ;  /* 0x000000218400780c */ /* 0x000fe400037c1670 */
[----:B------:R-:W-:Y:S02]  /*7120*/  FMNMX.FTZ R6, R11, R6, !PT ;  /* 0x000000060b067209 */ /* 0x000fe40007810000 */
[----:B------:R-:W-:Y:S02]  /*7130*/  FMNMX.FTZ R4, R152, R5, !PT ;  /* 0x0000000598047209 */ /* 0x000fe40007810000 */
[----:B------:R-:W-:Y:S02]  /*7140*/  FSEL R217, R22, -INF , !P6 ;  /* 0xff80000016d97808 */ /* 0x000fe40007000000 */
[----:B------:R-:W-:Y:S02]  /*7150*/  ISETP.LT.OR P0, PT, R132, 0x22, P0 ;  /* 0x000000228400780c */ /* 0x000fe40000701670 */
[----:B------:R-:W-:Y:S02]  /*7160*/  FMNMX.FTZ R6, R215, R6, !PT ;  /* 0x00000006d7067209 */ /* 0x000fe40007810000 */
[----:B------:R-:W-:Y:S02]  /*7170*/  PLOP3.LUT P6, PT, PT, PT, UP2, 0x80, 0x0 ;  /* 0x000000000000781c */ /* 0x000fe40003fcf028 */
[----:B------:R-:W-:Y:S02]  /*7180*/  FMNMX.FTZ R5, R151, R4, !PT ;  /* 0x0000000497057209 */ /* 0x000fe40007810000 */
[----:B------:R-:W-:Y:S02]  /*7190*/  FSEL R159, R23, -INF , !P0 ;  /* 0xff800000179f7808 */ /* 0x000fe40004000000 */
[----:B------:R-:W-:Y:S01]  /*71a0*/  ISETP.GT.AND P6, PT, R0, 0x28, P6 ;  /* 0x000000280000780c */ /* 0x000fe200037c4270 */
[----:B------:R-:W-:Y:S01]  /*71b0*/  LDSM.16.MT88.4 R20, [R190+0x100] ;  /* 0x00010000be14783b */ /* 0x000fe20000004200 */
[----:B------:R-:W-:Y:S02]  /*71c0*/  FMNMX.FTZ R6, R171, R6, !PT ;  /* 0x00000006ab067209 */ /* 0x000fe40007810000 */
[----:B------:R-:W-:Y:S02]  /*71d0*/  PLOP3.LUT P0, PT, PT, PT, UP2, 0x80, 0x0 ;  /* 0x000000000000781c */ /* 0x000fe40003f0f028 */
[----:B------:R-:W-:Y:S02]  /*71e0*/  FMNMX.FTZ R5, R150, R5, !PT ;  /* 0x0000000596057209 */ /* 0x000fe40007810000 */
[----:B------:R-:W-:Y:S02]  /*71f0*/  FMNMX.FTZ R6, R143, R6, !PT ;  /* 0x000000068f067209 */ /* 0x000fe40007810000 */
[----:B------:R-:W-:Y:S02]  /*7200*/  ISETP.GT.AND P0, PT, R0, 0x29, P0 ;  /* 0x000000290000780c */ /* 0x000fe40000704270 */
[----:B------:R-:W-:Y:S02]  /*7210*/  ISETP.LT.OR P6, PT, R132, 0x29, P6 ;  /* 0x000000298400780c */ /* 0x000fe400037c1670 */
[----:B------:R-:W-:Y:S02]  /*7220*/  FMNMX.FTZ R5, R148, R5, !PT ;  /* 0x0000000594057209 */ /* 0x000fe40007810000 */
[----:B------:R-:W-:Y:S02]  /*7230*/  FSEL R157, R26, -INF , !P6 ;  /* 0xff8000001a9d7808 */ /* 0x000fe40007000000 */
[----:B------:R-:W-:Y:S02]  /*7240*/  FMNMX.FTZ R6, R141, R6, !PT ;  /* 0x000000068d067209 */ /* 0x000fe40007810000 */
[----:B------:R-:W-:Y:S02]  /*7250*/  ISETP.LT.OR P0, PT, R132, 0x2a, P0 ;  /* 0x0000002a8400780c */ /* 0x000fe40000701670 */
[----:B------:R-:W-:Y:S02]  /*7260*/  PLOP3.LUT P6, PT, PT, PT, UP2, 0x80, 0x0 ;  /* 0x000000000000781c */ /* 0x000fe40003fcf028 */
[----:B------:R-:W-:Y:S02]  /*7270*/  FMNMX.FTZ R4, R146, R5, !PT ;  /* 0x0000000592047209 */ /* 0x000fe40007810000 */
[----:B------:R-:W-:Y:S02]  /*7280*/  FSEL R155, R27, -INF , !P0 ;  /* 0xff8000001b9b7808 */ /* 0x000fe40004000000 */
[C---:B------:R-:W-:Y:S01]  /*7290*/  ISETP.GT.AND P6, PT, R0.reuse, 0x30, P6 ;  /* 0x000000300000780c */ /* 0x040fe200037c4270 */
[----:B------:R-:W1:Y:S01]  /*72a0*/  SHFL.BFLY PT, R5, R4, 0x2, 0x1f ;  /* 0x0c401f0004057f89 */ /* 0x000e6200000e0000 */
[----:B------:R-:W-:Y:S02]  /*72b0*/  FMNMX.FTZ R6, R217, R6, !PT ;  /* 0x00000006d9067209 */ /* 0x000fe40007810000 */
        /* <DEDUP_REMOVED lines=8> */
[----:B------:R-:W-:Y:S02]  /*7340*/  FSEL R147, R31, -INF , !P0 ;  /* 0xff8000001f937808 */ /* 0x000fe40004000000 */
[----:B------:R-:W-:Y:S01]  /*7350*/  FMNMX.FTZ R10, R155, R6, !PT ;  /* 0x000000069b0a7209 */ /* 0x000fe20007810000 */
[----:B------:R-:W-:Y:S01]  /*7360*/  LDSM.16.MT88.4 R28, [R189+0x100] ;  /* 0x00010000bd1c783b */ /* 0x000fe20000004200 */
[----:B------:R-:W-:Y:S02]  /*7370*/  ISETP.GT.AND P6, PT, R0, 0x38, P6 ;  /* 0x000000380000780c */ /* 0x000fe400037c4270 */
[----:B------:R-:W-:Y:S01]  /*7380*/  PLOP3.LUT P0, PT, PT, PT, UP2, 0x80, 0x0 ;  /* 0x000000000000781c */ /* 0x000fe20003f0f028 */
[----:B------:R-:W-:Y:S01]  /*7390*/  UISETP.GT.AND UP2, UPT, UR20, UR4, UPT ;  /* 0x000000041400728c */ /* 0x000fe2000bf44270 */
[----:B------:R-:W-:Y:S01]  /*73a0*/  ISETP.LT.OR P6, PT, R132, 0x39, P6 ;  /* 0x000000398400780c */ /* 0x000fe200037c1670 */
[----:B------:R-:W-:Y:S01]  /*73b0*/  UIADD3 UR20, UR20, -0x1, URZ ;  /* 0xffffffff14147890 */ /* 0x000fe2000fffe03f */
[----:B------:R-:W-:Y:S02]  /*73c0*/  ISETP.GT.AND P0, PT, R0, 0x39, P0 ;  /* 0x000000390000780c */ /* 0x000fe40000704270 */
[----:B------:R-:W-:Y:S02]  /*73d0*/  FMNMX.FTZ R0, R149, R10, !PT ;  /* 0x0000000a95007209 */ /* 0x000fe40007810000 */
[----:B------:R-:W-:Y:S02]  /*73e0*/  FSEL R145, R34, -INF , !P6 ;  /* 0xff80000022917808 */ /* 0x000fe40007000000 */
[----:B------:R-:W-:Y:S02]  /*73f0*/  FMNMX.FTZ R0, R147, R0, !PT ;  /* 0x0000000093007209 */ /* 0x000fe40007810000 */
[----:B------:R-:W-:Y:S02]  /*7400*/  ISETP.LT.OR P0, PT, R132, 0x3a, P0 ;  /* 0x0000003a8400780c */ /* 0x000fe40000701670 */
[----:B------:R-:W-:Y:S02]  /*7410*/  FMNMX.FTZ R0, R145, R0, !PT ;  /* 0x0000000091007209 */ /* 0x000fe40007810000 */
[----:B------:R-:W-:Y:S02]  /*7420*/  FSEL R133, R35, -INF , !P0 ;  /* 0xff80000023857808 */ /* 0x000fe40004000000 */
[----:B-1----:R-:W-:Y:S02]  /*7430*/  FMNMX.FTZ R6, R4, R5, !PT ;  /* 0x0000000504067209 */ /* 0x002fe40007810000 */
[----:B------:R-:W-:Y:S03]  /*7440*/  FMNMX.FTZ R4, R133, R0, !PT ;  /* 0x0000000085047209 */ /* 0x000fe60007810000 */
[----:B------:R-:W1:Y:S08]  /*7450*/  SHFL.BFLY PT, R15, R6, 0x1, 0x1f ;  /* 0x0c201f00060f7f89 */ /* 0x000e7000000e0000 */
[----:B------:R-:W2:Y:S01]  /*7460*/  SHFL.BFLY PT, R7, R4, 0x2, 0x1f ;  /* 0x0c401f0004077f89 */ /* 0x000ea200000e0000 */
[----:B-1----:R-:W-:Y:S04]  /*7470*/  FMNMX.FTZ R0, R6, R15, !PT ;  /* 0x0000000f06007209 */ /* 0x002fe80007810000 */
[C---:B------:R-:W-:Y:S01]  /*7480*/  FSETP.NEU.FTZ.AND P0, PT, R0.reuse, -INF , PT ;  /* 0xff8000000000780b */ /* 0x040fe20003f1d000 */
[----:B------:R-:W-:Y:S01]  /*7490*/  FMUL.FTZ R153, R0, c[0x0][0x2d0] ;  /* 0x0000b40000997a20 */ /* 0x000fe20000410000 */
[----:B--2---:R-:W-:Y:S04]  /*74a0*/  FMNMX.FTZ R5, R4, R7, !PT ;  /* 0x0000000704057209 */ /* 0x004fe80007810000 */
[----:B------:R-:W-:Y:S02]  /*74b0*/  FSEL R153, R153, RZ, P0 ;  /* 0x000000ff99997208 */ /* 0x000fe40000000000 */
[----:B------:R-:W-:Y:S01]  /*74c0*/  FSEL R4, R0, RZ, P0 ;  /* 0x000000ff00047208 */ /* 0x000fe20000000000 */
[----:B------:R-:W1:Y:S02]  /*74d0*/  SHFL.BFLY PT, R132, R5, 0x1, 0x1f ;  /* 0x0c201f0005847f89 */ /* 0x000e6400000e0000 */
[----:B------:R-:W-:Y:S02]  /*74e0*/  FFMA.FTZ R160, R138, c[0x0][0x2d0], -R153 ;  /* 0x0000b4008aa07a23 */ /* 0x000fe40000010899 */
[----:B------:R-:W-:Y:S02]  /*74f0*/  FADD.FTZ R3, -R4, R3 ;  /* 0x0000000304037221 */ /* 0x000fe40000010100 */
[--C-:B------:R-:W-:Y:S02]  /*7500*/  FFMA.FTZ R135, R136, c[0x0][0x2d0], -R153.reuse ;  /* 0x0000b40088877a23 */ /* 0x100fe40000010899 */
[--C-:B------:R-:W-:Y:S01]  /*7510*/  FFMA.FTZ R134, R134, c[0x0][0x2d0], -R153.reuse ;  /* 0x0000b40086867a23 */ /* 0x100fe20000010899 */
[----:B------:R-:W-:Y:S01]  /*7520*/  MUFU.EX2 R160, R160 ;  /* 0x000000a000a07308 */ /* 0x000fe20000000800 */
[--C-:B------:R-:W-:Y:S02]  /*7530*/  FFMA.FTZ R161, R8, c[0x0][0x2d0], -R153.reuse ;  /* 0x0000b40008a17a23 */ /* 0x100fe40000010899 */
[----:B------:R-:W-:Y:S02]  /*7540*/  FMUL.FTZ R6, R3, c[0x0][0x2d0] ;  /* 0x0000b40003067a20 */ /* 0x000fe40000410000 */
[--C-:B------:R-:W-:Y:S02]  /*7550*/  FFMA.FTZ R169, R140, c[0x0][0x2d0], -R153.reuse ;  /* 0x0000b4008ca97a23 */ /* 0x100fe40000010899 */
[--C-:B------:R-:W-:Y:S02]  /*7560*/  FFMA.FTZ R218, R158, c[0x0][0x2d0], -R153.reuse ;  /* 0x0000b4009eda7a23 */ /* 0x100fe40000010899 */
[--C-:B------:R-:W-:Y:S01]  /*7570*/  FFMA.FTZ R219, R156, c[0x0][0x2d0], -R153.reuse ;  /* 0x0000b4009cdb7a23 */ /* 0x100fe20000010899 */
[----:B------:R-:W2:Y:S01]  /*7580*/  MUFU.EX2 R135, R135 ;  /* 0x0000008700877308 */ /* 0x000ea20000000800 */
[--C-:B------:R-:W-:Y:S02]  /*7590*/  FFMA.FTZ R220, R154, c[0x0][0x2d0], -R153.reuse ;  /* 0x0000b4009adc7a23 */ /* 0x100fe40000010899 */
[--C-:B------:R-:W-:Y:S01]  /*75a0*/  FFMA.FTZ R221, R152, c[0x0][0x2d0], -R153.reuse ;  /* 0x0000b40098dd7a23 */ /* 0x100fe20000010899 */
[----:B-1----:R-:W-:Y:S01]  /*75b0*/  FMNMX.FTZ R132, R132, R5, !PT ;  /* 0x0000000584847209 */ /* 0x002fe20007810000 */
[--C-:B------:R-:W-:Y:S02]  /*75c0*/  FFMA.FTZ R225, R151, c[0x0][0x2d0], -R153.reuse ;  /* 0x0000b40097e17a23 */ /* 0x100fe40000010899 */
[--C-:B------:R-:W-:Y:S01]  /*75d0*/  FFMA.FTZ R226, R150, c[0x0][0x2d0], -R153.reuse ;  /* 0x0000b40096e27a23 */ /* 0x100fe20000010899 */
[C---:B------:R-:W-:Y:S01]  /*75e0*/  FSETP.NEU.FTZ.AND P0, PT, R132.reuse, -INF , PT ;  /* 0xff8000008400780b */ /* 0x040fe20003f1d000 */
[----:B------:R-:W-:Y:S01]  /*75f0*/  FMUL.FTZ R144, R132, c[0x0][0x2d0] ;  /* 0x0000b40084907a20 */ /* 0x000fe20000410000 */
[----:B------:R-:W-:Y:S01]  /*7600*/  MUFU.EX2 R134, R134 ;  /* 0x0000008600867308 */ /* 0x000fe20000000800 */
[--C-:B------:R-:W-:Y:S01]  /*7610*/  FFMA.FTZ R227, R148, c[0x0][0x2d0], -R153.reuse ;  /* 0x0000b40094e37a23 */ /* 0x100fe20000010899 */
[----:B------:R-:W-:Y:S01]  /*7620*/  FSEL R5, R132, RZ, P0 ;  /* 0x000000ff84057208 */ /* 0x000fe20000000000 */
[--C-:B------:R-:W-:Y:S01]  /*7630*/  FFMA.FTZ R166, R166, c[0x0][0x2d0], -R153.reuse ;  /* 0x0000b400a6a67a23 */ /* 0x100fe20000010899 */
[----:B------:R-:W-:Y:S01]  /*7640*/  FSEL R144, R144, RZ, P0 ;  /* 0x000000ff90907208 */ /* 0x000fe20000000000 */
[--C-:B------:R-:W-:Y:S01]  /*7650*/  FFMA.FTZ R167, R168, c[0x0][0x2d0], -R153.reuse ;  /* 0x0000b400a8a77a23 */ /* 0x100fe20000010899 */
[----:B------:R-:W-:Y:S01]  /*7660*/  PLOP3.LUT P0, PT, PT, PT, UP2, 0x80, 0x0 ;  /* 0x000000000000781c */ /* 0x000fe20003f0f028 */
[----:B------:R-:W-:Y:S02]  /*7670*/  FADD.FTZ R5, -R5, R2 ;  /* 0x0000000205057221 */ /* 0x000fe40000010100 */
[--C-:B------:R-:W-:Y:S01]  /*7680*/  FFMA.FTZ R164, R13, c[0x0][0x2d0], -R144.reuse ;  /* 0x0000b4000da47a23 */ /* 0x100fe20000010890 */
[----:B------:R-:W1:Y:S01]  /*7690*/  MUFU.EX2 R161, R161 ;  /* 0x000000a100a17308 */ /* 0x000e620000000800 */
[----:B------:R-:W3:Y:S01]  /*76a0*/  LDSM.16.MT88.4 R12, [R195+0x100] ;  /* 0x00010000c30c783b */ /* 0x000ee20000004200 */
[--C-:B------:R-:W-:Y:S01]  /*76b0*/  FFMA.FTZ R165, R17, c[0x0][0x2d0], -R144.reuse ;  /* 0x0000b40011a57a23 */ /* 0x100fe20000010890 */
[----:B--2---:R-:W-:Y:S01]  /*76c0*/  F2FP.PACK_AB R136, R135, R160 ;  /* 0x000000a08788723e */ /* 0x004fe200000000ff */
[--C-:B------:R-:W-:Y:S02]  /*76d0*/  FFMA.FTZ R163, R9, c[0x0][0x2d0], -R144.reuse ;  /* 0x0000b40009a37a23 */ /* 0x100fe40000010890 */
[--C-:B------:R-:W-:Y:S02]  /*76e0*/  FFMA.FTZ R162, R11, c[0x0][0x2d0], -R144.reuse ;  /* 0x0000b4000ba27a23 */ /* 0x100fe40000010890 */
[----:B------:R-:W-:Y:S02]  /*76f0*/  FMUL.FTZ R2, R5, c[0x0][0x2d0] ;  /* 0x0000b40005027a20 */ /* 0x000fe40000410000 */
[----:B------:R-:W2:Y:S01]  /*7700*/  MUFU.EX2 R3, R6 ;  /* 0x0000000600037308 */ /* 0x000ea20000000800 */
[--C-:B------:R-:W-:Y:S02]  /*7710*/  FFMA.FTZ R168, R142, c[0x0][0x2d0], -R153.reuse ;  /* 0x0000b4008ea87a23 */ /* 0x100fe40000010899 */
[--C-:B------:R-:W-:Y:S02]  /*7720*/  FFMA.FTZ R216, R141, c[0x0][0x2d0], -R144.reuse ;  /* 0x0000b4008dd87a23 */ /* 0x100fe40000010890 */
[--C-:B------:R-:W-:Y:S02]  /*7730*/  FFMA.FTZ R222, R159, c[0x0][0x2d0], -R144.reuse ;  /* 0x0000b4009fde7a23 */ /* 0x100fe40000010890 */
[--C-:B------:R-:W-:Y:S02]  /*7740*/  FFMA.FTZ R223, R157, c[0x0][0x2d0], -R144.reuse ;  /* 0x0000b4009ddf7a23 */ /* 0x100fe40000010890 */
[----:B------:R-:W-:Y:S01]  /*7750*/  LDSM.16.MT88.4 R156, [R195+0x5900] ;  /* 0x00590000c39c783b */ /* 0x000fe20000004200 */
[----:B------:R-:W-:Y:S01]  /*7760*/  MUFU.EX2 R165, R165 ;  /* 0x000000a500a57308 */ /* 0x000fe20000000800 */
[--C-:B------:R-:W-:Y:S02]  /*7770*/  FFMA.FTZ R224, R155, c[0x0][0x2d0], -R144.reuse ;  /* 0x0000b4009be07a23 */ /* 0x100fe40000010890 */
[--C-:B------:R-:W-:Y:S01]  /*7780*/  FFMA.FTZ R229, R149, c[0x0][0x2d0], -R144.reuse ;  /* 0x0000b40095e57a23 */ /* 0x100fe20000010890 */
[----:B-1----:R-:W-:Y:S01]  /*7790*/  F2FP.PACK_AB R138, R161, R134 ;  /* 0x00000086a18a723e */ /* 0x002fe200000000ff */
[--C-:B------:R-:W-:Y:S02]  /*77a0*/  FFMA.FTZ R230, R147, c[0x0][0x2d0], -R144.reuse ;  /* 0x0000b40093e67a23 */ /* 0x100fe40000010890 */
[----:B------:R-:W-:Y:S01]  /*77b0*/  LDSM.16.MT88.4 R148, [R189+0x3900] ;  /* 0x00390000bd94783b */ /* 0x000fe20000004200 */
[--C-:B------:R-:W-:Y:S02]  /*77c0*/  FFMA.FTZ R231, R145, c[0x0][0x2d0], -R144.reuse ;  /* 0x0000b40091e77a23 */ /* 0x100fe40000010890 */
[----:B------:R-:W1:Y:S01]  /*77d0*/  MUFU.EX2 R164, R164 ;  /* 0x000000a400a47308 */ /* 0x000e620000000800 */
[----:B------:R-:W-:Y:S02]  /*77e0*/  FFMA.FTZ R153, R146, c[0x0][0x2d0], -R153 ;  /* 0x0000b40092997a23 */ /* 0x000fe40000010899 */
[--C-:B------:R-:W-:Y:S02]  /*77f0*/  FFMA.FTZ R170, R215, c[0x0][0x2d0], -R144.reuse ;  /* 0x0000b400d7aa7a23 */ /* 0x100fe40000010890 */
[C---:B--2---:R-:W-:Y:S02]  /*7800*/  FMUL.FTZ R4, R3.reuse, R128 ;  /* 0x0000008003047220 */ /* 0x044fe40000410000 */
        /* <DEDUP_REMOVED lines=8> */
[----:B------:R-:W2:Y:S01]  /*7890*/  MUFU.EX2 R162, R162 ;  /* 0x000000a200a27308 */ /* 0x000ea20000000800 */
[C---:B------:R-:W-:Y:S02]  /*78a0*/  FMUL.FTZ R32, R3.reuse, R124 ;  /* 0x0000007c03207220 */ /* 0x040fe40000410000 */
[----:B------:R-:W-:Y:S01]  /*78b0*/  FMUL.FTZ R33, R3, R125 ;  /* 0x0000007d03217220 */ /* 0x000fe20000410000 */
[----:B-1----:R-:W-:Y:S01]  /*78c0*/  F2FP.PACK_AB R137, R164, R165 ;  /* 0x000000a5a489723e */ /* 0x002fe200000000ff */
[--C-:B------:R-:W-:Y:S02]  /*78d0*/  FFMA.FTZ R215, R143, c[0x0][0x2d0], -R144.reuse ;  /* 0x0000b4008fd77a23 */ /* 0x100fe40000010890 */
[----:B------:R-:W-:Y:S01]  /*78e0*/  LDSM.16.MT88.4 R140, [R189+0x2900] ;  /* 0x00290000bd8c783b */ /* 0x000fe20000004200 */
[C---:B------:R-:W-:Y:S02]  /*78f0*/  FMUL.FTZ R36, R3.reuse, R36 ;  /* 0x0000002403247220 */ /* 0x040fe40000410000 */
[----:B------:R-:W1:Y:S01]  /*7900*/  MUFU.EX2 R2, R2 ;  /* 0x0000000200027308 */ /* 0x000e620000000800 */
[C---:B------:R-:W-:Y:S02]  /*7910*/  FMUL.FTZ R37, R3.reuse, R37 ;  /* 0x0000002503257220 */ /* 0x040fe40000410000 */
[C---:B------:R-:W-:Y:S02]  /*7920*/  FMUL.FTZ R40, R3.reuse, R40 ;  /* 0x0000002803287220 */ /* 0x040fe40000410000 */
[C---:B------:R-:W-:Y:S02]  /*7930*/  FMUL.FTZ R41, R3.reuse, R41 ;  /* 0x0000002903297220 */ /* 0x040fe40000410000 */
[C---:B------:R-:W-:Y:S02]  /*7940*/  FMUL.FTZ R44, R3.reuse, R44 ;  /* 0x0000002c032c7220 */ /* 0x040fe40000410000 */
[C---:B------:R-:W-:Y:S01]  /*7950*/  FMUL.FTZ R45, R3.reuse, R45 ;  /* 0x0000002d032d7220 */ /* 0x040fe20000410000 */
[----:B------:R4:W-:Y:S01]  /*7960*/  MUFU.EX2 R228, R153 ;  /* 0x0000009900e47308 */ /* 0x0009e20000000800 */
[C---:B------:R-:W-:Y:S02]  /*7970*/  FMUL.FTZ R48, R3.reuse, R48 ;  /* 0x0000003003307220 */ /* 0x040fe40000410000 */
[C---:B------:R-:W-:Y:S01]  /*7980*/  FMUL.FTZ R49, R3.reuse, R49 ;  /* 0x0000003103317220 */ /* 0x040fe20000410000 */
[----:B--2---:R-:W-:Y:S01]  /*7990*/  F2FP.PACK_AB R139, R162, R163 ;  /* 0x000000a3a28b723e */ /* 0x004fe200000000ff */
[C---:B------:R-:W-:Y:S02]  /*79a0*/  FMUL.FTZ R52, R3.reuse, R52 ;  /* 0x0000003403347220 */ /* 0x040fe40000410000 */
[C---:B------:R-:W-:Y:S02]  /*79b0*/  FMUL.FTZ R53, R3.reuse, R53 ;  /* 0x0000003503357220 */ /* 0x040fe40000410000 */
[C---:B------:R-:W-:Y:S01]  /*79c0*/  FMUL.FTZ R56, R3.reuse, R56 ;  /* 0x0000003803387220 */ /* 0x040fe20000410000 */
[----:B------:R-:W-:Y:S01]  /*79d0*/  MUFU.EX2 R166, R166 ;  /* 0x000000a600a67308 */ /* 0x000fe20000000800 */
[C---:B------:R-:W-:Y:S02]  /*79e0*/  FMUL.FTZ R57, R3.reuse, R57 ;  /* 0x0000003903397220 */ /* 0x040fe40000410000 */
[C---:B------:R-:W-:Y:S02]  /*79f0*/  FMUL.FTZ R60, R3.reuse, R60 ;  /* 0x0000003c033c7220 */ /* 0x040fe40000410000 */
[C---:B-1----:R-:W-:Y:S02]  /*7a00*/  FMUL.FTZ R6, R2.reuse, R130 ;  /* 0x0000008202067220 */ /* 0x042fe40000410000 */
[C---:B------:R-:W-:Y:S02]  /*7a10*/  FMUL.FTZ R7, R2.reuse, R131 ;  /* 0x0000008302077220 */ /* 0x040fe40000410000 */
[----:B------:R-:W-:Y:S01]  /*7a20*/  LDSM.16.MT88.4 R128, [R190+0x2900] ;  /* 0x00290000be80783b */ /* 0x000fe20000004200 */
[C---:B------:R-:W-:Y:S01]  /*7a30*/  FMUL.FTZ R10, R2.reuse, R102 ;  /* 0x00000066020a7220 */ /* 0x040fe20000410000 */
[----:B------:R-:W1:Y:S01]  /*7a40*/  MUFU.EX2 R167, R167 ;  /* 0x000000a700a77308 */ /* 0x000e620000000800 */
[C---:B------:R-:W-:Y:S02]  /*7a50*/  FMUL.FTZ R11, R2.reuse, R103 ;  /* 0x00000067020b7220 */ /* 0x040fe40000410000 */
[C---:B---3--:R-:W-:Y:S03]  /*7a60*/  HMMA.16816.F32 R4, R136.reuse, R12, R4 ;  /* 0x0000000c8804723c */ /* 0x048fe60000001804 */
[----:B------:R-:W2:Y:S02]  /*7a70*/  LDSM.16.MT88.4 R100, [R188+0x100] ;  /* 0x00010000bc64783b */ /* 0x000ea40000004200 */
[C---:B------:R-:W-:Y:S02]  /*7a80*/  FMUL.FTZ R18, R2.reuse, R110 ;  /* 0x0000006e02127220 */ /* 0x040fe40000410000 */
[C---:B------:R-:W-:Y:S01]  /*7a90*/  FMUL.FTZ R12, R3.reuse, R104 ;  /* 0x00000068030c7220 */ /* 0x040fe20000410000 */
[C---:B------:R-:W-:Y:S01]  /*7aa0*/  HMMA.16816.F32 R8, R136.reuse, R14, R8 ;  /* 0x0000000e8808723c */ /* 0x040fe20000001808 */
[----:B------:R-:W-:Y:S02]  /*7ab0*/  MUFU.EX2 R168, R168 ;  /* 0x000000a800a87308 */ /* 0x000fe40000000800 */
[----:B----4-:R-:W-:Y:S01]  /*7ac0*/  LDSM.16.MT88.4 R152, [R188+0x3900] ;  /* 0x00390000bc98783b */ /* 0x010fe20000004200 */
[C---:B------:R-:W-:Y:S02]  /*7ad0*/  FMUL.FTZ R13, R3.reuse, R105 ;  /* 0x00000069030d7220 */ /* 0x040fe40000410000 */
[C---:B------:R-:W-:Y:S02]  /*7ae0*/  FMUL.FTZ R19, R2.reuse, R111 ;  /* 0x0000006f02137220 */ /* 0x040fe40000410000 */
[C---:B------:R-:W-:Y:S03]  /*7af0*/  FMUL.FTZ R14, R2.reuse, R106 ;  /* 0x0000006a020e7220 */ /* 0x040fe60000410000 */
[----:B------:R-:W-:Y:S01]  /*7b00*/  LDSM.16.MT88.4 R108, [R190+0x2100] ;  /* 0x00210000be6c783b */ /* 0x000fe20000004200 */
[C---:B------:R-:W-:Y:S01]  /*7b10*/  FMUL.FTZ R15, R2.reuse, R107 ;  /* 0x0000006b020f7220 */ /* 0x040fe20000410000 */
[----:B------:R-:W3:Y:S01]  /*7b20*/  MUFU.EX2 R169, R169 ;  /* 0x000000a900a97308 */ /* 0x000ee20000000800 */
[C---:B------:R-:W-:Y:S02]  /*7b30*/  FMUL.FTZ R26, R2.reuse, R118 ;  /* 0x00000076021a7220 */ /* 0x040fe40000410000 */
[C---:B------:R-:W-:Y:S02]  /*7b40*/  FMUL.FTZ R27, R2.reuse, R119 ;  /* 0x00000077021b7220 */ /* 0x040fe40000410000 */
[C---:B------:R-:W-:Y:S01]  /*7b50*/  FMUL.FTZ R34, R2.reuse, R126 ;  /* 0x0000007e02227220 */ /* 0x040fe20000410000 */
[C---:B------:R-:W-:Y:S01]  /*7b60*/  HMMA.16816.F32 R12, R136.reuse, R20, R12 ;  /* 0x00000014880c723c */ /* 0x040fe2000000180c */
[----:B------:R-:W4:Y:S02]  /*7b70*/  LDSM.16.MT88.4 R104, [R195+0x2100] ;  /* 0x00210000c368783b */ /* 0x000f240000004200 */
[C---:B------:R-:W-:Y:S01]  /*7b80*/  FMUL.FTZ R35, R2.reuse, R127 ;  /* 0x0000007f02237220 */ /* 0x040fe20000410000 */
[----:B------:R-:W-:Y:S01]  /*7b90*/  MUFU.EX2 R170, R170 ;  /* 0x000000aa00aa7308 */ /* 0x000fe20000000800 */
[C---:B------:R-:W-:Y:S02]  /*7ba0*/  FMUL.FTZ R38, R2.reuse, R38 ;  /* 0x0000002602267220 */ /* 0x040fe40000410000 */
[C---:B------:R-:W-:Y:S01]  /*7bb0*/  FMUL.FTZ R20, R3.reuse, R112 ;  /* 0x0000007003147220 */ /* 0x040fe20000410000 */
[C---:B------:R-:W-:Y:S01]  /*7bc0*/  HMMA.16816.F32 R16, R136.reuse, R22, R16 ;  /* 0x000000168810723c */ /* 0x040fe20000001810 */
[----:B------:R-:W-:Y:S03]  /*7bd0*/  LDSM.16.MT88.4 R116, [R190+0x900] ;  /* 0x00090000be74783b */ /* 0x000fe60000004200 */
[C---:B------:R-:W-:Y:S02]  /*7be0*/  FMUL.FTZ R21, R3.reuse, R113 ;  /* 0x0000007103157220 */ /* 0x040fe40000410000 */
[C---:B------:R-:W-:Y:S01]  /*7bf0*/  FMUL.FTZ R39, R2.reuse, R39 ;  /* 0x0000002702277220 */ /* 0x040fe20000410000 */
[----:B------:R-:W-:Y:S01]  /*7c00*/  MUFU.EX2 R215, R215 ;  /* 0x000000d700d77308 */ /* 0x000fe20000000800 */
[C---:B------:R-:W-:Y:S01]  /*7c10*/  FMUL.FTZ R22, R2.reuse, R114 ;  /* 0x0000007202167220 */ /* 0x040fe20000410000 */
[----:B------:R-:W-:Y:S03]  /*7c20*/  LDSM.16.MT88.4 R124, [R195+0x2900] ;  /* 0x00290000c37c783b */ /* 0x000fe60000004200 */
[C---:B------:R-:W-:Y:S02]  /*7c30*/  FMUL.FTZ R23, R2.reuse, R115 ;  /* 0x0000007302177220 */ /* 0x040fe40000410000 */
[C---:B------:R-:W-:Y:S02]  /*7c40*/  FMUL.FTZ R42, R2.reuse, R42 ;  /* 0x0000002a022a7220 */ /* 0x040fe40000410000 */
[C---:B------:R-:W-:Y:S01]  /*7c50*/  FMUL.FTZ R43, R2.reuse, R43 ;  /* 0x0000002b022b7220 */ /* 0x040fe20000410000 */
[----:B------:R-:W-:Y:S01]  /*7c60*/  LDSM.16.MT88.4 R112, [R195+0x900] ;  /* 0x00090000c370783b */ /* 0x000fe20000004200 */
[C---:B------:R-:W-:Y:S01]  /*7c70*/  FMUL.FTZ R46, R2.reuse, R46 ;  /* 0x0000002e022e7220 */ /* 0x040fe20000410000 */
[C---:B------:R-:W-:Y:S01]  /*7c80*/  HMMA.16816.F32 R20, R136.reuse, R28, R20 ;  /* 0x0000001c8814723c */ /* 0x040fe20000001814 */
[----:B------:R-:W5:Y:S02]  /*7c90*/  MUFU.EX2 R216, R216 ;  /* 0x000000d800d87308 */ /* 0x000f640000000800 */
[C---:B------:R-:W-:Y:S02]  /*7ca0*/  FMUL.FTZ R47, R2.reuse, R47 ;  /* 0x0000002f022f7220 */ /* 0x040fe40000410000 */
[C---:B------:R-:W-:Y:S02]  /*7cb0*/  FMUL.FTZ R50, R2.reuse, R50 ;  /* 0x0000003202327220 */ /* 0x040fe40000410000 */
[C---:B------:R-:W-:Y:S01]  /*7cc0*/  FMUL.FTZ R28, R3.reuse, R120 ;  /* 0x00000078031c7220 */ /* 0x040fe20000410000 */
[C---:B------:R-:W-:Y:S03]  /*7cd0*/  HMMA.16816.F32 R24, R136.reuse, R30, R24 ;  /* 0x0000001e8818723c */ /* 0x040fe60000001818 */
[----:B------:R-:W-:Y:S01]  /*7ce0*/  MUFU.EX2 R218, R218 ;  /* 0x000000da00da7308 */ /* 0x000fe20000000800 */
[C---:B------:R-:W-:Y:S02]  /*7cf0*/  FMUL.FTZ R29, R3.reuse, R121 ;  /* 0x00000079031d7220 */ /* 0x040fe40000410000 */
[C---:B------:R-:W-:Y:S02]  /*7d00*/  FMUL.FTZ R51, R2.reuse, R51 ;  /* 0x0000003302337220 */ /* 0x040fe40000410000 */
[C---:B------:R-:W-:Y:S04]  /*7d10*/  FMUL.FTZ R30, R2.reuse, R122 ;  /* 0x0000007a021e7220 */ /* 0x040fe80000410000 */
[C---:B------:R-:W-:Y:S01]  /*7d20*/  FMUL.FTZ R31, R2.reuse, R123 ;  /* 0x0000007b021f7220 */ /* 0x040fe20000410000 */
[----:B------:R-:W-:Y:S01]  /*7d30*/  MUFU.EX2 R219, R219 ;  /* 0x000000db00db7308 */ /* 0x000fe20000000800 */
[----:B------:R-:W-:Y:S01]  /*7d40*/  LDSM.16.MT88.4 R120, [R188+0x900] ;  /* 0x00090000bc78783b */ /* 0x000fe20000004200 */
[C---:B------:R-:W-:Y:S02]  /*7d50*/  FMUL.FTZ R54, R2.reuse, R54 ;  /* 0x0000003602367220 */ /* 0x040fe40000410000 */
[C---:B------:R-:W-:Y:S02]  /*7d60*/  FMUL.FTZ R55, R2.reuse, R55 ;  /* 0x0000003702377220 */ /* 0x040fe40000410000 */
[C---:B--2---:R-:W-:Y:S03]  /*7d70*/  HMMA.16816.F32 R28, R136.reuse, R100, R28 ;  /* 0x00000064881c723c */ /* 0x044fe6000000181c */
[C---:B------:R-:W-:Y:S01]  /*7d80*/  FMUL.FTZ R58, R2.reuse, R58 ;  /* 0x0000003a023a7220 */ /* 0x040fe20000410000 */
[----:B------:R-:W-:Y:S01]  /*7d90*/  MUFU.EX2 R220, R220 ;  /* 0x000000dc00dc7308 */ /* 0x000fe20000000800 */
[C---:B------:R-:W-:Y:S02]  /*7da0*/  FMUL.FTZ R59, R2.reuse, R59 ;  /* 0x0000003b023b7220 */ /* 0x040fe40000410000 */
[C---:B------:R-:W-:Y:S01]  /*7db0*/  FMUL.FTZ R61, R3.reuse, R61 ;  /* 0x0000003d033d7220 */ /* 0x040fe20000410000 */
[C---:B------:R-:W-:Y:S01]  /*7dc0*/  HMMA.16816.F32 R32, R136.reuse, R102, R32 ;  /* 0x000000668820723c */ /* 0x040fe20000001820 */
[----:B------:R-:W2:Y:S03]  /*7dd0*/  LDSM.16.MT88.4 R100, [R189+0x2100] ;  /* 0x00210000bd64783b */ /* 0x000ea60000004200 */
[C---:B------:R-:W-:Y:S02]  /*7de0*/  FMUL.FTZ R62, R2.reuse, R62 ;  /* 0x0000003e023e7220 */ /* 0x040fe40000410000 */
[C---:B------:R-:W-:Y:S01]  /*7df0*/  FMUL.FTZ R63, R2.reuse, R63 ;  /* 0x0000003f023f7220 */ /* 0x040fe20000410000 */
[----:B------:R-:W-:Y:S01]  /*7e00*/  MUFU.EX2 R221, R221 ;  /* 0x000000dd00dd7308 */ /* 0x000fe20000000800 */
[C---:B----4-:R-:W-:Y:S04]  /*7e10*/  HMMA.16816.F32 R36, R136.reuse, R104, R36 ;  /* 0x000000688824723c */ /* 0x050fe80000001824 */
[C---:B------:R-:W-:Y:S02]  /*7e20*/  FMUL.FTZ R64, R3.reuse, R64 ;  /* 0x0000004003407220 */ /* 0x040fe40000410000 */
[C---:B------:R-:W-:Y:S02]  /*7e30*/  FMUL.FTZ R65, R3.reuse, R65 ;  /* 0x0000004103417220 */ /* 0x040fe40000410000 */
[C---:B------:R-:W-:Y:S01]  /*7e40*/  HMMA.16816.F32 R40, R136.reuse, R106, R40 ;  /* 0x0000006a8828723c */ /* 0x040fe20000001828 */
[----:B------:R-:W4:Y:S01]  /*7e50*/  LDSM.16.MT88.4 R104, [R188+0x2100] ;  /* 0x00210000bc68783b */ /* 0x000f220000004200 */
[----:B------:R-:W-:Y:S02]  /*7e60*/  MUFU.EX2 R222, R222 ;  /* 0x000000de00de7308 */ /* 0x000fe40000000800 */
[C---:B------:R-:W-:Y:S02]  /*7e70*/  FMUL.FTZ R66, R2.reuse, R66 ;  /* 0x0000004202427220 */ /* 0x040fe40000410000 */
[C---:B------:R-:W-:Y:S02]  /*7e80*/  FMUL.FTZ R67, R2.reuse, R67 ;  /* 0x0000004302437220 */ /* 0x040fe40000410000 */
[C---:B------:R-:W-:Y:S04]  /*7e90*/  HMMA.16816.F32 R44, R136.reuse, R108, R44 ;  /* 0x0000006c882c723c */ /* 0x040fe8000000182c */
[C---:B------:R-:W-:Y:S01]  /*7ea0*/  FMUL.FTZ R68, R3.reuse, R68 ;  /* 0x0000004403447220 */ /* 0x040fe20000410000 */
[----:B------:R-:W-:Y:S01]  /*7eb0*/  MUFU.EX2 R223, R223 ;  /* 0x000000df00df7308 */ /* 0x000fe20000000800 */
[C---:B------:R-:W-:Y:S02]  /*7ec0*/  FMUL.FTZ R69, R3.reuse, R69 ;  /* 0x0000004503457220 */ /* 0x040fe40000410000 */
[C---:B------:R-:W-:Y:S01]  /*7ed0*/  HMMA.16816.F32 R48, R136.reuse, R110, R48 ;  /* 0x0000006e8830723c */ /* 0x040fe20000001830 */
[----:B------:R-:W1:Y:S03]  /*7ee0*/  LDSM.16.MT88.4 R108, [R195+0x4100] ;  /* 0x00410000c36c783b */ /* 0x000e660000004200 */
[C---:B------:R-:W-:Y:S02]  /*7ef0*/  FMUL.FTZ R70, R2.reuse, R70 ;  /* 0x0000004602467220 */ /* 0x040fe40000410000 */
[C---:B------:R-:W-:Y:S01]  /*7f00*/  FMUL.FTZ R71, R2.reuse, R71 ;  /* 0x0000004702477220 */ /* 0x040fe20000410000 */
[----:B------:R-:W-:Y:S01]  /*7f10*/  MUFU.EX2 R224, R224 ;  /* 0x000000e000e07308 */ /* 0x000fe20000000800 */
[C---:B------:R-:W-:Y:S01]  /*7f20*/  FMUL.FTZ R72, R3.reuse, R72 ;  /* 0x0000004803487220 */ /* 0x040fe20000410000 */
[C---:B--2---:R-:W-:Y:S03]  /*7f30*/  HMMA.16816.F32 R52, R136.reuse, R100, R52 ;  /* 0x000000648834723c */ /* 0x044fe60000001834 */
[C---:B------:R-:W-:Y:S02]  /*7f40*/  FMUL.FTZ R73, R3.reuse, R73 ;  /* 0x0000004903497220 */ /* 0x040fe40000410000 */
[C---:B------:R-:W-:Y:S02]  /*7f50*/  FMUL.FTZ R74, R2.reuse, R74 ;  /* 0x0000004a024a7220 */ /* 0x040fe40000410000 */
[C---:B------:R-:W-:Y:S01]  /*7f60*/  FMUL.FTZ R75, R2.reuse, R75 ;  /* 0x0000004b024b7220 */ /* 0x040fe20000410000 */
[C---:B------:R-:W-:Y:S01]  /*7f70*/  HMMA.16816.F32 R56, R136.reuse, R102, R56 ;  /* 0x000000668838723c */ /* 0x040fe20000001838 */
[----:B------:R-:W2:Y:S01]  /*7f80*/  LDSM.16.MT88.4 R100, [R190+0x4100] ;  /* 0x00410000be64783b */ /* 0x000ea20000004200 */
[----:B------:R-:W-:Y:S02]  /*7f90*/  MUFU.EX2 R225, R225 ;  /* 0x000000e100e17308 */ /* 0x000fe40000000800 */
[C---:B------:R-:W-:Y:S02]  /*7fa0*/  FMUL.FTZ R76, R3.reuse, R76 ;  /* 0x0000004c034c7220 */ /* 0x040fe40000410000 */
[C---:B------:R-:W-:Y:S02]  /*7fb0*/  FMUL.FTZ R77, R3.reuse, R77 ;  /* 0x0000004d034d7220 */ /* 0x040fe40000410000 */
[C---:B----4-:R-:W-:Y:S04]  /*7fc0*/  HMMA.16816.F32 R60, R136.reuse, R104, R60 ;  /* 0x00000068883c723c */ /* 0x050fe8000000183c */
[C---:B------:R-:W-:Y:S01]  /*7fd0*/  FMUL.FTZ R78, R2.reuse, R78 ;  /* 0x0000004e024e7220 */ /* 0x040fe20000410000 */
[----:B------:R-:W-:Y:S01]  /*7fe0*/  MUFU.EX2 R226, R226 ;  /* 0x000000e200e27308 */ /* 0x000fe20000000800 */
[C---:B------:R-:W-:Y:S02]  /*7ff0*/  FMUL.FTZ R79, R2.reuse, R79 ;  /* 0x0000004f024f7220 */ /* 0x040fe40000410000 */
[C---:B------:R-:W-:Y:S01]  /*8000*/  HMMA.16816.F32 R64, R136.reuse, R106, R64 ;  /* 0x0000006a8840723c */ /* 0x040fe20000001840 */
[----:B------:R-:W4:Y:S03]  /*8010*/  LDSM.16.MT88.4 R104, [R189+0x4100] ;  /* 0x00410000bd68783b */ /* 0x000f260000004200 */
[C---:B------:R-:W-:Y:S02]  /*8020*/  FMUL.FTZ R80, R3.reuse, R80 ;  /* 0x0000005003507220 */ /* 0x040fe40000410000 */
[C---:B------:R-:W-:Y:S01]  /*8030*/  FMUL.FTZ R81, R3.reuse, R81 ;  /* 0x0000005103517220 */ /* 0x040fe20000410000 */
[----:B------:R-:W-:Y:S01]  /*8040*/  MUFU.EX2 R227, R227 ;  /* 0x000000e300e37308 */ /* 0x000fe20000000800 */
[C---:B-1----:R-:W-:Y:S04]  /*8050*/  HMMA.16816.F32 R68, R136.reuse, R108, R68 ;  /* 0x0000006c8844723c */ /* 0x042fe80000001844 */
[C---:B------:R-:W-:Y:S02]  /*8060*/  FMUL.FTZ R82, R2.reuse, R82 ;  /* 0x0000005202527220 */ /* 0x040fe40000410000 */
[C---:B------:R-:W-:Y:S02]  /*8070*/  FMUL.FTZ R83, R2.reuse, R83 ;  /* 0x0000005302537220 */ /* 0x040fe40000410000 */
[C---:B------:R-:W-:Y:S01]  /*8080*/  HMMA.16816.F32 R72, R136.reuse, R110, R72 ;  /* 0x0000006e8848723c */ /* 0x040fe20000001848 */
[----:B------:R-:W1:Y:S01]  /*8090*/  LDSM.16.MT88.4 R108, [R188+0x4100] ;  /* 0x00410000bc6c783b */ /* 0x000e620000004200 */
[----:B------:R-:W-:Y:S02]  /*80a0*/  MUFU.EX2 R229, R229 ;  /* 0x000000e500e57308 */ /* 0x000fe40000000800 */
[C---:B------:R-:W-:Y:S02]  /*80b0*/  FMUL.FTZ R84, R3.reuse, R84 ;  /* 0x0000005403547220 */ /* 0x040fe40000410000 */
[----:B------:R-:W-:Y:S02]  /*80c0*/  FMUL.FTZ R85, R3, R85 ;  /* 0x0000005503557220 */ /* 0x000fe40000410000 */
[C---:B------:R-:W-:Y:S01]  /*80d0*/  FMUL.FTZ R86, R2.reuse, R86 ;  /* 0x0000005602567220 */ /* 0x040fe20000410000 */
[C---:B--2---:R-:W-:Y:S03]  /*80e0*/  HMMA.16816.F32 R76, R136.reuse, R100, R76 ;  /* 0x00000064884c723c */ /* 0x044fe6000000184c */
[C---:B------:R-:W-:Y:S01]  /*80f0*/  FMUL.FTZ R87, R2.reuse, R87 ;  /* 0x0000005702577220 */ /* 0x040fe20000410000 */
[----:B------:R-:W-:Y:S01]  /*8100*/  MUFU.EX2 R230, R230 ;  /* 0x000000e600e67308 */ /* 0x000fe20000000800 */
[--C-:B------:R-:W-:Y:S02]  /*8110*/  FFMA.FTZ R171, R171, c[0x0][0x2d0], -R144.reuse ;  /* 0x0000b400abab7a23 */ /* 0x100fe40000010890 */
[C---:B------:R-:W-:Y:S01]  /*8120*/  FMUL.FTZ R88, R3.reuse, R88 ;  /* 0x0000005803587220 */ /* 0x040fe20000410000 */
[C---:B------:R-:W-:Y:S04]  /*8130*/  HMMA.16816.F32 R80, R136.reuse, R102, R80 ;  /* 0x000000668850723c */ /* 0x040fe80000001850 */
[----:B------:R-:W-:Y:S01]  /*8140*/  FMUL.FTZ R89, R3, R89 ;  /* 0x0000005903597220 */ /* 0x000fe20000410000 */
[----:B------:R-:W-:Y:S01]  /*8150*/  F2FP.PACK_AB R100, R167, R166 ;  /* 0x000000a6a764723e */ /* 0x000fe200000000ff */
[C---:B------:R-:W-:Y:S01]  /*8160*/  FMUL.FTZ R90, R2.reuse, R90 ;  /* 0x0000005a025a7220 */ /* 0x040fe20000410000 */
[----:B---3--:R-:W-:Y:S01]  /*8170*/  F2FP.PACK_AB R102, R169, R168 ;  /* 0x000000a8a966723e */ /* 0x008fe200000000ff */
[C---:B----4-:R-:W-:Y:S01]  /*8180*/  HMMA.16816.F32 R84, R136.reuse, R104, R84 ;  /* 0x000000688854723c */ /* 0x050fe20000001854 */
[----:B------:R-:W2:Y:S03]  /*8190*/  MUFU.EX2 R171, R171 ;  /* 0x000000ab00ab7308 */ /* 0x000ea60000000800 */
[----:B------:R-:W-:Y:S01]  /*81a0*/  FMUL.FTZ R91, R2, R91 ;  /* 0x0000005b025b7220 */ /* 0x000fe20000410000 */
[----:B-----5:R-:W-:Y:S01]  /*81b0*/  F2FP.PACK_AB R103, R216, R215 ;  /* 0x000000d7d867723e */ /* 0x020fe200000000ff */
[C---:B------:R-:W-:Y:S02]  /*81c0*/  FMUL.FTZ R92, R3.reuse, R92 ;  /* 0x0000005c035c7220 */ /* 0x040fe40000410000 */
[C---:B------:R-:W-:Y:S03]  /*81d0*/  FMUL.FTZ R93, R3.reuse, R93 ;  /* 0x0000005d035d7220 */ /* 0x040fe60000410000 */
[C---:B------:R-:W-:Y:S01]  /*81e0*/  HMMA.16816.F32 R88, R136.reuse, R106, R88 ;  /* 0x0000006a8858723c */ /* 0x040fe20000001858 */
[----:B------:R-:W3:Y:S01]  /*81f0*/  LDSM.16.MT88.4 R104, [R189+0x900] ;  /* 0x00090000bd68783b */ /* 0x000ee20000004200 */
[----:B------:R-:W-:Y:S01]  /*8200*/  MUFU.EX2 R231, R231 ;  /* 0x000000e700e77308 */ /* 0x000fe20000000800 */
[C---:B------:R-:W-:Y:S02]  /*8210*/  FMUL.FTZ R94, R2.reuse, R94 ;  /* 0x0000005e025e7220 */ /* 0x040fe40000410000 */
[C---:B------:R-:W-:Y:S02]  /*8220*/  FMUL.FTZ R95, R2.reuse, R95 ;  /* 0x0000005f025f7220 */ /* 0x040fe40000410000 */
[C---:B------:R-:W-:Y:S02]  /*8230*/  FMUL.FTZ R96, R3.reuse, R96 ;  /* 0x0000006003607220 */ /* 0x040fe40000410000 */
[----:B------:R-:W-:Y:S03]  /*8240*/  FMUL.FTZ R97, R3, R97 ;  /* 0x0000006103617220 */ /* 0x000fe60000410000 */
[C---:B-1----:R-:W-:Y:S03]  /*8250*/  HMMA.16816.F32 R92, R136.reuse, R108, R92 ;  /* 0x0000006c885c723c */ /* 0x042fe6000000185c */
[C---:B------:R-:W-:Y:S01]  /*8260*/  FMUL.FTZ R98, R2.reuse, R98 ;  /* 0x0000006202627220 */ /* 0x040fe20000410000 */
[----:B--2---:R-:W-:Y:S01]  /*8270*/  F2FP.PACK_AB R101, R171, R170 ;  /* 0x000000aaab65723e */ /* 0x004fe200000000ff */
[C---:B------:R-:W-:Y:S02]  /*8280*/  FMUL.FTZ R99, R2.reuse, R99 ;  /* 0x0000006302637220 */ /* 0x040fe40000410000 */
[--C-:B------:R-:W-:Y:S02]  /*8290*/  FFMA.FTZ R217, R217, c[0x0][0x2d0], -R144.reuse ;  /* 0x0000b400d9d97a23 */ /* 0x100fe40000010890 */
[----:B------:R-:W-:Y:S03]  /*82a0*/  FFMA.FTZ R144, R133, c[0x0][0x2d0], -R144 ;  /* 0x0000b40085907a23 */ /* 0x000fe60000010890 */
[----:B------:R-:W-:Y:S01]  /*82b0*/  HMMA.16816.F32 R96, R136, R110, R96 ;  /* 0x0000006e8860723c */ /* 0x000fe20000001860 */
[----:B------:R-:W1:Y:S01]  /*82c0*/  LDSM.16.MT88.4 R108, [R188+0x2900] ;  /* 0x00290000bc6c783b */ /* 0x000e620000004200 */
[----:B------:R2:W-:Y:S01]  /*82d0*/  MUFU.EX2 R232, R144 ;  /* 0x0000009000e87308 */ /* 0x0005e20000000800 */
[----:B------:R-:W-:Y:S02]  /*82e0*/  FFMA.FTZ R160, R3, R206, R160 ;  /* 0x000000ce03a07223 */ /* 0x000fe400000100a0 */
[----:B------:R-:W-:Y:S02]  /*82f0*/  FFMA.FTZ R165, R2, R207, R165 ;  /* 0x000000cf02a57223 */ /* 0x000fe400000100a5 */
[----:B------:R-:W-:Y:S01]  /*8300*/  FADD.FTZ R135, R135, R160 ;  /* 0x000000a087877221 */ /* 0x000fe20000010000 */
[C---:B------:R-:W-:Y:S01]  /*8310*/  HMMA.16816.F32 R4, R100.reuse, R112, R4 ;  /* 0x000000706404723c */ /* 0x040fe20000001804 */
[----:B------:R-:W-:Y:S03]  /*8320*/  LDSM.16.MT88.4 R136, [R189+0x3100] ;  /* 0x00310000bd88783b */ /* 0x000fe60000004200 */
[----:B------:R-:W4:Y:S01]  /*8330*/  MUFU.EX2 R217, R217 ;  /* 0x000000d900d97308 */ /* 0x000f220000000800 */
[----:B------:R-:W-:Y:S02]  /*8340*/  FADD.FTZ R164, R164, R165 ;  /* 0x000000a5a4a47221 */ /* 0x000fe40000010000 */
[----:B------:R-:W-:Y:S01]  /*8350*/  FADD.FTZ R134, R134, R135 ;  /* 0x0000008786867221 */ /* 0x000fe20000010000 */
[C---:B------:R-:W-:Y:S01]  /*8360*/  HMMA.16816.F32 R8, R100.reuse, R114, R8 ;  /* 0x000000726408723c */ /* 0x040fe20000001808 */
[----:B------:R-:W-:Y:S03]  /*8370*/  LDSM.16.MT88.4 R112, [R190+0x4900] ;  /* 0x00490000be70783b */ /* 0x000fe60000004200 */
[----:B------:R-:W-:Y:S02]  /*8380*/  FADD.FTZ R3, R163, R164 ;  /* 0x000000a4a3037221 */ /* 0x000fe40000010000 */
[----:B------:R-:W-:Y:S02]  /*8390*/  FADD.FTZ R161, R161, R134 ;  /* 0x00000086a1a17221 */ /* 0x000fe40000010000 */
[C---:B------:R-:W-:Y:S01]  /*83a0*/  HMMA.16816.F32 R12, R100.reuse, R116, R12 ;  /* 0x00000074640c723c */ /* 0x040fe2000000180c */
[----:B--2---:R-:W-:Y:S03]  /*83b0*/  LDSM.16.MT88.4 R144, [R190+0x3900] ;  /* 0x00390000be90783b */ /* 0x004fe60000004200 */
[----:B------:R-:W-:Y:S02]  /*83c0*/  FADD.FTZ R3, R162, R3 ;  /* 0x00000003a2037221 */ /* 0x000fe40000010000 */
[----:B------:R-:W-:Y:S02]  /*83d0*/  FADD.FTZ R166, R166, R161 ;  /* 0x000000a1a6a67221 */ /* 0x000fe40000010000 */
[C---:B------:R-:W-:Y:S01]  /*83e0*/  HMMA.16816.F32 R16, R100.reuse, R118, R16 ;  /* 0x000000766410723c */ /* 0x040fe20000001810 */
[----:B------:R-:W-:Y:S03]  /*83f0*/  LDSM.16.MT88.4 R116, [R189+0x4900] ;  /* 0x00490000bd74783b */ /* 0x000fe60000004200 */
[----:B------:R-:W-:Y:S01]  /*8400*/  FADD.FTZ R2, R170, R3 ;  /* 0x00000003aa027221 */ /* 0x000fe20000010000 */
[----:B------:R-:W-:Y:S01]  /*8410*/  MOV R3, R0 ;  /* 0x0000000000037202 */ /* 0x000fe20000000f00 */
[----:B------:R-:W-:Y:S02]  /*8420*/  FADD.FTZ R167, R167, R166 ;  /* 0x000000a6a7a77221 */ /* 0x000fe40000010000 */
[C---:B---3--:R-:W-:Y:S04]  /*8430*/  HMMA.16816.F32 R20, R100.reuse, R104, R20 ;  /* 0x000000686414723c */ /* 0x048fe80000001814 */
[----:B------:R-:W-:Y:S02]  /*8440*/  FADD.FTZ R2, R171, R2 ;  /* 0x00000002ab027221 */ /* 0x000fe40000010000 */
[----:B------:R-:W-:Y:S02]  /*8450*/  FADD.FTZ R168, R168, R167 ;  /* 0x000000a7a8a87221 */ /* 0x000fe40000010000 */
[C---:B------:R-:W-:Y:S01]  /*8460*/  HMMA.16816.F32 R24, R100.reuse, R106, R24 ;  /* 0x0000006a6418723c */ /* 0x040fe20000001818 */
[----:B------:R-:W2:Y:S03]  /*8470*/  LDSM.16.MT88.4 R104, [R195+0x4900] ;  /* 0x00490000c368783b */ /* 0x000ea60000004200 */
[----:B------:R-:W-:Y:S01]  /*8480*/  FADD.FTZ R215, R215, R2 ;  /* 0x00000002d7d77221 */ /* 0x000fe20000010000 */
[----:B------:R-:W-:Y:S01]  /*8490*/  MOV R2, R132 ;  /* 0x0000008400027202 */ /* 0x000fe20000000f00 */
[----:B------:R-:W-:Y:S02]  /*84a0*/  FADD.FTZ R169, R169, R168 ;  /* 0x000000a8a9a97221 */ /* 0x000fe40000010000 */
[C---:B------:R-:W-:Y:S04]  /*84b0*/  HMMA.16816.F32 R28, R100.reuse, R120, R28 ;  /* 0x00000078641c723c */ /* 0x040fe8000000181c */
[----:B------:R-:W-:Y:S04]  /*84c0*/  FADD.FTZ R216, R216, R215 ;  /* 0x000000d7d8d87221 */ /* 0x000fe80000010000 */
        /* <DEDUP_REMOVED lines=19> */
[----:B------:R-:W3:Y:S07]  /*8600*/  LDSM.16.MT88.4 R112, [R189+0x1100] ;  /* 0x00110000bd70783b */ /* 0x000eee0000004200 */
[C---:B------:R-:W-:Y:S08]  /*8610*/  HMMA.16816.F32 R84, R100.reuse, R116, R84 ;  /* 0x000000746454723c */ /* 0x040ff00000001854 */
[C---:B------:R-:W-:Y:S01]  /*8620*/  HMMA.16816.F32 R88, R100.reuse, R118, R88 ;  /* 0x000000766458723c */ /* 0x040fe20000001858 */
[----:B------:R-:W5:Y:S07]  /*8630*/  LDSM.16.MT88.4 R116, [R195+0x3100] ;  /* 0x00310000c374783b */ /* 0x000f6e0000004200 */
[C---:B-1----:R-:W-:Y:S08]  /*8640*/  HMMA.16816.F32 R92, R100.reuse, R108, R92 ;  /* 0x0000006c645c723c */ /* 0x042ff0000000185c */
[----:B------:R-:W-:Y:S01]  /*8650*/  HMMA.16816.F32 R96, R100, R110, R96 ;  /* 0x0000006e6460723c */ /* 0x000fe20000001860 */
[----:B------:R-:W-:Y:S06]  /*8660*/  LDSM.16.MT88.4 R108, [R195+0x5100] ;  /* 0x00510000c36c783b */ /* 0x000fec0000004200 */
[----:B------:R-:W-:Y:S01]  /*8670*/  F2FP.PACK_AB R100, R219, R218 ;  /* 0x000000dadb64723e */ /* 0x000fe200000000ff */
[----:B------:R-:W-:Y:S01]  /*8680*/  FADD.FTZ R218, R218, R169 ;  /* 0x000000a9dada7221 */ /* 0x000fe20000010000 */
[----:B------:R-:W-:Y:S03]  /*8690*/  F2FP.PACK_AB R102, R221, R220 ;  /* 0x000000dcdd66723e */ /* 0x000fe600000000ff */
[----:B----4-:R-:W-:Y:S01]  /*86a0*/  F2FP.PACK_AB R101, R222, R217 ;  /* 0x000000d9de65723e */ /* 0x010fe200000000ff */
[----:B------:R-:W-:Y:S01]  /*86b0*/  FADD.FTZ R217, R217, R216 ;  /* 0x000000d8d9d97221 */ /* 0x000fe20000010000 */
[----:B------:R-:W-:Y:S01]  /*86c0*/  F2FP.PACK_AB R103, R224, R223 ;  /* 0x000000dfe067723e */ /* 0x000fe200000000ff */
[----:B------:R-:W-:Y:S02]  /*86d0*/  FADD.FTZ R219, R219, R218 ;  /* 0x000000dadbdb7221 */ /* 0x000fe40000010000 */
[----:B------:R-:W-:Y:S02]  /*86e0*/  FADD.FTZ R222, R222, R217 ;  /* 0x000000d9dede7221 */ /* 0x000fe40000010000 */
[----:B------:R-:W-:Y:S02]  /*86f0*/  FADD.FTZ R220, R220, R219 ;  /* 0x000000dbdcdc7221 */ /* 0x000fe40000010000 */
[C---:B--2---:R-:W-:Y:S03]  /*8700*/  HMMA.16816.F32 R4, R100.reuse, R104, R4 ;  /* 0x000000686404723c */ /* 0x044fe60000001804 */
[----:B------:R-:W-:Y:S02]  /*8710*/  FADD.FTZ R223, R223, R222 ;  /* 0x000000dedfdf7221 */ /* 0x000fe40000010000 */
[----:B------:R-:W-:Y:S02]  /*8720*/  FADD.FTZ R220, R221, R220 ;  /* 0x000000dcdddc7221 */ /* 0x000fe40000010000 */
[----:B------:R-:W-:Y:S01]  /*8730*/  FADD.FTZ R224, R224, R223 ;  /* 0x000000dfe0e07221 */ /* 0x000fe20000010000 */
[C---:B------:R-:W-:Y:S01]  /*8740*/  HMMA.16816.F32 R8, R100.reuse, R106, R8 ;  /* 0x0000006a6408723c */ /* 0x040fe20000001808 */
[----:B------:R-:W1:Y:S07]  /*8750*/  LDSM.16.MT88.4 R104, [R188+0x3100] ;  /* 0x00310000bc68783b */ /* 0x000e6e0000004200 */
[C---:B------:R-:W-:Y:S08]  /*8760*/  HMMA.16816.F32 R12, R100.reuse, R120, R12 ;  /* 0x00000078640c723c */ /* 0x040ff0000000180c */
[C---:B------:R-:W-:Y:S08]  /*8770*/  HMMA.16816.F32 R16, R100.reuse, R122, R16 ;  /* 0x0000007a6410723c */ /* 0x040ff00000001810 */
[C---:B---3--:R-:W-:Y:S08]  /*8780*/  HMMA.16816.F32 R20, R100.reuse, R112, R20 ;  /* 0x000000706414723c */ /* 0x048ff00000001814 */
[C---:B------:R-:W-:Y:S01]  /*8790*/  HMMA.16816.F32 R24, R100.reuse, R114, R24 ;  /* 0x000000726418723c */ /* 0x040fe20000001818 */
[----:B------:R-:W2:Y:S07]  /*87a0*/  LDSM.16.MT88.4 R112, [R190+0x5100] ;  /* 0x00510000be70783b */ /* 0x000eae0000004200 */
[C---:B------:R-:W-:Y:S08]  /*87b0*/  HMMA.16816.F32 R28, R100.reuse, R124, R28 ;  /* 0x0000007c641c723c */ /* 0x040ff0000000181c */
[C---:B------:R-:W-:Y:S01]  /*87c0*/  HMMA.16816.F32 R32, R100.reuse, R126, R32 ;  /* 0x0000007e6420723c */ /* 0x040fe20000001820 */
[----:B------:R-:W-:Y:S07]  /*87d0*/  LDSM.16.MT88.4 R124, [R188+0x1900] ;  /* 0x00190000bc7c783b */ /* 0x000fee0000004200 */
[C---:B-----5:R-:W-:Y:S08]  /*87e0*/  HMMA.16816.F32 R36, R100.reuse, R116, R36 ;  /* 0x000000746424723c */ /* 0x060ff00000001824 */
[C---:B------:R-:W-:Y:S01]  /*87f0*/  HMMA.16816.F32 R40, R100.reuse, R118, R40 ;  /* 0x000000766428723c */ /* 0x040fe20000001828 */
[----:B------:R-:W3:Y:S07]  /*8800*/  LDSM.16.MT88.4 R116, [R189+0x5100] ;  /* 0x00510000bd74783b */ /* 0x000eee0000004200 */
[C---:B------:R-:W-:Y:S08]  /*8810*/  HMMA.16816.F32 R44, R100.reuse, R128, R44 ;  /* 0x00000080642c723c */ /* 0x040ff0000000182c */
[C---:B------:R-:W-:Y:S08]  /*8820*/  HMMA.16816.F32 R48, R100.reuse, R130, R48 ;  /* 0x000000826430723c */ /* 0x040ff00000001830 */
[C---:B------:R-:W-:Y:S07]  /*8830*/  HMMA.16816.F32 R52, R100.reuse, R136, R52 ;  /* 0x000000886434723c */ /* 0x040fee0000001834 */
[----:B------:R-:W-:Y:S01]  /*8840*/  F2FP.PACK_AB R136, R226, R225 ;  /* 0x000000e1e288723e */ /* 0x000fe200000000ff */
[C---:B------:R-:W-:Y:S04]  /*8850*/  HMMA.16816.F32 R56, R100.reuse, R138, R56 ;  /* 0x0000008a6438723c */ /* 0x040fe80000001838 */
[----:B------:R-:W-:Y:S01]  /*8860*/  F2FP.PACK_AB R137, R230, R229 ;  /* 0x000000e5e689723e */ /* 0x000fe200000000ff */
[----:B------:R-:W-:Y:S02]  /*8870*/  FADD.FTZ R225, R225, R220 ;  /* 0x000000dce1e17221 */ /* 0x000fe40000010000 */
[----:B------:R-:W-:Y:S01]  /*8880*/  F2FP.PACK_AB R138, R228, R227 ;  /* 0x000000e3e48a723e */ /* 0x000fe200000000ff */
[C---:B-1----:R-:W-:Y:S04]  /*8890*/  HMMA.16816.F32 R60, R100.reuse, R104, R60 ;  /* 0x00000068643c723c */ /* 0x042fe8000000183c */
[----:B------:R-:W-:Y:S01]  /*88a0*/  F2FP.PACK_AB R139, R232, R231 ;  /* 0x000000e7e88b723e */ /* 0x000fe200000000ff */
[----:B------:R-:W-:Y:S02]  /*88b0*/  FADD.FTZ R229, R229, R224 ;  /* 0x000000e0e5e57221 */ /* 0x000fe40000010000 */
[----:B------:R-:W-:Y:S01]  /*88c0*/  FADD.FTZ R226, R226, R225 ;  /* 0x000000e1e2e27221 */ /* 0x000fe20000010000 */
[C---:B------:R-:W-:Y:S01]  /*88d0*/  HMMA.16816.F32 R64, R100.reuse, R106, R64 ;  /* 0x0000006a6440723c */ /* 0x040fe20000001840 */
[----:B------:R-:W1:Y:S03]  /*88e0*/  LDSM.16.MT88.4 R104, [R188+0x5100] ;  /* 0x00510000bc68783b */ /* 0x000e660000004200 */
[----:B------:R-:W-:Y:S02]  /*88f0*/  FADD.FTZ R230, R230, R229 ;  /* 0x000000e5e6e67221 */ /* 0x000fe40000010000 */
[----:B------:R-:W-:Y:S02]  /*8900*/  FADD.FTZ R227, R227, R226 ;  /* 0x000000e2e3e37221 */ /* 0x000fe40000010000 */
[C---:B------:R-:W-:Y:S04]  /*8910*/  HMMA.16816.F32 R68, R100.reuse, R108, R68 ;  /* 0x0000006c6444723c */ /* 0x040fe80000001844 */
[----:B------:R-:W-:Y:S02]  /*8920*/  FADD.FTZ R207, R231, R230 ;  /* 0x000000e6e7cf7221 */ /* 0x000fe40000010000 */
[----:B------:R-:W-:Y:S02]  /*8930*/  FADD.FTZ R206, R228, R227 ;  /* 0x000000e3e4ce7221 */ /* 0x000fe40000010000 */
[C---:B------:R-:W-:Y:S01]  /*8940*/  HMMA.16816.F32 R72, R100.reuse, R110, R72 ;  /* 0x0000006e6448723c */ /* 0x040fe20000001848 */
[----:B------:R-:W4:Y:S03]  /*8950*/  LDSM.16.MT88.4 R108, [R195+0x1900] ;  /* 0x00190000c36c783b */ /* 0x000f260000004200 */
[----:B------:R-:W-:Y:S04]  /*8960*/  FADD.FTZ R207, R232, R207 ;  /* 0x000000cfe8cf7221 */ /* 0x000fe80000010000 */
[C---:B--2---:R-:W-:Y:S08]  /*8970*/  HMMA.16816.F32 R76, R100.reuse, R112, R76 ;  /* 0x00000070644c723c */ /* 0x044ff0000000184c */
[C---:B------:R-:W-:Y:S01]  /*8980*/  HMMA.16816.F32 R80, R100.reuse, R114, R80 ;  /* 0x000000726450723c */ /* 0x040fe20000001850 */
[----:B------:R-:W2:Y:S07]  /*8990*/  LDSM.16.MT88.4 R112, [R190+0x1900] ;  /* 0x00190000be70783b */ /* 0x000eae0000004200 */
[C---:B---3--:R-:W-:Y:S08]  /*89a0*/  HMMA.16816.F32 R84, R100.reuse, R116, R84 ;  /* 0x000000746454723c */ /* 0x048ff00000001854 */
[C---:B------:R-:W-:Y:S01]  /*89b0*/  HMMA.16816.F32 R88, R100.reuse, R118, R88 ;  /* 0x000000766458723c */ /* 0x040fe20000001858 */
[----:B------:R-:W3:Y:S07]  /*89c0*/  LDSM.16.MT88.4 R116, [R189+0x1900] ;  /* 0x00190000bd74783b */ /* 0x000eee0000004200 */
[C---:B-1----:R-:W-:Y:S08]  /*89d0*/  HMMA.16816.F32 R92, R100.reuse, R104, R92 ;  /* 0x00000068645c723c */ /* 0x042ff0000000185c */
[----:B------:R-:W-:Y:S08]  /*89e0*/  HMMA.16816.F32 R96, R100, R106, R96 ;  /* 0x0000006a6460723c */ /* 0x000ff00000001860 */
[C---:B----4-:R-:W-:Y:S01]  /*89f0*/  HMMA.16816.F32 R128, R136.reuse, R108, R4 ;  /* 0x0000006c8880723c */ /* 0x050fe20000001804 */
[----:B------:R-:W1:Y:S07]  /*8a00*/  LDSM.16.MT88.4 R4, [R190+0x5900] ;  /* 0x00590000be04783b */ /* 0x000e6e0000004200 */
[C---:B------:R-:W-:Y:S01]  /*8a10*/  HMMA.16816.F32 R100, R136.reuse, R110, R8 ;  /* 0x0000006e8864723c */ /* 0x040fe20000001808 */
[----:B------:R-:W4:Y:S07]  /*8a20*/  LDSM.16.MT88.4 R8, [R189+0x5900] ;  /* 0x00590000bd08783b */ /* 0x000f2e0000004200 */
[C---:B--2---:R-:W-:Y:S01]  /*8a30*/  HMMA.16816.F32 R104, R136.reuse, R112, R12 ;  /* 0x000000708868723c */ /* 0x044fe2000000180c */
[----:B------:R-:W2:Y:S07]  /*8a40*/  LDSM.16.MT88.4 R12, [R188+0x5900] ;  /* 0x00590000bc0c783b */ /* 0x000eae0000004200 */
[C---:B------:R-:W-:Y:S08]  /*8a50*/  HMMA.16816.F32 R108, R136.reuse, R114, R16 ;  /* 0x00000072886c723c */ /* 0x040ff00000001810 */
[C---:B---3--:R-:W-:Y:S08]  /*8a60*/  HMMA.16816.F32 R112, R136.reuse, R116, R20 ;  /* 0x000000748870723c */ /* 0x048ff00000001814 */
[C---:B------:R-:W-:Y:S08]  /*8a70*/  HMMA.16816.F32 R116, R136.reuse, R118, R24 ;  /* 0x000000768874723c */ /* 0x040ff00000001818 */
        /* <DEDUP_REMOVED lines=12> */
[C---:B-1----:R-:W-:Y:S08]  /*8b40*/  HMMA.16816.F32 R76, R136.reuse, R4, R76 ;  /* 0x00000004884c723c */ /* 0x042ff0000000184c */
[C---:B------:R-:W-:Y:S08]  /*8b50*/  HMMA.16816.F32 R80, R136.reuse, R6, R80 ;  /* 0x000000068850723c */ /* 0x040ff00000001850 */
[C---:B----4-:R-:W-:Y:S07]  /*8b60*/  HMMA.16816.F32 R84, R136.reuse, R8, R84 ;  /* 0x000000088854723c */ /* 0x050fee0000001854 */
[----:B------:R-:W-:Y:S01]  /*8b70*/  MOV R8, R132 ;  /* 0x0000008400087202 */ /* 0x000fe20000000f00 */
[C---:B------:R-:W-:Y:S08]  /*8b80*/  HMMA.16816.F32 R88, R136.reuse, R10, R88 ;  /* 0x0000000a8858723c */ /* 0x040ff00000001858 */
[C---:B--2---:R-:W-:Y:S08]  /*8b90*/  HMMA.16816.F32 R92, R136.reuse, R12, R92 ;  /* 0x0000000c885c723c */ /* 0x044ff0000000185c */
[----:B------:R-:W-:Y:S01]  /*8ba0*/  HMMA.16816.F32 R96, R136, R14, R96 ;  /* 0x0000000e8860723c */ /* 0x000fe20000001860 */
[----:B------:R-:W-:-:S07]  /*8bb0*/  @P0 BRA `(.L_x_418) ;  /* 0xffffc89000000947 */ /* 0x000fce000383ffff */
.L_x_407:
[----:B------:R-:W1:Y:S01]  /*8bc0*/  S2UR UR26, SR_CTAID.X ;  /* 0x00000000001a79c3 */ /* 0x000e620000002500 */
[----:B------:R-:W-:Y:S01]  /*8bd0*/  UMOV UR25, 0x1 ;  /* 0x0000000100197882 */ /* 0x000fe20000000000 */
[----:B------:R-:W-:Y:S01]  /*8be0*/  PLOP3.LUT P0, PT, PT, PT, UP0, 0x40, 0x0 ;  /* 0x000000000000781c */ /* 0x000fe20003f0e808 */
[----:B------:R-:W-:-:S02]  /*8bf0*/  ULDC UR21, c[0x0][0x168] ;  /* 0x00005a0000157ab9 */ /* 0x000fc40000000800 */
[----:B------:R-:W-:Y:S02]  /*8c00*/  ULDC.64 UR4, c[0x0][0x2c8] ;  /* 0x0000b20000047ab9 */ /* 0x000fe40000000a00 */
[----:B------:R-:W-:Y:S02]  /*8c10*/  UIADD3 UR21, UR25, -UR21, URZ ;  /* 0x8000001519157290 */ /* 0x000fe4000fffe03f */
[----:B------:R-:W-:Y:S02]  /*8c20*/  ULDC UR24, c[0x0][0x2ac] ;  /* 0x0000ab0000187ab9 */ /* 0x000fe40000000800 */
[----:B-1----:R-:W-:-:S04]  /*8c30*/  ULEA UR26, UR26, 0x7f, 0x7 ;  /* 0x0000007f1a1a7891 */ /* 0x002fc8000f8e383f */
[----:B------:R-:W-:-:S03]  /*8c40*/  UIMAD.WIDE.U32 UR28, UR26, UR4, URZ ;  /* 0x000000041a1c72a5 */ /* 0x000fc6000f8e003f */
[----:B------:R-:W-:Y:S02]  /*8c50*/  ULDC UR4, c[0x0][0x1d0] ;  /* 0x0000740000047ab9 */ /* 0x000fe40000000800 */
[----:B------:R-:W-:Y:S02]  /*8c60*/  UIMAD UR4, UR24, UR4, UR21 ;  /* 0x00000004180472a4 */ /* 0x000fe4000f8e0215 */
[----:B------:R-:W-:Y:S02]  /*8c70*/  @UP1 USHF.R.U32.HI UR26, URZ, UR5, UR29 ;  /* 0x000000053f1a1299 */ /* 0x000fe4000801161d */
[----:B------:R-:W-:Y:S02]  /*8c80*/  ULDC UR21, c[0x0][0x324] ;  /* 0x0000c90000157ab9 */ /* 0x000fe40000000800 */
[----:B------:R-:W-:-:S04]  /*8c90*/  UIADD3 UR24, UR4, UR26, URZ ;  /* 0x0000001a04187290 */ /* 0x000fc8000fffe03f */
[----:B------:R-:W-:Y:S01]  /*8ca0*/  UIADD3 UR21, UR24, -UR21, URZ ;  /* 0x8000001518157290 */ /* 0x000fe2000fffe03f */
[----:B------:R-:W-:Y:S05]  /*8cb0*/  @P0 BRA `(.L_x_419) ;  /* 0x0000016000000947 */ /* 0x000fea0003800000 */
[----:B------:R-:W-:-:S06]  /*8cc0*/  UISETP.GT.AND UP2, UPT, UR24, -0x1, UPT ;  /* 0xffffffff1800788c */ /* 0x000fcc000bf44270 */
[----:B------:R-:W-:-:S13]  /*8cd0*/  PLOP3.LUT P0, PT, PT, PT, UP2, 0x80, 0x0 ;  /* 0x000000000000781c */ /* 0x000fda0003f0f028 */
[----:B------:R-:W-:Y:S05]  /*8ce0*/  @P0 BRA `(.L_x_420) ;  /* 0x0000009000000947 */ /* 0x000fea0003800000 */
[----:B------:R-:W-:Y:S02]  /*8cf0*/  ULDC UR4, c[0x0][0x32c] ;  /* 0x0000cb0000047ab9 */ /* 0x000fe40000000800 */
[----:B------:R-:W-:Y:S02]  /*8d00*/  UISETP.NE.AND UP2, UPT, UR25, UR4, UPT ;  /* 0x000000041900728c */ /* 0x000fe4000bf45270 */
[----:B------:R-:W-:Y:S02]  /*8d10*/  ULOP3.LUT UR24, URZ, UR24, URZ, 0x33, !UPT ;  /* 0x000000183f187292 */ /* 0x000fe4000f8e333f */
[----:B------:R-:W-:Y:S02]  /*8d20*/  ULDC.64 UR4, c[0x0][0x330] ;  /* 0x0000cc0000047ab9 */ /* 0x000fe40000000a00 */
[----:B------:R-:W-:-:S07]  /*8d30*/  UIMAD.WIDE.U32 UR26, UR24, UR4, URZ ;  /* 0x00000004181a72a5 */ /* 0x000fce000f8e003f */
[----:B------:R-:W-:Y:S02]  /*8d40*/  @UP2 UMOV UR25, UR27 ;  /* 0x0000001b00192c82 */ /* 0x000fe40008000000 */
[----:B------:R-:W-:-:S04]  /*8d50*/  @UP2 USHF.R.U32.HI UR24, URZ, UR5, UR25 ;  /* 0x000000053f182299 */ /* 0x000fc80008011619 */
[----:B------:R-:W-:Y:S01]  /*8d60*/  ULOP3.LUT UR24, URZ, UR24, URZ, 0x33, !UPT ;  /* 0x000000183f187292 */ /* 0x000fe2000f8e333f */
[----:B------:R-:W-:Y:S05]  /*8d70*/  BRA `(.L_x_421) ;  /* 0x0000006000007947 */ /* 0x000fea0003800000 */
.L_x_420:
[----:B------:R-:W-:Y:S02]  /*8d80*/  ULDC UR4, c[0x0][0x32c] ;  /* 0x0000cb0000047ab9 */ /* 0x000fe40000000800 */
[----:B------:R-:W-:-:S03]  /*8d90*/  UISETP.NE.AND UP2, UPT, UR25, UR4, UPT ;  /* 0x000000041900728c */ /* 0x000fc6000bf45270 */
[----:B------:R-:W-:Y:S02]  /*8da0*/  ULDC.64 UR4, c[0x0][0x330] ;  /* 0x0000cc0000047ab9 */ /* 0x000fe40000000a00 */
[----:B------:R-:W-:-:S07]  /*8db0*/  UIMAD.WIDE.U32 UR26, UR24, UR4, URZ ;  /* 0x00000004181a72a5 */ /* 0x000fce000f8e003f */
[----:B------:R-:W-:Y:S02]  /*8dc0*/  @UP2 UMOV UR25, UR27 ;  /* 0x0000001b00192c82 */ /* 0x000fe40008000000 */
[----:B------:R-:W-:Y:S02]  /*8dd0*/  @UP2 USHF.R.U32.HI UR24, URZ, UR5, UR25 ;  /* 0x000000053f182299 */ /* 0x000fe40008011619 */
.L_x_421:
[----:B------:R-:W-:Y:S02]  /*8de0*/  ULDC UR4, c[0x0][0x32c] ;  /* 0x0000cb0000047ab9 */ /* 0x000fe40000000800 */
[----:B------:R-:W-:-:S04]  /*8df0*/  UIMAD UR4, UR24, UR4, URZ ;  /* 0x00000004180472a4 */ /* 0x000fc8000f8e023f */
[----:B------:R-:W-:-:S04]  /*8e00*/  UISETP.LT.AND UP2, UPT, UR21, UR4, UPT ;  /* 0x000000041500728c */ /* 0x000fc8000bf41270 */
[----:B------:R-:W-:-:S04]  /*8e10*/  USEL UR21, UR21, UR4, !UP2 ;  /* 0x0000000415157287 */ /* 0x000fc8000d000000 */
.L_x_419:
[----:B------:R-:W-:-:S04]  /*8e20*/  UIADD3 UR21, UR21, 0x3f, URZ ;  /* 0x0000003f15157890 */ /* 0x000fc8000fffe03f */
        /* <DEDUP_REMOVED lines=8> */
[----:B------:R-:W-:Y:S01]  /*8eb0*/  SHF.R.S32.HI R5, RZ, 0x1f, R210 ;  /* 0x0000001fff057819 */ /* 0x000fe200000114d2 */
[----:B------:R-:W-:Y:S01]  /*8ec0*/  IMAD.MOV.U32 R133, RZ, RZ, R8 ;  /* 0x000000ffff857224 */ /* 0x000fe200078e0008 */
[C---:B------:R-:W-:Y:S01]  /*8ed0*/  SHF.L.U64.HI R216, R209.reuse, 0x1, R212 ;  /* 0x00000001d1d87819 */ /* 0x040fe200000102d4 */
[----:B------:R-:W-:Y:S01]  /*8ee0*/  IMAD.MOV.U32 R3, RZ, RZ, R0 ;  /* 0x000000ffff037224 */ /* 0x000fe200078e0000 */
[----:B------:R-:W-:Y:S01]  /*8ef0*/  SEL R214, RZ, 0x10, P4 ;  /* 0x00000010ffd67807 */ /* 0x000fe20002000000 */
[C---:B------:R-:W-:Y:S01]  /*8f00*/  IMAD.SHL.U32 R217, R210.reuse, 0x2, RZ ;  /* 0x00000002d2d97824 */ /* 0x040fe200078e00ff */
[----:B------:R-:W-:Y:S01]  /*8f10*/  SHF.L.U64.HI R218, R210, 0x1, R5 ;  /* 0x00000001d2da7819 */ /* 0x000fe20000010205 */
[----:B------:R-:W-:Y:S02]  /*8f20*/  IMAD.SHL.U32 R215, R209, 0x2, RZ ;  /* 0x00000002d1d77824 */ /* 0x000fe400078e00ff */
.L_x_425:
        /* <DEDUP_REMOVED lines=37> */
[----:B------:R3:W2:Y:S01]  /*9180*/  SHFL.IDX PT, R7, R12, RZ, 0x181f ;  /* 0x00181fff0c077589 */ /* 0x0006a200000e0000 */
        /* <DEDUP_REMOVED lines=20> */
.L_x_423:
[C---:B--23--:R-:W-:Y:S01]  /*92d0*/  HMMA.16816.F32 R4, R136.reuse, R140, RZ ;  /* 0x0000008c8804723c */ /* 0x04cfe200000018ff */
[----:B------:R-:W-:Y:S01]  /*92e0*/  LDSM.16.M88.4 R164, [R192+0x6100] ;  /* 0x00610000c0a4783b */ /* 0x000fe20000000200 */
[----:B------:R-:W-:Y:S05]  /*92f0*/  UISETP.GT.AND UP2, UPT, UR20, UR9, UPT ;  /* 0x000000091400728c */ /* 0x000fea000bf44270 */
[----:B------:R-:W0:Y:S01]  /*9300*/  LDGDEPBAR ;  /* 0x00000000000079af */ /* 0x000e220000000000 */
[C---:B------:R-:W-:Y:S01]  /*9310*/  HMMA.16816.F32 R8, R136.reuse, R142, RZ ;  /* 0x0000008e8808723c */ /* 0x040fe200000018ff */
[----:B------:R-:W-:Y:S04]  /*9320*/  PLOP3.LUT P0, PT, PT, PT, UP2, 0x40, 0x0 ;  /* 0x000000000000781c */ /* 0x000fe80003f0e828 */
[----:B------:R-:W2:Y:S03]  /*9330*/  LDSM.16.M88.4 R140, [R193+0xc100] ;  /* 0x00c10000c18c783b */ /* 0x000ea60000000200 */
[C---:B----4-:R-:W-:Y:S03]  /*9340*/  HMMA.16816.F32 R12, R136.reuse, R16, RZ ;  /* 0x00000010880c723c */ /* 0x050fe600000018ff */
[----:B------:R-:W3:Y:S05]  /*9350*/  LDSM.16.M88.4 R168, [R192+0x6900] ;  /* 0x00690000c0a8783b */ /* 0x000eea0000000200 */
[C---:B------:R-:W-:Y:S01]  /*9360*/  HMMA.16816.F32 R16, R136.reuse, R18, RZ ;  /* 0x000000128810723c */ /* 0x040fe200000018ff */
[----:B------:R-:W-:Y:S07]  /*9370*/  LDSM.16.M88.4 R172, [R192+0x7900] ;  /* 0x00790000c0ac783b */ /* 0x000fee0000000200 */
[C---:B-1----:R-:W-:Y:S08]  /*9380*/  HMMA.16816.F32 R20, R136.reuse, R24, RZ ;  /* 0x000000188814723c */ /* 0x042ff000000018ff */
[C---:B------:R-:W-:Y:S08]  /*9390*/  HMMA.16816.F32 R24, R136.reuse, R26, RZ ;  /* 0x0000001a8818723c */ /* 0x040ff000000018ff */
[C---:B------:R-:W-:Y:S08]  /*93a0*/  HMMA.16816.F32 R28, R136.reuse, R32, RZ ;  /* 0x00000020881c723c */ /* 0x040ff000000018ff */
[----:B------:R-:W-:Y:S01]  /*93b0*/  HMMA.16816.F32 R32, R136, R34, RZ ;  /* 0x000000228820723c */ /* 0x000fe200000018ff */
[----:B------:R-:W1:Y:S07]  /*93c0*/  LDSM.16.M88.4 R136, [R192+0x7100] ;  /* 0x00710000c088783b */ /* 0x000e6e0000000200 */
[C---:B------:R-:W-:Y:S08]  /*93d0*/  HMMA.16816.F32 R4, R144.reuse, R148, R4 ;  /* 0x000000949004723c */ /* 0x040ff00000001804 */
[C---:B------:R-:W-:Y:S01]  /*93e0*/  HMMA.16816.F32 R8, R144.reuse, R150, R8 ;  /* 0x000000969008723c */ /* 0x040fe20000001808 */
[----:B------:R-:W-:Y:S07]  /*93f0*/  LDSM.16.M88.4 R148, [R191+0xc100] ;  /* 0x00c10000bf94783b */ /* 0x000fee0000000200 */
[C---:B------:R-:W-:Y:S08]  /*9400*/  HMMA.16816.F32 R12, R144.reuse, R152, R12 ;  /* 0x00000098900c723c */ /* 0x040ff0000000180c */
[C---:B------:R-:W-:Y:S01]  /*9410*/  HMMA.16816.F32 R16, R144.reuse, R154, R16 ;  /* 0x0000009a9010723c */ /* 0x040fe20000001810 */
[----:B------:R-:W4:Y:S07]  /*9420*/  LDSM.16.M88.4 R152, [R184] ;  /* 0x00000000b898783b */ /* 0x000f2e0000000200 */
[C---:B------:R-:W-:Y:S08]  /*9430*/  HMMA.16816.F32 R20, R144.reuse, R156, R20 ;  /* 0x0000009c9014723c */ /* 0x040ff00000001814 */
[C---:B------:R-:W-:Y:S01]  /*9440*/  HMMA.16816.F32 R24, R144.reuse, R158, R24 ;  /* 0x0000009e9018723c */ /* 0x040fe20000001818 */
[----:B------:R-:W5:Y:S07]  /*9450*/  LDSM.16.M88.4 R156, [R184+0x800] ;  /* 0x00080000b89c783b */ /* 0x000f6e0000000200 */
[C---:B------:R-:W-:Y:S08]  /*9460*/  HMMA.16816.F32 R28, R144.reuse, R160, R28 ;  /* 0x000000a0901c723c */ /* 0x040ff0000000181c */
[----:B------:R-:W-:Y:S01]  /*9470*/  HMMA.16816.F32 R32, R144, R162, R32 ;  /* 0x000000a29020723c */ /* 0x000fe20000001820 */
[----:B------:R-:W4:Y:S06]  /*9480*/  LDSM.16.M88.4 R144, [R184+0x1000] ;  /* 0x00100000b890783b */ /* 0x000f2c0000000200 */
[----:B------:R-:W4:Y:S01]  /*9490*/  LDSM.16.M88.4 R160, [R184+0x1800] ;  /* 0x00180000b8a0783b */ /* 0x000f220000000200 */
[C---:B--2---:R-:W-:Y:S08]  /*94a0*/  HMMA.16816.F32 R4, R140.reuse, R164, R4 ;  /* 0x000000a48c04723c */ /* 0x044ff00000001804 */
[C---:B------:R-:W-:Y:S01]  /*94b0*/  HMMA.16816.F32 R8, R140.reuse, R166, R8 ;  /* 0x000000a68c08723c */ /* 0x040fe20000001808 */
[----:B------:R-:W-:Y:S07]  /*94c0*/  LDSM.16.M88.4 R164, [R197+0x8100] ;  /* 0x00810000c5a4783b */ /* 0x000fee0000000200 */
[C---:B---3--:R-:W-:Y:S08]  /*94d0*/  HMMA.16816.F32 R12, R140.reuse, R168, R12 ;  /* 0x000000a88c0c723c */ /* 0x048ff0000000180c */
[C---:B------:R-:W-:Y:S01]  /*94e0*/  HMMA.16816.F32 R16, R140.reuse, R170, R16 ;  /* 0x000000aa8c10723c */ /* 0x040fe20000001810 */
[----:B------:R-:W-:Y:S07]  /*94f0*/  LDSM.16.M88.4 R168, [R197+0x8900] ;  /* 0x00890000c5a8783b */ /* 0x000fee0000000200 */
[C---:B-1----:R-:W-:Y:S08]  /*9500*/  HMMA.16816.F32 R20, R140.reuse, R136, R20 ;  /* 0x000000888c14723c */ /* 0x042ff00000001814 */
[C---:B------:R-:W-:Y:S01]  /*9510*/  HMMA.16816.F32 R24, R140.reuse, R138, R24 ;  /* 0x0000008a8c18723c */ /* 0x040fe20000001818 */
[----:B------:R-:W1:Y:S07]  /*9520*/  LDSM.16.M88.4 R136, [R198+0x10100] ;  /* 0x01010000c688783b */ /* 0x000e6e0000000200 */
[C---:B------:R-:W-:Y:S08]  /*9530*/  HMMA.16816.F32 R28, R140.reuse, R172, R28 ;  /* 0x000000ac8c1c723c */ /* 0x040ff0000000181c */
[----:B------:R-:W-:Y:S01]  /*9540*/  HMMA.16816.F32 R32, R140, R174, R32 ;  /* 0x000000ae8c20723c */ /* 0x000fe20000001820 */
[----:B------:R-:W2:Y:S06]  /*9550*/  LDSM.16.M88.4 R140, [R197+0x9100] ;  /* 0x00910000c58c783b */ /* 0x000eac0000000200 */
[----:B------:R-:W3:Y:S01]  /*9560*/  LDSM.16.M88.4 R172, [R197+0x9900] ;  /* 0x00990000c5ac783b */ /* 0x000ee20000000200 */
[C---:B----4-:R-:W-:Y:S08]  /*9570*/  HMMA.16816.F32 R4, R148.reuse, R152, R4 ;  /* 0x000000989404723c */ /* 0x050ff00000001804 */
[C---:B------:R-:W-:Y:S01]  /*9580*/  HMMA.16816.F32 R8, R148.reuse, R154, R8 ;  /* 0x0000009a9408723c */ /* 0x040fe20000001808 */
[----:B------:R-:W-:Y:S07]  /*9590*/  LDSM.16.M88.4 R152, [R183] ;  /* 0x00000000b798783b */ /* 0x000fee0000000200 */
[C---:B-----5:R-:W-:Y:S08]  /*95a0*/  HMMA.16816.F32 R12, R148.reuse, R156, R12 ;  /* 0x0000009c940c723c */ /* 0x060ff0000000180c */
        /* <DEDUP_REMOVED lines=108> */
[----:B------:R-:W-:Y:S02]  /*9c70*/  IMAD.MOV.U32 R200, RZ, RZ, RZ ;  /* 0x000000ffffc87224 */ /* 0x000fe400078e00ff */
[----:B------:R-:W-:Y:S03]  /*9c80*/  LOP3.LUT R140, R140, 0xf, RZ, 0xc0, !PT ;  /* 0x0000000f8c8c7812 */ /* 0x000fe600078ec0ff */
        /* <DEDUP_REMOVED lines=10> */
[----:B------:R-:W-:Y:S02]  /*9d30*/  @!P1 LEA.HI.X R135, R137, c[0x0][0x2a4], R2, 0x2, P0 ;  /* 0x0000a90089879a11 */ /* 0x000fe400000f1402 */
[----:B------:R-:W-:Y:S01]  /*9d40*/  SHF.L.U64.HI R2, R208, 0x1, R211 ;  /* 0x00000001d0027819 */ /* 0x000fe200000102d3 */
        /* <DEDUP_REMOVED lines=9> */
[----:B------:R-:W-:Y:S03]  /*9de0*/  IADD3 R135, P0, R138, UR14, RZ ;  /* 0x0000000e8a877c10 */ /* 0x000fe6000ff1e0ff */
[----:B------:R-:W-:Y:S05]  /*9df0*/  IMAD R0, R200, c[0x0][0x1f4], R0 ;  /* 0x00007d00c8007a24 */ /* 0x000fea00078e0200 */
[----:B------:R-:W-:Y:S02]  /*9e00*/  IADD3.X R0, R139, UR7, R0, P0, !PT ;  /* 0x000000078b007c10 */ /* 0x000fe400087fe400 */
[----:B------:R-:W-:Y:S02]  /*9e10*/  LEA R142, P0, R135, c[0x0][0x1c8], 0x1 ;  /* 0x00007200878e7a11 */ /* 0x000fe400078008ff */
[----:B------:R-:W-:Y:S02]  /*9e20*/  IADD3 R139, -R213, 0x10, RZ ;  /* 0x00000010d58b7810 */ /* 0x000fe40007ffe1ff */
[----:B------:R-:W-:Y:S01]  /*9e30*/  LEA.HI.X R136, R135, c[0x0][0x1cc], R0, 0x1, P0 ;  /* 0x0000730087887a11 */ /* 0x000fe200000f0c00 */
[----:B------:R-:W1:Y:S01]  /*9e40*/  SHFL.IDX PT, R132, R142, 0x1, 0x181f ;  /* 0x00381f008e847f89 */ /* 0x000e6200000e0000 */
[----:B------:R-:W-:Y:S01]  /*9e50*/  IMAD.SHL.U32 R0, R208, 0x2, RZ ;  /* 0x00000002d0007824 */ /* 0x000fe200078e00ff */
[----:B------:R-:W-:Y:S02]  /*9e60*/  LOP3.LUT R139, R139, 0xf, RZ, 0xc0, !PT ;  /* 0x0000000f8b8b7812 */ /* 0x000fe400078ec0ff */
        /* <DEDUP_REMOVED lines=23> */
.L_x_424:
        /* <DEDUP_REMOVED lines=37> */
[----:B------:R-:W-:Y:S02]  /*a230*/  PLOP3.LUT P0, PT, PT, PT, UP2, 0x80, 0x0 ;  /* 0x000000000000781c */ /* 0x000fe40003f0f028 */
        /* <DEDUP_REMOVED lines=21> */
[----:B------:R-:W-:Y:S02]  /*a390*/  FMUL.FTZ R133, R2, c[0x0][0x2d0] ;  /* 0x0000b40002857a20 */ /* 0x000fe40000410000 */
[--C-:B------:R-:W-:Y:S01]  /*a3a0*/  FFMA.FTZ R5, R5, c[0x0][0x2d0], -R163.reuse ;  /* 0x0000b40005057a23 */ /* 0x100fe200000108a3 */
[----:B------:R-:W-:Y:S01]  /*a3b0*/  MUFU.EX2 R7, R7 ;  /* 0x0000000700077308 */ /* 0x000fe20000000800 */
[--C-:B------:R-:W-:Y:S02]  /*a3c0*/  FFMA.FTZ R134, R8, c[0x0][0x2d0], -R163.reuse ;  /* 0x0000b40008867a23 */ /* 0x100fe400000108a3 */
[----:B------:R-:W-:Y:S02]  /*a3d0*/  FFMA.FTZ R135, R9, c[0x0][0x2d0], -R163 ;  /* 0x0000b40009877a23 */ /* 0x000fe400000108a3 */
[----:B------:R-:W-:Y:S02]  /*a3e0*/  FFMA.FTZ R162, R11, c[0x0][0x2d0], -R161 ;  /* 0x0000b4000ba27a23 */ /* 0x000fe400000108a1 */
[--C-:B------:R-:W-:Y:S02]  /*a3f0*/  FFMA.FTZ R164, R12, c[0x0][0x2d0], -R163.reuse ;  /* 0x0000b4000ca47a23 */ /* 0x100fe400000108a3 */
[----:B------:R-:W-:Y:S01]  /*a400*/  FFMA.FTZ R165, R13, c[0x0][0x2d0], -R163 ;  /* 0x0000b4000da57a23 */ /* 0x000fe200000108a3 */
[----:B------:R2:W3:Y:S01]  /*a410*/  MUFU.EX2 R2, R133 ;  /* 0x0000008500027308 */ /* 0x0004e20000000800 */
[--C-:B------:R-:W-:Y:S02]  /*a420*/  FFMA.FTZ R166, R14, c[0x0][0x2d0], -R161.reuse ;  /* 0x0000b4000ea67a23 */ /* 0x100fe400000108a1 */
[----:B------:R-:W-:Y:S02]  /*a430*/  FFMA.FTZ R167, R15, c[0x0][0x2d0], -R161 ;  /* 0x0000b4000fa77a23 */ /* 0x000fe400000108a1 */
[----:B------:R-:W-:Y:S01]  /*a440*/  LDSM.16.MT88.4 R12, [R188+0x4100] ;  /* 0x00410000bc0c783b */ /* 0x000fe20000004200 */
[--C-:B------:R-:W-:Y:S02]  /*a450*/  FFMA.FTZ R168, R16, c[0x0][0x2d0], -R163.reuse ;  /* 0x0000b40010a87a23 */ /* 0x100fe400000108a3 */
[----:B------:R-:W-:Y:S02]  /*a460*/  FFMA.FTZ R169, R17, c[0x0][0x2d0], -R163 ;  /* 0x0000b40011a97a23 */ /* 0x000fe400000108a3 */
[----:B------:R-:W-:Y:S01]  /*a470*/  MUFU.EX2 R160, R160 ;  /* 0x000000a000a07308 */ /* 0x000fe20000000800 */
[--C-:B------:R-:W-:Y:S02]  /*a480*/  FFMA.FTZ R170, R18, c[0x0][0x2d0], -R161.reuse ;  /* 0x0000b40012aa7a23 */ /* 0x100fe400000108a1 */
[----:B------:R-:W-:Y:S02]  /*a490*/  FFMA.FTZ R171, R19, c[0x0][0x2d0], -R161 ;  /* 0x0000b40013ab7a23 */ /* 0x000fe400000108a1 */
[----:B------:R-:W-:Y:S01]  /*a4a0*/  LDSM.16.MT88.4 R16, [R190+0x900] ;  /* 0x00090000be10783b */ /* 0x000fe20000004200 */
[--C-:B------:R-:W-:Y:S02]  /*a4b0*/  FFMA.FTZ R172, R28, c[0x0][0x2d0], -R163.reuse ;  /* 0x0000b4001cac7a23 */ /* 0x100fe400000108a3 */
[----:B------:R-:W-:Y:S02]  /*a4c0*/  FFMA.FTZ R173, R29, c[0x0][0x2d0], -R163 ;  /* 0x0000b4001dad7a23 */ /* 0x000fe400000108a3 */
[----:B------:R-:W-:Y:S01]  /*a4d0*/  MUFU.EX2 R5, R5 ;  /* 0x0000000500057308 */ /* 0x000fe20000000800 */
[--C-:B------:R-:W-:Y:S02]  /*a4e0*/  FFMA.FTZ R174, R30, c[0x0][0x2d0], -R161.reuse ;  /* 0x0000b4001eae7a23 */ /* 0x100fe400000108a1 */
[--C-:B------:R-:W-:Y:S02]  /*a4f0*/  FFMA.FTZ R175, R31, c[0x0][0x2d0], -R161.reuse ;  /* 0x0000b4001faf7a23 */ /* 0x100fe400000108a1 */
[----:B--2---:R-:W-:Y:S01]  /*a500*/  FFMA.FTZ R133, R10, c[0x0][0x2d0], -R161 ;  /* 0x0000b4000a857a23 */ /* 0x004fe200000108a1 */
[----:B------:R-:W-:Y:S01]  /*a510*/  LDSM.16.MT88.4 R28, [R189+0x1900] ;  /* 0x00190000bd1c783b */ /* 0x000fe20000004200 */
[C---:B---3--:R-:W-:Y:S02]  /*a520*/  FMUL.FTZ R10, R2.reuse, R130 ;  /* 0x00000082020a7220 */ /* 0x048fe40000410000 */
        /* <DEDUP_REMOVED lines=9> */
[C---:B------:R-:W-:Y:S02]  /*a5c0*/  FMUL.FTZ R114, R2.reuse, R114 ;  /* 0x0000007202727220 */ /* 0x040fe40000410000 */
[----:B------:R-:W-:Y:S02]  /*a5d0*/  FMUL.FTZ R115, R2, R115 ;  /* 0x0000007302737220 */ /* 0x000fe40000410000 */
[----:B------:R-:W-:Y:S02]  /*a5e0*/  FFMA.FTZ R219, R32, c[0x0][0x2d0], -R163 ;  /* 0x0000b40020db7a23 */ /* 0x000fe400000108a3 */
[----:B------:R-:W-:Y:S01]  /*a5f0*/  FFMA.FTZ R221, R34, c[0x0][0x2d0], -R161 ;  /* 0x0000b40022dd7a23 */ /* 0x000fe200000108a1 */
[----:B------:R-:W-:Y:S01]  /*a600*/  MUFU.EX2 R133, R133 ;  /* 0x0000008500857308 */ /* 0x000fe20000000800 */
[C---:B------:R-:W-:Y:S02]  /*a610*/  FMUL.FTZ R118, R2.reuse, R118 ;  /* 0x0000007602767220 */ /* 0x040fe40000410000 */
[C---:B------:R-:W-:Y:S02]  /*a620*/  FMUL.FTZ R119, R2.reuse, R119 ;  /* 0x0000007702777220 */ /* 0x040fe40000410000 */
[C---:B------:R-:W-:Y:S02]  /*a630*/  FMUL.FTZ R122, R2.reuse, R122 ;  /* 0x0000007a027a7220 */ /* 0x040fe40000410000 */
        /* <DEDUP_REMOVED lines=17> */
[----:B------:R-:W-:Y:S01]  /*a750*/  FMUL.FTZ R58, R2, R58 ;  /* 0x0000003a023a7220 */ /* 0x000fe20000410000 */
[----:B---3--:R-:W-:Y:S01]  /*a760*/  F2FP.PACK_AB R131, R162, R133 ;  /* 0x00000085a283723e */ /* 0x008fe200000000ff */
[C---:B------:R-:W-:Y:S02]  /*a770*/  FMUL.FTZ R59, R2.reuse, R59 ;  /* 0x0000003b023b7220 */ /* 0x040fe40000410000 */
[C---:B------:R-:W-:Y:S02]  /*a780*/  FMUL.FTZ R62, R2.reuse, R62 ;  /* 0x0000003e023e7220 */ /* 0x040fe40000410000 */
[C---:B------:R-:W-:Y:S01]  /*a790*/  FMUL.FTZ R63, R2.reuse, R63 ;  /* 0x0000003f023f7220 */ /* 0x040fe20000410000 */
[----:B------:R-:W3:Y:S01]  /*a7a0*/  MUFU.EX2 R165, R165 ;  /* 0x000000a500a57308 */ /* 0x000ee20000000800 */
[C---:B------:R-:W-:Y:S02]  /*a7b0*/  FMUL.FTZ R66, R2.reuse, R66 ;  /* 0x0000004202427220 */ /* 0x040fe40000410000 */
[C---:B------:R-:W-:Y:S02]  /*a7c0*/  FMUL.FTZ R67, R2.reuse, R67 ;  /* 0x0000004302437220 */ /* 0x040fe40000410000 */
[----:B--2---:R-:W-:Y:S01]  /*a7d0*/  FMUL.FTZ R8, R3, R128 ;  /* 0x0000008003087220 */ /* 0x004fe20000410000 */
[----:B------:R-:W-:Y:S01]  /*a7e0*/  F2FP.PACK_AB R128, R5, R160 ;  /* 0x000000a00580723e */ /* 0x000fe200000000ff */
[----:B------:R-:W-:Y:S01]  /*a7f0*/  FMUL.FTZ R9, R3, R129 ;  /* 0x0000008103097220 */ /* 0x000fe20000410000 */
[----:B------:R-:W-:Y:S01]  /*a800*/  F2FP.PACK_AB R129, R7, R6 ;  /* 0x000000060781723e */ /* 0x000fe200000000ff */
[C---:B------:R-:W-:Y:S01]  /*a810*/  FMUL.FTZ R100, R3.reuse, R100 ;  /* 0x0000006403647220 */ /* 0x040fe20000410000 */
[----:B------:R-:W-:Y:S01]  /*a820*/  MUFU.EX2 R166, R166 ;  /* 0x000000a600a67308 */ /* 0x000fe20000000800 */
[C---:B------:R-:W-:Y:S02]  /*a830*/  FMUL.FTZ R101, R3.reuse, R101 ;  /* 0x0000006503657220 */ /* 0x040fe40000410000 */
[C---:B------:R-:W-:Y:S02]  /*a840*/  FMUL.FTZ R104, R3.reuse, R104 ;  /* 0x0000006803687220 */ /* 0x040fe40000410000 */
[C---:B-1----:R-:W-:Y:S05]  /*a850*/  HMMA.16816.F32 R8, R128.reuse, R136, R8 ;  /* 0x000000888008723c */ /* 0x042fea0000001808 */
[C---:B------:R-:W-:Y:S01]  /*a860*/  FMUL.FTZ R105, R3.reuse, R105 ;  /* 0x0000006903697220 */ /* 0x040fe20000410000 */
[----:B------:R-:W1:Y:S01]  /*a870*/  MUFU.EX2 R167, R167 ;  /* 0x000000a700a77308 */ /* 0x000e620000000800 */
[C---:B------:R-:W-:Y:S01]  /*a880*/  FMUL.FTZ R108, R3.reuse, R108 ;  /* 0x0000006c036c7220 */ /* 0x040fe20000410000 */
[C---:B------:R-:W-:Y:S01]  /*a890*/  HMMA.16816.F32 R100, R128.reuse, R138, R100 ;  /* 0x0000008a8064723c */ /* 0x040fe20000001864 */
[----:B------:R-:W2:Y:S03]  /*a8a0*/  LDSM.16.MT88.4 R136, [R188+0x100] ;  /* 0x00010000bc88783b */ /* 0x000ea60000004200 */
[C---:B------:R-:W-:Y:S02]  /*a8b0*/  FMUL.FTZ R109, R3.reuse, R109 ;  /* 0x0000006d036d7220 */ /* 0x040fe40000410000 */
[C---:B------:R-:W-:Y:S02]  /*a8c0*/  FMUL.FTZ R112, R3.reuse, R112 ;  /* 0x0000007003707220 */ /* 0x040fe40000410000 */
[C---:B------:R-:W-:Y:S01]  /*a8d0*/  HMMA.16816.F32 R104, R128.reuse, R140, R104 ;  /* 0x0000008c8068723c */ /* 0x040fe20000001868 */
[----:B------:R-:W-:Y:S03]  /*a8e0*/  MUFU.EX2 R168, R168 ;  /* 0x000000a800a87308 */ /* 0x000fe60000000800 */
[C---:B------:R-:W-:Y:S02]  /*a8f0*/  FMUL.FTZ R113, R3.reuse, R113 ;  /* 0x0000007103717220 */ /* 0x040fe40000410000 */
[C---:B------:R-:W-:Y:S02]  /*a900*/  FMUL.FTZ R116, R3.reuse, R116 ;  /* 0x0000007403747220 */ /* 0x040fe40000410000 */
[C---:B------:R-:W-:Y:S01]  /*a910*/  HMMA.16816.F32 R108, R128.reuse, R142, R108 ;  /* 0x0000008e806c723c */ /* 0x040fe2000000186c */
[----:B------:R-:W4:Y:S02]  /*a920*/  LDSM.16.MT88.4 R140, [R195+0x2100] ;  /* 0x00210000c38c783b */ /* 0x000f240000004200 */
[----:B------:R-:W5:Y:S01]  /*a930*/  MUFU.EX2 R169, R169 ;  /* 0x000000a900a97308 */ /* 0x000f620000000800 */
        /* <DEDUP_REMOVED lines=10> */
[----:B------:R-:W1:Y:S01]  /*a9e0*/  MUFU.EX2 R171, R171 ;  /* 0x000000ab00ab7308 */ /* 0x000e620000000800 */
        /* <DEDUP_REMOVED lines=26> */
[C---:B------:R-:W-:Y:S02]  /*ab90*/  FMUL.FTZ R64, R3.reuse, R64 ;  /* 0x0000004003407220 */ /* 0x040fe40000410000 */
[C---:B------:R-:W-:Y:S01]  /*aba0*/  FMUL.FTZ R65, R3.reuse, R65 ;  /* 0x0000004103417220 */ /* 0x040fe20000410000 */
        /* <DEDUP_REMOVED lines=14> */
[----:B------:R-:W4:Y:S03]  /*ac90*/  LDSM.16.MT88.4 R140, [R189+0x4100] ;  /* 0x00410000bd8c783b */ /* 0x000f260000004200 */
[C---:B------:R-:W-:Y:S02]  /*aca0*/  FMUL.FTZ R75, R2.reuse, R75 ;  /* 0x0000004b024b7220 */ /* 0x040fe40000410000 */
[C---:B------:R-:W-:Y:S02]  /*acb0*/  FMUL.FTZ R76, R3.reuse, R76 ;  /* 0x0000004c034c7220 */ /* 0x040fe40000410000 */
[C---:B-1----:R-:W-:Y:S04]  /*acc0*/  HMMA.16816.F32 R68, R128.reuse, R144, R68 ;  /* 0x000000908044723c */ /* 0x042fe80000001844 */
[C---:B------:R-:W-:Y:S02]  /*acd0*/  FMUL.FTZ R77, R3.reuse, R77 ;  /* 0x0000004d034d7220 */ /* 0x040fe40000410000 */
[C---:B------:R-:W-:Y:S02]  /*ace0*/  FMUL.FTZ R78, R2.reuse, R78 ;  /* 0x0000004e024e7220 */ /* 0x040fe40000410000 */
[C---:B------:R-:W-:Y:S01]  /*acf0*/  HMMA.16816.F32 R72, R128.reuse, R146, R72 ;  /* 0x000000928048723c */ /* 0x040fe20000001848 */
[----:B------:R-:W-:Y:S03]  /*ad00*/  LDSM.16.MT88.4 R144, [R188+0x900] ;  /* 0x00090000bc90783b */ /* 0x000fe60000004200 */
[C---:B------:R-:W-:Y:S02]  /*ad10*/  FMUL.FTZ R79, R2.reuse, R79 ;  /* 0x0000004f024f7220 */ /* 0x040fe40000410000 */
[C---:B------:R-:W-:Y:S02]  /*ad20*/  FMUL.FTZ R80, R3.reuse, R80 ;  /* 0x0000005003507220 */ /* 0x040fe40000410000 */
[C---:B------:R-:W-:Y:S03]  /*ad30*/  FMUL.FTZ R81, R3.reuse, R81 ;  /* 0x0000005103517220 */ /* 0x040fe60000410000 */
[C---:B--2---:R-:W-:Y:S03]  /*ad40*/  HMMA.16816.F32 R76, R128.reuse, R136, R76 ;  /* 0x00000088804c723c */ /* 0x044fe6000000184c */
[C---:B------:R-:W-:Y:S02]  /*ad50*/  FMUL.FTZ R82, R2.reuse, R82 ;  /* 0x0000005202527220 */ /* 0x040fe40000410000 */
[C---:B------:R-:W-:Y:S02]  /*ad60*/  FMUL.FTZ R83, R2.reuse, R83 ;  /* 0x0000005302537220 */ /* 0x040fe40000410000 */
[C---:B------:R-:W-:Y:S02]  /*ad70*/  FMUL.FTZ R84, R3.reuse, R84 ;  /* 0x0000005403547220 */ /* 0x040fe40000410000 */
[C---:B------:R-:W-:Y:S03]  /*ad80*/  FMUL.FTZ R85, R3.reuse, R85 ;  /* 0x0000005503557220 */ /* 0x040fe60000410000 */
[C---:B------:R-:W-:Y:S01]  /*ad90*/  HMMA.16816.F32 R80, R128.reuse, R138, R80 ;  /* 0x0000008a8050723c */ /* 0x040fe20000001850 */
[----:B------:R-:W1:Y:S02]  /*ada0*/  LDSM.16.MT88.4 R136, [R195+0x900] ;  /* 0x00090000c388783b */ /* 0x000e640000004200 */
[C---:B------:R-:W-:Y:S02]  /*adb0*/  FMUL.FTZ R86, R2.reuse, R86 ;  /* 0x0000005602567220 */ /* 0x040fe40000410000 */
[C---:B------:R-:W-:Y:S02]  /*adc0*/  FMUL.FTZ R87, R2.reuse, R87 ;  /* 0x0000005702577220 */ /* 0x040fe40000410000 */
[C---:B------:R-:W-:Y:S02]  /*add0*/  FMUL.FTZ R88, R3.reuse, R88 ;  /* 0x0000005803587220 */ /* 0x040fe40000410000 */
[C---:B------:R-:W-:Y:S03]  /*ade0*/  FMUL.FTZ R89, R3.reuse, R89 ;  /* 0x0000005903597220 */ /* 0x040fe60000410000 */
[C---:B----4-:R-:W-:Y:S03]  /*adf0*/  HMMA.16816.F32 R84, R128.reuse, R140, R84 ;  /* 0x0000008c8054723c */ /* 0x050fe60000001854 */
[C---:B------:R-:W-:Y:S02]  /*ae00*/  FMUL.FTZ R90, R2.reuse, R90 ;  /* 0x0000005a025a7220 */ /* 0x040fe40000410000 */
[C---:B------:R-:W-:Y:S02]  /*ae10*/  FMUL.FTZ R91, R2.reuse, R91 ;  /* 0x0000005b025b7220 */ /* 0x040fe40000410000 */
[C---:B------:R-:W-:Y:S02]  /*ae20*/  FMUL.FTZ R92, R3.reuse, R92 ;  /* 0x0000005c035c7220 */ /* 0x040fe40000410000 */
[C---:B------:R-:W-:Y:S03]  /*ae30*/  FMUL.FTZ R93, R3.reuse, R93 ;  /* 0x0000005d035d7220 */ /* 0x040fe60000410000 */
[C---:B------:R-:W-:Y:S01]  /*ae40*/  HMMA.16816.F32 R88, R128.reuse, R142, R88 ;  /* 0x0000008e8058723c */ /* 0x040fe20000001858 */
[----:B------:R-:W2:Y:S02]  /*ae50*/  LDSM.16.MT88.4 R140, [R189+0x900] ;  /* 0x00090000bd8c783b */ /* 0x000ea40000004200 */
[C---:B------:R-:W-:Y:S02]  /*ae60*/  FMUL.FTZ R94, R2.reuse, R94 ;  /* 0x0000005e025e7220 */ /* 0x040fe40000410000 */
[C---:B------:R-:W-:Y:S02]  /*ae70*/  FMUL.FTZ R95, R2.reuse, R95 ;  /* 0x0000005f025f7220 */ /* 0x040fe40000410000 */
[C---:B------:R-:W-:Y:S02]  /*ae80*/  FMUL.FTZ R96, R3.reuse, R96 ;  /* 0x0000006003607220 */ /* 0x040fe40000410000 */
[----:B------:R-:W-:Y:S03]  /*ae90*/  FMUL.FTZ R97, R3, R97 ;  /* 0x0000006103617220 */ /* 0x000fe60000410000 */
[C---:B------:R-:W-:Y:S03]  /*aea0*/  HMMA.16816.F32 R92, R128.reuse, R12, R92 ;  /* 0x0000000c805c723c */ /* 0x040fe6000000185c */
[C---:B------:R-:W-:Y:S02]  /*aeb0*/  FMUL.FTZ R98, R2.reuse, R98 ;  /* 0x0000006202627220 */ /* 0x040fe40000410000 */
[C---:B------:R-:W-:Y:S02]  /*aec0*/  FMUL.FTZ R99, R2.reuse, R99 ;  /* 0x0000006302637220 */ /* 0x040fe40000410000 */
[----:B---3--:R-:W-:Y:S01]  /*aed0*/  F2FP.PACK_AB R12, R165, R164 ;  /* 0x000000a4a50c723e */ /* 0x008fe200000000ff */
[----:B------:R-:W-:Y:S01]  /*aee0*/  FFMA.FTZ R160, R3, R206, R160 ;  /* 0x000000ce03a07223 */ /* 0x000fe200000100a0 */
[----:B------:R-:W-:Y:S03]  /*aef0*/  F2FP.PACK_AB R13, R167, R166 ;  /* 0x000000a6a70d723e */ /* 0x000fe600000000ff */
[----:B------:R-:W-:Y:S01]  /*af00*/  HMMA.16816.F32 R96, R128, R14, R96 ;  /* 0x0000000e8060723c */ /* 0x000fe20000001860 */
[----:B------:R-:W3:Y:S02]  /*af10*/  LDSM.16.MT88.4 R128, [R188+0x2900] ;  /* 0x00290000bc80783b */ /* 0x000ee40000004200 */
[----:B------:R-:W-:Y:S01]  /*af20*/  MOV R3, R0 ;  /* 0x0000000000037202 */ /* 0x000fe20000000f00 */
[----:B------:R-:W-:Y:S02]  /*af30*/  FFMA.FTZ R6, R2, R207, R6 ;  /* 0x000000cf02067223 */ /* 0x000fe40000010006 */
[----:B------:R-:W-:Y:S01]  /*af40*/  FADD.FTZ R5, R5, R160 ;  /* 0x000000a005057221 */ /* 0x000fe20000010000 */
[----:B-----5:R-:W-:Y:S01]  /*af50*/  F2FP.PACK_AB R14, R169, R168 ;  /* 0x000000a8a90e723e */ /* 0x020fe200000000ff */
[----:B------:R-:W-:Y:S01]  /*af60*/  FADD.FTZ R6, R7, R6 ;  /* 0x0000000607067221 */ /* 0x000fe20000010000 */
[----:B------:R-:W-:Y:S03]  /*af70*/  F2FP.PACK_AB R15, R171, R170 ;  /* 0x000000aaab0f723e */ /* 0x000fe600000000ff */
[----:B------:R-:W-:Y:S02]  /*af80*/  FADD.FTZ R134, R134, R5 ;  /* 0x0000000586867221 */ /* 0x000fe40000010000 */
[----:B------:R-:W-:Y:S01]  /*af90*/  FADD.FTZ R5, R133, R6 ;  /* 0x0000000685057221 */ /* 0x000fe20000010000 */
[----:B------:R-:W-:Y:S01]  /*afa0*/  MOV R133, R132 ;  /* 0x0000008400857202 */ /* 0x000fe20000000f00 */
[C---:B-1----:R-:W-:Y:S05]  /*afb0*/  HMMA.16816.F32 R8, R12.reuse, R136, R8 ;  /* 0x000000880c08723c */ /* 0x042fea0000001808 */
[----:B------:R-:W-:Y:S02]  /*afc0*/  FADD.FTZ R135, R135, R134 ;  /* 0x0000008687877221 */ /* 0x000fe40000010000 */
[----:B------:R-:W-:Y:S01]  /*afd0*/  FADD.FTZ R5, R162, R5 ;  /* 0x00000005a2057221 */ /* 0x000fe20000010000 */
[C---:B------:R-:W-:Y:S01]  /*afe0*/  HMMA.16816.F32 R100, R12.reuse, R138, R100 ;  /* 0x0000008a0c64723c */ /* 0x040fe20000001864 */
[----:B------:R-:W-:Y:S03]  /*aff0*/  LDSM.16.MT88.4 R136, [R190+0x4900] ;  /* 0x00490000be88783b */ /* 0x000fe60000004200 */
[----:B------:R-:W-:Y:S02]  /*b000*/  FADD.FTZ R164, R164, R135 ;  /* 0x00000087a4a47221 */ /* 0x000fe40000010000 */
[----:B------:R-:W-:Y:S02]  /*b010*/  FADD.FTZ R166, R166, R5 ;  /* 0x00000005a6a67221 */ /* 0x000fe40000010000 */
[C---:B------:R-:W-:Y:S04]  /*b020*/  HMMA.16816.F32 R104, R12.reuse, R16, R104 ;  /* 0x000000100c68723c */ /* 0x040fe80000001868 */
[----:B------:R-:W-:Y:S02]  /*b030*/  FADD.FTZ R165, R165, R164 ;  /* 0x000000a4a5a57221 */ /* 0x000fe40000010000 */
[----:B------:R-:W-:Y:S02]  /*b040*/  FADD.FTZ R167, R167, R166 ;  /* 0x000000a6a7a77221 */ /* 0x000fe40000010000 */
[C---:B------:R-:W-:Y:S01]  /*b050*/  HMMA.16816.F32 R108, R12.reuse, R18, R108 ;  /* 0x000000120c6c723c */ /* 0x040fe2000000186c */
[----:B------:R-:W1:Y:S03]  /*b060*/  LDSM.16.MT88.4 R16, [R195+0x4900] ;  /* 0x00490000c310783b */ /* 0x000e660000004200 */
[----:B------:R-:W-:Y:S02]  /*b070*/  FADD.FTZ R168, R168, R165 ;  /* 0x000000a5a8a87221 */ /* 0x000fe40000010000 */
[----:B------:R-:W-:Y:S02]  /*b080*/  FADD.FTZ R170, R170, R167 ;  /* 0x000000a7aaaa7221 */ /* 0x000fe40000010000 */
[C---:B--2---:R-:W-:Y:S04]  /*b090*/  HMMA.16816.F32 R112, R12.reuse, R140, R112 ;  /* 0x0000008c0c70723c */ /* 0x044fe80000001870 */
[----:B------:R-:W-:Y:S02]  /*b0a0*/  FADD.FTZ R169, R169, R168 ;  /* 0x000000a8a9a97221 */ /* 0x000fe40000010000 */
[----:B------:R-:W-:Y:S02]  /*b0b0*/  FADD.FTZ R171, R171, R170 ;  /* 0x000000aaabab7221 */ /* 0x000fe40000010000 */
        /* <DEDUP_REMOVED lines=8> */
[C---:B------:R-:W-:Y:S07]  /*b140*/  HMMA.16816.F32 R44, R12.reuse, R152, R44 ;  /* 0x000000980c2c723c */ /* 0x040fee000000182c */
[--C-:B------:R-:W-:Y:S01]  /*b150*/  FFMA.FTZ R152, R20, c[0x0][0x2d0], -R163.reuse ;  /* 0x0000b40014987a23 */ /* 0x100fe200000108a3 */
[C---:B------:R-:W-:Y:S04]  /*b160*/  HMMA.16816.F32 R48, R12.reuse, R154, R48 ;  /* 0x0000009a0c30723c */ /* 0x040fe80000001830 */
[----:B------:R-:W-:Y:S01]  /*b170*/  FFMA.FTZ R153, R21, c[0x0][0x2d0], -R163 ;  /* 0x0000b40015997a23 */ /* 0x000fe200000108a3 */
[----:B------:R-:W-:Y:S02]  /*b180*/  MUFU.EX2 R152, R152 ;  /* 0x0000009800987308 */ /* 0x000fe40000000800 */
[--C-:B------:R-:W-:Y:S01]  /*b190*/  FFMA.FTZ R154, R22, c[0x0][0x2d0], -R161.reuse ;  /* 0x0000b400169a7a23 */ /* 0x100fe200000108a1 */
[C---:B------:R-:W-:Y:S04]  /*b1a0*/  HMMA.16816.F32 R52, R12.reuse, R156, R52 ;  /* 0x0000009c0c34723c */ /* 0x040fe80000001834 */
[----:B------:R-:W-:Y:S02]  /*b1b0*/  FFMA.FTZ R155, R23, c[0x0][0x2d0], -R161 ;  /* 0x0000b400179b7a23 */ /* 0x000fe400000108a1 */
[----:B------:R-:W4:Y:S01]  /*b1c0*/  LDSM.16.MT88.4 R20, [R188+0x4900] ;  /* 0x00490000bc14783b */ /* 0x000f220000004200 */
[--C-:B------:R-:W-:Y:S01]  /*b1d0*/  FFMA.FTZ R156, R24, c[0x0][0x2d0], -R163.reuse ;  /* 0x0000b400189c7a23 */ /* 0x100fe200000108a3 */
[C---:B------:R-:W-:Y:S01]  /*b1e0*/  HMMA.16816.F32 R56, R12.reuse, R158, R56 ;  /* 0x0000009e0c38723c */ /* 0x040fe20000001838 */
[----:B------:R-:W5:Y:S03]  /*b1f0*/  MUFU.EX2 R153, R153 ;  /* 0x0000009900997308 */ /* 0x000f660000000800 */
[--C-:B------:R-:W-:Y:S02]  /*b200*/  FFMA.FTZ R157, R25, c[0x0][0x2d0], -R163.reuse ;  /* 0x0000b400199d7a23 */ /* 0x100fe400000108a3 */
[----:B------:R-:W-:Y:S02]  /*b210*/  FFMA.FTZ R163, R33, c[0x0][0x2d0], -R163 ;  /* 0x0000b40021a37a23 */ /* 0x000fe400000108a3 */
[C---:B---3--:R-:W-:Y:S03]  /*b220*/  HMMA.16816.F32 R60, R12.reuse, R128, R60 ;  /* 0x000000800c3c723c */ /* 0x048fe6000000183c */
[----:B------:R-:W-:Y:S01]  /*b230*/  MUFU.EX2 R154, R154 ;  /* 0x0000009a009a7308 */ /* 0x000fe20000000800 */
[--C-:B------:R-:W-:Y:S02]  /*b240*/  FFMA.FTZ R158, R26, c[0x0][0x2d0], -R161.reuse ;  /* 0x0000b4001a9e7a23 */ /* 0x100fe400000108a1 */
[--C-:B------:R-:W-:Y:S02]  /*b250*/  FFMA.FTZ R159, R27, c[0x0][0x2d0], -R161.reuse ;  /* 0x0000b4001b9f7a23 */ /* 0x100fe400000108a1 */
[C---:B------:R-:W-:Y:S01]  /*b260*/  HMMA.16816.F32 R64, R12.reuse, R130, R64 ;  /* 0x000000820c40723c */ /* 0x040fe20000001840 */
[----:B------:R-:W-:Y:S03]  /*b270*/  LDSM.16.MT88.4 R128, [R190+0x1100] ;  /* 0x00110000be80783b */ /* 0x000fe60000004200 */
[----:B------:R-:W-:Y:S01]  /*b280*/  FFMA.FTZ R161, R35, c[0x0][0x2d0], -R161 ;  /* 0x0000b40023a17a23 */ /* 0x000fe200000108a1 */
[----:B------:R-:W3:Y:S03]  /*b290*/  MUFU.EX2 R155, R155 ;  /* 0x0000009b009b7308 */ /* 0x000ee60000000800 */
[C---:B-1----:R-:W-:Y:S01]  /*b2a0*/  HMMA.16816.F32 R68, R12.reuse, R16, R68 ;  /* 0x000000100c44723c */ /* 0x042fe20000001844 */
[----:B------:R-:W-:Y:S06]  /*b2b0*/  LDSM.16.MT88.4 R24, [R189+0x1100] ;  /* 0x00110000bd18783b */ /* 0x000fec0000004200 */
[----:B------:R-:W-:Y:S01]  /*b2c0*/  MUFU.EX2 R156, R156 ;  /* 0x0000009c009c7308 */ /* 0x000fe20000000800 */
[C---:B------:R-:W-:Y:S01]  /*b2d0*/  HMMA.16816.F32 R72, R12.reuse, R18, R72 ;  /* 0x000000120c48723c */ /* 0x040fe20000001848 */
[----:B------:R-:W1:Y:S07]  /*b2e0*/  LDSM.16.MT88.4 R16, [R195+0x1100] ;  /* 0x00110000c310783b */ /* 0x000e6e0000004200 */
[C---:B------:R-:W-:Y:S01]  /*b2f0*/  HMMA.16816.F32 R76, R12.reuse, R136, R76 ;  /* 0x000000880c4c723c */ /* 0x040fe2000000184c */
[----:B------:R-:W-:Y:S01]  /*b300*/  LDSM.16.MT88.4 R32, [R188+0x1900] ;  /* 0x00190000bc20783b */ /* 0x000fe20000004200 */
[----:B------:R-:W1:Y:S06]  /*b310*/  MUFU.EX2 R157, R157 ;  /* 0x0000009d009d7308 */ /* 0x000e6c0000000800 */
[C---:B------:R-:W-:Y:S01]  /*b320*/  HMMA.16816.F32 R80, R12.reuse, R138, R80 ;  /* 0x0000008a0c50723c */ /* 0x040fe20000001850 */
[----:B------:R-:W1:Y:S03]  /*b330*/  LDSM.16.MT88.4 R136, [R188+0x1100] ;  /* 0x00110000bc88783b */ /* 0x000e660000004200 */
[----:B------:R-:W-:Y:S04]  /*b340*/  MUFU.EX2 R158, R158 ;  /* 0x0000009e009e7308 */ /* 0x000fe80000000800 */
[C---:B--2---:R-:W-:Y:S06]  /*b350*/  HMMA.16816.F32 R84, R12.reuse, R140, R84 ;  /* 0x0000008c0c54723c */ /* 0x044fec0000001854 */
[----:B------:R-:W2:Y:S02]  /*b360*/  MUFU.EX2 R159, R159 ;  /* 0x0000009f009f7308 */ /* 0x000ea40000000800 */
[C---:B------:R-:W-:Y:S01]  /*b370*/  HMMA.16816.F32 R88, R12.reuse, R142, R88 ;  /* 0x0000008e0c58723c */ /* 0x040fe20000001858 */
[----:B------:R-:W2:Y:S07]  /*b380*/  LDSM.16.MT88.4 R140, [R195+0x3100] ;  /* 0x00310000c38c783b */ /* 0x000eae0000004200 */
[C---:B----4-:R-:W-:Y:S01]  /*b390*/  HMMA.16816.F32 R92, R12.reuse, R20, R92 ;  /* 0x000000140c5c723c */ /* 0x050fe2000000185c */
[----:B------:R-:W4:Y:S07]  /*b3a0*/  MUFU.EX2 R220, R163 ;  /* 0x000000a300dc7308 */ /* 0x000f2e0000000800 */
[----:B------:R-:W-:Y:S01]  /*b3b0*/  HMMA.16816.F32 R96, R12, R22, R96 ;  /* 0x000000160c60723c */ /* 0x000fe20000001860 */
[----:B------:R-:W-:Y:S02]  /*b3c0*/  LDSM.16.MT88.4 R20, [R195+0x5100] ;  /* 0x00510000c314783b */ /* 0x000fe40000004200 */
[----:B------:R-:W4:Y:S04]  /*b3d0*/  MUFU.EX2 R222, R161 ;  /* 0x000000a100de7308 */ /* 0x000f280000000800 */
[----:B-----5:R-:W-:Y:S01]  /*b3e0*/  F2FP.PACK_AB R12, R153, R152 ;  /* 0x00000098990c723e */ /* 0x020fe200000000ff */
[----:B------:R-:W-:Y:S01]  /*b3f0*/  FADD.FTZ R152, R152, R169 ;  /* 0x000000a998987221 */ /* 0x000fe20000010000 */
[----:B---3--:R-:W-:Y:S03]  /*b400*/  F2FP.PACK_AB R13, R155, R154 ;  /* 0x0000009a9b0d723e */ /* 0x008fe600000000ff */
[----:B-1----:R-:W-:Y:S01]  /*b410*/  F2FP.PACK_AB R14, R157, R156 ;  /* 0x0000009c9d0e723e */ /* 0x002fe200000000ff */
[----:B------:R-:W-:Y:S01]  /*b420*/  FADD.FTZ R154, R154, R171 ;  /* 0x000000ab9a9a7221 */ /* 0x000fe20000010000 */
[----:B--2---:R-:W-:Y:S01]  /*b430*/  F2FP.PACK_AB R15, R159, R158 ;  /* 0x0000009e9f0f723e */ /* 0x004fe200000000ff */
[----:B------:R-:W-:Y:S02]  /*b440*/  FADD.FTZ R153, R153, R152 ;  /* 0x0000009899997221 */ /* 0x000fe40000010000 */
[----:B------:R-:W-:Y:S02]  /*b450*/  FADD.FTZ R155, R155, R154 ;  /* 0x0000009a9b9b7221 */ /* 0x000fe40000010000 */
[----:B------:R-:W-:Y:S02]  /*b460*/  FADD.FTZ R156, R156, R153 ;  /* 0x000000999c9c7221 */ /* 0x000fe40000010000 */
[C---:B------:R-:W-:Y:S03]  /*b470*/  HMMA.16816.F32 R8, R12.reuse, R16, R8 ;  /* 0x000000100c08723c */ /* 0x040fe60000001808 */
[----:B------:R-:W-:Y:S02]  /*b480*/  FADD.FTZ R158, R158, R155 ;  /* 0x0000009b9e9e7221 */ /* 0x000fe40000010000 */
[----:B------:R-:W-:Y:S02]  /*b490*/  FADD.FTZ R157, R157, R156 ;  /* 0x0000009c9d9d7221 */ /* 0x000fe40000010000 */
[----:B------:R-:W-:Y:S01]  /*b4a0*/  FADD.FTZ R159, R159, R158 ;  /* 0x0000009e9f9f7221 */ /* 0x000fe20000010000 */
[C---:B------:R-:W-:Y:S01]  /*b4b0*/  HMMA.16816.F32 R100, R12.reuse, R18, R100 ;  /* 0x000000120c64723c */ /* 0x040fe20000001864 */
[----:B------:R-:W1:Y:S07]  /*b4c0*/  LDSM.16.MT88.4 R16, [R188+0x3100] ;  /* 0x00310000bc10783b */ /* 0x000e6e0000004200 */
[C---:B------:R-:W-:Y:S08]  /*b4d0*/  HMMA.16816.F32 R104, R12.reuse, R128, R104 ;  /* 0x000000800c68723c */ /* 0x040ff00000001868 */
[C---:B------:R-:W-:Y:S01]  /*b4e0*/  HMMA.16816.F32 R108, R12.reuse, R130, R108 ;  /* 0x000000820c6c723c */ /* 0x040fe2000000186c */
[----:B------:R-:W-:Y:S07]  /*b4f0*/  LDSM.16.MT88.4 R128, [R189+0x5100] ;  /* 0x00510000bd80783b */ /* 0x000fee0000004200 */
[C---:B------:R-:W-:Y:S08]  /*b500*/  HMMA.16816.F32 R112, R12.reuse, R24, R112 ;  /* 0x000000180c70723c */ /* 0x040ff00000001870 */
        /* <DEDUP_REMOVED lines=17> */
[C---:B------:R-:W-:Y:S08]  /*b620*/  HMMA.16816.F32 R68, R12.reuse, R20, R68 ;  /* 0x000000140c44723c */ /* 0x040ff00000001844 */
[C---:B------:R-:W-:Y:S01]  /*b630*/  HMMA.16816.F32 R72, R12.reuse, R22, R72 ;  /* 0x000000160c48723c */ /* 0x040fe20000001848 */
[----:B------:R-:W3:Y:S07]  /*b640*/  LDSM.16.MT88.4 R20, [R195+0x1900] ;  /* 0x00190000c314783b */ /* 0x000eee0000004200 */
[C---:B--2---:R-:W-:Y:S08]  /*b650*/  HMMA.16816.F32 R76, R12.reuse, R24, R76 ;  /* 0x000000180c4c723c */ /* 0x044ff0000000184c */
[C---:B------:R-:W-:Y:S01]  /*b660*/  HMMA.16816.F32 R80, R12.reuse, R26, R80 ;  /* 0x0000001a0c50723c */ /* 0x040fe20000001850 */
[----:B------:R-:W2:Y:S07]  /*b670*/  LDSM.16.MT88.4 R24, [R190+0x1900] ;  /* 0x00190000be18783b */ /* 0x000eae0000004200 */
[C---:B------:R-:W-:Y:S08]  /*b680*/  HMMA.16816.F32 R84, R12.reuse, R128, R84 ;  /* 0x000000800c54723c */ /* 0x040ff00000001854 */
[C---:B------:R-:W-:Y:S08]  /*b690*/  HMMA.16816.F32 R88, R12.reuse, R130, R88 ;  /* 0x000000820c58723c */ /* 0x040ff00000001858 */
[C---:B-1----:R-:W-:Y:S08]  /*b6a0*/  HMMA.16816.F32 R92, R12.reuse, R16, R92 ;  /* 0x000000100c5c723c */ /* 0x042ff0000000185c */
[----:B------:R-:W-:Y:S01]  /*b6b0*/  HMMA.16816.F32 R96, R12, R18, R96 ;  /* 0x000000120c60723c */ /* 0x000fe20000001860 */
[----:B------:R-:W1:Y:S06]  /*b6c0*/  LDSM.16.MT88.4 R16, [R189+0x3900] ;  /* 0x00390000bd10783b */ /* 0x000e6c0000004200 */
        /* <DEDUP_REMOVED lines=9> */
[C---:B---3--:R-:W-:Y:S01]  /*b760*/  HMMA.16816.F32 R128, R12.reuse, R20, R8 ;  /* 0x000000140c80723c */ /* 0x048fe20000001808 */
[----:B------:R-:W3:Y:S02]  /*b770*/  LDSM.16.MT88.4 R8, [R190+0x5900] ;  /* 0x00590000be08783b */ /* 0x000ee40000004200 */
[----:B------:R-:W-:Y:S02]  /*b780*/  FADD.FTZ R207, R221, R174 ;  /* 0x000000aeddcf7221 */ /* 0x000fe40000010000 */
[----:B------:R-:W-:Y:S02]  /*b790*/  FADD.FTZ R206, R220, R219 ;  /* 0x000000dbdcce7221 */ /* 0x000fe40000010000 */
[----:B------:R-:W-:Y:S01]  /*b7a0*/  FADD.FTZ R207, R222, R207 ;  /* 0x000000cfdecf7221 */ /* 0x000fe20000010000 */
[C---:B------:R-:W-:Y:S01]  /*b7b0*/  HMMA.16816.F32 R100, R12.reuse, R22, R100 ;  /* 0x000000160c64723c */ /* 0x040fe20000001864 */
[----:B------:R-:W4:Y:S07]  /*b7c0*/  LDSM.16.MT88.4 R20, [R189+0x5900] ;  /* 0x00590000bd14783b */ /* 0x000f2e0000004200 */
[C---:B--2---:R-:W-:Y:S08]  /*b7d0*/  HMMA.16816.F32 R104, R12.reuse, R24, R104 ;  /* 0x000000180c68723c */ /* 0x044ff00000001868 */
        /* <DEDUP_REMOVED lines=10> */
[C---:B------:R-:W-:Y:S01]  /*b880*/  HMMA.16816.F32 R56, R12.reuse, R18, R56 ;  /* 0x000000120c38723c */ /* 0x040fe20000001838 */
[----:B------:R-:W1:Y:S07]  /*b890*/  LDSM.16.MT88.4 R16, [R188+0x5900] ;  /* 0x00590000bc10783b */ /* 0x000e6e0000004200 */
[C---:B------:R-:W-:Y:S08]  /*b8a0*/  HMMA.16816.F32 R60, R12.reuse, R144, R60 ;  /* 0x000000900c3c723c */ /* 0x040ff0000000183c */
[C---:B------:R-:W-:Y:S08]  /*b8b0*/  HMMA.16816.F32 R64, R12.reuse, R146, R64 ;  /* 0x000000920c40723c */ /* 0x040ff00000001840 */
[C---:B------:R-:W-:Y:S08]  /*b8c0*/  HMMA.16816.F32 R68, R12.reuse, R148, R68 ;  /* 0x000000940c44723c */ /* 0x040ff00000001844 */
[C---:B------:R-:W-:Y:S08]  /*b8d0*/  HMMA.16816.F32 R72, R12.reuse, R150, R72 ;  /* 0x000000960c48723c */ /* 0x040ff00000001848 */
[C---:B---3--:R-:W-:Y:S07]  /*b8e0*/  HMMA.16816.F32 R76, R12.reuse, R8, R76 ;  /* 0x000000080c4c723c */ /* 0x048fee000000184c */
[----:B------:R-:W-:Y:S01]  /*b8f0*/  MOV R8, R132 ;  /* 0x0000008400087202 */ /* 0x000fe20000000f00 */
[C---:B------:R-:W-:Y:S08]  /*b900*/  HMMA.16816.F32 R80, R12.reuse, R10, R80 ;  /* 0x0000000a0c50723c */ /* 0x040ff00000001850 */
[C---:B----4-:R-:W-:Y:S08]  /*b910*/  HMMA.16816.F32 R84, R12.reuse, R20, R84 ;  /* 0x000000140c54723c */ /* 0x050ff00000001854 */
[C---:B------:R-:W-:Y:S08]  /*b920*/  HMMA.16816.F32 R88, R12.reuse, R22, R88 ;  /* 0x000000160c58723c */ /* 0x040ff00000001858 */
[C---:B-1----:R-:W-:Y:S08]  /*b930*/  HMMA.16816.F32 R92, R12.reuse, R16, R92 ;  /* 0x000000100c5c723c */ /* 0x042ff0000000185c */
[----:B------:R-:W-:Y:S01]  /*b940*/  HMMA.16816.F32 R96, R12, R18, R96 ;  /* 0x000000120c60723c */ /* 0x000fe20000001860 */
[----:B------:R-:W-:-:S07]  /*b950*/  @P0 BRA `(.L_x_425) ;  /* 0xffffd5d000000947 */ /* 0x000fce000383ffff */
.L_x_422:
[----:B------:R-:W-:-:S06]  /*b960*/  UISETP.GE.AND UP2, UPT, UR20, UR9, UPT ;  /* 0x000000091400728c */ /* 0x000fcc000bf46270 */
[----:B------:R-:W-:-:S13]  /*b970*/  PLOP3.LUT P0, PT, PT, PT, UP2, 0x40, 0x0 ;  /* 0x000000000000781c */ /* 0x000fda0003f0e828 */
[----:B------:R-:W-:Y:S05]  /*b980*/  @P0 BRA `(.L_x_426) ;  /* 0x000036b000000947 */ /* 0x000fea0003800000 */
[----:B------:R-:W-:Y:S01]  /*b990*/  SHF.R.S32.HI R5, RZ, 0x1f, R210 ;  /* 0x0000001fff057819 */ /* 0x000fe200000114d2 */
[----:B------:R-:W-:Y:S01]  /*b9a0*/  IMAD.MOV.U32 R2, RZ, RZ, R8 ;  /* 0x000000ffff027224 */ /* 0x000fe200078e0008 */
[C---:B------:R-:W-:Y:S01]  /*b9b0*/  SHF.L.U64.HI R212, R209.reuse, 0x1, R212 ;  /* 0x00000001d1d47819 */ /* 0x040fe200000102d4 */
[----:B------:R-:W-:Y:S01]  /*b9c0*/  IMAD.MOV.U32 R3, RZ, RZ, R0 ;  /* 0x000000ffff037224 */ /* 0x000fe200078e0000 */
[----:B------:R-:W-:Y:S01]  /*b9d0*/  SHF.L.U64.HI R172, R210, 0x1, R5 ;  /* 0x00000001d2ac7819 */ /* 0x000fe20000010205 */
[----:B------:R-:W-:Y:S01]  /*b9e0*/  IMAD.SHL.U32 R209, R209, 0x2, RZ ;  /* 0x00000002d1d17824 */ /* 0x000fe200078e00ff */
[----:B------:R-:W-:Y:S02]  /*b9f0*/  SHF.L.U64.HI R211, R208, 0x1, R211 ;  /* 0x00000001d0d37819 */ /* 0x000fe400000102d3 */
[----:B------:R-:W-:Y:S02]  /*ba00*/  SHF.L.U32 R210, R210, 0x1, RZ ;  /* 0x00000001d2d27819 */ /* 0x000fe400000006ff */
[----:B------:R-:W-:-:S02]  /*ba10*/  SHF.L.U32 R208, R208, 0x1, RZ ;  /* 0x00000001d0d07819 */ /* 0x000fc400000006ff */
.L_x_436:
[----:B------:R-:W-:Y:S04]  /*ba20*/  DEPBAR.LE SB0, 0x0 ;  /* 0x000080000000791a */ /* 0x000fe80000000000 */
[----:B------:R-:W-:Y:S01]  /*ba30*/  BAR.SYNC.DEFER_BLOCKING 0x0 ;  /* 0x0000000000007b1d */ /* 0x000fe20000010000 */
[----:B------:R-:W-:Y:S01]  /*ba40*/  SHF.R.S32.HI R5, RZ, 0x1f, R201 ;  /* 0x0000001fff057819 */ /* 0x000fe200000114c9 */
[----:B------:R-:W-:Y:S01]  /*ba50*/  IMAD.WIDE.U32 R6, R201, c[0x0][0x208], RZ ;  /* 0x00008200c9067a25 */ /* 0x000fe200078e00ff */
[----:B------:R-:W-:Y:S01]  /*ba60*/  SHF.R.S32.HI R4, RZ, 0x1f, R200 ;  /* 0x0000001fff047819 */ /* 0x000fe200000114c8 */
[----:B------:R-:W-:Y:S02]  /*ba70*/  UISETP.GT.AND UP2, UPT, UR20, UR9, UPT ;  /* 0x000000091400728c */ /* 0x000fe4000bf44270 */
[----:B------:R-:W-:Y:S02]  /*ba80*/  IMAD R5, R5, c[0x0][0x208], RZ ;  /* 0x0000820005057a24 */ /* 0x000fe400078e02ff */
[----:B------:R-:W-:Y:S02]  /*ba90*/  IMAD R4, R4, c[0x0][0x218], RZ ;  /* 0x0000860004047a24 */ /* 0x000fe400078e02ff */
[----:B------:R-:W-:Y:S02]  /*baa0*/  IMAD R5, R201, c[0x0][0x20c], R5 ;  /* 0x00008300c9057a24 */ /* 0x000fe400078e0205 */
[C---:B------:R-:W-:Y:S02]  /*bab0*/  IMAD R4, R200.reuse, c[0x0][0x21c], R4 ;  /* 0x00008700c8047a24 */ /* 0x040fe400078e0204 */
[----:B------:R-:W-:Y:S04]  /*bac0*/  IMAD.IADD R7, R7, 0x1, R5 ;  /* 0x0000000107077824 */ /* 0x000fe800078e0205 */
[----:B------:R-:W-:Y:S05]  /*bad0*/  IMAD.WIDE.U32 R6, R200, c[0x0][0x218], R6 ;  /* 0x00008600c8067a25 */ /* 0x000fea00078e0006 */
[----:B------:R-:W-:Y:S01]  /*bae0*/  IADD3 R5, P0, R6, UR22, RZ ;  /* 0x0000001606057c10 */ /* 0x000fe2000ff1e0ff */
[----:B------:R-:W-:Y:S03]  /*baf0*/  LDSM.16.M88.4 R32, [R198+0xc100] ;  /* 0x00c10000c620783b */ /* 0x000fe60000000200 */
[----:B------:R-:W-:Y:S01]  /*bb00*/  IADD3.X R4, R7, UR6, R4, P0, !PT ;  /* 0x0000000607047c10 */ /* 0x000fe200087fe404 */
[----:B------:R-:W1:Y:S01]  /*bb10*/  LDSM.16.M88.4 R8, [R197+0x6100] ;  /* 0x00610000c508783b */ /* 0x000e620000000200 */
[C---:B------:R-:W-:Y:S03]  /*bb20*/  LEA R20, P0, R5.reuse, c[0x0][0x1f8], 0x1 ;  /* 0x00007e0005147a11 */ /* 0x040fe600078008ff */
[----:B------:R-:W2:Y:S01]  /*bb30*/  LDSM.16.M88.4 R16, [R197+0x6900] ;  /* 0x00690000c510783b */ /* 0x000ea20000000200 */
[----:B------:R-:W-:Y:S03]  /*bb40*/  LEA.HI.X R0, R5, c[0x0][0x1fc], R4, 0x1, P0 ;  /* 0x00007f0005007a11 */ /* 0x000fe600000f0c04 */
[----:B------:R-:W-:Y:S04]  /*bb50*/  LDSM.16.M88.4 R24, [R197+0x7100] ;  /* 0x00710000c518783b */ /* 0x000fe80000000200 */
[----:B------:R-:W-:Y:S04]  /*bb60*/  LDSM.16.M88.4 R132, [R197+0x7900] ;  /* 0x00790000c584783b */ /* 0x000fe80000000200 */
[----:B------:R-:W-:Y:S04]  /*bb70*/  LDSM.16.M88.4 R136, [R194+0xc100] ;  /* 0x00c10000c288783b */ /* 0x000fe80000000200 */
[----:B------:R-:W-:Y:S04]  /*bb80*/  LDSM.16.M88.4 R140, [R196] ;  /* 0x00000000c48c783b */ /* 0x000fe80000000200 */
[----:B------:R-:W-:Y:S04]  /*bb90*/  LDSM.16.M88.4 R144, [R187] ;  /* 0x00000000bb90783b */ /* 0x000fe80000000200 */
[----:B------:R-:W-:Y:S04]  /*bba0*/  LDSM.16.M88.4 R148, [R186] ;  /* 0x00000000ba94783b */ /* 0x000fe80000000200 */
[----:B------:R-:W-:Y:S04]  /*bbb0*/  LDSM.16.M88.4 R152, [R185] ;  /* 0x00000000b998783b */ /* 0x000fe80000000200 */
[----:B------:R-:W-:Y:S01]  /*bbc0*/  SHFL.IDX PT, R159, R0, RZ, 0x181f ;  /* 0x00181fff009f7589 */ /* 0x000fe200000e0000 */
[C---:B-1----:R-:W-:Y:S03]  /*bbd0*/  HMMA.16816.F32 R4, R32.reuse, R8, RZ ;  /* 0x000000082004723c */ /* 0x042fe600000018ff */
[----:B------:R-:W-:Y:S04]  /*bbe0*/  SHFL.IDX PT, R157, R0, 0x1, 0x181f ;  /* 0x00381f00009d7f89 */ /* 0x000fe800000e0000 */
[----:B------:R-:W1:Y:S01]  /*bbf0*/  SHFL.IDX PT, R31, R20, RZ, 0x181f ;  /* 0x00181fff141f7589 */ /* 0x000e6200000e0000 */
[C---:B------:R-:W-:Y:S03]  /*bc00*/  HMMA.16816.F32 R8, R32.reuse, R10, RZ ;  /* 0x0000000a2008723c */ /* 0x040fe600000018ff */
[----:B------:R3:W4:Y:S05]  /*bc10*/  SHFL.IDX PT, R29, R20, 0x1, 0x181f ;  /* 0x00381f00141d7f89 */ /* 0x00072a00000e0000 */
[C---:B--2---:R-:W-:Y:S08]  /*bc20*/  HMMA.16816.F32 R12, R32.reuse, R16, RZ ;  /* 0x00000010200c723c */ /* 0x044ff000000018ff */
[C---:B------:R-:W-:Y:S01]  /*bc30*/  HMMA.16816.F32 R16, R32.reuse, R18, RZ ;  /* 0x000000122010723c */ /* 0x040fe200000018ff */
[C---:B-1----:R-:W-:Y:S03]  /*bc40*/  IADD3 R162, P6, R31.reuse, R210, RZ ;  /* 0x000000d21fa27210 */ /* 0x042fe60007fde0ff */
[-C--:B------:R-:W-:Y:S04]  /*bc50*/  IADD3 R160, P0, R31, R209.reuse, RZ ;  /* 0x000000d11fa07210 */ /* 0x080fe80007f1e0ff */
[C---:B---3--:R-:W-:Y:S01]  /*bc60*/  HMMA.16816.F32 R20, R32.reuse, R24, RZ ;  /* 0x000000182014723c */ /* 0x048fe200000018ff */
[----:B------:R-:W-:Y:S03]  /*bc70*/  IMAD.X R163, R159, 0x1, R172, P6 ;  /* 0x000000019fa37824 */ /* 0x000fe600030e06ac */
[----:B------:R-:W-:Y:S01]  /*bc80*/  IADD3 R168, P6, R31, R208, RZ ;  /* 0x000000d01fa87210 */ /* 0x000fe20007fde0ff */
[----:B------:R-:W-:Y:S01]  /*bc90*/  IMAD.X R161, R159, 0x1, R212, P0 ;  /* 0x000000019fa17824 */ /* 0x000fe200000e06d4 */
[----:B----4-:R-:W-:Y:S02]  /*bca0*/  IADD3 R216, P0, R29, R210, RZ ;  /* 0x000000d21dd87210 */ /* 0x010fe40007f1e0ff */
[C---:B------:R-:W-:Y:S01]  /*bcb0*/  HMMA.16816.F32 R24, R32.reuse, R26, RZ ;  /* 0x0000001a2018723c */ /* 0x040fe200000018ff */
[----:B------:R1:W-:Y:S03]  /*bcc0*/  LDGSTS.E.BYPASS.LTC128B.128 [R205], [R162.64], !P5 ;  /* 0x00000000a2cd7fae */ /* 0x0003e6000e901d52 */
[--C-:B------:R-:W-:Y:S01]  /*bcd0*/  IMAD.X R169, R159, 0x1, R211.reuse, P6 ;  /* 0x000000019fa97824 */ /* 0x100fe200030e06d3 */
[----:B------:R-:W-:Y:S01]  /*bce0*/  IADD3 R174, P6, R29, R209, RZ ;  /* 0x000000d11dae7210 */ /* 0x000fe20007fde0ff */
[----:B------:R-:W-:Y:S01]  /*bcf0*/  IMAD.X R217, R157, 0x1, R172, P0 ;  /* 0x000000019dd97824 */ /* 0x000fe200000e06ac */
[----:B------:R-:W-:Y:S01]  /*bd00*/  IADD3 R214, P0, R29, R208, RZ ;  /* 0x000000d01dd67210 */ /* 0x000fe20007f1e0ff */
[----:B------:R1:W-:Y:S01]  /*bd10*/  LDGSTS.E.BYPASS.LTC128B.128 [R205+0x2000], [R160.64], !P4 ;  /* 0x02000000a0cd7fae */ /* 0x0003e2000e101d52 */
[C---:B------:R-:W-:Y:S03]  /*bd20*/  HMMA.16816.F32 R28, R32.reuse, R132, RZ ;  /* 0x00000084201c723c */ /* 0x040fe600000018ff */
[----:B------:R2:W-:Y:S01]  /*bd30*/  LDGSTS.E.BYPASS.LTC128B.128 [R205+0x4000], [R168.64], !P3 ;  /* 0x04000000a8cd7fae */ /* 0x0005e2000d901d52 */
[C---:B------:R-:W-:Y:S02]  /*bd40*/  IMAD.X R175, R157.reuse, 0x1, R212, P6 ;  /* 0x000000019daf7824 */ /* 0x040fe400030e06d4 */
[----:B------:R-:W-:Y:S01]  /*bd50*/  IMAD.X R215, R157, 0x1, R211, P0 ;  /* 0x000000019dd77824 */ /* 0x000fe200000e06d3 */
[----:B------:R3:W-:Y:S01]  /*bd60*/  LDGSTS.E.BYPASS.LTC128B.128 [R205+0x1000], [R216.64], !P5 ;  /* 0x01000000d8cd7fae */ /* 0x0007e2000e901d52 */
[----:B------:R-:W-:Y:S01]  /*bd70*/  HMMA.16816.F32 R32, R32, R134, RZ ;  /* 0x000000862020723c */ /* 0x000fe200000018ff */
[----:B------:R-:W-:Y:S02]  /*bd80*/  PLOP3.LUT P0, PT, PT, PT, UP2, 0x40, 0x0 ;  /* 0x000000000000781c */ /* 0x000fe40003f0e828 */
[----:B------:R3:W-:Y:S04]  /*bd90*/  LDGSTS.E.BYPASS.LTC128B.128 [R205+0x3000], [R174.64], !P4 ;  /* 0x03000000aecd7fae */ /* 0x0007e8000e101d52 */
[----:B------:R3:W-:Y:S01]  /*bda0*/  LDGSTS.E.BYPASS.LTC128B.128 [R205+0x5000], [R214.64], !P3 ;  /* 0x05000000d6cd7fae */ /* 0x0007e2000d901d52 */
[C---:B------:R-:W-:Y:S03]  /*bdb0*/  HMMA.16816.F32 R4, R136.reuse, R140, R4 ;  /* 0x0000008c8804723c */ /* 0x040fe60000001804 */
[----:B------:R-:W-:Y:S04]  /*bdc0*/  LDSM.16.M88.4 R156, [R193+0xc100] ;  /* 0x00c10000c19c783b */ /* 0x000fe80000000200 */
[----:B------:R-:W0:Y:S01]  /*bdd0*/  LDGDEPBAR ;  /* 0x00000000000079af */ /* 0x000e220000000000 */
[C---:B------:R-:W-:Y:S03]  /*bde0*/  HMMA.16816.F32 R8, R136.reuse, R142, R8 ;  /* 0x0000008e8808723c */ /* 0x040fe60000001808 */
[----:B-1----:R-:W1:Y:S04]  /*bdf0*/  LDSM.16.M88.4 R160, [R192+0x6100] ;  /* 0x00610000c0a0783b */ /* 0x002e680000000200 */
[----:B------:R-:W4:Y:S01]  /*be00*/  LDSM.16.M88.4 R164, [R192+0x6900] ;  /* 0x00690000c0a4783b */ /* 0x000f220000000200 */
[C---:B------:R-:W-:Y:S03]  /*be10*/  HMMA.16816.F32 R12, R136.reuse, R144, R12 ;  /* 0x00000090880c723c */ /* 0x040fe6000000180c */
[----:B------:R-:W5:Y:S04]  /*be20*/  LDSM.16.M88.4 R132, [R192+0x7100] ;  /* 0x00710000c084783b */ /* 0x000f680000000200 */
[----:B--2---:R-:W2:Y:S01]  /*be30*/  LDSM.16.M88.4 R168, [R192+0x7900] ;  /* 0x00790000c0a8783b */ /* 0x004ea20000000200 */
[C---:B------:R-:W-:Y:S03]  /*be40*/  HMMA.16816.F32 R16, R136.reuse, R146, R16 ;  /* 0x000000928810723c */ /* 0x040fe60000001810 */
[----:B------:R-:W-:Y:S04]  /*be50*/  LDSM.16.M88.4 R140, [R191+0xc100] ;  /* 0x00c10000bf8c783b */ /* 0x000fe80000000200 */
[----:B------:R-:W2:Y:S01]  /*be60*/  LDSM.16.M88.4 R144, [R184] ;  /* 0x00000000b890783b */ /* 0x000ea20000000200 */
[C---:B------:R-:W-:Y:S08]  /*be70*/  HMMA.16816.F32 R20, R136.reuse, R148, R20 ;  /* 0x000000948814723c */ /* 0x040ff00000001814 */
[C---:B------:R-:W-:Y:S01]  /*be80*/  HMMA.16816.F32 R24, R136.reuse, R150, R24 ;  /* 0x000000968818723c */ /* 0x040fe20000001818 */
[----:B------:R-:W2:Y:S07]  /*be90*/  LDSM.16.M88.4 R148, [R184+0x800] ;  /* 0x00080000b894783b */ /* 0x000eae0000000200 */
[C---:B------:R-:W-:Y:S08]  /*bea0*/  HMMA.16816.F32 R28, R136.reuse, R152, R28 ;  /* 0x00000098881c723c */ /* 0x040ff0000000181c */
[----:B------:R-:W-:Y:S01]  /*beb0*/  HMMA.16816.F32 R32, R136, R154, R32 ;  /* 0x0000009a8820723c */ /* 0x000fe20000001820 */
[----:B------:R-:W2:Y:S04]  /*bec0*/  LDSM.16.M88.4 R136, [R184+0x1000] ;  /* 0x00100000b888783b */ /* 0x000ea80000000200 */
[----:B------:R-:W2:Y:S03]  /*bed0*/  LDSM.16.M88.4 R152, [R184+0x1800] ;  /* 0x00180000b898783b */ /* 0x000ea60000000200 */
[C---:B-1----:R-:W-:Y:S08]  /*bee0*/  HMMA.16816.F32 R4, R156.reuse, R160, R4 ;  /* 0x000000a09c04723c */ /* 0x042ff00000001804 */
[C---:B------:R-:W-:Y:S01]  /*bef0*/  HMMA.16816.F32 R8, R156.reuse, R162, R8 ;  /* 0x000000a29c08723c */ /* 0x040fe20000001808 */
[----:B------:R-:W-:Y:S07]  /*bf00*/  LDSM.16.M88.4 R160, [R197+0x8100] ;  /* 0x00810000c5a0783b */ /* 0x000fee0000000200 */
[C---:B----4-:R-:W-:Y:S08]  /*bf10*/  HMMA.16816.F32 R12, R156.reuse, R164, R12 ;  /* 0x000000a49c0c723c */ /* 0x050ff0000000180c */
[C---:B------:R-:W-:Y:S01]  /*bf20*/  HMMA.16816.F32 R16, R156.reuse, R166, R16 ;  /* 0x000000a69c10723c */ /* 0x040fe20000001810 */
[----:B------:R-:W-:Y:S07]  /*bf30*/  LDSM.16.M88.4 R164, [R197+0x8900] ;  /* 0x00890000c5a4783b */ /* 0x000fee0000000200 */
[C---:B-----5:R-:W-:Y:S08]  /*bf40*/  HMMA.16816.F32 R20, R156.reuse, R132, R20 ;  /* 0x000000849c14723c */ /* 0x060ff00000001814 */
[C---:B------:R-:W-:Y:S01]  /*bf50*/  HMMA.16816.F32 R24, R156.reuse, R134, R24 ;  /* 0x000000869c18723c */ /* 0x040fe20000001818 */
[----:B------:R-:W1:Y:S07]  /*bf60*/  LDSM.16.M88.4 R132, [R198+0x10100] ;  /* 0x01010000c684783b */ /* 0x000e6e0000000200 */
[C---:B--2---:R-:W-:Y:S08]  /*bf70*/  HMMA.16816.F32 R28, R156.reuse, R168, R28 ;  /* 0x000000a89c1c723c */ /* 0x044ff0000000181c */
[----:B------:R-:W-:Y:S01]  /*bf80*/  HMMA.16816.F32 R32, R156, R170, R32 ;  /* 0x000000aa9c20723c */ /* 0x000fe20000001820 */
[----:B------:R-:W2:Y:S04]  /*bf90*/  LDSM.16.M88.4 R156, [R197+0x9100] ;  /* 0x00910000c59c783b */ /* 0x000ea80000000200 */
[----:B------:R-:W4:Y:S03]  /*bfa0*/  LDSM.16.M88.4 R168, [R197+0x9900] ;  /* 0x00990000c5a8783b */ /* 0x000f260000000200 */
[C---:B------:R-:W-:Y:S08]  /*bfb0*/  HMMA.16816.F32 R4, R140.reuse, R144, R4 ;  /* 0x000000908c04723c */ /* 0x040ff00000001804 */
[C---:B------:R-:W-:Y:S01]  /*bfc0*/  HMMA.16816.F32 R8, R140.reuse, R146, R8 ;  /* 0x000000928c08723c */ /* 0x040fe20000001808 */
[----:B------:R-:W-:Y:S07]  /*bfd0*/  LDSM.16.M88.4 R144, [R183] ;  /* 0x00000000b790783b */ /* 0x000fee0000000200 */
[C---:B------:R-:W-:Y:S08]  /*bfe0*/  HMMA.16816.F32 R12, R140.reuse, R148, R12 ;  /* 0x000000948c0c723c */ /* 0x040ff0000000180c */
[C---:B------:R-:W-:Y:S01]  /*bff0*/  HMMA.16816.F32 R16, R140.reuse, R150, R16 ;  /* 0x000000968c10723c */ /* 0x040fe20000001810 */
[----:B------:R-:W-:Y:S07]  /*c000*/  LDSM.16.M88.4 R148, [R182] ;  /* 0x00000000b694783b */ /* 0x000fee0000000200 */
[C---:B------:R-:W-:Y:S08]  /*c010*/  HMMA.16816.F32 R20, R140.reuse, R136, R20 ;  /* 0x000000888c14723c */ /* 0x040ff00000001814 */
[C---:B------:R-:W-:Y:S01]  /*c020*/  HMMA.16816.F32 R24, R140.reuse, R138, R24 ;  /* 0x0000008a8c18723c */ /* 0x040fe20000001818 */
[----:B------:R-:W5:Y:S07]  /*c030*/  LDSM.16.M88.4 R136, [R194+0x10100] ;  /* 0x01010000c288783b */ /* 0x000f6e0000000200 */
[C---:B------:R-:W-:Y:S08]  /*c040*/  HMMA.16816.F32 R28, R140.reuse, R152, R28 ;  /* 0x000000988c1c723c */ /* 0x040ff0000000181c */
[----:B------:R-:W-:Y:S01]  /*c050*/  HMMA.16816.F32 R32, R140, R154, R32 ;  /* 0x0000009a8c20723c */ /* 0x000fe20000001820 */
[----:B------:R-:W3:Y:S04]  /*c060*/  LDSM.16.M88.4 R140, [R181] ;  /* 0x00000000b58c783b */ /* 0x000ee80000000200 */
        /* <DEDUP_REMOVED lines=14> */
[C---:B-----5:R-:W-:Y:S08]  /*c150*/  HMMA.16816.F32 R4, R136.reuse, R144, R4 ;  /* 0x000000908804723c */ /* 0x060ff00000001804 */
[C---:B------:R-:W-:Y:S01]  /*c160*/  HMMA.16816.F32 R8, R136.reuse, R146, R8 ;  /* 0x000000928808723c */ /* 0x040fe20000001808 */
[----:B------:R-:W-:Y:S07]  /*c170*/  LDSM.16.M88.4 R144, [R184+0x2000] ;  /* 0x00200000b890783b */ /* 0x000fee0000000200 */
[C---:B------:R-:W-:Y:S08]  /*c180*/  HMMA.16816.F32 R12, R136.reuse, R148, R12 ;  /* 0x00000094880c723c */ /* 0x040ff0000000180c */
[C---:B------:R-:W-:Y:S01]  /*c190*/  HMMA.16816.F32 R16, R136.reuse, R150, R16 ;  /* 0x000000968810723c */ /* 0x040fe20000001810 */
[----:B------:R-:W-:Y:S07]  /*c1a0*/  LDSM.16.M88.4 R148, [R184+0x2800] ;  /* 0x00280000b894783b */ /* 0x000fee0000000200 */
[C---:B---3--:R-:W-:Y:S08]  /*c1b0*/  HMMA.16816.F32 R20, R136.reuse, R140, R20 ;  /* 0x0000008c8814723c */ /* 0x048ff00000001814 */
        /* <DEDUP_REMOVED lines=77> */
[----:B------:R-:W-:Y:S01]  /*c690*/  ULEA UR4, UR20, UR12, 0x6 ;  /* 0x0000000c14047291 */ /* 0x000fe2000f8e303f */
[----:B------:R-:W-:Y:S05]  /*c6a0*/  IMAD.MOV.U32 R200, RZ, RZ, RZ ;  /* 0x000000ffffc87224 */ /* 0x000fea00078e00ff */
        /* <DEDUP_REMOVED lines=30> */
[-C--:B------:R-:W-:Y:S02]  /*c890*/  IADD3 R136, P0, R137, R209.reuse, RZ ;  /* 0x000000d189887210 */ /* 0x080fe40007f1e0ff */
[----:B--2---:R-:W-:Y:S02]  /*c8a0*/  IADD3.X R141, R139, R172, RZ, P6, !PT ;  /* 0x000000ac8b8d7210 */ /* 0x004fe400037fe4ff */
[----:B------:R-:W-:Y:S01]  /*c8b0*/  IADD3 R142, P6, R137, R208, RZ ;  /* 0x000000d0898e7210 */ /* 0x000fe20007fde0ff */
[----:B------:R-:W-:Y:S01]  /*c8c0*/  IMAD.X R137, R139, 0x1, R212, P0 ;  /* 0x000000018b897824 */ /* 0x000fe200000e06d4 */
[----:B---3--:R-:W-:Y:S01]  /*c8d0*/  IADD3 R138, P0, R133, R210, RZ ;  /* 0x000000d2858a7210 */ /* 0x008fe20007f1e0ff */
[----:B------:R1:W-:Y:S02]  /*c8e0*/  LDGSTS.E.BYPASS.LTC128B.128 [R199+0x6100], [R140.64], !P5 ;  /* 0x061000008cc77fae */ /* 0x0003e4000e901d52 */
[--C-:B------:R-:W-:Y:S01]  /*c8f0*/  IMAD.X R143, R139, 0x1, R211.reuse, P6 ;  /* 0x000000018b8f7824 */ /* 0x100fe200030e06d3 */
[----:B------:R-:W-:Y:S01]  /*c900*/  IADD3 R132, P6, R133, R209, RZ ;  /* 0x000000d185847210 */ /* 0x000fe20007fde0ff */
[----:B------:R1:W-:Y:S01]  /*c910*/  LDGSTS.E.BYPASS.LTC128B.128 [R199+0x8100], [R136.64], !P4 ;  /* 0x0810000088c77fae */ /* 0x0003e2000e101d52 */
[----:B----4-:R-:W-:Y:S01]  /*c920*/  IMAD.X R139, R135, 0x1, R172, P0 ;  /* 0x00000001878b7824 */ /* 0x010fe200000e06ac */
[----:B------:R-:W-:Y:S02]  /*c930*/  IADD3 R134, P0, R133, R208, RZ ;  /* 0x000000d085867210 */ /* 0x000fe40007f1e0ff */
[----:B------:R1:W-:Y:S01]  /*c940*/  LDGSTS.E.BYPASS.LTC128B.128 [R199+0xa100], [R142.64], !P3 ;  /* 0x0a1000008ec77fae */ /* 0x0003e2000d901d52 */
[C---:B------:R-:W-:Y:S02]  /*c950*/  IADD3.X R133, R135.reuse, R212, RZ, P6, !PT ;  /* 0x000000d487857210 */ /* 0x040fe400037fe4ff */
[----:B------:R-:W-:Y:S01]  /*c960*/  IMAD.X R135, R135, 0x1, R211, P0 ;  /* 0x0000000187877824 */ /* 0x000fe200000e06d3 */
[----:B------:R1:W-:Y:S04]  /*c970*/  LDGSTS.E.BYPASS.LTC128B.128 [R199+0x7100], [R138.64], !P5 ;  /* 0x071000008ac77fae */ /* 0x0003e8000e901d52 */
[----:B------:R1:W-:Y:S04]  /*c980*/  LDGSTS.E.BYPASS.LTC128B.128 [R199+0x9100], [R132.64], !P4 ;  /* 0x0910000084c77fae */ /* 0x0003e8000e101d52 */
[----:B------:R1:W-:Y:S02]  /*c990*/  LDGSTS.E.BYPASS.LTC128B.128 [R199+0xb100], [R134.64], !P3 ;  /* 0x0b10000086c77fae */ /* 0x0003e4000d901d52 */
.L_x_427:
[----:B------:R-:W-:Y:S01]  /*c9a0*/  PLOP3.LUT P6, PT, PT, PT, UP1, 0x80, 0x0 ;  /* 0x000000000000781c */ /* 0x000fe20003fcf018 */
[----:B------:R-:W0:Y:S01]  /*c9b0*/  LDGDEPBAR ;  /* 0x00000000000079af */ /* 0x000e220000000000 */
[----:B------:R-:W-:Y:S01]  /*c9c0*/  PLOP3.LUT P0, PT, PT, PT, UP1, 0x80, 0x0 ;  /* 0x000000000000781c */ /* 0x000fe20003f0f018 */
[----:B-1----:R-:W-:Y:S01]  /*c9d0*/  IMAD.MOV.U32 R139, RZ, RZ, R203 ;  /* 0x000000ffff8b7224 */ /* 0x002fe200078e00cb */
[----:B------:R-:W-:Y:S06]  /*c9e0*/  USHF.L.U32 UR4, UR20, 0x6, URZ ;  /* 0x0000000614047899 */ /* 0x000fec000800063f */
[----:B------:R-:W-:Y:S03]  /*c9f0*/  IMAD.U32 R133, RZ, RZ, UR4 ;  /* 0x00000004ff857e24 */ /* 0x000fe6000f8e00ff */
[----:B------:R-:W-:Y:S02]  /*ca00*/  @P6 IMAD.HI.U32 R0, R203, c[0x0][0x2c8], RZ ;  /* 0x0000b200cb006a27 */ /* 0x000fe400078e00ff */
[----:B------:R-:W-:Y:S03]  /*ca10*/  IADD3 R133, -R204, 0x1, -R133 ;  /* 0x00000001cc857810 */ /* 0x000fe60007ffe985 */
[----:B------:R-:W-:Y:S01]  /*ca20*/  @P0 SHF.R.U32.HI R139, RZ, c[0x0][0x2cc], R0 ;  /* 0x0000b300ff8b0a19 */ /* 0x000fe20000011600 */
[----:B------:R-:W-:Y:S01]  /*ca30*/  IMAD.U32 R0, RZ, RZ, UR10 ;  /* 0x0000000aff007e24 */ /* 0x000fe2000f8e00ff */
[----:B------:R-:W-:Y:S03]  /*ca40*/  PLOP3.LUT P0, PT, PT, PT, UP0, 0x40, 0x0 ;  /* 0x000000000000781c */ /* 0x000fe60003f0e808 */
[----:B------:R-:W1:Y:S01]  /*ca50*/  SHFL.IDX PT, R141, R139, RZ, 0x1c1f ;  /* 0x001c1fff8b8d7589 */ /* 0x000e6200000e0000 */
[----:B------:R-:W-:Y:S04]  /*ca60*/  IADD3 R0, R133, -c[0x0][0x168], R0 ;  /* 0x80005a0085007a10 */ /* 0x000fe80007ffe000 */
        /* <DEDUP_REMOVED lines=20> */
.L_x_430:
[----:B------:R-:W-:Y:S04]  /*cbb0*/  MOV R132, c[0x0][0x32c] ;  /* 0x0000cb0000847a02 */ /* 0x000fe80000000f00 */
[----:B------:R-:W-:Y:S11]  /*cbc0*/  ISETP.NE.AND P0, PT, R132, 0x1, PT ;  /* 0x000000018400780c */ /* 0x000ff60003f05270 */
[----:B------:R-:W-:Y:S02]  /*cbd0*/  @!UPT UIADD3 URZ, URZ, URZ, URZ ;  /* 0x0000003f3f3ff290 */ /* 0x000fe4000fffe03f */
[----:B------:R-:W-:Y:S05]  /*cbe0*/  @P0 IMAD.HI.U32 R132, R141, c[0x0][0x330], RZ ;  /* 0x0000cc008d840a27 */ /* 0x000fea00078e00ff */
[----:B------:R-:W-:Y:S02]  /*cbf0*/  @P0 SHF.R.U32.HI R141, RZ, c[0x0][0x334], R132 ;  /* 0x0000cd00ff8d0a19 */ /* 0x000fe40000011684 */
.L_x_431:
[----:B------:R-:W-:Y:S05]  /*cc00*/  BSYNC B0 ;  /* 0x0000000000007941 */ /* 0x000fea0003800000 */
.L_x_429:
[----:B------:R-:W-:Y:S04]  /*cc10*/  IMAD.MOV.U32 R132, RZ, RZ, c[0x0][0x32c] ;  /* 0x0000cb00ff847624 */ /* 0x000fe800078e00ff */
[----:B------:R-:W-:Y:S04]  /*cc20*/  IMAD R141, R141, R132, -UR4 ;  /* 0x800000048d8d7e24 */ /* 0x000fe8000f8e0284 */
[----:B------:R-:W-:Y:S05]  /*cc30*/  IMAD.IADD R134, R141, 0x1, -R204 ;  /* 0x000000018d867824 */ /* 0x000fea00078e0acc */
[----:B------:R-:W-:Y:S02]  /*cc40*/  IADD3 R132, R134, c[0x0][0x32c], RZ ;  /* 0x0000cb0086847a10 */ /* 0x000fe40007ffe0ff */
[----:B------:R-:W-:Y:S02]  /*cc50*/  IMNMX R135, R135, R134, !PT ;  /* 0x0000008687877217 */ /* 0x000fe40007800200 */
[----:B------:R-:W-:Y:S02]  /*cc60*/  IMNMX R137, R137, R132, PT ;  /* 0x0000008489897217 */ /* 0x000fe40003800200 */
.L_x_428:
        /* <DEDUP_REMOVED lines=85> */
.L_x_434:
[----:B------:R-:W-:Y:S04]  /*d1c0*/  MOV R5, 0x1 ;  /* 0x0000000100057802 */ /* 0x000fe80000000f00 */
[----:B------:R-:W-:Y:S11]  /*d1d0*/  ISETP.NE.AND P0, PT, R5, c[0x0][0x32c], PT ;  /* 0x0000cb0005007a0c */ /* 0x000ff60003f05270 */
[----:B------:R-:W-:Y:S02]  /*d1e0*/  @!UPT UIADD3 URZ, URZ, URZ, URZ ;  /* 0x0000003f3f3ff290 */ /* 0x000fe4000fffe03f */
[----:B------:R-:W-:Y:S05]  /*d1f0*/  @P0 IMAD.HI.U32 R5, R8, c[0x0][0x330], RZ ;  /* 0x0000cc0008050a27 */ /* 0x000fea00078e00ff */
[----:B------:R-:W-:Y:S02]  /*d200*/  @P0 SHF.R.U32.HI R8, RZ, c[0x0][0x334], R5 ;  /* 0x0000cd00ff080a19 */ /* 0x000fe40000011605 */
.L_x_435:
[----:B------:R-:W-:Y:S05]  /*d210*/  BSYNC B0 ;  /* 0x0000000000007941 */ /* 0x000fea0003800000 */
.L_x_433:
[----:B------:R-:W-:Y:S04]  /*d220*/  IMAD.MOV.U32 R5, RZ, RZ, c[0x0][0x32c] ;  /* 0x0000cb00ff057624 */ /* 0x000fe800078e00ff */
[----:B------:R-:W-:Y:S04]  /*d230*/  IMAD R5, R8, R5, -UR4 ;  /* 0x8000000408057e24 */ /* 0x000fe8000f8e0205 */
[----:B------:R-:W-:Y:S05]  /*d240*/  IMAD.IADD R9, R5, 0x1, -R204 ;  /* 0x0000000105097824 */ /* 0x000fea00078e0acc */
[----:B------:R-:W-:Y:S02]  /*d250*/  IADD3 R5, R9, c[0x0][0x32c], RZ ;  /* 0x0000cb0009057a10 */ /* 0x000fe40007ffe0ff */
[----:B------:R-:W-:Y:S02]  /*d260*/  IMNMX R0, R0, R9, !PT ;  /* 0x0000000900007217 */ /* 0x000fe40007800200 */
[----:B------:R-:W-:Y:S02]  /*d270*/  IMNMX R4, R4, R5, PT ;  /* 0x0000000504047217 */ /* 0x000fe40003800200 */
.L_x_432:
[----:B------:R-:W-:Y:S02]  /*d280*/  PLOP3.LUT P6, PT, PT, PT, UP2, 0x80, 0x0 ;  /* 0x000000000000781c */ /* 0x000fe40003fcf028 */
[----:B------:R-:W-:Y:S02]  /*d290*/  PLOP3.LUT P0, PT, PT, PT, UP2, 0x80, 0x0 ;  /* 0x000000000000781c */ /* 0x000fe40003f0f028 */
[C---:B------:R-:W-:Y:S02]  /*d2a0*/  ISETP.GT.AND P6, PT, R0.reuse, RZ, P6 ;  /* 0x000000ff0000720c */ /* 0x040fe400037c4270 */
[----:B------:R-:W-:Y:S02]  /*d2b0*/  ISETP.GT.AND P0, PT, R0, 0x1, P0 ;  /* 0x000000010000780c */ /* 0x000fe40000704270 */
[----:B------:R-:W-:Y:S02]  /*d2c0*/  ISETP.LT.OR P6, PT, R4, 0x1, P6 ;  /* 0x000000010400780c */ /* 0x000fe400037c1670 */
[----:B------:R-:W-:Y:S02]  /*d2d0*/  FMNMX.FTZ R5, R148, R3, !PT ;  /* 0x0000000394057209 */ /* 0x000fe40007810000 */
[----:B------:R-:W-:Y:S02]  /*d2e0*/  FSEL R25, R6, -INF , !P6 ;  /* 0xff80000006197808 */ /* 0x000fe40007000000 */
[----:B------:R-:W-:Y:S02]  /*d2f0*/  ISETP.LT.OR P0, PT, R4, 0x2, P0 ;  /* 0x000000020400780c */ /* 0x000fe40000701670 */
[----:B------:R-:W-:Y:S02]  /*d300*/  FMNMX.FTZ R5, R152, R5, !PT ;  /* 0x0000000598057209 */ /* 0x000fe40007810000 */
[----:B------:R-:W-:Y:S02]  /*d310*/  PLOP3.LUT P6, PT, PT, PT, UP2, 0x80, 0x0 ;  /* 0x000000000000781c */ /* 0x000fe40003fcf028 */
        /* <DEDUP_REMOVED lines=8> */
[----:B------:R-:W-:Y:S02]  /*d3a0*/  FMNMX.FTZ R5, R138, R5, !PT ;  /* 0x000000058a057209 */ /* 0x000fe40007810000 */
[----:B------:R-:W-:Y:S02]  /*d3b0*/  PLOP3.LUT P6, PT, PT, PT, UP2, 0x80, 0x0 ;  /* 0x000000000000781c */ /* 0x000fe40003fcf028 */
[----:B------:R-:W-:Y:S02]  /*d3c0*/  ISETP.LT.OR P0, PT, R4, 0xa, P0 ;  /* 0x0000000a0400780c */ /* 0x000fe40000701670 */
[----:B------:R-:W-:Y:S02]  /*d3d0*/  FMNMX.FTZ R5, R136, R5, !PT ;  /* 0x0000000588057209 */ /* 0x000fe40007810000 */
[----:B------:R-:W-:Y:S02]  /*d3e0*/  ISETP.GT.AND P6, PT, R0, 0x10, P6 ;  /* 0x000000100000780c */ /* 0x000fe400037c4270 */
[----:B------:R-:W-:Y:S02]  /*d3f0*/  FSEL R13, R11, -INF , !P0 ;  /* 0xff8000000b0d7808 */ /* 0x000fe40004000000 */
        /* <DEDUP_REMOVED lines=9> */
[----:B------:R-:W-:Y:S02]  /*d490*/  ISETP.GT.AND P6, PT, R0, 0x18, P6 ;  /* 0x000000180000780c */ /* 0x000fe400037c4270 */
        /* <DEDUP_REMOVED lines=9> */
[----:B------:R-:W-:Y:S02]  /*d530*/  FMNMX.FTZ R5, R164, R5, !PT ;  /* 0x00000005a4057209 */ /* 0x000fe40007810000 */
[----:B------:R-:W-:Y:S02]  /*d540*/  PLOP3.LUT P6, PT, PT, PT, UP2, 0x80, 0x0 ;  /* 0x000000000000781c */ /* 0x000fe40003fcf028 */
[----:B------:R-:W-:Y:S02]  /*d550*/  FSEL R33, R19, -INF , !P0 ;  /* 0xff80000013217808 */ /* 0x000fe40004000000 */
[----:B------:R-:W-:Y:S02]  /*d560*/  FMNMX.FTZ R8, R17, R8, !PT ;  /* 0x0000000811087209 */ /* 0x000fe40007810000 */
[----:B------:R-:W-:Y:S02]  /*d570*/  ISETP.GT.AND P6, PT, R0, 0x20, P6 ;  /* 0x000000200000780c */ /* 0x000fe400037c4270 */
[----:B------:R-:W-:Y:S02]  /*d580*/  FMNMX.FTZ R6, R162, R5, !PT ;  /* 0x00000005a2067209 */ /* 0x000fe40007810000 */
[----:B------:R-:W-:Y:S02]  /*d590*/  PLOP3.LUT P0, PT, PT, PT, UP2, 0x80, 0x0 ;  /* 0x000000000000781c */ /* 0x000fe40003f0f028 */
        /* <DEDUP_REMOVED lines=8> */
[----:B------:R-:W-:Y:S02]  /*d620*/  FSEL R169, R23, -INF , !P0 ;  /* 0xff80000017a97808 */ /* 0x000fe40004000000 */
[----:B------:R-:W-:Y:S02]  /*d630*/  FMNMX.FTZ R6, R133, R6, !PT ;  /* 0x0000000685067209 */ /* 0x000fe40007810000 */
[C---:B------:R-:W-:Y:S02]  /*d640*/  ISETP.GT.AND P6, PT, R0.reuse, 0x28, P6 ;  /* 0x000000280000780c */ /* 0x040fe400037c4270 */
        /* <DEDUP_REMOVED lines=10> */
[----:B------:R-:W-:Y:S02]  /*d6f0*/  FMNMX.FTZ R8, R171, R8, !PT ;  /* 0x00000008ab087209 */ /* 0x000fe40007810000 */
[----:B------:R-:W-:Y:S02]  /*d700*/  PLOP3.LUT P0, PT, PT, PT, UP2, 0x80, 0x0 ;  /* 0x000000000000781c */ /* 0x000fe40003f0f028 */
[----:B------:R-:W-:Y:S02]  /*d710*/  ISETP.LT.OR P6, PT, R4, 0x31, P6 ;  /* 0x000000310400780c */ /* 0x000fe400037c1670 */
[----:B------:R-:W-:Y:S02]  /*d720*/  ISETP.GT.AND P0, PT, R0, 0x31, P0 ;  /* 0x000000310000780c */ /* 0x000fe40000704270 */
[----:B------:R-:W-:Y:S02]  /*d730*/  FMNMX.FTZ R8, R169, R8, !PT ;  /* 0x00000008a9087209 */ /* 0x000fe40007810000 */
[----:B------:R-:W-:Y:S02]  /*d740*/  FSEL R145, R30, -INF , !P6 ;  /* 0xff8000001e917808 */ /* 0x000fe40007000000 */
[----:B------:R-:W-:Y:S02]  /*d750*/  ISETP.LT.OR P0, PT, R4, 0x32, P0 ;  /* 0x000000320400780c */ /* 0x000fe40000701670 */
[----:B------:R-:W-:Y:S02]  /*d760*/  FMNMX.FTZ R8, R167, R8, !PT ;  /* 0x00000008a7087209 */ /* 0x000fe40007810000 */
[----:B------:R-:W-:Y:S02]  /*d770*/  PLOP3.LUT P6, PT, PT, PT, UP2, 0x80, 0x0 ;  /* 0x000000000000781c */ /* 0x000fe40003fcf028 */
[----:B------:R-:W-:Y:S02]  /*d780*/  FMNMX.FTZ R7, R146, R7, !PT ;  /* 0x0000000792077209 */ /* 0x000fe40007810000 */
[----:B------:R-:W-:Y:S02]  /*d790*/  FSEL R143, R31, -INF , !P0 ;  /* 0xff8000001f8f7808 */ /* 0x000fe40004000000 */
[----:B------:R-:W-:Y:S02]  /*d7a0*/  ISETP.GT.AND P6, PT, R0, 0x38, P6 ;  /* 0x000000380000780c */ /* 0x000fe400037c4270 */
[----:B------:R-:W-:Y:S02]  /*d7b0*/  FMNMX.FTZ R8, R165, R8, !PT ;  /* 0x00000008a5087209 */ /* 0x000fe40007810000 */
[----:B------:R-:W-:Y:S01]  /*d7c0*/  PLOP3.LUT P0, PT, PT, PT, UP2, 0x80, 0x0 ;  /* 0x000000000000781c */ /* 0x000fe20003f0f028 */
[----:B------:R-:W-:Y:S01]  /*d7d0*/  UISETP.GT.AND UP2, UPT, UR20, UR9, UPT ;  /* 0x000000091400728c */ /* 0x000fe2000bf44270 */
[----:B------:R-:W-:Y:S01]  /*d7e0*/  FMNMX.FTZ R7, R144, R7, !PT ;  /* 0x0000000790077209 */ /* 0x000fe20007810000 */
[----:B------:R-:W-:Y:S01]  /*d7f0*/  UIADD3 UR20, UR20, -0x1, URZ ;  /* 0xffffffff14147890 */ /* 0x000fe2000fffe03f */
[----:B------:R-:W-:Y:S02]  /*d800*/  ISETP.GT.AND P0, PT, R0, 0x39, P0 ;  /* 0x000000390000780c */ /* 0x000fe40000704270 */
[----:B------:R-:W-:Y:S02]  /*d810*/  FMNMX.FTZ R0, R145, R8, !PT ;  /* 0x0000000891007209 */ /* 0x000fe40007810000 */
[----:B------:R-:W-:Y:S02]  /*d820*/  ISETP.LT.OR P6, PT, R4, 0x39, P6 ;  /* 0x000000390400780c */ /* 0x000fe400037c1670 */
[----:B------:R-:W-:Y:S02]  /*d830*/  FMNMX.FTZ R5, R142, R7, !PT ;  /* 0x000000078e057209 */ /* 0x000fe40007810000 */
[----:B------:R-:W-:Y:S02]  /*d840*/  FSEL R141, R34, -INF , !P6 ;  /* 0xff800000228d7808 */ /* 0x000fe40007000000 */
[----:B------:R-:W-:Y:S01]  /*d850*/  FMNMX.FTZ R0, R143, R0, !PT ;  /* 0x000000008f007209 */ /* 0x000fe20007810000 */
[----:B------:R-:W1:Y:S01]  /*d860*/  SHFL.BFLY PT, R6, R5, 0x2, 0x1f ;  /* 0x0c401f0005067f89 */ /* 0x000e6200000e0000 */
[----:B------:R-:W-:Y:S02]  /*d870*/  ISETP.LT.OR P0, PT, R4, 0x3a, P0 ;  /* 0x0000003a0400780c */ /* 0x000fe40000701670 */
[----:B------:R-:W-:Y:S02]  /*d880*/  FMNMX.FTZ R0, R141, R0, !PT ;  /* 0x000000008d007209 */ /* 0x000fe40007810000 */
[----:B------:R-:W-:Y:S04]  /*d890*/  FSEL R9, R35, -INF , !P0 ;  /* 0xff80000023097808 */ /* 0x000fe80004000000 */
[----:B------:R-:W-:Y:S05]  /*d8a0*/  FMNMX.FTZ R4, R9, R0, !PT ;  /* 0x0000000009047209 */ /* 0x000fea0007810000 */
[----:B------:R-:W2:Y:S01]  /*d8b0*/  SHFL.BFLY PT, R7, R4, 0x2, 0x1f ;  /* 0x0c401f0004077f89 */ /* 0x000ea200000e0000 */
[----:B-1----:R-:W-:Y:S07]  /*d8c0*/  FMNMX.FTZ R6, R5, R6, !PT ;  /* 0x0000000605067209 */ /* 0x002fee0007810000 */
[----:B------:R-:W1:Y:S01]  /*d8d0*/  SHFL.BFLY PT, R11, R6, 0x1, 0x1f ;  /* 0x0c201f00060b7f89 */ /* 0x000e6200000e0000 */
[----:B--2---:R-:W-:Y:S07]  /*d8e0*/  FMNMX.FTZ R5, R4, R7, !PT ;  /* 0x0000000704057209 */ /* 0x004fee0007810000 */
[----:B------:R-:W2:Y:S01]  /*d8f0*/  SHFL.BFLY PT, R8, R5, 0x1, 0x1f ;  /* 0x0c201f0005087f89 */ /* 0x000ea200000e0000 */
[----:B-1----:R-:W-:Y:S04]  /*d900*/  FMNMX.FTZ R0, R6, R11, !PT ;  /* 0x0000000b06007209 */ /* 0x002fe80007810000 */
[C---:B------:R-:W-:Y:S01]  /*d910*/  FSETP.NEU.FTZ.AND P0, PT, R0.reuse, -INF , PT ;  /* 0xff8000000000780b */ /* 0x040fe20003f1d000 */
[C---:B------:R-:W-:Y:S03]  /*d920*/  FMUL.FTZ R155, R0.reuse, c[0x0][0x2d0] ;  /* 0x0000b400009b7a20 */ /* 0x040fe60000410000 */
[----:B------:R-:W-:Y:S02]  /*d930*/  FSEL R4, R0, RZ, P0 ;  /* 0x000000ff00047208 */ /* 0x000fe40000000000 */
[----:B------:R-:W-:Y:S03]  /*d940*/  FSEL R155, R155, RZ, P0 ;  /* 0x000000ff9b9b7208 */ /* 0x000fe60000000000 */
[----:B------:R-:W-:Y:S01]  /*d950*/  FADD.FTZ R4, -R4, R3 ;  /* 0x0000000304047221 */ /* 0x000fe20000010100 */
[----:B--2---:R-:W-:Y:S01]  /*d960*/  FMNMX.FTZ R8, R8, R5, !PT ;  /* 0x0000000508087209 */ /* 0x004fe20007810000 */
[--C-:B------:R-:W-:Y:S02]  /*d970*/  FFMA.FTZ R149, R140, c[0x0][0x2d0], -R155.reuse ;  /* 0x0000b4008c957a23 */ /* 0x100fe4000001089b */
[--C-:B------:R-:W-:Y:S01]  /*d980*/  FFMA.FTZ R148, R148, c[0x0][0x2d0], -R155.reuse ;  /* 0x0000b40094947a23 */ /* 0x100fe2000001089b */
[C---:B------:R-:W-:Y:S01]  /*d990*/  FSETP.NEU.FTZ.AND P0, PT, R8.reuse, -INF , PT ;  /* 0xff8000000800780b */ /* 0x040fe20003f1d000 */
[----:B------:R-:W-:Y:S02]  /*d9a0*/  FMUL.FTZ R140, R8, c[0x0][0x2d0] ;  /* 0x0000b400088c7a20 */ /* 0x000fe40000410000 */
[--C-:B------:R-:W-:Y:S01]  /*d9b0*/  FFMA.FTZ R11, R152, c[0x0][0x2d0], -R155.reuse ;  /* 0x0000b400980b7a23 */ /* 0x100fe2000001089b */
[----:B------:R-:W-:Y:S01]  /*d9c0*/  FSEL R5, R8, RZ, P0 ;  /* 0x000000ff08057208 */ /* 0x000fe20000000000 */
[--C-:B------:R-:W-:Y:S01]  /*d9d0*/  FFMA.FTZ R10, R150, c[0x0][0x2d0], -R155.reuse ;  /* 0x0000b400960a7a23 */ /* 0x100fe2000001089b */
[----:B------:R-:W-:Y:S01]  /*d9e0*/  FSEL R140, R140, RZ, P0 ;  /* 0x000000ff8c8c7208 */ /* 0x000fe20000000000 */
[----:B------:R-:W-:Y:S01]  /*d9f0*/  FMUL.FTZ R3, R4, c[0x0][0x2d0] ;  /* 0x0000b40004037a20 */ /* 0x000fe20000410000 */
[----:B------:R-:W-:Y:S01]  /*da00*/  MUFU.EX2 R148, R148 ;  /* 0x0000009400947308 */ /* 0x000fe20000000800 */
[----:B------:R-:W-:Y:S01]  /*da10*/  FADD.FTZ R5, -R5, R2 ;  /* 0x0000000205057221 */ /* 0x000fe20000010100 */
[----:B------:R-:W-:Y:S01]  /*da20*/  PLOP3.LUT P0, PT, PT, PT, UP2, 0x80, 0x0 ;  /* 0x000000000000781c */ /* 0x000fe20003f0f028 */
[--C-:B------:R-:W-:Y:S02]  /*da30*/  FFMA.FTZ R151, R17, c[0x0][0x2d0], -R140.reuse ;  /* 0x0000b40011977a23 */ /* 0x100fe4000001088c */
[----:B------:R-:W1:Y:S01]  /*da40*/  LDSM.16.MT88.4 R16, [R195+0x100] ;  /* 0x00010000c310783b */ /* 0x000e620000004200 */
[--C-:B------:R-:W-:Y:S02]  /*da50*/  FFMA.FTZ R153, R25, c[0x0][0x2d0], -R140.reuse ;  /* 0x0000b40019997a23 */ /* 0x100fe4000001088c */
[--C-:B------:R-:W-:Y:S02]  /*da60*/  FFMA.FTZ R152, R21, c[0x0][0x2d0], -R140.reuse ;  /* 0x0000b40015987a23 */ /* 0x100fe4000001088c */
[--C-:B------:R-:W-:Y:S01]  /*da70*/  FFMA.FTZ R150, R13, c[0x0][0x2d0], -R140.reuse ;  /* 0x0000b4000d967a23 */ /* 0x100fe2000001088c */
[----:B------:R-:W2:Y:S01]  /*da80*/  MUFU.EX2 R3, R3 ;  /* 0x0000000300037308 */ /* 0x000ea20000000800 */
[----:B------:R-:W-:Y:S01]  /*da90*/  FMUL.FTZ R2, R5, c[0x0][0x2d0] ;  /* 0x0000b40005027a20 */ /* 0x000fe20000410000 */
[----:B------:R-:W3:Y:S01]  /*daa0*/  LDSM.16.MT88.4 R20, [R190+0x100] ;  /* 0x00010000be14783b */ /* 0x000ee20000004200 */
[--C-:B------:R-:W-:Y:S02]  /*dab0*/  FFMA.FTZ R154, R138, c[0x0][0x2d0], -R155.reuse ;  /* 0x0000b4008a9a7a23 */ /* 0x100fe4000001089b */
[--C-:B------:R-:W-:Y:S02]  /*dac0*/  FFMA.FTZ R157, R136, c[0x0][0x2d0], -R155.reuse ;  /* 0x0000b400889d7a23 */ /* 0x100fe4000001089b */
[--C-:B------:R-:W-:Y:S02]  /*dad0*/  FFMA.FTZ R156, R134, c[0x0][0x2d0], -R155.reuse ;  /* 0x0000b400869c7a23 */ /* 0x100fe4000001089b */
[--C-:B------:R-:W-:Y:S01]  /*dae0*/  FFMA.FTZ R159, R132, c[0x0][0x2d0], -R155.reuse ;  /* 0x0000b400849f7a23 */ /* 0x100fe2000001089b */
[----:B------:R-:W4:Y:S01]  /*daf0*/  MUFU.EX2 R2, R2 ;  /* 0x0000000200027308 */ /* 0x000f220000000800 */
[----:B------:R-:W5:Y:S01]  /*db00*/  LDSM.16.MT88.4 R24, [R189+0x100] ;  /* 0x00010000bd18783b */ /* 0x000f620000004200 */
[--C-:B------:R-:W-:Y:S02]  /*db10*/  FFMA.FTZ R158, R135, c[0x0][0x2d0], -R140.reuse ;  /* 0x0000b400879e7a23 */ /* 0x100fe4000001088c */
[--C-:B------:R-:W-:Y:S02]  /*db20*/  FFMA.FTZ R161, R133, c[0x0][0x2d0], -R140.reuse ;  /* 0x0000b40085a17a23 */ /* 0x100fe4000001088c */
[--C-:B------:R-:W-:Y:S02]  /*db30*/  FFMA.FTZ R160, R29, c[0x0][0x2d0], -R140.reuse ;  /* 0x0000b4001da07a23 */ /* 0x100fe4000001088c */
[--C-:B------:R-:W-:Y:S01]  /*db40*/  FFMA.FTZ R163, R33, c[0x0][0x2d0], -R140.reuse ;  /* 0x0000b40021a37a23 */ /* 0x100fe2000001088c */
[----:B------:R-:W-:Y:S01]  /*db50*/  LDSM.16.MT88.4 R28, [R190+0x900] ;  /* 0x00090000be1c783b */ /* 0x000fe20000004200 */
[----:B------:R-:W1:Y:S01]  /*db60*/  MUFU.EX2 R11, R11 ;  /* 0x0000000b000b7308 */ /* 0x000e620000000800 */
[--C-:B------:R-:W-:Y:S02]  /*db70*/  FFMA.FTZ R170, R146, c[0x0][0x2d0], -R155.reuse ;  /* 0x0000b40092aa7a23 */ /* 0x100fe4000001089b */
[--C-:B------:R-:W-:Y:S02]  /*db80*/  FFMA.FTZ R213, R145, c[0x0][0x2d0], -R140.reuse ;  /* 0x0000b40091d57a23 */ /* 0x100fe4000001088c */
[C---:B--2---:R-:W-:Y:S02]  /*db90*/  FMUL.FTZ R4, R3.reuse, R128 ;  /* 0x0000008003047220 */ /* 0x044fe40000410000 */
[C---:B------:R-:W-:Y:S01]  /*dba0*/  FMUL.FTZ R5, R3.reuse, R129 ;  /* 0x0000008103057220 */ /* 0x040fe20000410000 */
[----:B------:R-:W-:Y:S01]  /*dbb0*/  LDSM.16.MT88.4 R32, [R188+0x900] ;  /* 0x00090000bc20783b */ /* 0x000fe20000004200 */
[C---:B------:R-:W-:Y:S01]  /*dbc0*/  FMUL.FTZ R100, R3.reuse, R100 ;  /* 0x0000006403647220 */ /* 0x040fe20000410000 */
[----:B------:R-:W-:Y:S01]  /*dbd0*/  MUFU.EX2 R10, R10 ;  /* 0x0000000a000a7308 */ /* 0x000fe20000000800 */
[C---:B------:R-:W-:Y:S02]  /*dbe0*/  FMUL.FTZ R101, R3.reuse, R101 ;  /* 0x0000006503657220 */ /* 0x040fe40000410000 */
[C---:B------:R-:W-:Y:S02]  /*dbf0*/  FMUL.FTZ R104, R3.reuse, R104 ;  /* 0x0000006803687220 */ /* 0x040fe40000410000 */
[C---:B----4-:R-:W-:Y:S01]  /*dc00*/  FMUL.FTZ R6, R2.reuse, R130 ;  /* 0x0000008202067220 */ /* 0x050fe20000410000 */
[----:B------:R-:W-:Y:S01]  /*dc10*/  LDSM.16.MT88.4 R132, [R190+0x2900] ;  /* 0x00290000be84783b */ /* 0x000fe20000004200 */
[C---:B------:R-:W-:Y:S02]  /*dc20*/  FMUL.FTZ R7, R2.reuse, R131 ;  /* 0x0000008302077220 */ /* 0x040fe40000410000 */
[C---:B------:R-:W-:Y:S01]  /*dc30*/  FMUL.FTZ R102, R2.reuse, R102 ;  /* 0x0000006602667220 */ /* 0x040fe20000410000 */
[----:B------:R-:W2:Y:S01]  /*dc40*/  MUFU.EX2 R149, R149 ;  /* 0x0000009500957308 */ /* 0x000ea20000000800 */
[C---:B------:R-:W-:Y:S02]  /*dc50*/  FMUL.FTZ R103, R2.reuse, R103 ;  /* 0x0000006702677220 */ /* 0x040fe40000410000 */
[----:B------:R-:W-:Y:S01]  /*dc60*/  FMUL.FTZ R105, R3, R105 ;  /* 0x0000006903697220 */ /* 0x000fe20000410000 */
[----:B-1----:R-:W-:Y:S01]  /*dc70*/  F2FP.PACK_AB R12, R11, R148 ;  /* 0x000000940b0c723e */ /* 0x002fe200000000ff */
[C---:B------:R-:W-:Y:S01]  /*dc80*/  FMUL.FTZ R106, R2.reuse, R106 ;  /* 0x0000006a026a7220 */ /* 0x040fe20000410000 */
[----:B------:R-:W-:Y:S01]  /*dc90*/  LDSM.16.MT88.4 R128, [R195+0x2900] ;  /* 0x00290000c380783b */ /* 0x000fe20000004200 */
[C---:B------:R-:W-:Y:S02]  /*dca0*/  FMUL.FTZ R107, R2.reuse, R107 ;  /* 0x0000006b026b7220 */ /* 0x040fe40000410000 */
[C---:B------:R-:W-:Y:S01]  /*dcb0*/  FMUL.FTZ R108, R3.reuse, R108 ;  /* 0x0000006c036c7220 */ /* 0x040fe20000410000 */
[----:B------:R-:W-:Y:S01]  /*dcc0*/  MUFU.EX2 R153, R153 ;  /* 0x0000009900997308 */ /* 0x000fe20000000800 */
[C---:B------:R-:W-:Y:S02]  /*dcd0*/  FMUL.FTZ R109, R3.reuse, R109 ;  /* 0x0000006d036d7220 */ /* 0x040fe40000410000 */
[C---:B------:R-:W-:Y:S01]  /*dce0*/  FMUL.FTZ R110, R2.reuse, R110 ;  /* 0x0000006e026e7220 */ /* 0x040fe20000410000 */
[----:B------:R-:W-:Y:S01]  /*dcf0*/  LDSM.16.MT88.4 R136, [R189+0x2900] ;  /* 0x00290000bd88783b */ /* 0x000fe20000004200 */
[C---:B------:R-:W-:Y:S02]  /*dd00*/  FMUL.FTZ R111, R2.reuse, R111 ;  /* 0x0000006f026f7220 */ /* 0x040fe40000410000 */
[C---:B------:R-:W-:Y:S02]  /*dd10*/  FMUL.FTZ R112, R3.reuse, R112 ;  /* 0x0000007003707220 */ /* 0x040fe40000410000 */
[----:B------:R-:W-:Y:S01]  /*dd20*/  FMUL.FTZ R113, R3, R113 ;  /* 0x0000007103717220 */ /* 0x000fe20000410000 */
[----:B------:R-:W1:Y:S01]  /*dd30*/  MUFU.EX2 R152, R152 ;  /* 0x0000009800987308 */ /* 0x000e620000000800 */
[C---:B------:R-:W-:Y:S02]  /*dd40*/  FMUL.FTZ R114, R2.reuse, R114 ;  /* 0x0000007202727220 */ /* 0x040fe40000410000 */
[C---:B------:R-:W-:Y:S01]  /*dd50*/  FMUL.FTZ R115, R2.reuse, R115 ;  /* 0x0000007302737220 */ /* 0x040fe20000410000 */
[----:B--2---:R-:W-:Y:S01]  /*dd60*/  F2FP.PACK_AB R14, R149, R10 ;  /* 0x0000000a950e723e */ /* 0x004fe200000000ff */
[--C-:B------:R-:W-:Y:S02]  /*dd70*/  FFMA.FTZ R214, R143, c[0x0][0x2d0], -R140.reuse ;  /* 0x0000b4008fd67a23 */ /* 0x100fe4000001088c */
[--C-:B------:R-:W-:Y:S02]  /*dd80*/  FFMA.FTZ R215, R141, c[0x0][0x2d0], -R140.reuse ;  /* 0x0000b4008dd77a23 */ /* 0x100fe4000001088c */
        /* <DEDUP_REMOVED lines=11> */
[C---:B------:R-:W-:Y:S02]  /*de40*/  FMUL.FTZ R124, R3.reuse, R124 ;  /* 0x0000007c037c7220 */ /* 0x040fe40000410000 */
[C---:B------:R-:W-:Y:S02]  /*de50*/  FMUL.FTZ R125, R3.reuse, R125 ;  /* 0x0000007d037d7220 */ /* 0x040fe40000410000 */
[C---:B------:R-:W-:Y:S01]  /*de60*/  FMUL.FTZ R126, R2.reuse, R126 ;  /* 0x0000007e027e7220 */ /* 0x040fe20000410000 */
[----:B------:R-:W-:Y:S01]  /*de70*/  MUFU.EX2 R154, R154 ;  /* 0x0000009a009a7308 */ /* 0x000fe20000000800 */
[C---:B------:R-:W-:Y:S02]  /*de80*/  FMUL.FTZ R127, R2.reuse, R127 ;  /* 0x0000007f027f7220 */ /* 0x040fe40000410000 */
[C---:B------:R-:W-:Y:S02]  /*de90*/  FMUL.FTZ R36, R3.reuse, R36 ;  /* 0x0000002403247220 */ /* 0x040fe40000410000 */
[C---:B------:R-:W-:Y:S02]  /*dea0*/  FMUL.FTZ R37, R3.reuse, R37 ;  /* 0x0000002503257220 */ /* 0x040fe40000410000 */
[C---:B------:R-:W-:Y:S02]  /*deb0*/  FMUL.FTZ R38, R2.reuse, R38 ;  /* 0x0000002602267220 */ /* 0x040fe40000410000 */
[----:B------:R-:W-:Y:S01]  /*dec0*/  FMUL.FTZ R39, R2, R39 ;  /* 0x0000002702277220 */ /* 0x000fe20000410000 */
[----:B------:R-:W1:Y:S01]  /*ded0*/  MUFU.EX2 R157, R157 ;  /* 0x0000009d009d7308 */ /* 0x000e620000000800 */
[C---:B------:R-:W-:Y:S02]  /*dee0*/  FMUL.FTZ R40, R3.reuse, R40 ;  /* 0x0000002803287220 */ /* 0x040fe40000410000 */
[C---:B------:R-:W-:Y:S01]  /*def0*/  FMUL.FTZ R41, R3.reuse, R41 ;  /* 0x0000002903297220 */ /* 0x040fe20000410000 */
[----:B--2---:R-:W-:Y:S01]  /*df00*/  F2FP.PACK_AB R15, R150, R151 ;  /* 0x00000097960f723e */ /* 0x004fe200000000ff */
[C---:B------:R-:W-:Y:S02]  /*df10*/  FMUL.FTZ R42, R2.reuse, R42 ;  /* 0x0000002a022a7220 */ /* 0x040fe40000410000 */
[C---:B------:R-:W-:Y:S02]  /*df20*/  FMUL.FTZ R43, R2.reuse, R43 ;  /* 0x0000002b022b7220 */ /* 0x040fe40000410000 */
[C---:B------:R-:W-:Y:S01]  /*df30*/  FMUL.FTZ R44, R3.reuse, R44 ;  /* 0x0000002c032c7220 */ /* 0x040fe20000410000 */
[----:B------:R-:W-:Y:S01]  /*df40*/  MUFU.EX2 R156, R156 ;  /* 0x0000009c009c7308 */ /* 0x000fe20000000800 */
[C---:B------:R-:W-:Y:S05]  /*df50*/  HMMA.16816.F32 R4, R12.reuse, R16, R4 ;  /* 0x000000100c04723c */ /* 0x040fea0000001804 */
[C---:B------:R-:W-:Y:S02]  /*df60*/  FMUL.FTZ R45, R3.reuse, R45 ;  /* 0x0000002d032d7220 */ /* 0x040fe40000410000 */
[C---:B------:R-:W-:Y:S01]  /*df70*/  FMUL.FTZ R46, R2.reuse, R46 ;  /* 0x0000002e022e7220 */ /* 0x040fe20000410000 */
[C---:B------:R-:W-:Y:S01]  /*df80*/  HMMA.16816.F32 R100, R12.reuse, R18, R100 ;  /* 0x000000120c64723c */ /* 0x040fe20000001864 */
[----:B------:R-:W2:Y:S01]  /*df90*/  LDSM.16.MT88.4 R16, [R188+0x100] ;  /* 0x00010000bc10783b */ /* 0x000ea20000004200 */
[----:B------:R-:W4:Y:S02]  /*dfa0*/  MUFU.EX2 R159, R159 ;  /* 0x0000009f009f7308 */ /* 0x000f240000000800 */
[C---:B------:R-:W-:Y:S02]  /*dfb0*/  FMUL.FTZ R47, R2.reuse, R47 ;  /* 0x0000002f022f7220 */ /* 0x040fe40000410000 */
[C---:B------:R-:W-:Y:S02]  /*dfc0*/  FMUL.FTZ R48, R3.reuse, R48 ;  /* 0x0000003003307220 */ /* 0x040fe40000410000 */
[C---:B---3--:R-:W-:Y:S04]  /*dfd0*/  HMMA.16816.F32 R104, R12.reuse, R20, R104 ;  /* 0x000000140c68723c */ /* 0x048fe80000001868 */
[C---:B------:R-:W-:Y:S01]  /*dfe0*/  FMUL.FTZ R49, R3.reuse, R49 ;  /* 0x0000003103317220 */ /* 0x040fe20000410000 */
[----:B------:R-:W-:Y:S01]  /*dff0*/  MUFU.EX2 R158, R158 ;  /* 0x0000009e009e7308 */ /* 0x000fe20000000800 */
[C---:B------:R-:W-:Y:S02]  /*e000*/  FMUL.FTZ R50, R2.reuse, R50 ;  /* 0x0000003202327220 */ /* 0x040fe40000410000 */
[C---:B------:R-:W-:Y:S01]  /*e010*/  HMMA.16816.F32 R108, R12.reuse, R22, R108 ;  /* 0x000000160c6c723c */ /* 0x040fe2000000186c */
[----:B------:R-:W3:Y:S03]  /*e020*/  LDSM.16.MT88.4 R20, [R195+0x2100] ;  /* 0x00210000c314783b */ /* 0x000ee60000004200 */
[C---:B------:R-:W-:Y:S02]  /*e030*/  FMUL.FTZ R51, R2.reuse, R51 ;  /* 0x0000003302337220 */ /* 0x040fe40000410000 */
[C---:B------:R-:W-:Y:S01]  /*e040*/  FMUL.FTZ R52, R3.reuse, R52 ;  /* 0x0000003403347220 */ /* 0x040fe20000410000 */
[----:B------:R-:W1:Y:S01]  /*e050*/  MUFU.EX2 R161, R161 ;  /* 0x000000a100a17308 */ /* 0x000e620000000800 */
[C---:B-----5:R-:W-:Y:S04]  /*e060*/  HMMA.16816.F32 R112, R12.reuse, R24, R112 ;  /* 0x000000180c70723c */ /* 0x060fe80000001870 */
[C---:B------:R-:W-:Y:S02]  /*e070*/  FMUL.FTZ R53, R3.reuse, R53 ;  /* 0x0000003503357220 */ /* 0x040fe40000410000 */
[C---:B------:R-:W-:Y:S02]  /*e080*/  FMUL.FTZ R54, R2.reuse, R54 ;  /* 0x0000003602367220 */ /* 0x040fe40000410000 */
[C---:B------:R-:W-:Y:S01]  /*e090*/  HMMA.16816.F32 R116, R12.reuse, R26, R116 ;  /* 0x0000001a0c74723c */ /* 0x040fe20000001874 */
[----:B------:R-:W5:Y:S01]  /*e0a0*/  LDSM.16.MT88.4 R24, [R190+0x2100] ;  /* 0x00210000be18783b */ /* 0x000f620000004200 */
[----:B------:R-:W-:Y:S02]  /*e0b0*/  MUFU.EX2 R160, R160 ;  /* 0x000000a000a07308 */ /* 0x000fe40000000800 */
[C---:B------:R-:W-:Y:S02]  /*e0c0*/  FMUL.FTZ R55, R2.reuse, R55 ;  /* 0x0000003702377220 */ /* 0x040fe40000410000 */
[C---:B------:R-:W-:Y:S02]  /*e0d0*/  FMUL.FTZ R56, R3.reuse, R56 ;  /* 0x0000003803387220 */ /* 0x040fe40000410000 */
[C---:B------:R-:W-:Y:S01]  /*e0e0*/  FMUL.FTZ R57, R3.reuse, R57 ;  /* 0x0000003903397220 */ /* 0x040fe20000410000 */
[C---:B--2---:R-:W-:Y:S03]  /*e0f0*/  HMMA.16816.F32 R120, R12.reuse, R16, R120 ;  /* 0x000000100c78723c */ /* 0x044fe60000001878 */
[C---:B------:R-:W-:Y:S01]  /*e100*/  FMUL.FTZ R58, R2.reuse, R58 ;  /* 0x0000003a023a7220 */ /* 0x040fe20000410000 */
[----:B------:R-:W2:Y:S01]  /*e110*/  MUFU.EX2 R163, R163 ;  /* 0x000000a300a37308 */ /* 0x000ea20000000800 */
[C---:B------:R-:W-:Y:S02]  /*e120*/  FMUL.FTZ R59, R2.reuse, R59 ;  /* 0x0000003b023b7220 */ /* 0x040fe40000410000 */
[C---:B------:R-:W-:Y:S01]  /*e130*/  FMUL.FTZ R60, R3.reuse, R60 ;  /* 0x0000003c033c7220 */ /* 0x040fe20000410000 */
[C---:B------:R-:W-:Y:S01]  /*e140*/  HMMA.16816.F32 R124, R12.reuse, R18, R124 ;  /* 0x000000120c7c723c */ /* 0x040fe2000000187c */
[----:B------:R-:W1:Y:S03]  /*e150*/  LDSM.16.MT88.4 R16, [R189+0x2100] ;  /* 0x00210000bd10783b */ /* 0x000e660000004200 */
[C---:B------:R-:W-:Y:S02]  /*e160*/  FMUL.FTZ R61, R3.reuse, R61 ;  /* 0x0000003d033d7220 */ /* 0x040fe40000410000 */
[C---:B------:R-:W-:Y:S01]  /*e170*/  FMUL.FTZ R62, R2.reuse, R62 ;  /* 0x0000003e023e7220 */ /* 0x040fe20000410000 */
[----:B------:R-:W-:Y:S01]  /*e180*/  MUFU.EX2 R170, R170 ;  /* 0x000000aa00aa7308 */ /* 0x000fe20000000800 */
[C---:B---3--:R-:W-:Y:S04]  /*e190*/  HMMA.16816.F32 R36, R12.reuse, R20, R36 ;  /* 0x000000140c24723c */ /* 0x048fe80000001824 */
[C---:B------:R-:W-:Y:S02]  /*e1a0*/  FMUL.FTZ R63, R2.reuse, R63 ;  /* 0x0000003f023f7220 */ /* 0x040fe40000410000 */
[C---:B------:R-:W-:Y:S02]  /*e1b0*/  FMUL.FTZ R64, R3.reuse, R64 ;  /* 0x0000004003407220 */ /* 0x040fe40000410000 */
[C---:B------:R-:W-:Y:S01]  /*e1c0*/  HMMA.16816.F32 R40, R12.reuse, R22, R40 ;  /* 0x000000160c28723c */ /* 0x040fe20000001828 */
[----:B------:R-:W3:Y:S01]  /*e1d0*/  LDSM.16.MT88.4 R20, [R188+0x2100] ;  /* 0x00210000bc14783b */ /* 0x000ee20000004200 */
[----:B------:R-:W-:Y:S02]  /*e1e0*/  MUFU.EX2 R213, R213 ;  /* 0x000000d500d57308 */ /* 0x000fe40000000800 */
[C---:B------:R-:W-:Y:S02]  /*e1f0*/  FMUL.FTZ R65, R3.reuse, R65 ;  /* 0x0000004103417220 */ /* 0x040fe40000410000 */
[C---:B------:R-:W-:Y:S02]  /*e200*/  FMUL.FTZ R66, R2.reuse, R66 ;  /* 0x0000004202427220 */ /* 0x040fe40000410000 */
[C---:B-----5:R-:W-:Y:S04]  /*e210*/  HMMA.16816.F32 R44, R12.reuse, R24, R44 ;  /* 0x000000180c2c723c */ /* 0x060fe8000000182c */
[C---:B------:R-:W-:Y:S01]  /*e220*/  FMUL.FTZ R67, R2.reuse, R67 ;  /* 0x0000004302437220 */ /* 0x040fe20000410000 */
[----:B------:R-:W-:Y:S01]  /*e230*/  MUFU.EX2 R214, R214 ;  /* 0x000000d600d67308 */ /* 0x000fe20000000800 */
[C---:B------:R-:W-:Y:S02]  /*e240*/  FMUL.FTZ R68, R3.reuse, R68 ;  /* 0x0000004403447220 */ /* 0x040fe40000410000 */
[C---:B------:R-:W-:Y:S01]  /*e250*/  HMMA.16816.F32 R48, R12.reuse, R26, R48 ;  /* 0x0000001a0c30723c */ /* 0x040fe20000001830 */
[----:B------:R-:W5:Y:S03]  /*e260*/  LDSM.16.MT88.4 R24, [R195+0x4100] ;  /* 0x00410000c318783b */ /* 0x000f660000004200 */
[C---:B------:R-:W-:Y:S02]  /*e270*/  FMUL.FTZ R69, R3.reuse, R69 ;  /* 0x0000004503457220 */ /* 0x040fe40000410000 */
[C---:B------:R-:W-:Y:S01]  /*e280*/  FMUL.FTZ R70, R2.reuse, R70 ;  /* 0x0000004602467220 */ /* 0x040fe20000410000 */
[----:B------:R-:W-:Y:S01]  /*e290*/  MUFU.EX2 R215, R215 ;  /* 0x000000d700d77308 */ /* 0x000fe20000000800 */
[C---:B------:R-:W-:Y:S01]  /*e2a0*/  FMUL.FTZ R71, R2.reuse, R71 ;  /* 0x0000004702477220 */ /* 0x040fe20000410000 */
[C---:B-1----:R-:W-:Y:S03]  /*e2b0*/  HMMA.16816.F32 R52, R12.reuse, R16, R52 ;  /* 0x000000100c34723c */ /* 0x042fe60000001834 */
[C---:B------:R-:W-:Y:S02]  /*e2c0*/  FMUL.FTZ R72, R3.reuse, R72 ;  /* 0x0000004803487220 */ /* 0x040fe40000410000 */
[C---:B------:R-:W-:Y:S02]  /*e2d0*/  FMUL.FTZ R73, R3.reuse, R73 ;  /* 0x0000004903497220 */ /* 0x040fe40000410000 */
[C---:B------:R-:W-:Y:S01]  /*e2e0*/  FMUL.FTZ R74, R2.reuse, R74 ;  /* 0x0000004a024a7220 */ /* 0x040fe20000410000 */
[C---:B------:R-:W-:Y:S01]  /*e2f0*/  HMMA.16816.F32 R56, R12.reuse, R18, R56 ;  /* 0x000000120c38723c */ /* 0x040fe20000001838 */
[----:B------:R-:W1:Y:S03]  /*e300*/  LDSM.16.MT88.4 R16, [R190+0x4100] ;  /* 0x00410000be10783b */ /* 0x000e660000004200 */
[C---:B------:R-:W-:Y:S02]  /*e310*/  FMUL.FTZ R75, R2.reuse, R75 ;  /* 0x0000004b024b7220 */ /* 0x040fe40000410000 */
[C---:B------:R-:W-:Y:S02]  /*e320*/  FMUL.FTZ R76, R3.reuse, R76 ;  /* 0x0000004c034c7220 */ /* 0x040fe40000410000 */
[C---:B---3--:R-:W-:Y:S04]  /*e330*/  HMMA.16816.F32 R60, R12.reuse, R20, R60 ;  /* 0x000000140c3c723c */ /* 0x048fe8000000183c */
[C---:B------:R-:W-:Y:S02]  /*e340*/  FMUL.FTZ R77, R3.reuse, R77 ;  /* 0x0000004d034d7220 */ /* 0x040fe40000410000 */
[C---:B------:R-:W-:Y:S02]  /*e350*/  FMUL.FTZ R78, R2.reuse, R78 ;  /* 0x0000004e024e7220 */ /* 0x040fe40000410000 */
[C---:B------:R-:W-:Y:S01]  /*e360*/  HMMA.16816.F32 R64, R12.reuse, R22, R64 ;  /* 0x000000160c40723c */ /* 0x040fe20000001840 */
[----:B------:R-:W3:Y:S03]  /*e370*/  LDSM.16.MT88.4 R20, [R189+0x4100] ;  /* 0x00410000bd14783b */ /* 0x000ee60000004200 */
[C---:B------:R-:W-:Y:S02]  /*e380*/  FMUL.FTZ R79, R2.reuse, R79 ;  /* 0x0000004f024f7220 */ /* 0x040fe40000410000 */
[C---:B------:R-:W-:Y:S02]  /*e390*/  FMUL.FTZ R80, R3.reuse, R80 ;  /* 0x0000005003507220 */ /* 0x040fe40000410000 */
[C---:B-----5:R-:W-:Y:S04]  /*e3a0*/  HMMA.16816.F32 R68, R12.reuse, R24, R68 ;  /* 0x000000180c44723c */ /* 0x060fe80000001844 */
[C---:B------:R-:W-:Y:S02]  /*e3b0*/  FMUL.FTZ R81, R3.reuse, R81 ;  /* 0x0000005103517220 */ /* 0x040fe40000410000 */
[C---:B------:R-:W-:Y:S02]  /*e3c0*/  FMUL.FTZ R82, R2.reuse, R82 ;  /* 0x0000005202527220 */ /* 0x040fe40000410000 */
[C---:B------:R-:W-:Y:S01]  /*e3d0*/  HMMA.16816.F32 R72, R12.reuse, R26, R72 ;  /* 0x0000001a0c48723c */ /* 0x040fe20000001848 */
[----:B------:R-:W5:Y:S03]  /*e3e0*/  LDSM.16.MT88.4 R24, [R188+0x4100] ;  /* 0x00410000bc18783b */ /* 0x000f660000004200 */
[C---:B------:R-:W-:Y:S02]  /*e3f0*/  FMUL.FTZ R83, R2.reuse, R83 ;  /* 0x0000005302537220 */ /* 0x040fe40000410000 */
[C---:B------:R-:W-:Y:S02]  /*e400*/  FMUL.FTZ R84, R3.reuse, R84 ;  /* 0x0000005403547220 */ /* 0x040fe40000410000 */
        /* <DEDUP_REMOVED lines=12> */
[C---:B------:R-:W-:Y:S03]  /*e4d0*/  FMUL.FTZ R93, R3.reuse, R93 ;  /* 0x0000005d035d7220 */ /* 0x040fe60000410000 */
[C---:B------:R-:W-:Y:S01]  /*e4e0*/  HMMA.16816.F32 R88, R12.reuse, R22, R88 ;  /* 0x000000160c58723c */ /* 0x040fe20000001858 */
[----:B------:R-:W3:Y:S02]  /*e4f0*/  LDSM.16.MT88.4 R20, [R189+0x900] ;  /* 0x00090000bd14783b */ /* 0x000ee40000004200 */
[C---:B------:R-:W-:Y:S02]  /*e500*/  FMUL.FTZ R94, R2.reuse, R94 ;  /* 0x0000005e025e7220 */ /* 0x040fe40000410000 */
[C---:B------:R-:W-:Y:S02]  /*e510*/  FMUL.FTZ R95, R2.reuse, R95 ;  /* 0x0000005f025f7220 */ /* 0x040fe40000410000 */
[C---:B------:R-:W-:Y:S02]  /*e520*/  FMUL.FTZ R96, R3.reuse, R96 ;  /* 0x0000006003607220 */ /* 0x040fe40000410000 */
[----:B------:R-:W-:Y:S03]  /*e530*/  FMUL.FTZ R97, R3, R97 ;  /* 0x0000006103617220 */ /* 0x000fe60000410000 */
[C---:B-----5:R-:W-:Y:S03]  /*e540*/  HMMA.16816.F32 R92, R12.reuse, R24, R92 ;  /* 0x000000180c5c723c */ /* 0x060fe6000000185c */
[C---:B------:R-:W-:Y:S02]  /*e550*/  FMUL.FTZ R98, R2.reuse, R98 ;  /* 0x0000006202627220 */ /* 0x040fe40000410000 */
[----:B------:R-:W-:Y:S02]  /*e560*/  FMUL.FTZ R99, R2, R99 ;  /* 0x0000006302637220 */ /* 0x000fe40000410000 */
[--C-:B------:R-:W-:Y:S02]  /*e570*/  FFMA.FTZ R168, R168, c[0x0][0x2d0], -R155.reuse ;  /* 0x0000b400a8a87a23 */ /* 0x100fe4000001089b */
[--C-:B------:R-:W-:Y:S03]  /*e580*/  FFMA.FTZ R173, R166, c[0x0][0x2d0], -R155.reuse ;  /* 0x0000b400a6ad7a23 */ /* 0x100fe6000001089b */
[----:B------:R-:W-:Y:S01]  /*e590*/  HMMA.16816.F32 R96, R12, R26, R96 ;  /* 0x0000001a0c60723c */ /* 0x000fe20000001860 */
[----:B------:R-:W-:Y:S01]  /*e5a0*/  LDSM.16.MT88.4 R24, [R190+0x4900] ;  /* 0x00490000be18783b */ /* 0x000fe20000004200 */
[----:B------:R-:W-:Y:S01]  /*e5b0*/  MUFU.EX2 R168, R168 ;  /* 0x000000a800a87308 */ /* 0x000fe20000000800 */
[--C-:B------:R-:W-:Y:S02]  /*e5c0*/  FFMA.FTZ R164, R164, c[0x0][0x2d0], -R155.reuse ;  /* 0x0000b400a4a47a23 */ /* 0x100fe4000001089b */
[--C-:B------:R-:W-:Y:S02]  /*e5d0*/  FFMA.FTZ R175, R162, c[0x0][0x2d0], -R155.reuse ;  /* 0x0000b400a2af7a23 */ /* 0x100fe4000001089b */
[----:B------:R-:W-:Y:S01]  /*e5e0*/  F2FP.PACK_AB R12, R157, R154 ;  /* 0x0000009a9d0c723e */ /* 0x000fe200000000ff */
[--C-:B------:R-:W-:Y:S01]  /*e5f0*/  FFMA.FTZ R162, R171, c[0x0][0x2d0], -R140.reuse ;  /* 0x0000b400aba27a23 */ /* 0x100fe2000001088c */
[----:B----4-:R-:W-:Y:S03]  /*e600*/  F2FP.PACK_AB R14, R159, R156 ;  /* 0x0000009c9f0e723e */ /* 0x010fe600000000ff */
[----:B------:R-:W-:Y:S01]  /*e610*/  F2FP.PACK_AB R13, R161, R158 ;  /* 0x0000009ea10d723e */ /* 0x000fe200000000ff */
[--C-:B------:R-:W-:Y:S01]  /*e620*/  FFMA.FTZ R171, R144, c[0x0][0x2d0], -R155.reuse ;  /* 0x0000b40090ab7a23 */ /* 0x100fe2000001089b */
[----:B--2---:R-:W-:Y:S01]  /*e630*/  F2FP.PACK_AB R15, R163, R160 ;  /* 0x000000a0a30f723e */ /* 0x004fe200000000ff */
[--C-:B------:R-:W-:Y:S01]  /*e640*/  FFMA.FTZ R169, R169, c[0x0][0x2d0], -R140.reuse ;  /* 0x0000b400a9a97a23 */ /* 0x100fe2000001088c */
[----:B------:R-:W2:Y:S01]  /*e650*/  MUFU.EX2 R173, R173 ;  /* 0x000000ad00ad7308 */ /* 0x000ea20000000800 */
[--C-:B------:R-:W-:Y:S02]  /*e660*/  FFMA.FTZ R166, R167, c[0x0][0x2d0], -R140.reuse ;  /* 0x0000b400a7a67a23 */ /* 0x100fe4000001088c */
[--C-:B------:R-:W-:Y:S02]  /*e670*/  FFMA.FTZ R167, R147, c[0x0][0x2d0], -R155.reuse ;  /* 0x0000b40093a77a23 */ /* 0x100fe4000001089b */
[C---:B-1----:R-:W-:Y:S01]  /*e680*/  HMMA.16816.F32 R4, R12.reuse, R16, R4 ;  /* 0x000000100c04723c */ /* 0x042fe20000001804 */
[----:B------:R-:W-:Y:S02]  /*e690*/  LDSM.16.MT88.4 R144, [R195+0x5900] ;  /* 0x00590000c390783b */ /* 0x000fe40000004200 */
[----:B------:R-:W-:Y:S02]  /*e6a0*/  FFMA.FTZ R155, R142, c[0x0][0x2d0], -R155 ;  /* 0x0000b4008e9b7a23 */ /* 0x000fe4000001089b */
[--C-:B------:R-:W-:Y:S01]  /*e6b0*/  FFMA.FTZ R165, R165, c[0x0][0x2d0], -R140.reuse ;  /* 0x0000b400a5a57a23 */ /* 0x100fe2000001088c */
[----:B------:R-:W-:Y:S01]  /*e6c0*/  MUFU.EX2 R164, R164 ;  /* 0x000000a400a47308 */ /* 0x000fe20000000800 */
[----:B------:R-:W-:Y:S01]  /*e6d0*/  FFMA.FTZ R140, R9, c[0x0][0x2d0], -R140 ;  /* 0x0000b400098c7a23 */ /* 0x000fe2000001088c */
[C---:B------:R-:W-:Y:S01]  /*e6e0*/  HMMA.16816.F32 R100, R12.reuse, R18, R100 ;  /* 0x000000120c64723c */ /* 0x040fe20000001864 */
[----:B------:R-:W1:Y:S03]  /*e6f0*/  LDSM.16.MT88.4 R16, [R188+0x2900] ;  /* 0x00290000bc10783b */ /* 0x000e660000004200 */
[----:B------:R-:W-:Y:S02]  /*e700*/  FFMA.FTZ R148, R3, R206, R148 ;  /* 0x000000ce03947223 */ /* 0x000fe40000010094 */
[----:B------:R-:W-:Y:S02]  /*e710*/  FFMA.FTZ R153, R2, R207, R153 ;  /* 0x000000cf02997223 */ /* 0x000fe40000010099 */
[C---:B------:R-:W-:Y:S01]  /*e720*/  HMMA.16816.F32 R104, R12.reuse, R28, R104 ;  /* 0x0000001c0c68723c */ /* 0x040fe20000001868 */
[----:B------:R4:W-:Y:S03]  /*e730*/  MUFU.EX2 R216, R140 ;  /* 0x0000008c00d87308 */ /* 0x0009e60000000800 */
[----:B------:R-:W-:Y:S02]  /*e740*/  FADD.FTZ R11, R11, R148 ;  /* 0x000000940b0b7221 */ /* 0x000fe40000010000 */
[----:B------:R-:W-:Y:S02]  /*e750*/  FADD.FTZ R152, R152, R153 ;  /* 0x0000009998987221 */ /* 0x000fe40000010000 */
[C---:B------:R-:W-:Y:S01]  /*e760*/  HMMA.16816.F32 R108, R12.reuse, R30, R108 ;  /* 0x0000001e0c6c723c */ /* 0x040fe2000000186c */
[----:B------:R-:W-:Y:S02]  /*e770*/  LDSM.16.MT88.4 R28, [R189+0x4900] ;  /* 0x00490000bd1c783b */ /* 0x000fe40000004200 */
[----:B------:R-:W5:Y:S01]  /*e780*/  MUFU.EX2 R175, R175 ;  /* 0x000000af00af7308 */ /* 0x000f620000000800 */
[----:B------:R-:W-:Y:S02]  /*e790*/  FADD.FTZ R10, R10, R11 ;  /* 0x0000000b0a0a7221 */ /* 0x000fe40000010000 */
[----:B------:R-:W-:Y:S02]  /*e7a0*/  FADD.FTZ R3, R151, R152 ;  /* 0x0000009897037221 */ /* 0x000fe40000010000 */
[C---:B---3--:R-:W-:Y:S04]  /*e7b0*/  HMMA.16816.F32 R112, R12.reuse, R20, R112 ;  /* 0x000000140c70723c */ /* 0x048fe80000001870 */
[----:B------:R-:W-:Y:S01]  /*e7c0*/  FADD.FTZ R149, R149, R10 ;  /* 0x0000000a95957221 */ /* 0x000fe20000010000 */
[----:B------:R-:W-:Y:S01]  /*e7d0*/  MUFU.EX2 R162, R162 ;  /* 0x000000a200a27308 */ /* 0x000fe20000000800 */
[----:B------:R-:W-:Y:S02]  /*e7e0*/  FADD.FTZ R3, R150, R3 ;  /* 0x0000000396037221 */ /* 0x000fe40000010000 */
[C---:B------:R-:W-:Y:S01]  /*e7f0*/  HMMA.16816.F32 R116, R12.reuse, R22, R116 ;  /* 0x000000160c74723c */ /* 0x040fe20000001874 */
[----:B------:R-:W3:Y:S03]  /*e800*/  LDSM.16.MT88.4 R20, [R195+0x4900] ;  /* 0x00490000c314783b */ /* 0x000ee60000004200 */
[----:B------:R-:W-:Y:S02]  /*e810*/  FADD.FTZ R154, R154, R149 ;  /* 0x000000959a9a7221 */ /* 0x000fe40000010000 */
[----:B------:R-:W-:Y:S01]  /*e820*/  FADD.FTZ R158, R158, R3 ;  /* 0x000000039e9e7221 */ /* 0x000fe20000010000 */
[----:B------:R-:W1:Y:S01]  /*e830*/  MUFU.EX2 R169, R169 ;  /* 0x000000a900a97308 */ /* 0x000e620000000800 */
[C---:B------:R-:W-:Y:S01]  /*e840*/  HMMA.16816.F32 R120, R12.reuse, R32, R120 ;  /* 0x000000200c78723c */ /* 0x040fe20000001878 */
[----:B----4-:R-:W-:Y:S03]  /*e850*/  LDSM.16.MT88.4 R140, [R188+0x3900] ;  /* 0x00390000bc8c783b */ /* 0x010fe60000004200 */
[----:B------:R-:W-:Y:S01]  /*e860*/  MOV R3, R0 ;  /* 0x0000000000037202 */ /* 0x000fe20000000f00 */
[----:B------:R-:W-:Y:S02]  /*e870*/  FADD.FTZ R157, R157, R154 ;  /* 0x0000009a9d9d7221 */ /* 0x000fe40000010000 */
[----:B------:R-:W-:Y:S01]  /*e880*/  FADD.FTZ R161, R161, R158 ;  /* 0x0000009ea1a17221 */ /* 0x000fe20000010000 */
[C---:B------:R-:W-:Y:S01]  /*e890*/  HMMA.16816.F32 R124, R12.reuse, R34, R124 ;  /* 0x000000220c7c723c */ /* 0x040fe2000000187c */
[----:B------:R-:W-:Y:S01]  /*e8a0*/  LDSM.16.MT88.4 R32, [R190+0x1100] ;  /* 0x00110000be20783b */ /* 0x000fe20000004200 */
[----:B------:R-:W-:Y:S02]  /*e8b0*/  MUFU.EX2 R166, R166 ;  /* 0x000000a600a67308 */ /* 0x000fe40000000800 */
[----:B------:R-:W-:Y:S02]  /*e8c0*/  FADD.FTZ R156, R156, R157 ;  /* 0x0000009d9c9c7221 */ /* 0x000fe40000010000 */
[----:B------:R-:W-:Y:S02]  /*e8d0*/  FADD.FTZ R160, R160, R161 ;  /* 0x000000a1a0a07221 */ /* 0x000fe40000010000 */
[C---:B------:R-:W-:Y:S04]  /*e8e0*/  HMMA.16816.F32 R36, R12.reuse, R128, R36 ;  /* 0x000000800c24723c */ /* 0x040fe80000001824 */
[----:B------:R-:W4:Y:S01]  /*e8f0*/  MUFU.EX2 R165, R165 ;  /* 0x000000a500a57308 */ /* 0x000f220000000800 */
[----:B------:R-:W-:Y:S02]  /*e900*/  FADD.FTZ R159, R159, R156 ;  /* 0x0000009c9f9f7221 */ /* 0x000fe40000010000 */
[----:B------:R-:W-:Y:S01]  /*e910*/  FADD.FTZ R163, R163, R160 ;  /* 0x000000a0a3a37221 */ /* 0x000fe20000010000 */
[C---:B------:R-:W-:Y:S01]  /*e920*/  HMMA.16816.F32 R40, R12.reuse, R130, R40 ;  /* 0x000000820c28723c */ /* 0x040fe20000001828 */
[----:B------:R-:W-:Y:S05]  /*e930*/  LDSM.16.MT88.4 R128, [R188+0x1100] ;  /* 0x00110000bc80783b */ /* 0x000fea0000004200 */
[----:B------:R-:W1:Y:S02]  /*e940*/  MUFU.EX2 R167, R167 ;  /* 0x000000a700a77308 */ /* 0x000e640000000800 */
[C---:B------:R-:W-:Y:S08]  /*e950*/  HMMA.16816.F32 R44, R12.reuse, R132, R44 ;  /* 0x000000840c2c723c */ /* 0x040ff0000000182c */
[C---:B------:R-:W-:Y:S01]  /*e960*/  HMMA.16816.F32 R48, R12.reuse, R134, R48 ;  /* 0x000000860c30723c */ /* 0x040fe20000001830 */
[----:B------:R-:W-:Y:S01]  /*e970*/  LDSM.16.MT88.4 R132, [R190+0x3100] ;  /* 0x00310000be84783b */ /* 0x000fe20000004200 */
[----:B------:R-:W-:Y:S06]  /*e980*/  MUFU.EX2 R171, R171 ;  /* 0x000000ab00ab7308 */ /* 0x000fec0000000800 */
[C---:B------:R-:W-:Y:S04]  /*e990*/  HMMA.16816.F32 R52, R12.reuse, R136, R52 ;  /* 0x000000880c34723c */ /* 0x040fe80000001834 */
[----:B------:R-:W2:Y:S04]  /*e9a0*/  MUFU.EX2 R174, R155 ;  /* 0x0000009b00ae7308 */ /* 0x000ea80000000800 */
[C---:B------:R-:W-:Y:S01]  /*e9b0*/  HMMA.16816.F32 R56, R12.reuse, R138, R56 ;  /* 0x0000008a0c38723c */ /* 0x040fe20000001838 */
[----:B------:R-:W-:Y:S07]  /*e9c0*/  LDSM.16.MT88.4 R136, [R189+0x3100] ;  /* 0x00310000bd88783b */ /* 0x000fee0000004200 */
[C---:B-1----:R-:W-:Y:S08]  /*e9d0*/  HMMA.16816.F32 R60, R12.reuse, R16, R60 ;  /* 0x000000100c3c723c */ /* 0x042ff0000000183c */
[C---:B------:R-:W-:Y:S01]  /*e9e0*/  HMMA.16816.F32 R64, R12.reuse, R18, R64 ;  /* 0x000000120c40723c */ /* 0x040fe20000001840 */
[----:B------:R-:W1:Y:S07]  /*e9f0*/  LDSM.16.MT88.4 R16, [R188+0x4900] ;  /* 0x00490000bc10783b */ /* 0x000e6e0000004200 */
[C---:B---3--:R-:W-:Y:S08]  /*ea00*/  HMMA.16816.F32 R68, R12.reuse, R20, R68 ;  /* 0x000000140c44723c */ /* 0x048ff00000001844 */
[C---:B------:R-:W-:Y:S01]  /*ea10*/  HMMA.16816.F32 R72, R12.reuse, R22, R72 ;  /* 0x000000160c48723c */ /* 0x040fe20000001848 */
[----:B------:R-:W3:Y:S07]  /*ea20*/  LDSM.16.MT88.4 R20, [R195+0x1100] ;  /* 0x00110000c314783b */ /* 0x000eee0000004200 */
[C---:B------:R-:W-:Y:S08]  /*ea30*/  HMMA.16816.F32 R76, R12.reuse, R24, R76 ;  /* 0x000000180c4c723c */ /* 0x040ff0000000184c */
[C---:B------:R-:W-:Y:S01]  /*ea40*/  HMMA.16816.F32 R80, R12.reuse, R26, R80 ;  /* 0x0000001a0c50723c */ /* 0x040fe20000001850 */
[----:B------:R-:W3:Y:S07]  /*ea50*/  LDSM.16.MT88.4 R24, [R189+0x1100] ;  /* 0x00110000bd18783b */ /* 0x000eee0000004200 */
[C---:B------:R-:W-:Y:S08]  /*ea60*/  HMMA.16816.F32 R84, R12.reuse, R28, R84 ;  /* 0x0000001c0c54723c */ /* 0x040ff00000001854 */
[C---:B------:R-:W-:Y:S01]  /*ea70*/  HMMA.16816.F32 R88, R12.reuse, R30, R88 ;  /* 0x0000001e0c58723c */ /* 0x040fe20000001858 */
[----:B------:R-:W3:Y:S07]  /*ea80*/  LDSM.16.MT88.4 R28, [R195+0x3100] ;  /* 0x00310000c31c783b */ /* 0x000eee0000004200 */
[C---:B-1----:R-:W-:Y:S08]  /*ea90*/  HMMA.16816.F32 R92, R12.reuse, R16, R92 ;  /* 0x000000100c5c723c */ /* 0x042ff0000000185c */
[----:B------:R-:W-:Y:S01]  /*eaa0*/  HMMA.16816.F32 R96, R12, R18, R96 ;  /* 0x000000120c60723c */ /* 0x000fe20000001860 */
[----:B------:R-:W1:Y:S06]  /*eab0*/  LDSM.16.MT88.4 R16, [R188+0x3100] ;  /* 0x00310000bc10783b */ /* 0x000e6c0000004200 */
[----:B--2---:R-:W-:Y:S01]  /*eac0*/  F2FP.PACK_AB R12, R173, R168 ;  /* 0x000000a8ad0c723e */ /* 0x004fe200000000ff */
[----:B------:R-:W-:Y:S01]  /*ead0*/  FADD.FTZ R168, R168, R159 ;  /* 0x0000009fa8a87221 */ /* 0x000fe20000010000 */
[----:B-----5:R-:W-:Y:S03]  /*eae0*/  F2FP.PACK_AB R14, R175, R164 ;  /* 0x000000a4af0e723e */ /* 0x020fe600000000ff */
[----:B------:R-:W-:Y:S01]  /*eaf0*/  F2FP.PACK_AB R13, R169, R162 ;  /* 0x000000a2a90d723e */ /* 0x000fe200000000ff */
[----:B------:R-:W-:Y:S01]  /*eb00*/  FADD.FTZ R162, R162, R163 ;  /* 0x000000a3a2a27221 */ /* 0x000fe20000010000 */
[----:B----4-:R-:W-:Y:S01]  /*eb10*/  F2FP.PACK_AB R15, R165, R166 ;  /* 0x000000a6a50f723e */ /* 0x010fe200000000ff */
[----:B------:R-:W-:Y:S02]  /*eb20*/  FADD.FTZ R173, R173, R168 ;  /* 0x000000a8adad7221 */ /* 0x000fe40000010000 */
[----:B------:R-:W-:Y:S02]  /*eb30*/  FADD.FTZ R169, R169, R162 ;  /* 0x000000a2a9a97221 */ /* 0x000fe40000010000 */
[----:B------:R-:W-:Y:S02]  /*eb40*/  FADD.FTZ R164, R164, R173 ;  /* 0x000000ada4a47221 */ /* 0x000fe40000010000 */
[C---:B---3--:R-:W-:Y:S03]  /*eb50*/  HMMA.16816.F32 R4, R12.reuse, R20, R4 ;  /* 0x000000140c04723c */ /* 0x048fe60000001804 */
[----:B------:R-:W-:Y:S02]  /*eb60*/  FADD.FTZ R2, R166, R169 ;  /* 0x000000a9a6027221 */ /* 0x000fe40000010000 */
[----:B------:R-:W-:Y:S02]  /*eb70*/  FADD.FTZ R164, R175, R164 ;  /* 0x000000a4afa47221 */ /* 0x000fe40000010000 */
[----:B------:R-:W-:Y:S01]  /*eb80*/  FADD.FTZ R2, R165, R2 ;  /* 0x00000002a5027221 */ /* 0x000fe20000010000 */
[C---:B------:R-:W-:Y:S01]  /*eb90*/  HMMA.16816.F32 R100, R12.reuse, R22, R100 ;  /* 0x000000160c64723c */ /* 0x040fe20000001864 */
[----:B------:R-:W2:Y:S07]  /*eba0*/  LDSM.16.MT88.4 R20, [R195+0x5100] ;  /* 0x00510000c314783b */ /* 0x000eae0000004200 */
[C---:B------:R-:W-:Y:S08]  /*ebb0*/  HMMA.16816.F32 R104, R12.reuse, R32, R104 ;  /* 0x000000200c68723c */ /* 0x040ff00000001868 */
[C---:B------:R-:W-:Y:S01]  /*ebc0*/  HMMA.16816.F32 R108, R12.reuse, R34, R108 ;  /* 0x000000220c6c723c */ /* 0x040fe2000000186c */
[----:B------:R-:W-:Y:S07]  /*ebd0*/  LDSM.16.MT88.4 R32, [R188+0x1900] ;  /* 0x00190000bc20783b */ /* 0x000fee0000004200 */
[C---:B------:R-:W-:Y:S08]  /*ebe0*/  HMMA.16816.F32 R112, R12.reuse, R24, R112 ;  /* 0x000000180c70723c */ /* 0x040ff00000001870 */
[C---:B------:R-:W-:Y:S01]  /*ebf0*/  HMMA.16816.F32 R116, R12.reuse, R26, R116 ;  /* 0x0000001a0c74723c */ /* 0x040fe20000001874 */
[----:B------:R-:W3:Y:S07]  /*ec00*/  LDSM.16.MT88.4 R24, [R190+0x5100] ;  /* 0x00510000be18783b */ /* 0x000eee0000004200 */
[C---:B------:R-:W-:Y:S08]  /*ec10*/  HMMA.16816.F32 R120, R12.reuse, R128, R120 ;  /* 0x000000800c78723c */ /* 0x040ff00000001878 */
[C---:B------:R-:W-:Y:S08]  /*ec20*/  HMMA.16816.F32 R124, R12.reuse, R130, R124 ;  /* 0x000000820c7c723c */ /* 0x040ff0000000187c */
[C---:B------:R-:W-:Y:S08]  /*ec30*/  HMMA.16816.F32 R36, R12.reuse, R28, R36 ;  /* 0x0000001c0c24723c */ /* 0x040ff00000001824 */
[C---:B------:R-:W-:Y:S01]  /*ec40*/  HMMA.16816.F32 R40, R12.reuse, R30, R40 ;  /* 0x0000001e0c28723c */ /* 0x040fe20000001828 */
[----:B------:R-:W4:Y:S07]  /*ec50*/  LDSM.16.MT88.4 R28, [R189+0x5100] ;  /* 0x00510000bd1c783b */ /* 0x000f2e0000004200 */
        /* <DEDUP_REMOVED lines=15> */
[C---:B----4-:R-:W-:Y:S08]  /*ed50*/  HMMA.16816.F32 R84, R12.reuse, R28, R84 ;  /* 0x0000001c0c54723c */ /* 0x050ff00000001854 */
[C---:B------:R-:W-:Y:S01]  /*ed60*/  HMMA.16816.F32 R88, R12.reuse, R30, R88 ;  /* 0x0000001e0c58723c */ /* 0x040fe20000001858 */
[----:B------:R-:W4:Y:S07]  /*ed70*/  LDSM.16.MT88.4 R28, [R189+0x1900] ;  /* 0x00190000bd1c783b */ /* 0x000f2e0000004200 */
[C---:B-1----:R-:W-:Y:S08]  /*ed80*/  HMMA.16816.F32 R92, R12.reuse, R16, R92 ;  /* 0x000000100c5c723c */ /* 0x042ff0000000185c */
[----:B------:R-:W-:Y:S01]  /*ed90*/  HMMA.16816.F32 R96, R12, R18, R96 ;  /* 0x000000120c60723c */ /* 0x000fe20000001860 */
[----:B------:R-:W1:Y:S06]  /*eda0*/  LDSM.16.MT88.4 R16, [R189+0x3900] ;  /* 0x00390000bd10783b */ /* 0x000e6c0000004200 */
[----:B------:R-:W-:Y:S01]  /*edb0*/  F2FP.PACK_AB R12, R170, R167 ;  /* 0x000000a7aa0c723e */ /* 0x000fe200000000ff */
[----:B------:R-:W-:Y:S01]  /*edc0*/  FADD.FTZ R167, R167, R164 ;  /* 0x000000a4a7a77221 */ /* 0x000fe20000010000 */
[----:B------:R-:W-:Y:S03]  /*edd0*/  F2FP.PACK_AB R14, R174, R171 ;  /* 0x000000abae0e723e */ /* 0x000fe600000000ff */
[----:B------:R-:W-:Y:S01]  /*ede0*/  F2FP.PACK_AB R13, R214, R213 ;  /* 0x000000d5d60d723e */ /* 0x000fe200000000ff */
[----:B------:R-:W-:Y:S01]  /*edf0*/  FADD.FTZ R213, R213, R2 ;  /* 0x00000002d5d57221 */ /* 0x000fe20000010000 */
[----:B------:R-:W-:Y:S01]  /*ee00*/  F2FP.PACK_AB R15, R216, R215 ;  /* 0x000000d7d80f723e */ /* 0x000fe200000000ff */
[----:B------:R-:W-:Y:S01]  /*ee10*/  FADD.FTZ R170, R170, R167 ;  /* 0x000000a7aaaa7221 */ /* 0x000fe20000010000 */
[----:B------:R-:W-:Y:S01]  /*ee20*/  MOV R2, R8 ;  /* 0x0000000800027202 */ /* 0x000fe20000000f00 */
[----:B------:R-:W-:Y:S02]  /*ee30*/  FADD.FTZ R214, R214, R213 ;  /* 0x000000d5d6d67221 */ /* 0x000fe40000010000 */
[----:B------:R-:W-:Y:S02]  /*ee40*/  FADD.FTZ R171, R171, R170 ;  /* 0x000000aaabab7221 */ /* 0x000fe40000010000 */
[C---:B--2---:R-:W-:Y:S01]  /*ee50*/  HMMA.16816.F32 R128, R12.reuse, R20, R4 ;  /* 0x000000140c80723c */ /* 0x044fe20000001804 */
[----:B------:R-:W2:Y:S02]  /*ee60*/  LDSM.16.MT88.4 R4, [R190+0x5900] ;  /* 0x00590000be04783b */ /* 0x000ea40000004200 */
[----:B------:R-:W-:Y:S02]  /*ee70*/  FADD.FTZ R207, R215, R214 ;  /* 0x000000d6d7cf7221 */ /* 0x000fe40000010000 */
[----:B------:R-:W-:Y:S02]  /*ee80*/  FADD.FTZ R206, R174, R171 ;  /* 0x000000abaece7221 */ /* 0x000fe40000010000 */
[----:B------:R-:W-:Y:S01]  /*ee90*/  FADD.FTZ R207, R216, R207 ;  /* 0x000000cfd8cf7221 */ /* 0x000fe20000010000 */
[C---:B------:R-:W-:Y:S01]  /*eea0*/  HMMA.16816.F32 R100, R12.reuse, R22, R100 ;  /* 0x000000160c64723c */ /* 0x040fe20000001864 */
[----:B------:R-:W5:Y:S07]  /*eeb0*/  LDSM.16.MT88.4 R20, [R189+0x5900] ;  /* 0x00590000bd14783b */ /* 0x000f6e0000004200 */
[C---:B---3--:R-:W-:Y:S08]  /*eec0*/  HMMA.16816.F32 R104, R12.reuse, R24, R104 ;  /* 0x000000180c68723c */ /* 0x048ff00000001868 */
[C---:B------:R-:W-:Y:S08]  /*eed0*/  HMMA.16816.F32 R108, R12.reuse, R26, R108 ;  /* 0x0000001a0c6c723c */ /* 0x040ff0000000186c */
[C---:B----4-:R-:W-:Y:S08]  /*eee0*/  HMMA.16816.F32 R112, R12.reuse, R28, R112 ;  /* 0x0000001c0c70723c */ /* 0x050ff00000001870 */
        /* <DEDUP_REMOVED lines=14> */
[C---:B--2---:R-:W-:Y:S08]  /*efd0*/  HMMA.16816.F32 R76, R12.reuse, R4, R76 ;  /* 0x000000040c4c723c */ /* 0x044ff0000000184c */
[C---:B------:R-:W-:Y:S08]  /*efe0*/  HMMA.16816.F32 R80, R12.reuse, R6, R80 ;  /* 0x000000060c50723c */ /* 0x040ff00000001850 */
[C---:B-----5:R-:W-:Y:S08]  /*eff0*/  HMMA.16816.F32 R84, R12.reuse, R20, R84 ;  /* 0x000000140c54723c */ /* 0x060ff00000001854 */
[C---:B------:R-:W-:Y:S08]  /*f000*/  HMMA.16816.F32 R88, R12.reuse, R22, R88 ;  /* 0x000000160c58723c */ /* 0x040ff00000001858 */
[C---:B-1----:R-:W-:Y:S08]  /*f010*/  HMMA.16816.F32 R92, R12.reuse, R16, R92 ;  /* 0x000000100c5c723c */ /* 0x042ff0000000185c */
[----:B------:R-:W-:Y:S01]  /*f020*/  HMMA.16816.F32 R96, R12, R18, R96 ;  /* 0x000000120c60723c */ /* 0x000fe20000001860 */
[----:B------:R-:W-:-:S07]  /*f030*/  @P0 BRA `(.L_x_436) ;  /* 0xffffc9e000000947 */ /* 0x000fce000383ffff */
.L_x_426:
[----:B------:R-:W1:Y:S01]  /*f040*/  SHFL.BFLY PT, R3, R206, 0x2, 0x1f ;  /* 0x0c401f00ce037f89 */ /* 0x000e6200000e0000 */
[----:B------:R-:W-:-:S02]  /*f050*/  MOV R2, RZ ;  /* 0x000000ff00027202 */ /* 0x000fc40000000f00 */
[----:B------:R-:W-:Y:S01]  /*f060*/  MOV R4, RZ ;  /* 0x000000ff00047202 */ /* 0x000fe20000000f00 */
[----:B------:R-:W2:Y:S01]  /*f070*/  SHFL.BFLY PT, R10, R207, 0x2, 0x1f ;  /* 0x0c401f00cf0a7f89 */ /* 0x000ea200000e0000 */
[----:B------:R-:W-:Y:S02]  /*f080*/  MOV R7, 0xff800000 ;  /* 0xff80000000077802 */ /* 0x000fe40000000f00 */
[----:B------:R-:W-:Y:S01]  /*f090*/  PLOP3.LUT P2, PT, PT, PT, PT, 0x8, 0x0 ;  /* 0x000000000000781c */ /* 0x000fe20003f4e170 */
[----:B-1----:R-:W-:Y:S02]  /*f0a0*/  FADD.FTZ R3, R3, R206 ;  /* 0x000000ce03037221 */ /* 0x002fe40000010000 */
[----:B--2---:R-:W-:-:S03]  /*f0b0*/  FADD.FTZ R10, R10, R207 ;  /* 0x000000cf0a0a7221 */ /* 0x004fc60000010000 */
[----:B------:R-:W1:Y:S04]  /*f0c0*/  SHFL.BFLY PT, R6, R3, 0x1, 0x1f ;  /* 0x0c201f0003067f89 */ /* 0x000e6800000e0000 */
[----:B------:R-:W2:Y:S01]  /*f0d0*/  SHFL.BFLY PT, R5, R10, 0x1, 0x1f ;  /* 0x0c201f000a057f89 */ /* 0x000ea200000e0000 */
[----:B-1----:R-:W-:Y:S02]  /*f0e0*/  FADD.FTZ R6, R3, R6 ;  /* 0x0000000603067221 */ /* 0x002fe40000010000 */
        /* <DEDUP_REMOVED lines=11> */
[----:B------:R-:W-:Y:S01]  /*f1a0*/  FMUL.FTZ R101, R2, R101 ;  /* 0x0000006502657220 */ /* 0x000fe20000410000 */
        /* <DEDUP_REMOVED lines=100> */
.L_x_388:
[----:B------:R-:W-:Y:S05]  /*f7f0*/  @P2 BRA `(.L_x_437) ;  /* 0x0000197000002947 */ /* 0x000fea0003800000 */
[----:B------:R-:W1:Y:S01]  /*f800*/  S2R R9, SR_CTAID.Y ;  /* 0x0000000000097919 */ /* 0x000e620000002600 */
[----:B------:R-:W-:Y:S01]  /*f810*/  IMAD R8, RZ, RZ, -UR13 ;  /* 0x8000000dff087e24 */ /* 0x000fe2000f8e02ff */
[----:B------:R-:W-:Y:S01]  /*f820*/  USHF.R.S32.HI UR6, URZ, 0x1f, UR13 ;  /* 0x0000001f3f067899 */ /* 0x000fe2000801140d */
[----:B------:R-:W-:Y:S01]  /*f830*/  BSSY B0, `(.L_x_438) ;  /* 0x0000101000007945 */ /* 0x000fe20003800000 */
[----:B------:R-:W3:Y:S01]  /*f840*/  S2R R4, SR_TID.X ;  /* 0x0000000000047919 */ /* 0x000ee20000002100 */
[----:B------:R-:W-:-:S02]  /*f850*/  ULDC.64 UR4, c[0x0][0x4d0] ;  /* 0x0001340000047ab9 */ /* 0x000fc40000000a00 */
[----:B------:R-:W-:Y:S01]  /*f860*/  UIMAD UR7, UR6, UR4, URZ ;  /* 0x00000004060772a4 */ /* 0x000fe2000f8e023f */
[----:B------:R-:W4:Y:S01]  /*f870*/  S2R R11, SR_CTAID.Z ;  /* 0x00000000000b7919 */ /* 0x000f220000002700 */
[----:B------:R-:W-:Y:S02]  /*f880*/  UIMAD.WIDE.U32 UR8, UR13, UR4, URZ ;  /* 0x000000040d0872a5 */ /* 0x000fe4000f8e003f */
[----:B------:R-:W-:Y:S01]  /*f890*/  UIMAD UR7, UR13, UR5, UR7 ;  /* 0x000000050d0772a4 */ /* 0x000fe2000f8e0207 */
[----:B------:R-:W5:Y:S02]  /*f8a0*/  S2R R12, SR_CTAID.X ;  /* 0x00000000000c7919 */ /* 0x000f640000002500 */
[----:B------:R-:W-:Y:S01]  /*f8b0*/  ULDC.64 UR4, c[0x0][0x438] ;  /* 0x00010e0000047ab9 */ /* 0x000fe20000000a00 */
[----:B------:R-:W-:Y:S01]  /*f8c0*/  MOV R19, UR9 ;  /* 0x0000000900137c02 */ /* 0x000fe20008000f00 */
[----:B------:R-:W-:Y:S01]  /*f8d0*/  UIMAD.WIDE.U32 UR10, UR13, UR4, URZ ;  /* 0x000000040d0a72a5 */ /* 0x000fe2000f8e003f */
[----:B------:R-:W-:Y:S01]  /*f8e0*/  IMAD.U32 R18, RZ, RZ, UR8 ;  /* 0x00000008ff127e24 */ /* 0x000fe2000f8e00ff */
[----:B------:R-:W-:-:S02]  /*f8f0*/  UIMAD UR4, UR6, UR4, URZ ;  /* 0x00000004060472a4 */ /* 0x000fc4000f8e023f */
[----:B------:R-:W-:Y:S02]  /*f900*/  UIADD3 UR7, UR9, UR7, URZ ;  /* 0x0000000709077290 */ /* 0x000fe4000fffe03f */
[----:B------:R-:W-:Y:S01]  /*f910*/  UIMAD UR4, UR13, UR5, UR4 ;  /* 0x000000050d0472a4 */ /* 0x000fe2000f8e0204 */
[----:B------:R-:W-:Y:S01]  /*f920*/  MOV R16, UR10 ;  /* 0x0000000a00107c02 */ /* 0x000fe20008000f00 */
[----:B-1----:R-:W-:Y:S02]  /*f930*/  IMAD R8, R8, c[0x0][0x550], R9 ;  /* 0x0001540008087a24 */ /* 0x002fe400078e0209 */
[----:B------:R-:W-:Y:S01]  /*f940*/  UIADD3 UR4, UR11, UR4, URZ ;  /* 0x000000040b047290 */ /* 0x000fe2000fffe03f */
[----:B------:R-:W-:Y:S01]  /*f950*/  IMAD.U32 R17, RZ, RZ, UR11 ;  /* 0x0000000bff117e24 */ /* 0x000fe2000f8e00ff */
[----:B---3--:R-:W-:Y:S01]  /*f960*/  SHF.R.S32.HI R9, RZ, 0x1f, R4 ;  /* 0x0000001fff097819 */ /* 0x008fe20000011404 */
[----:B------:R-:W-:-:S03]  /*f970*/  IMAD.U32 R19, RZ, RZ, UR7 ;  /* 0x00000007ff137e24 */ /* 0x000fc6000f8e00ff */
[CC--:B------:R-:W-:Y:S01]  /*f980*/  LEA.HI R0, R9.reuse, R4.reuse, RZ, 0x5 ;  /* 0x0000000409007211 */ /* 0x0c0fe200078f28ff */
[----:B------:R-:W-:Y:S01]  /*f990*/  IMAD.U32 R17, RZ, RZ, UR4 ;  /* 0x00000004ff117e24 */ /* 0x000fe2000f8e00ff */
[-C--:B------:R-:W-:Y:S01]  /*f9a0*/  LEA.HI R9, R9, R4.reuse, RZ, 0x2 ;  /* 0x0000000409097211 */ /* 0x080fe200078f10ff */
[C---:B----4-:R-:W-:Y:S01]  /*f9b0*/  IMAD.WIDE.U32 R18, R11.reuse, c[0x0][0x4d8], R18 ;  /* 0x000136000b127a25 */ /* 0x050fe200078e0012 */
[----:B------:R-:W-:Y:S02]  /*f9c0*/  LOP3.LUT R13, R0, 0xffffffe0, RZ, 0xc0, !PT ;  /* 0xffffffe0000d7812 */ /* 0x000fe400078ec0ff */
[----:B------:R-:W-:Y:S01]  /*f9d0*/  SHF.R.S32.HI R15, RZ, 0x5, R0 ;  /* 0x00000005ff0f7819 */ /* 0x000fe20000011400 */
[----:B------:R-:W-:Y:S01]  /*f9e0*/  IMAD.WIDE.U32 R16, R11, c[0x0][0x440], R16 ;  /* 0x000110000b107a25 */ /* 0x000fe200078e0010 */
[----:B------:R-:W-:Y:S02]  /*f9f0*/  SHF.R.S32.HI R0, RZ, 0x1f, R0 ;  /* 0x0000001fff007819 */ /* 0x000fe40000011400 */
[----:B------:R-:W-:Y:S01]  /*fa00*/  LOP3.LUT R9, R9, 0xfffffffc, RZ, 0xc0, !PT ;  /* 0xfffffffc09097812 */ /* 0x000fe200078ec0ff */
[----:B------:R-:W-:Y:S01]  /*fa10*/  IMAD.IADD R6, R4, 0x1, -R13 ;  /* 0x0000000104067824 */ /* 0x000fe200078e0a0d */
[----:B------:R-:W-:Y:S01]  /*fa20*/  LEA.HI R0, R0, R15, RZ, 0x3 ;  /* 0x0000000f00007211 */ /* 0x000fe200078f18ff */
[----:B------:R-:W-:Y:S01]  /*fa30*/  IMAD.MOV.U32 R20, RZ, RZ, R18 ;  /* 0x000000ffff147224 */ /* 0x000fe200078e0012 */
[----:B------:R-:W-:-:S02]  /*fa40*/  IADD3 R9, -R9, R4, RZ ;  /* 0x0000000409097210 */ /* 0x000fc40007ffe1ff */
[----:B------:R-:W-:Y:S02]  /*fa50*/  LOP3.LUT R0, R0, 0xffffff8, RZ, 0xc0, !PT ;  /* 0x0ffffff800007812 */ /* 0x000fe400078ec0ff */
[----:B------:R-:W-:Y:S02]  /*fa60*/  SHF.R.S32.HI R13, RZ, 0x1f, R6 ;  /* 0x0000001fff0d7819 */ /* 0x000fe40000011406 */
[----:B------:R-:W-:Y:S01]  /*fa70*/  SHF.R.S32.HI R10, RZ, 0x1f, R11 ;  /* 0x0000001fff0a7819 */ /* 0x000fe2000001140b */
[----:B------:R-:W-:Y:S01]  /*fa80*/  IMAD.IADD R15, R15, 0x1, -R0 ;  /* 0x000000010f0f7824 */ /* 0x000fe200078e0a00 */
[----:B------:R-:W-:Y:S02]  /*fa90*/  LEA.HI R0, R9, R9, RZ, 0x1 ;  /* 0x0000000909007211 */ /* 0x000fe400078f08ff */
[----:B------:R-:W-:Y:S01]  /*faa0*/  LEA.HI R4, R13, R6, RZ, 0x2 ;  /* 0x000000060d047211 */ /* 0x000fe200078f10ff */
[----:B------:R-:W-:Y:S01]  /*fab0*/  IMAD.MOV.U32 R13, RZ, RZ, c[0x0][0x4e8] ;  /* 0x00013a00ff0d7624 */ /* 0x000fe200078e00ff */
[----:B------:R-:W-:-:S02]  /*fac0*/  LOP3.LUT R0, R0, 0x1ffffffe, RZ, 0xc0, !PT ;  /* 0x1ffffffe00007812 */ /* 0x000fc400078ec0ff */
[----:B------:R-:W-:Y:S02]  /*fad0*/  SHF.R.S32.HI R14, RZ, 0x2, R4 ;  /* 0x00000002ff0e7819 */ /* 0x000fe40000011404 */
[----:B------:R-:W-:Y:S01]  /*fae0*/  IADD3 R0, R9, -R0, RZ ;  /* 0x8000000009007210 */ /* 0x000fe20007ffe0ff */
[----:B------:R-:W-:Y:S01]  /*faf0*/  BAR.SYNC.DEFER_BLOCKING 0x1, 0x100 ;  /* 0x0044000000007b1d */ /* 0x000fe20000010000 */
[----:B------:R-:W-:Y:S01]  /*fb00*/  ISETP.NE.AND P1, PT, R13, 0x1, PT ;  /* 0x000000010d00780c */ /* 0x000fe20003f25270 */
[----:B------:R-:W-:Y:S01]  /*fb10*/  IMAD R15, R15, 0x10, R14 ;  /* 0x000000100f0f7824 */ /* 0x000fe200078e020e */
[----:B------:R-:W-:Y:S01]  /*fb20*/  MOV R22, R16 ;  /* 0x0000001000167202 */ /* 0x000fe20000000f00 */
[----:B------:R-:W-:Y:S02]  /*fb30*/  IMAD R14, R10, c[0x0][0x4d8], RZ ;  /* 0x000136000a0e7a24 */ /* 0x000fe400078e02ff */
[----:B------:R-:W-:Y:S01]  /*fb40*/  IMAD R9, R0, 0x8, R15 ;  /* 0x0000000800097824 */ /* 0x000fe200078e020f */
[----:B------:R-:W-:Y:S01]  /*fb50*/  SHF.R.S32.HI R0, RZ, 0x1f, R8 ;  /* 0x0000001fff007819 */ /* 0x000fe20000011408 */
[----:B------:R-:W-:-:S02]  /*fb60*/  IMAD R10, R10, c[0x0][0x440], RZ ;  /* 0x000110000a0a7a24 */ /* 0x000fc400078e02ff */
[C---:B------:R-:W-:Y:S01]  /*fb70*/  IMAD R14, R11.reuse, c[0x0][0x4dc], R14 ;  /* 0x000137000b0e7a24 */ /* 0x040fe200078e020e */
[C---:B-----5:R-:W-:Y:S01]  /*fb80*/  LEA R9, R12.reuse, R9, 0x7 ;  /* 0x000000090c097211 */ /* 0x060fe200078e38ff */
[----:B------:R-:W-:Y:S01]  /*fb90*/  IMAD R10, R11, c[0x0][0x444], R10 ;  /* 0x000111000b0a7a24 */ /* 0x000fe200078e020a */
[----:B------:R-:W-:Y:S01]  /*fba0*/  LEA R12, R12, R15, 0x7 ;  /* 0x0000000f0c0c7211 */ /* 0x000fe200078e38ff */
[----:B------:R-:W-:Y:S01]  /*fbb0*/  IMAD.IADD R21, R19, 0x1, R14 ;  /* 0x0000000113157824 */ /* 0x000fe200078e020e */
[----:B------:R-:W-:Y:S01]  /*fbc0*/  MOV R11, R9 ;  /* 0x00000009000b7202 */ /* 0x000fe20000000f00 */
[----:B------:R-:W-:Y:S02]  /*fbd0*/  IMAD.IADD R23, R17, 0x1, R10 ;  /* 0x0000000111177824 */ /* 0x000fe400078e020a */
[----:B------:R-:W-:-:S04]  /*fbe0*/  @P1 IMAD.HI.U32 R10, R9, c[0x0][0x4ec], RZ ;  /* 0x00013b00090a1a27 */ /* 0x000fc800078e00ff */
        /* <DEDUP_REMOVED lines=11> */
[----:B------:R-:W-:-:S03]  /*fca0*/  IADD3 R16, P0, R11, R20, RZ ;  /* 0x000000140b107210 */ /* 0x000fc60007f1e0ff */
[----:B------:R-:W-:Y:S01]  /*fcb0*/  IMAD R0, R0, c[0x0][0x4e8], R9 ;  /* 0x00013a0000007a24 */ /* 0x000fe200078e0209 */
[----:B------:R-:W-:Y:S01]  /*fcc0*/  @P1 SHF.R.U32.HI R10, RZ, c[0x0][0x4f0], R8 ;  /* 0x00013c00ff0a1a19 */ /* 0x000fe20000011608 */
[----:B------:R-:W-:Y:S01]  /*fcd0*/  IMAD.IADD R23, R23, 0x1, R19 ;  /* 0x0000000117177824 */ /* 0x000fe200078e0213 */
[----:B------:R-:W-:Y:S01]  /*fce0*/  IADD3.X R17, R14, R21, R17, P0, !PT ;  /* 0x000000150e117210 */ /* 0x000fe200007fe411 */
[----:B------:R-:W-:Y:S01]  /*fcf0*/  IMAD R13, R13, c[0x0][0x388], RZ ;  /* 0x0000e2000d0d7a24 */ /* 0x000fe200078e02ff */
[----:B------:R-:W-:Y:S01]  /*fd00*/  SHF.R.S32.HI R8, RZ, 0x1f, R0 ;  /* 0x0000001fff087819 */ /* 0x000fe20000011400 */
[C---:B------:R-:W-:Y:S01]  /*fd10*/  IMAD.WIDE.U32 R22, R10.reuse, c[0x0][0x430], R22 ;  /* 0x00010c000a167a25 */ /* 0x040fe200078e0016 */
[----:B------:R-:W-:Y:S02]  /*fd20*/  IADD3 R14, -R10, RZ, RZ ;  /* 0x000000ff0a0e7210 */ /* 0x000fe40007ffe1ff */
        /* <DEDUP_REMOVED lines=10> */
[----:B------:R-:W-:Y:S01]  /*fdd0*/  SHFL.IDX PT, R18, R0, 0x1, 0x1c1f ;  /* 0x003c1f0000127f89 */ /* 0x000fe200000e0000 */
[----:B------:R-:W-:Y:S02]  /*fde0*/  SHF.R.S32.HI R8, RZ, 0x1f, R14 ;  /* 0x0000001fff087819 */ /* 0x000fe4000001140e */
[----:B------:R-:W-:Y:S01]  /*fdf0*/  LEA.HI.X R11, R16, c[0x0][0x4ac], R11, 0x2, P0 ;  /* 0x00012b00100b7a11 */ /* 0x000fe200000f140b */
[----:B------:R-:W-:Y:S01]  /*fe00*/  IMAD R9, R10, c[0x0][0x434], R9 ;  /* 0x00010d000a097a24 */ /* 0x000fe200078e0209 */
[----:B------:R-:W-:Y:S03]  /*fe10*/  SHFL.IDX PT, R16, R0, RZ, 0x1c1f ;  /* 0x001c1fff00107589 */ /* 0x000fe600000e0000 */
[----:B------:R-:W-:Y:S01]  /*fe20*/  IMAD.IADD R23, R23, 0x1, R9 ;  /* 0x0000000117177824 */ /* 0x000fe200078e0209 */
[----:B------:R-:W1:Y:S01]  /*fe30*/  SHFL.IDX PT, R17, R11, RZ, 0x1c1f ;  /* 0x001c1fff0b117589 */ /* 0x000e6200000e0000 */
[----:B------:R-:W-:Y:S01]  /*fe40*/  IMAD R9, R8, c[0x0][0x428], RZ ;  /* 0x00010a0008097a24 */ /* 0x000fe200078e02ff */
[----:B------:R-:W-:-:S02]  /*fe50*/  IADD3 R8, R12, 0x8, RZ ;  /* 0x000000080c087810 */ /* 0x000fc40007ffe0ff */
[----:B------:R3:W4:Y:S01]  /*fe60*/  SHFL.IDX PT, R19, R11, 0x1, 0x1c1f ;  /* 0x003c1f000b137f89 */ /* 0x00072200000e0000 */
[----:B------:R-:W-:Y:S01]  /*fe70*/  IMAD R9, R14, c[0x0][0x42c], R9 ;  /* 0x00010b000e097a24 */ /* 0x000fe200078e0209 */
[----:B------:R-:W-:Y:S01]  /*fe80*/  ISETP.GE.OR P1, PT, R8, R13, P1 ;  /* 0x0000000d0800720c */ /* 0x000fe20000f26670 */
[----:B------:R-:W-:-:S05]  /*fe90*/  IMAD.WIDE.U32 R14, R14, c[0x0][0x428], R22 ;  /* 0x00010a000e0e7a25 */ /* 0x000fca00078e0016 */
[----:B------:R-:W-:Y:S02]  /*fea0*/  IADD3 R10, R15, R9, RZ ;  /* 0x000000090f0a7210 */ /* 0x000fe40007ffe0ff */
[----:B------:R-:W-:-:S04]  /*feb0*/  LEA R9, P0, R14, c[0x0][0x400], 0x2 ;  /* 0x000100000e097a11 */ /* 0x000fc800078010ff */
[----:B------:R-:W-:Y:S02]  /*fec0*/  LEA.HI.X R10, R14, c[0x0][0x404], R10, 0x2, P0 ;  /* 0x000101000e0a7a11 */ /* 0x000fe400000f140a */
[----:B------:R2:W2:Y:S01]  /*fed0*/  SHFL.IDX PT, R14, R9, RZ, 0x1c1f ;  /* 0x001c1fff090e7589 */ /* 0x0004a200000e0000 */
[----:B------:R-:W-:-:S03]  /*fee0*/  ISETP.GE.AND P0, PT, R8, R13, PT ;  /* 0x0000000d0800720c */ /* 0x000fc60003f06270 */
[----:B-1----:R1:W-:Y:S01]  /*fef0*/  @!P2 ST.E [R16.64], R5 ;  /* 0x000000051000a985 */ /* 0x0023e2000c101912 */
[----:B---3--:R-:W-:-:S03]  /*ff00*/  LOP3.LUT R11, R4, 0x7ffffffc, RZ, 0xc0, !PT ;  /* 0x7ffffffc040b7812 */ /* 0x008fc600078ec0ff */
[----:B----4-:R1:W-:Y:S01]  /*ff10*/  @!P1 ST.E [R18.64], R7 ;  /* 0x0000000712009985 */ /* 0x0103e2000c101912 */
[----:B------:R-:W-:Y:S01]  /*ff20*/  ISETP.GE.AND P1, PT, R12, R13, PT ;  /* 0x0000000d0c00720c */ /* 0x000fe20003f26270 */
[----:B------:R-:W-:Y:S02]  /*ff30*/  IMAD.IADD R11, R6, 0x1, -R11 ;  /* 0x00000001060b7824 */ /* 0x000fe400078e0a0b */
[----:B------:R1:W3:Y:S03]  /*ff40*/  SHFL.IDX PT, R15, R10, RZ, 0x1c1f ;  /* 0x001c1fff0a0f7589 */ /* 0x0002e600000e0000 */
[----:B------:R-:W-:-:S07]  /*ff50*/  SHF.L.U32 R11, R11, 0x1, RZ ;  /* 0x000000010b0b7819 */ /* 0x000fce00000006ff */
[----:B------:R-:W-:Y:S05]  /*ff60*/  @P1 BRA `(.L_x_439) ;  /* 0x000008d000001947 */ /* 0x000fea0003800000 */
[C---:B------:R-:W-:Y:S02]  /*ff70*/  ISETP.GE.AND P1, PT, R11.reuse, c[0x0][0x3c8], PT ;  /* 0x0000f2000b007a0c */ /* 0x040fe40003f26270 */
[C---:B-1----:R-:W-:Y:S02]  /*ff80*/  IADD3 R7, R11.reuse, 0x8, RZ ;  /* 0x000000080b077810 */ /* 0x042fe40007ffe0ff */
[C---:B------:R-:W-:Y:S02]  /*ff90*/  IADD3 R6, R11.reuse, 0x10, RZ ;  /* 0x000000100b067810 */ /* 0x040fe40007ffe0ff */
[----:B------:R-:W-:Y:S02]  /*ffa0*/  IADD3 R5, R11, 0x18, RZ ;  /* 0x000000180b057810 */ /* 0x000fe40007ffe0ff */
[----:B------:R-:W-:Y:S02]  /*ffb0*/  ISETP.GE.AND P5, PT, R7, c[0x0][0x3c8], PT ;  /* 0x0000f20007007a0c */ /* 0x000fe40003fa6270 */
[----:B------:R-:W-:-:S02]  /*ffc0*/  ISETP.GE.AND P4, PT, R6, c[0x0][0x3c8], PT ;  /* 0x0000f20006007a0c */ /* 0x000fc40003f86270 */
[C---:B------:R-:W-:Y:S01]  /*ffd0*/  IADD3 R4, R11.reuse, 0x20, RZ ;  /* 0x000000200b047810 */ /* 0x040fe20007ffe0ff */
[----:B--23--:R-:W-:Y:S01]  /*ffe0*/  @!P1 IMAD.WIDE R12, R11, 0x4, R14 ;  /* 0x000000040b0c9825 */ /* 0x00cfe200078e020e */
[----:B------:R-:W-:Y:S02]  /*fff0*/  ISETP.GE.AND P3, PT, R5, c[0x0][0x3c8], PT ;  /* 0x0000f20005007a0c */ /* 0x000fe40003f66270 */
[----:B------:R-:W-:Y:S02]  /*10000*/  ISETP.GE.AND P2, PT, R4, c[0x0][0x3c8], PT ;  /* 0x0000f20004007a0c */ /* 0x000fe40003f46270 */
[C---:B------:R-:W-:Y:S01]  /*10010*/  IADD3 R0, R11.reuse, 0x28, RZ ;  /* 0x000000280b007810 */ /* 0x040fe20007ffe0ff */
[----:B------:R1:W-:Y:S01]  /*10020*/  @!P1 ST.E.64 [R12.64], R128 ;  /* 0x000000800c009985 */ /* 0x0003e2000c101b12 */
[----:B------:R-:W-:Y:S02]  /*10030*/  IADD3 R8, R11, 0x30, RZ ;  /* 0x000000300b087810 */ /* 0x000fe40007ffe0ff */
[----:B------:R-:W-:-:S02]  /*10040*/  ISETP.GE.AND P6, PT, R0, c[0x0][0x3c8], PT ;  /* 0x0000f20000007a0c */ /* 0x000fc40003fc6270 */
[----:B------:R-:W-:Y:S02]  /*10050*/  @!P5 LEA.HI R7, R7, R7, RZ, 0x1 ;  /* 0x000000070707d211 */ /* 0x000fe400078f08ff */
[----:B------:R-:W-:Y:S02]  /*10060*/  ISETP.GE.AND P1, PT, R8, c[0x0][0x3c8], PT ;  /* 0x0000f20008007a0c */ /* 0x000fe40003f26270 */
[----:B------:R-:W-:Y:S02]  /*10070*/  @!P4 LEA.HI R6, R6, R6, RZ, 0x1 ;  /* 0x000000060606c211 */ /* 0x000fe400078f08ff */
[----:B------:R-:W-:Y:S02]  /*10080*/  @!P3 LEA.HI R5, R5, R5, RZ, 0x1 ;  /* 0x000000050505b211 */ /* 0x000fe400078f08ff */
[----:B------:R-:W-:Y:S02]  /*10090*/  @!P5 LOP3.LUT R7, R7, 0xfffffffe, RZ, 0xc0, !PT ;  /* 0xfffffffe0707d812 */ /* 0x000fe400078ec0ff */
[----:B------:R-:W-:-:S02]  /*100a0*/  @!P4 LOP3.LUT R17, R6, 0xfffffffe, RZ, 0xc0, !PT ;  /* 0xfffffffe0611c812 */ /* 0x000fc400078ec0ff */
[----:B------:R-:W-:Y:S01]  /*100b0*/  @!P2 LEA.HI R4, R4, R4, RZ, 0x1 ;  /* 0x000000040404a211 */ /* 0x000fe200078f08ff */
[--C-:B------:R-:W-:Y:S01]  /*100c0*/  @!P5 IMAD.WIDE R6, R7, 0x4, R14.reuse ;  /* 0x000000040706d825 */ /* 0x100fe200078e020e */
[----:B------:R-:W-:Y:S02]  /*100d0*/  @!P3 LOP3.LUT R5, R5, 0xfffffffe, RZ, 0xc0, !PT ;  /* 0xfffffffe0505b812 */ /* 0x000fe400078ec0ff */
[----:B------:R-:W-:Y:S02]  /*100e0*/  @!P2 LOP3.LUT R19, R4, 0xfffffffe, RZ, 0xc0, !PT ;  /* 0xfffffffe0413a812 */ /* 0x000fe400078ec0ff */
[----:B------:R-:W-:Y:S01]  /*100f0*/  @!P6 LEA.HI R0, R0, R0, RZ, 0x1 ;  /* 0x000000000000e211 */ /* 0x000fe200078f08ff */
[--C-:B------:R-:W-:Y:S01]  /*10100*/  @!P3 IMAD.WIDE R4, R5, 0x4, R14.reuse ;  /* 0x000000040504b825 */ /* 0x100fe200078e020e */
[----:B------:R-:W-:Y:S01]  /*10110*/  @!P1 LEA.HI R8, R8, R8, RZ, 0x1 ;  /* 0x0000000808089211 */ /* 0x000fe200078f08ff */
[----:B------:R2:W-:Y:S01]  /*10120*/  @!P5 ST.E.64 [R6.64], R100 ;  /* 0x000000640600d985 */ /* 0x0005e2000c101b12 */
[----:B------:R-:W-:Y:S01]  /*10130*/  IADD3 R21, R11, 0x38, RZ ;  /* 0x000000380b157810 */ /* 0x000fe20007ffe0ff */
[----:B-1----:R-:W-:Y:S01]  /*10140*/  @!P4 IMAD.WIDE R12, R17, 0x4, R14 ;  /* 0x00000004110cc825 */ /* 0x002fe200078e020e */
[----:B------:R-:W-:-:S02]  /*10150*/  IADD3 R20, R11, 0x40, RZ ;  /* 0x000000400b147810 */ /* 0x000fc40007ffe0ff */
[----:B------:R-:W-:Y:S01]  /*10160*/  ISETP.GE.AND P5, PT, R21, c[0x0][0x3c8], PT ;  /* 0x0000f20015007a0c */ /* 0x000fe20003fa6270 */
[----:B------:R-:W-:Y:S01]  /*10170*/  @!P2 IMAD.WIDE R16, R19, 0x4, R14 ;  /* 0x000000041310a825 */ /* 0x000fe200078e020e */
[----:B------:R1:W-:Y:S01]  /*10180*/  @!P4 ST.E.64 [R12.64], R104 ;  /* 0x000000680c00c985 */ /* 0x0003e2000c101b12 */
[C---:B------:R-:W-:Y:S02]  /*10190*/  IADD3 R19, R11.reuse, 0x48, RZ ;  /* 0x000000480b137810 */ /* 0x040fe40007ffe0ff */
[----:B------:R-:W-:Y:S01]  /*101a0*/  IADD3 R18, R11, 0x50, RZ ;  /* 0x000000500b127810 */ /* 0x000fe20007ffe0ff */
[----:B------:R3:W-:Y:S01]  /*101b0*/  @!P3 ST.E.64 [R4.64], R108 ;  /* 0x0000006c0400b985 */ /* 0x0007e2000c101b12 */
[----:B------:R-:W-:Y:S02]  /*101c0*/  ISETP.GE.AND P4, PT, R20, c[0x0][0x3c8], PT ;  /* 0x0000f20014007a0c */ /* 0x000fe40003f86270 */
[----:B------:R-:W-:Y:S01]  /*101d0*/  ISETP.GE.AND P3, PT, R19, c[0x0][0x3c8], PT ;  /* 0x0000f20013007a0c */ /* 0x000fe20003f66270 */
[----:B------:R4:W-:Y:S01]  /*101e0*/  @!P2 ST.E.64 [R16.64], R112 ;  /* 0x000000701000a985 */ /* 0x0009e2000c101b12 */
[----:B------:R-:W-:-:S02]  /*101f0*/  ISETP.GE.AND P2, PT, R18, c[0x0][0x3c8], PT ;  /* 0x0000f20012007a0c */ /* 0x000fc40003f46270 */
[----:B------:R-:W-:-:S04]  /*10200*/  @!P5 LEA.HI R21, R21, R21, RZ, 0x1 ;  /* 0x000000151515d211 */ /* 0x000fc800078f08ff */
[----:B------:R-:W-:-:S03]  /*10210*/  @!P5 LOP3.LUT R21, R21, 0xfffffffe, RZ, 0xc0, !PT ;  /* 0xfffffffe1515d812 */ /* 0x000fc600078ec0ff */
[----:B------:R-:W-:Y:S02]  /*10220*/  @!P4 LEA.HI R20, R20, R20, RZ, 0x1 ;  /* 0x000000141414c211 */ /* 0x000fe400078f08ff */
[----:B------:R-:W-:Y:S02]  /*10230*/  @!P3 LEA.HI R19, R19, R19, RZ, 0x1 ;  /* 0x000000131313b211 */ /* 0x000fe400078f08ff */
[----:B--2---:R-:W-:Y:S02]  /*10240*/  @!P6 LOP3.LUT R7, R0, 0xfffffffe, RZ, 0xc0, !PT ;  /* 0xfffffffe0007e812 */ /* 0x004fe400078ec0ff */
[----:B------:R-:W-:Y:S02]  /*10250*/  IADD3 R0, R11, 0x58, RZ ;  /* 0x000000580b007810 */ /* 0x000fe40007ffe0ff */
[----:B------:R-:W-:Y:S01]  /*10260*/  @!P2 LEA.HI R18, R18, R18, RZ, 0x1 ;  /* 0x000000121212a211 */ /* 0x000fe200078f08ff */
[----:B------:R-:W-:Y:S01]  /*10270*/  @!P6 IMAD.WIDE R6, R7, 0x4, R14 ;  /* 0x000000040706e825 */ /* 0x000fe200078e020e */
[----:B------:R-:W-:-:S02]  /*10280*/  @!P3 LOP3.LUT R19, R19, 0xfffffffe, RZ, 0xc0, !PT ;  /* 0xfffffffe1313b812 */ /* 0x000fc400078ec0ff */
[----:B-1----:R-:W-:Y:S02]  /*10290*/  @!P4 LOP3.LUT R13, R20, 0xfffffffe, RZ, 0xc0, !PT ;  /* 0xfffffffe140dc812 */ /* 0x002fe400078ec0ff */
[----:B------:R1:W-:Y:S01]  /*102a0*/  @!P6 ST.E.64 [R6.64], R116 ;  /* 0x000000740600e985 */ /* 0x0003e2000c101b12 */
[----:B---3--:R-:W-:Y:S02]  /*102b0*/  @!P1 LOP3.LUT R5, R8, 0xfffffffe, RZ, 0xc0, !PT ;  /* 0xfffffffe08059812 */ /* 0x008fe400078ec0ff */
[----:B------:R-:W-:Y:S01]  /*102c0*/  IADD3 R8, R11, 0x60, RZ ;  /* 0x000000600b087810 */ /* 0x000fe20007ffe0ff */
[--C-:B------:R-:W-:Y:S01]  /*102d0*/  @!P4 IMAD.WIDE R12, R13, 0x4, R14.reuse ;  /* 0x000000040d0cc825 */ /* 0x100fe200078e020e */
[----:B------:R-:W-:Y:S02]  /*102e0*/  IADD3 R20, R11, 0x68, RZ ;  /* 0x000000680b147810 */ /* 0x000fe40007ffe0ff */
[----:B------:R-:W-:Y:S01]  /*102f0*/  ISETP.GE.AND P6, PT, R8, c[0x0][0x3c8], PT ;  /* 0x0000f20008007a0c */ /* 0x000fe20003fc6270 */
[----:B------:R-:W-:-:S04]  /*10300*/  @!P1 IMAD.WIDE R4, R5, 0x4, R14 ;  /* 0x0000000405049825 */ /* 0x000fc800078e020e */
[----:B----4-:R-:W-:Y:S01]  /*10310*/  @!P3 IMAD.WIDE R16, R19, 0x4, R14 ;  /* 0x000000041310b825 */ /* 0x010fe200078e020e */
[----:B------:R2:W-:Y:S01]  /*10320*/  @!P1 ST.E.64 [R4.64], R120 ;  /* 0x0000007804009985 */ /* 0x0005e2000c101b12 */
[----:B------:R-:W-:Y:S02]  /*10330*/  ISETP.GE.AND P1, PT, R0, c[0x0][0x3c8], PT ;  /* 0x0000f20000007a0c */ /* 0x000fe40003f26270 */
[----:B------:R-:W-:-:S04]  /*10340*/  IADD3 R19, R11, 0x70, RZ ;  /* 0x000000700b137810 */ /* 0x000fc80007ffe0ff */
[----:B------:R-:W-:-:S07]  /*10350*/  @!P6 LEA.HI R8, R8, R8, RZ, 0x1 ;  /* 0x000000080808e211 */ /* 0x000fce00078f08ff */
[----:B------:R-:W-:Y:S02]  /*10360*/  @!P1 LEA.HI R0, R0, R0, RZ, 0x1 ;  /* 0x0000000000009211 */ /* 0x000fe400078f08ff */
[----:B-1----:R-:W-:Y:S02]  /*10370*/  @!P2 LOP3.LUT R7, R18, 0xfffffffe, RZ, 0xc0, !PT ;  /* 0xfffffffe1207a812 */ /* 0x002fe400078ec0ff */
[----:B------:R-:W-:Y:S02]  /*10380*/  @!P1 LOP3.LUT R23, R0, 0xfffffffe, RZ, 0xc0, !PT ;  /* 0xfffffffe00179812 */ /* 0x000fe400078ec0ff */
[----:B------:R-:W-:Y:S01]  /*10390*/  IADD3 R18, R11, 0x78, RZ ;  /* 0x000000780b127810 */ /* 0x000fe20007ffe0ff */
[----:B------:R-:W-:Y:S01]  /*103a0*/  @!P2 IMAD.WIDE R6, R7, 0x4, R14 ;  /* 0x000000040706a825 */ /* 0x000fe200078e020e */
[----:B------:R-:W-:-:S03]  /*103b0*/  IADD3 R0, R11, 0x88, RZ ;  /* 0x000000880b007810 */ /* 0x000fc60007ffe0ff */
[----:B--2---:R-:W-:Y:S01]  /*103c0*/  @!P5 IMAD.WIDE R4, R21, 0x4, R14 ;  /* 0x000000041504d825 */ /* 0x004fe200078e020e */
        /* <DEDUP_REMOVED lines=25> */
[----:B------:R-:W-:-:S05]  /*10560*/  @!P5 IMAD.WIDE R6, R7, 0x4, R14 ;  /* 0x000000040706d825 */ /* 0x000fca00078e020e */
[----:B------:R-:W-:Y:S01]  /*10570*/  @!P1 LEA.HI R0, R0, R0, RZ, 0x1 ;  /* 0x0000000000009211 */ /* 0x000fe200078f08ff */
[----:B------:R3:W-:Y:S01]  /*10580*/  @!P5 ST.E.64 [R6.64], R56 ;  /* 0x000000380600d985 */ /* 0x0007e2000c101b12 */
[----:B------:R-:W-:-:S03]  /*10590*/  ISETP.GE.AND P5, PT, R8, c[0x0][0x3c8], PT ;  /* 0x0000f20008007a0c */ /* 0x000fc60003fa6270 */
[----:B------:R4:W-:Y:S01]  /*105a0*/  @!P4 ST.E.64 [R16.64], R60 ;  /* 0x0000003c1000c985 */ /* 0x0009e2000c101b12 */
[----:B-1----:R-:W-:Y:S01]  /*105b0*/  @!P3 LOP3.LUT R13, R18, 0xfffffffe, RZ, 0xc0, !PT ;  /* 0xfffffffe120db812 */ /* 0x002fe200078ec0ff */
[--C-:B------:R-:W-:Y:S01]  /*105c0*/  @!P2 IMAD.WIDE R18, R21, 0x4, R14.reuse ;  /* 0x000000041512a825 */ /* 0x100fe200078e020e */
[----:B------:R-:W-:Y:S02]  /*105d0*/  IADD3 R21, R11, 0xa0, RZ ;  /* 0x000000a00b157810 */ /* 0x000fe40007ffe0ff */
[----:B--2---:R-:W-:Y:S01]  /*105e0*/  @!P1 LOP3.LUT R5, R0, 0xfffffffe, RZ, 0xc0, !PT ;  /* 0xfffffffe00059812 */ /* 0x004fe200078ec0ff */
[--C-:B------:R-:W-:Y:S01]  /*105f0*/  @!P3 IMAD.WIDE R12, R13, 0x4, R14.reuse ;  /* 0x000000040d0cb825 */ /* 0x100fe200078e020e */
[----:B------:R-:W-:Y:S02]  /*10600*/  IADD3 R0, R11, 0x90, RZ ;  /* 0x000000900b007810 */ /* 0x000fe40007ffe0ff */
[----:B------:R-:W-:Y:S01]  /*10610*/  ISETP.GE.AND P4, PT, R21, c[0x0][0x3c8], PT ;  /* 0x0000f20015007a0c */ /* 0x000fe20003f86270 */
        /* <DEDUP_REMOVED lines=13> */
[----:B------:R-:W-:Y:S02]  /*106f0*/  @!P3 LEA.HI R20, R20, R20, RZ, 0x1 ;  /* 0x000000141414b211 */ /* 0x000fe400078f08ff */
[----:B------:R-:W-:Y:S02]  /*10700*/  @!P4 LOP3.LUT R21, R21, 0xfffffffe, RZ, 0xc0, !PT ;  /* 0xfffffffe1515c812 */ /* 0x000fe400078ec0ff */
[----:B----4-:R-:W-:Y:S02]  /*10710*/  @!P3 LOP3.LUT R17, R20, 0xfffffffe, RZ, 0xc0, !PT ;  /* 0xfffffffe1411b812 */ /* 0x010fe400078ec0ff */
[----:B------:R-:W-:Y:S01]  /*10720*/  @!P2 LEA.HI R7, R7, R7, RZ, 0x1 ;  /* 0x000000070707a211 */ /* 0x000fe200078f08ff */
[----:B------:R-:W-:Y:S01]  /*10730*/  @!P4 IMAD.WIDE R20, R21, 0x4, R14 ;  /* 0x000000041514c825 */ /* 0x000fe200078e020e */
[----:B------:R-:W-:-:S02]  /*10740*/  @!P1 LEA.HI R6, R6, R6, RZ, 0x1 ;  /* 0x0000000606069211 */ /* 0x000fc400078f08ff */
        /* <DEDUP_REMOVED lines=15> */
.L_x_439:
[----:B------:R-:W-:Y:S05]  /*10840*/  BSYNC B0 ;  /* 0x0000000000007941 */ /* 0x000fea0003800000 */
.L_x_438:
[----:B-1----:R1:W4:Y:S04]  /*10850*/  SHFL.IDX PT, R7, R10, 0x1, 0x1c1f ;  /* 0x003c1f000a077f89 */ /* 0x00232800000e0000 */
        /* <DEDUP_REMOVED lines=10> */
[C---:B--234-:R-:W-:Y:S01]  /*10900*/  @!P1 IMAD.WIDE R14, R11.reuse, 0x4, R6 ;  /* 0x000000040b0e9825 */ /* 0x05cfe200078e0206 */
[----:B-1----:R-:W-:-:S02]  /*10910*/  IADD3 R10, R11, 0x28, RZ ;  /* 0x000000280b0a7810 */ /* 0x002fc40007ffe0ff */
[----:B------:R-:W-:Y:S02]  /*10920*/  @!P0 LEA.HI R5, R5, R5, RZ, 0x1 ;  /* 0x0000000505058211 */ /* 0x000fe400078f08ff */
[----:B------:R-:W-:Y:S01]  /*10930*/  IADD3 R9, R11, 0x30, RZ ;  /* 0x000000300b097810 */ /* 0x000fe20007ffe0ff */
[----:B------:R1:W-:Y:S01]  /*10940*/  @!P1 ST.E.64 [R14.64], R130 ;  /* 0x000000820e009985 */ /* 0x0003e2000c101b12 */
[----:B------:R-:W-:Y:S02]  /*10950*/  @!P0 LOP3.LUT R5, R5, 0xfffffffe, RZ, 0xc0, !PT ;  /* 0xfffffffe05058812 */ /* 0x000fe400078ec0ff */
[----:B------:R-:W-:Y:S02]  /*10960*/  IADD3 R8, R11, 0x38, RZ ;  /* 0x000000380b087810 */ /* 0x000fe40007ffe0ff */
[----:B------:R-:W-:Y:S01]  /*10970*/  ISETP.GE.AND P4, PT, R12, c[0x0][0x3c8], PT ;  /* 0x0000f2000c007a0c */ /* 0x000fe20003f86270 */
[----:B------:R-:W-:Y:S01]  /*10980*/  @!P0 IMAD.WIDE R16, R5, 0x4, R6 ;  /* 0x0000000405108825 */ /* 0x000fe200078e0206 */
        /* <DEDUP_REMOVED lines=126> */
.L_x_437:
[----:B------:R-:W1:Y:S02]  /*11170*/  S2R R4, SR_TID.X ;  /* 0x0000000000047919 */ /* 0x000e640000002100 */
        /* <DEDUP_REMOVED lines=15> */
[----:B------:R-:W-:Y:S01]  /*11270*/  UIMAD.WIDE.U32 UR8, UR13, UR4, URZ ;  /* 0x000000040d0872a5 */ /* 0x000fe2000f8e003f */
        /* <DEDUP_REMOVED lines=33> */
.L_x_440:
        /* <DEDUP_REMOVED lines=15> */
.L_x_3096:


//--------------------- .text._ZN7cutlass13device_kernelIN5flash19enable_sm80_to_sm89INS1_16FlashAttnFwdSm80INS1_25CollectiveMainloopFwdSm80ILi8ELi1ELb0EN4cute5tupleIJNS5_1CILi128EEENS7_ILi64EEENS7_ILi192EEEEEELi192ENS_6half_tEfNS_4arch4Sm80ELb0ELb1ELb0ELb1ELb1ELb0ELb1ELb1EEENS1_21CollectiveEpilogueFwdINS6_IJS8_SA_S9_EEENS6_IJNS7_ILi1EEESI_SI_EEESC_SE_Li256ELb1ELb1ELb1ELb0EEENS1_36VarlenDynamicPersistentTileSchedulerILi128ELi64ELi256ELi256ELb1ELb1ELb0ELb1ELb0ELb1EEEEEEEEEvNT_6ParamsE --------------------------
	.section	.text._ZN7cutlass13device_kernelIN5flash19enable_sm80_to_sm89INS1_16FlashAttnFwdSm80INS1_25CollectiveMainloopFwdSm80ILi8ELi1ELb0EN4cute5tupleIJNS5_1CILi128EEENS7_ILi64EEENS7_ILi192EEEEEELi192ENS_6half_tEfNS_4arch4Sm80ELb0ELb1ELb0ELb1ELb1ELb0ELb1ELb1EEENS1_21CollectiveEpilogueFwdINS6_IJS8_SA_S9_EEENS6_IJNS7_ILi1EEESI_SI_EEESC_SE_Li256ELb1ELb1ELb1ELb0EEENS1_36VarlenDynamicPersistentTileSchedulerILi128ELi64ELi256ELi256ELb1ELb1ELb0ELb1ELb0ELb1EEEEEEEEEvNT_6ParamsE,"ax",@progbits
	.sectioninfo	@"SHI_REGISTERS=255"
	.align	128
.text._ZN7cutlass13device_kernelIN5flash19enable_sm80_to_sm89INS1_16FlashAttnFwdSm80INS1_25CollectiveMainloopFwdSm80ILi8ELi1ELb0EN4cute5tupleIJNS5_1CILi128EEENS7_ILi64EEENS7_ILi192EEEEEELi192ENS_6half_tEfNS_4arch4Sm80ELb0ELb1ELb0ELb1ELb1ELb0ELb1ELb1EEENS1_21CollectiveEpilogueFwdINS6_IJS8_SA_S9_EEENS6_IJNS7_ILi1EEESI_SI_EEESC_SE_Li256ELb1ELb1ELb1ELb0EEENS1_36VarlenDynamicPersistentTileSchedulerILi128ELi64ELi256ELi256ELb1ELb1ELb0ELb1ELb0ELb1EEEEEEEEEvNT_6ParamsE:
        .type           _ZN7cutlass13device_kernelIN5flash19enable_sm80_to_sm89INS1_16FlashAttnFwdSm80INS1_25CollectiveMainloopFwdSm80ILi8ELi1ELb0EN4cute5tupleIJNS5_1CILi128EEENS7_ILi64EEENS7_ILi192EEEEEELi192ENS_6half_tEfNS_4arch4Sm80ELb0ELb1ELb0ELb1ELb1ELb0ELb1ELb1EEENS1_21CollectiveEpilogueFwdINS6_IJS8_SA_S9_EEENS6_IJNS7_ILi1EEESI_SI_EEESC_SE_Li256ELb1ELb1ELb1ELb0EEENS1_36VarlenDynamicPersistentTileSchedulerILi128ELi64ELi256ELi256ELb1ELb1ELb0ELb1ELb0ELb1EEEEEEEEEvNT_6ParamsE,@function
        .size           _ZN7cutlass13device_kernelIN5flash19enable_sm80_to_sm89INS1_16FlashAttnFwdSm80INS1_25CollectiveMainloopFwdSm80ILi8ELi1ELb0EN4cute5tupleIJNS5_1CILi128EEENS7_ILi64EEENS7_ILi192EEEEEELi192ENS_6half_tEfNS_4arch4Sm80ELb0ELb1ELb0ELb1ELb1ELb0ELb1ELb1EEENS1_21CollectiveEpilogueFwdINS6_IJS8_SA_S9_EEENS6_IJNS7_ILi1EEESI_SI_EEESC_SE_Li256ELb1ELb1ELb1ELb0EEENS1_36VarlenDynamicPersistentTileSchedulerILi128ELi64ELi256ELi256ELb1ELb1ELb0ELb1ELb0ELb1EEEEEEEEEvNT_6ParamsE,(.L_x_3097 - _ZN7cutlass13device_kernelIN5flash19enable_sm80_to_sm89INS1_16FlashAttnFwdSm80INS1_25CollectiveMainloopFwdSm80ILi8ELi1ELb0EN4cute5tupleIJNS5_1CILi128EEENS7_ILi64EEENS7_ILi192EEEEEELi192ENS_6half_tEfNS_4arch4Sm80ELb0ELb1ELb0ELb1ELb1ELb0ELb1ELb1EEENS1_21CollectiveEpilogueFwdINS6_IJS8_SA_S9_EEENS6_IJNS7_ILi1EEESI_SI_EEESC_SE_Li256ELb1ELb1ELb1ELb0EEENS1_36VarlenDynamicPersistentTileSchedulerILi128ELi64ELi256ELi256ELb1ELb1ELb0ELb1ELb0ELb1EEEEEEEEEvNT_6ParamsE)
        .other          _ZN7cutlass13device_kernelIN5flash19enable_sm80_to_sm89INS1_16FlashAttnFwdSm80INS1_25CollectiveMainloopFwdSm80ILi8ELi1ELb0EN4cute5tupleIJNS5_1CILi128EEENS7_ILi64EEENS7_ILi192EEEEEELi192ENS_6half_tEfNS_4arch4Sm80ELb0ELb1ELb0ELb1ELb1ELb0ELb1ELb1EEENS1_21CollectiveEpilogueFwdINS6_IJS8_SA_S9_EEENS6_IJNS7_ILi1EEESI_SI_EEESC_SE_Li256ELb1ELb1ELb1ELb0EEENS1_36VarlenDynamicPersistentTileSchedulerILi128ELi64ELi256ELi256ELb1ELb1ELb0ELb1ELb0ELb1EEEEEEEEEvNT_6ParamsE,@"STO_CUDA_ENTRY STV_DEFAULT"
_ZN7cutlass13device_kernelIN5flash19enable_sm80_to_sm89INS1_16FlashAttnFwdSm80INS1_25CollectiveMainloopFwdSm80ILi8ELi1ELb0EN4cute5tupleIJNS5_1CILi128EEENS7_ILi64EEENS7_ILi192EEEEEELi192ENS_6half_tEfNS_4arch4Sm80ELb0ELb1ELb0ELb1ELb1ELb0ELb1ELb1EEENS1_21CollectiveEpilogueFwdINS6_IJS8_SA_S9_EEENS6_IJNS7_ILi1EEESI_SI_EEESC_SE_Li256ELb1ELb1ELb1ELb0EEENS1_36VarlenDynamicPersistentTileSchedulerILi128ELi64ELi256ELi256ELb1ELb1ELb0ELb1ELb0ELb1EEEEEEEEEvNT_6ParamsE:
        /* <DEDUP_REMOVED lines=13> */
[----:B------:R-:W-:-:S03]  /*00d0*/  CS2R R8, SRZ ;  /* 0x0000000000087805 */ /* 0x000fc6000001ff00 */
        /* <DEDUP_REMOVED lines=10> */
[C---:B------:R-:W-:Y:S01]  /*0180*/  ISETP.GE.U32.AND P4, PT, R13.reuse, 0x2, PT ;  /* 0x000000020d00780c */ /* 0x040fe20003f86070 */
[----:B------:R-:W-:Y:S01]  /*0190*/  IMAD.MOV.U32 R7, RZ, RZ, RZ ;  /* 0x000000ffff077224 */ /* 0x000fe200078e00ff */
        /* <DEDUP_REMOVED lines=26> */
.L_x_446:
        /* <DEDUP_REMOVED lines=9> */
[----:B------:R-:W-:-:S04]  /*03d0*/  @!P0 IMAD.WIDE R4, R0, R2, c[0x0][0x580] ;  /* 0x0001600000048625 */ /* 0x000fc800078e0202 */
[----:B------:R-:W-:Y:S01]  /*03e0*/  @!P0 IMAD.WIDE R2, R0, R3, c[0x0][0x578] ;  /* 0x00015e0000028625 */ /* 0x000fe200078e0203 */
[----:B------:R-:W2:Y:S04]  /*03f0*/  @!P0 LDG.E R9, [R4.64] ;  /* 0x0000000804098981 */ /* 0x000ea8000c1e1900 */
[----:B------:R-:W2:Y:S02]  /*0400*/  @!P0 LDG.E R8, [R2.64] ;  /* 0x0000000802088981 */ /* 0x000ea4000c1e1900 */
[----:B--2---:R-:W-:Y:S01]  /*0410*/  IMAD R5, R9, R8, RZ ;  /* 0x0000000809057224 */ /* 0x004fe200078e02ff */
[----:B------:R-:W-:Y:S05]  /*0420*/  BRA.DIV ~URZ, `(.L_x_444) ;  /* 0x000150327f007947 */ /* 0x000fea000b800000 */
[----:B------:R2:W3:Y:S02]  /*0430*/  SHFL.UP PT, R0, R5, 0x1, RZ ;  /* 0x0420000005007989 */ /* 0x0004e400000e00ff */
.L_x_622:
        /* <DEDUP_REMOVED lines=16> */
.L_x_623:
[----:B---3--:R-:W-:-:S05]  /*0540*/  IMAD R0, R0, c[0x0][0x538], RZ ;  /* 0x00014e0000007a24 */ /* 0x008fca00078e02ff */
[----:B------:R-:W-:-:S04]  /*0550*/  IADD3 R6, R0, R6, RZ ;  /* 0x0000000600067210 */ /* 0x000fc80007ffe0ff */
[----:B------:R-:W-:-:S13]  /*0560*/  ISETP.GT.AND P0, PT, R6, UR4, PT ;  /* 0x0000000406007c0c */ /* 0x000fda000bf04270 */
[----:B-12---:R-:W-:Y:S05]  /*0570*/  @!P0 BRA `(.L_x_446) ;  /* 0xfffffdc000008947 */ /* 0x006fea000383ffff */
.L_x_442:
[----:B------:R-:W-:-:S05]  /*0580*/  IADD3 R10, -R0, R6, RZ ;  /* 0x00000006000a7210 */ /* 0x000fca0007ffe1ff */
[----:B------:R-:W-:-:S05]  /*0590*/  IMAD R0, R4, c[0x0][0x538], R10 ;  /* 0x00014e0004007a24 */ /* 0x000fca00078e020a */
[----:B------:R-:W-:Y:S01]  /*05a0*/  ISETP.GT.AND P0, PT, R0, UR4, PT ;  /* 0x0000000400007c0c */ /* 0x000fe2000bf04270 */
[----:B------:R-:W-:-:S12]  /*05b0*/  BRA.DIV ~URZ, `(.L_x_447) ;  /* 0x000150c27f007947 */ /* 0x000fd8000b800000 */
[----:B------:R-:W-:-:S04]  /*05c0*/  VOTE.ANY R6, PT, !P0 ;  /* 0x0000000000067806 */ /* 0x000fc800040e0100 */
.L_x_624:
[----:B------:R-:W2:Y:S02]  /*05d0*/  POPC R0, R6 ;  /* 0x0000000600007309 */ /* 0x000ea40000000000 */
[----:B-12---:R-:W-:Y:S01]  /*05e0*/  IADD3 R215, R0, R7, RZ ;  /* 0x0000000700d77210 */ /* 0x006fe20007ffe0ff */
[----:B------:R-:W-:Y:S05]  /*05f0*/  BRA.DIV ~URZ, `(.L_x_448) ;  /* 0x000150d27f007947 */ /* 0x000fea000b800000 */
[----:B------:R1:W2:Y:S01]  /*0600*/  SHFL.IDX PT, R12, R9, R0, 0x1f ;  /* 0x00001f00090c7589 */ /* 0x0002a200000e0000 */
[----:B------:R-:W-:-:S03]  /*0610*/  MOV R5, RZ ;  /* 0x000000ff00057202 */ /* 0x000fc60000000f00 */
[----:B------:R1:W3:Y:S04]  /*0620*/  SHFL.IDX PT, R9, R8, R0, 0x1f ;  /* 0x00001f0008097589 */ /* 0x0002e800000e0000 */
.L_x_625:
[----:B------:R-:W-:Y:S01]  /*0630*/  ISETP.NE.AND P0, PT, R6, RZ, PT ;  /* 0x000000ff0600720c */ /* 0x000fe20003f05270 */
[----:B------:R-:W-:-:S12]  /*0640*/  BSSY B0, `(.L_x_449) ;  /* 0x0000005000007945 */ /* 0x000fd80003800000 */
[----:B------:R-:W-:Y:S05]  /*0650*/  @!P0 BRA `(.L_x_450) ;  /* 0x0000003000008947 */ /* 0x000fea0003800000 */
[----:B-1----:R-:W-:Y:S01]  /*0660*/  IADD3 R0, R0, -0x1, RZ ;  /* 0xffffffff00007810 */ /* 0x002fe20007ffe0ff */
[----:B------:R-:W-:Y:S05]  /*0670*/  BRA.DIV ~URZ, `(.L_x_451) ;  /* 0x000151327f007947 */ /* 0x000fea000b800000 */
[----:B------:R1:W4:Y:S02]  /*0680*/  SHFL.IDX PT, R5, R4, R0, 0x1f ;  /* 0x00001f0004057589 */ /* 0x00032400000e0000 */
.L_x_450:
[----:B------:R-:W-:Y:S05]  /*0690*/  BSYNC B0 ;  /* 0x0000000000007941 */ /* 0x000fea0003800000 */
.L_x_449:
[----:B---3--:R-:W-:Y:S01]  /*06a0*/  ISETP.NE.AND P0, PT, R9, 0x1, PT ;  /* 0x000000010900780c */ /* 0x008fe20003f05270 */
[----:B----4-:R-:W-:Y:S01]  /*06b0*/  IMAD R212, R5, c[0x0][0x538], R10 ;  /* 0x00014e0005d47a24 */ /* 0x010fe200078e020a */
[----:B------:R-:W-:Y:S04]  /*06c0*/  BSSY B0, `(.L_x_452) ;  /* 0x0000085000007945 */ /* 0x000fe80003800000 */
[----:B------:R-:W-:-:S07]  /*06d0*/  IADD3 R11, -R212, UR4, RZ ;  /* 0x00000004d40b7c10 */ /* 0x000fce000fffe1ff */
[----:B------:R-:W-:Y:S05]  /*06e0*/  @!P0 BRA `(.L_x_453) ;  /* 0x000003e000008947 */ /* 0x000fea0003800000 */
[-C--:B-12---:R-:W-:Y:S02]  /*06f0*/  IABS R0, R12.reuse ;  /* 0x0000000c00007213 */ /* 0x086fe40000000000 */
[----:B------:R-:W-:-:S03]  /*0700*/  IABS R6, R12 ;  /* 0x0000000c00067213 */ /* 0x000fc60000000000 */
[----:B------:R-:W-:Y:S01]  /*0710*/  IMAD.MOV.U32 R5, RZ, RZ, R0 ;  /* 0x000000ffff057224 */ /* 0x000fe200078e0000 */
[----:B------:R-:W-:-:S03]  /*0720*/  IABS R0, R9 ;  /* 0x0000000900007213 */ /* 0x000fc60000000000 */
[----:B------:R-:W1:Y:S02]  /*0730*/  I2F.RP R2, R5 ;  /* 0x0000000500027306 */ /* 0x000e640000209400 */
[----:B------:R-:W-:Y:S01]  /*0740*/  IMAD.MOV.U32 R8, RZ, RZ, R0 ;  /* 0x000000ffff087224 */ /* 0x000fe200078e0000 */
[----:B------:R-:W-:-:S05]  /*0750*/  IABS R0, R11 ;  /* 0x0000000b00007213 */ /* 0x000fca0000000000 */
[----:B------:R-:W-:Y:S08]  /*0760*/  I2F.RP R7, R8 ;  /* 0x0000000800077306 */ /* 0x000ff00000209400 */
[----:B-1----:R-:W1:Y:S02]  /*0770*/  MUFU.RCP R2, R2 ;  /* 0x0000000200027308 */ /* 0x002e640000001000 */
[----:B-1----:R-:W-:-:S06]  /*0780*/  IADD3 R2, R2, 0xffffffe, RZ ;  /* 0x0ffffffe02027810 */ /* 0x002fcc0007ffe0ff */
[----:B------:R-:W1:Y:S02]  /*0790*/  F2I.FTZ.U32.TRUNC.NTZ R3, R2 ;  /* 0x0000000200037305 */ /* 0x000e64000021f000 */
[----:B-1----:R-:W-:-:S04]  /*07a0*/  IMAD.MOV R2, RZ, RZ, -R3 ;  /* 0x000000ffff027224 */ /* 0x002fc800078e0a03 */
[----:B------:R-:W-:Y:S02]  /*07b0*/  IMAD R4, R2, R5, RZ ;  /* 0x0000000502047224 */ /* 0x000fe400078e02ff */
[----:B------:R-:W-:-:S04]  /*07c0*/  IMAD.MOV.U32 R2, RZ, RZ, RZ ;  /* 0x000000ffff027224 */ /* 0x000fc800078e00ff */
[----:B------:R-:W-:Y:S01]  /*07d0*/  IMAD.HI.U32 R2, R3, R4, R2 ;  /* 0x0000000403027227 */ /* 0x000fe200078e0002 */
[----:B------:R-:W-:-:S03]  /*07e0*/  MOV R3, R0 ;  /* 0x0000000000037202 */ /* 0x000fc60000000f00 */
[----:B------:R-:W-:Y:S02]  /*07f0*/  IMAD.MOV R0, RZ, RZ, -R6 ;  /* 0x000000ffff007224 */ /* 0x000fe400078e0a06 */
        /* <DEDUP_REMOVED lines=28> */
[----:B------:R-:W-:-:S03]  /*09c0*/  IMAD.MOV R5, RZ, RZ, -R4 ;  /* 0x000000ffff057224 */ /* 0x000fc600078e0a04 */
        /* <DEDUP_REMOVED lines=10> */
[----:B------:R-:W-:-:S04]  /*0a70*/  IMAD.MOV R2, RZ, RZ, -R0 ;  /* 0x000000ffff027224 */ /* 0x000fc800078e0a00 */
[C---:B------:R-:W-:Y:S01]  /*0a80*/  IMAD R3, R9.reuse, R2, R4 ;  /* 0x0000000209037224 */ /* 0x040fe200078e0204 */
[----:B------:R-:W-:Y:S01]  /*0a90*/  LEA R2, R9, R0, 0x18 ;  /* 0x0000000009027211 */ /* 0x000fe200078ec0ff */
[----:B------:R-:W-:-:S04]  /*0aa0*/  IMAD R0, R12, R5, R11 ;  /* 0x000000050c007224 */ /* 0x000fc800078e020b */
[----:B------:R-:W-:Y:S01]  /*0ab0*/  IMAD R214, R3, 0x10000, R2 ;  /* 0x0001000003d67824 */ /* 0x000fe200078e0202 */
[----:B------:R-:W-:Y:S05]  /*0ac0*/  BRA `(.L_x_454) ;  /* 0x0000044000007947 */ /* 0x000fea0003800000 */
.L_x_453:
[----:B------:R-:W-:-:S04]  /*0ad0*/  IMAD.MOV.U32 R2, RZ, RZ, 0x4 ;  /* 0x00000004ff027424 */ /* 0x000fc800078e00ff */
[----:B------:R-:W-:-:S05]  /*0ae0*/  IMAD.WIDE R2, R215, R2, c[0x0][0x590] ;  /* 0x00016400d7027625 */ /* 0x000fca00078e0202 */
[----:B------:R-:W3:Y:S02]  /*0af0*/  LDG.E R7, [R2.64] ;  /* 0x0000000802077981 */ /* 0x000ee4000c1e1900 */
[----:B-123--:R-:W-:-:S05]  /*0b00*/  IMAD R9, R7, R12, RZ ;  /* 0x0000000c07097224 */ /* 0x00efca00078e02ff */
[-C--:B------:R-:W-:Y:S02]  /*0b10*/  IABS R0, R9.reuse ;  /* 0x0000000900007213 */ /* 0x080fe40000000000 */
[----:B------:R-:W-:-:S03]  /*0b20*/  IABS R8, R9 ;  /* 0x0000000900087213 */ /* 0x000fc60000000000 */
[----:B------:R-:W-:-:S04]  /*0b30*/  IMAD.MOV.U32 R6, RZ, RZ, R0 ;  /* 0x000000ffff067224 */ /* 0x000fc800078e0000 */
[----:B------:R-:W1:Y:S08]  /*0b40*/  I2F.RP R2, R6 ;  /* 0x0000000600027306 */ /* 0x000e700000209400 */
[----:B-1----:R-:W1:Y:S02]  /*0b50*/  MUFU.RCP R2, R2 ;  /* 0x0000000200027308 */ /* 0x002e640000001000 */
[----:B-1----:R-:W-:-:S06]  /*0b60*/  IADD3 R2, R2, 0xffffffe, RZ ;  /* 0x0ffffffe02027810 */ /* 0x002fcc0007ffe0ff */
[----:B------:R-:W1:Y:S02]  /*0b70*/  F2I.FTZ.U32.TRUNC.NTZ R3, R2 ;  /* 0x0000000200037305 */ /* 0x000e64000021f000 */
[----:B-1----:R-:W-:-:S04]  /*0b80*/  IMAD.MOV R0, RZ, RZ, -R3 ;  /* 0x000000ffff007224 */ /* 0x002fc800078e0a03 */
[----:B------:R-:W-:Y:S01]  /*0b90*/  IMAD.MOV.U32 R2, RZ, RZ, R0 ;  /* 0x000000ffff027224 */ /* 0x000fe200078e0000 */
[----:B------:R-:W-:-:S03]  /*0ba0*/  IABS R0, R11 ;  /* 0x0000000b00007213 */ /* 0x000fc60000000000 */
[----:B------:R-:W-:Y:S01]  /*0bb0*/  IMAD R4, R2, R6, RZ ;  /* 0x0000000602047224 */ /* 0x000fe200078e02ff */
[----:B------:R-:W-:Y:S01]  /*0bc0*/  MOV R5, R0 ;  /* 0x0000000000057202 */ /* 0x000fe20000000f00 */
[----:B------:R-:W-:-:S04]  /*0bd0*/  IMAD.MOV.U32 R2, RZ, RZ, RZ ;  /* 0x000000ffff027224 */ /* 0x000fc800078e00ff */
[----:B------:R-:W-:-:S04]  /*0be0*/  IMAD.HI.U32 R0, R3, R4, R2 ;  /* 0x0000000403007227 */ /* 0x000fc800078e0002 */
[----:B------:R-:W-:Y:S02]  /*0bf0*/  IMAD.MOV R2, RZ, RZ, -R8 ;  /* 0x000000ffff027224 */ /* 0x000fe400078e0a08 */
        /* <DEDUP_REMOVED lines=9> */
[----:B------:R-:W-:-:S04]  /*0c90*/  @P2 IADD3 R0, R0, 0x1, RZ ;  /* 0x0000000100002810 */ /* 0x000fc80007ffe0ff */
[----:B------:R-:W-:-:S05]  /*0ca0*/  MOV R4, R0 ;  /* 0x0000000000047202 */ /* 0x000fca0000000f00 */
[----:B------:R-:W-:Y:S01]  /*0cb0*/  @!P1 IMAD.MOV R4, RZ, RZ, -R4 ;  /* 0x000000ffff049224 */ /* 0x000fe200078e0a04 */
[----:B------:R-:W-:-:S05]  /*0cc0*/  @!P0 LOP3.LUT R4, RZ, R9, RZ, 0x33, !PT ;  /* 0x00000009ff048212 */ /* 0x000fca00078e33ff */
[----:B------:R-:W-:-:S05]  /*0cd0*/  IMAD R10, R7, R4, RZ ;  /* 0x00000004070a7224 */ /* 0x000fca00078e02ff */
[----:B------:R-:W-:-:S04]  /*0ce0*/  IADD3 R0, -R10, c[0x0][0x538], RZ ;  /* 0x00014e000a007a10 */ /* 0x000fc80007ffe1ff */
[----:B------:R-:W-:-:S04]  /*0cf0*/  IMNMX R6, R7, R0, PT ;  /* 0x0000000007067217 */ /* 0x000fc80003800200 */
[----:B------:R-:W-:-:S05]  /*0d00*/  IABS R0, R6 ;  /* 0x0000000600007213 */ /* 0x000fca0000000000 */
[----:B------:R-:W-:-:S04]  /*0d10*/  IMAD.MOV.U32 R5, RZ, RZ, R0 ;  /* 0x000000ffff057224 */ /* 0x000fc800078e0000 */
[----:B------:R-:W1:Y:S08]  /*0d20*/  I2F.RP R2, R5 ;  /* 0x0000000500027306 */ /* 0x000e700000209400 */
[----:B-1----:R-:W1:Y:S02]  /*0d30*/  MUFU.RCP R2, R2 ;  /* 0x0000000200027308 */ /* 0x002e640000001000 */
[----:B-1----:R-:W-:-:S06]  /*0d40*/  IADD3 R2, R2, 0xffffffe, RZ ;  /* 0x0ffffffe02027810 */ /* 0x002fcc0007ffe0ff */
[----:B------:R1:W2:Y:S02]  /*0d50*/  F2I.FTZ.U32.TRUNC.NTZ R3, R2 ;  /* 0x0000000200037305 */ /* 0x0002a4000021f000 */
[----:B-1----:R-:W-:Y:S01]  /*0d60*/  IMAD.MOV R2, RZ, RZ, -R4 ;  /* 0x000000ffff027224 */ /* 0x002fe200078e0a04 */
[----:B--2---:R-:W-:-:S03]  /*0d70*/  IADD3 R0, RZ, -R3, RZ ;  /* 0x80000003ff007210 */ /* 0x004fc60007ffe0ff */
[----:B------:R-:W-:Y:S01]  /*0d80*/  IMAD R8, R9, R2, R11 ;  /* 0x0000000209087224 */ /* 0x000fe200078e020b */
[----:B------:R-:W-:Y:S01]  /*0d90*/  IABS R9, R6 ;  /* 0x0000000600097213 */ /* 0x000fe20000000000 */
[----:B------:R-:W-:-:S03]  /*0da0*/  IMAD.MOV.U32 R2, RZ, RZ, R0 ;  /* 0x000000ffff027224 */ /* 0x000fc600078e0000 */
[----:B------:R-:W-:Y:S01]  /*0db0*/  IABS R0, R8 ;  /* 0x0000000800007213 */ /* 0x000fe20000000000 */
[----:B------:R-:W-:Y:S02]  /*0dc0*/  IMAD R7, R2, R5, RZ ;  /* 0x0000000502077224 */ /* 0x000fe400078e02ff */
[----:B------:R-:W-:Y:S02]  /*0dd0*/  IMAD.MOV.U32 R2, RZ, RZ, RZ ;  /* 0x000000ffff027224 */ /* 0x000fe400078e00ff */
[----:B------:R-:W-:Y:S01]  /*0de0*/  IMAD.MOV.U32 R4, RZ, RZ, R0 ;  /* 0x000000ffff047224 */ /* 0x000fe200078e0000 */
[----:B------:R-:W-:Y:S01]  /*0df0*/  IADD3 R0, RZ, -R9, RZ ;  /* 0x80000009ff007210 */ /* 0x000fe20007ffe0ff */
[----:B------:R-:W-:-:S04]  /*0e00*/  IMAD.HI.U32 R3, R3, R7, R2 ;  /* 0x0000000703037227 */ /* 0x000fc800078e0002 */
[----:B------:R-:W-:Y:S02]  /*0e10*/  IMAD.MOV.U32 R2, RZ, RZ, R0 ;  /* 0x000000ffff027224 */ /* 0x000fe400078e0000 */
[----:B------:R-:W-:Y:S01]  /*0e20*/  IMAD.HI.U32 R0, R3, R4, RZ ;  /* 0x0000000403007227 */ /* 0x000fe200078e00ff */
[----:B------:R-:W-:-:S03]  /*0e30*/  IADD3 R3, R10, 0x1000000, R8 ;  /* 0x010000000a037810 */ /* 0x000fc60007ffe008 */
[----:B------:R-:W-:-:S05]  /*0e40*/  IMAD R2, R0, R2, R4 ;  /* 0x0000000200027224 */ /* 0x000fca00078e0204 */
[----:B------:R-:W-:-:S13]  /*0e50*/  ISETP.GT.U32.AND P0, PT, R5, R2, PT ;  /* 0x000000020500720c */ /* 0x000fda0003f04070 */
[----:B------:R-:W-:Y:S01]  /*0e60*/  @!P0 IMAD.IADD R2, R2, 0x1, -R5 ;  /* 0x0000000102028824 */ /* 0x000fe200078e0a05 */
[----:B------:R-:W-:Y:S02]  /*0e70*/  @!P0 IADD3 R0, R0, 0x1, RZ ;  /* 0x0000000100008810 */ /* 0x000fe40007ffe0ff */
[----:B------:R-:W-:Y:S02]  /*0e80*/  ISETP.NE.AND P0, PT, R6, RZ, PT ;  /* 0x000000ff0600720c */ /* 0x000fe40003f05270 */
[----:B------:R-:W-:Y:S02]  /*0e90*/  ISETP.GE.U32.AND P2, PT, R2, R5, PT ;  /* 0x000000050200720c */ /* 0x000fe40003f46070 */
[----:B------:R-:W-:-:S04]  /*0ea0*/  LOP3.LUT R2, R8, R6, RZ, 0x3c, !PT ;  /* 0x0000000608027212 */ /* 0x000fc800078e3cff */
[----:B------:R-:W-:Y:S01]  /*0eb0*/  ISETP.GE.AND P1, PT, R2, RZ, PT ;  /* 0x000000ff0200720c */ /* 0x000fe20003f26270 */
[----:B------:R-:W-:-:S06]  /*0ec0*/  IMAD.MOV R2, RZ, RZ, -R6 ;  /* 0x000000ffff027224 */ /* 0x000fcc00078e0a06 */
[----:B------:R-:W-:-:S06]  /*0ed0*/  @P2 IADD3 R0, R0, 0x1, RZ ;  /* 0x0000000100002810 */ /* 0x000fcc0007ffe0ff */
[----:B------:R-:W-:Y:S02]  /*0ee0*/  @!P1 IADD3 R0, -R0, RZ, RZ ;  /* 0x000000ff00009210 */ /* 0x000fe40007ffe1ff */
[----:B------:R-:W-:-:S05]  /*0ef0*/  @!P0 LOP3.LUT R0, RZ, R6, RZ, 0x33, !PT ;  /* 0x00000006ff008212 */ /* 0x000fca00078e33ff */
[----:B------:R-:W-:Y:S02]  /*0f00*/  IMAD R214, R0, R2, R3 ;  /* 0x0000000200d67224 */ /* 0x000fe400078e0203 */
.L_x_454:
[----:B------:R-:W-:Y:S05]  /*0f10*/  BSYNC B0 ;  /* 0x0000000000007941 */ /* 0x000fea0003800000 */
.L_x_452:
[----:B------:R-:W-:-:S04]  /*0f20*/  LOP3.LUT R0, RZ, R0, RZ, 0x33, !PT ;  /* 0x00000000ff007212 */ /* 0x000fc800078e33ff */
[----:B------:R-:W-:Y:S01]  /*0f30*/  IADD3 R213, R0, R12, RZ ;  /* 0x0000000c00d57210 */ /* 0x000fe20007ffe0ff */
[----:B------:R-:W-:Y:S05]  /*0f40*/  BRA `(.L_x_455) ;  /* 0x0000004000007947 */ /* 0x000fea0003800000 */
.L_x_443:
[----:B-1----:R-:W-:Y:S01]  /*0f50*/  IMAD.MOV.U32 R213, RZ, RZ, RZ ;  /* 0x000000ffffd57224 */ /* 0x002fe200078e00ff */
[----:B------:R-:W-:Y:S01]  /*0f60*/  MOV R214, RZ ;  /* 0x000000ff00d67202 */ /* 0x000fe20000000f00 */
[----:B------:R-:W-:Y:S01]  /*0f70*/  IMAD.U32 R212, RZ, RZ, UR4 ;  /* 0x00000004ffd47e24 */ /* 0x000fe2000f8e00ff */
[----:B------:R-:W-:Y:S02]  /*0f80*/  MOV R215, c[0x0][0x53c] ;  /* 0x00014f0000d77a02 */ /* 0x000fe40000000f00 */
.L_x_455:
[----:B------:R-:W-:Y:S01]  /*0f90*/  ISETP.NE.AND P0, PT, R13, RZ, PT ;  /* 0x000000ff0d00720c */ /* 0x000fe20003f05270 */
[----:B------:R-:W-:-:S12]  /*0fa0*/  WARPSYNC 0xffffffff ;  /* 0xffffffff00007948 */ /* 0x000fd80003800000 */
[----:B------:R1:W-:Y:S04]  /*0fb0*/  @!P0 STS.128 [0x18100], R212 ;  /* 0x018100d4ff008388 */ /* 0x0003e80000000c00 */
[----:B------:R-:W-:Y:S06]  /*0fc0*/  BAR.ARV 0x5, 0x100 ;  /* 0x0144000000007b1d */ /* 0x000fec0000002000 */
.L_x_441:
[----:B-1----:R-:W-:-:S13]  /*0fd0*/  ISETP.GE.AND P0, PT, R215, c[0x0][0x53c], PT ;  /* 0x00014f00d7007a0c */ /* 0x002fda0003f06270 */
        /* <DEDUP_REMOVED lines=13> */
[----:B------:R-:W-:Y:S02]  /*10b0*/  SHF.R.S32.HI R216, RZ, 0x3, R15 ;  /* 0x00000003ffd87819 */ /* 0x000fe4000001140f */
[----:B------:R-:W-:Y:S01]  /*10c0*/  LEA.HI R8, R9, R17, RZ, 0x5 ;  /* 0x0000001109087211 */ /* 0x000fe200078f28ff */
[----:B------:R-:W-:Y:S01]  /*10d0*/  IMAD.IADD R14, R3, 0x1, -R0 ;  /* 0x00000001030e7824 */ /* 0x000fe200078e0a00 */
[----:B------:R-:W-:Y:S01]  /*10e0*/  LOP3.LUT R0, R2, 0xfffffff0, RZ, 0xc0, !PT ;  /* 0xfffffff002007812 */ /* 0x000fe200078ec0ff */
[----:B------:R-:W-:Y:S01]  /*10f0*/  IMAD.SHL.U32 R4, R216, 0x40, RZ ;  /* 0x00000040d8047824 */ /* 0x000fe200078e00ff */
[----:B------:R-:W-:Y:S02]  /*1100*/  SHF.R.S32.HI R2, RZ, 0x1f, R13 ;  /* 0x0000001fff027819 */ /* 0x000fe4000001140d */
[----:B------:R-:W-:Y:S01]  /*1110*/  LOP3.LUT R3, R15, 0xfffffff8, RZ, 0xc0, !PT ;  /* 0xfffffff80f037812 */ /* 0x000fe200078ec0ff */
[----:B------:R-:W-:Y:S01]  /*1120*/  IMAD.IADD R0, R17, 0x1, -R0 ;  /* 0x0000000111007824 */ /* 0x000fe200078e0a00 */
[----:B------:R-:W-:-:S02]  /*1130*/  LEA.HI R2, R2, R7, RZ, 0x3 ;  /* 0x0000000702027211 */ /* 0x000fc400078f18ff */
[----:B------:R-:W-:Y:S01]  /*1140*/  LEA.HI R9, R9, R17, RZ, 0x6 ;  /* 0x0000001109097211 */ /* 0x000fe200078f30ff */
[----:B------:R-:W-:Y:S01]  /*1150*/  IMAD.IADD R197, R17, 0x1, -R3 ;  /* 0x0000000111c57824 */ /* 0x000fe200078e0a03 */
[----:B------:R-:W-:Y:S02]  /*1160*/  SHF.R.S32.HI R5, RZ, 0x1f, R0 ;  /* 0x0000001fff057819 */ /* 0x000fe40000011400 */
[----:B------:R-:W-:Y:S01]  /*1170*/  LOP3.LUT R3, R2, 0xfffffff8, RZ, 0xc0, !PT ;  /* 0xfffffff802037812 */ /* 0x000fe200078ec0ff */
[----:B------:R-:W-:Y:S01]  /*1180*/  IMAD.SHL.U32 R182, R197, 0x8, RZ ;  /* 0x00000008c5b67824 */ /* 0x000fe200078e00ff */
[----:B------:R-:W-:Y:S01]  /*1190*/  LEA.HI R10, R5, R0, RZ, 0x3 ;  /* 0x00000000050a7211 */ /* 0x000fe200078f18ff */
[----:B------:R-:W-:Y:S01]  /*11a0*/  IMAD.SHL.U32 R9, R9, 0x8, RZ ;  /* 0x0000000809097824 */ /* 0x000fe200078e00ff */
[----:B------:R-:W-:Y:S01]  /*11b0*/  LOP3.LUT R2, R4, 0x1c0, RZ, 0xc0, !PT ;  /* 0x000001c004027812 */ /* 0x000fe200078ec0ff */
[----:B------:R-:W-:Y:S01]  /*11c0*/  IMAD.IADD R7, R7, 0x1, -R3 ;  /* 0x0000000107077824 */ /* 0x000fe200078e0a03 */
[----:B------:R-:W-:Y:S01]  /*11d0*/  LOP3.LUT R3, R10, 0xfffffff8, RZ, 0xc0, !PT ;  /* 0xfffffff80a037812 */ /* 0x000fe200078ec0ff */
[----:B------:R-:W-:Y:S01]  /*11e0*/  IMAD R196, R197, 0x20, R216 ;  /* 0x00000020c5c47824 */ /* 0x000fe200078e02d8 */
[----:B------:R-:W-:-:S02]  /*11f0*/  SHF.R.U32.HI R4, RZ, 0x3, R2 ;  /* 0x00000003ff047819 */ /* 0x000fc40000011602 */
[----:B------:R-:W-:Y:S01]  /*1200*/  LOP3.LUT R2, R2, 0x38, R182, 0xf8, !PT ;  /* 0x0000003802027812 */ /* 0x000fe200078ef8b6 */
[----:B------:R-:W-:Y:S01]  /*1210*/  IMAD.IADD R5, R0, 0x1, -R3 ;  /* 0x0000000100057824 */ /* 0x000fe200078e0a03 */
[----:B------:R-:W-:Y:S02]  /*1220*/  LOP3.LUT R0, R8, 0xffffffe0, RZ, 0xc0, !PT ;  /* 0xffffffe008007812 */ /* 0x000fe400078ec0ff */
[----:B------:R-:W-:Y:S02]  /*1230*/  LOP3.LUT R11, R2, R4, RZ, 0x3c, !PT ;  /* 0x00000004020b7212 */ /* 0x000fe400078e3cff */
[----:B------:R-:W-:Y:S01]  /*1240*/  SHF.R.S32.HI R4, RZ, 0x5, R8 ;  /* 0x00000005ff047819 */ /* 0x000fe20000011408 */
        /* <DEDUP_REMOVED lines=32> */
[----:B------:R-:W-:Y:S01]  /*1450*/  IMAD.IADD R211, R0, 0x1, -R3 ;  /* 0x0000000100d37824 */ /* 0x000fe200078e0a03 */
[----:B------:R-:W-:Y:S01]  /*1460*/  SHF.R.U32.HI R2, RZ, 0x3, R2 ;  /* 0x00000003ff027819 */ /* 0x000fe20000011602 */
[----:B------:R-:W-:Y:S01]  /*1470*/  IMAD.MOV.U32 R10, RZ, RZ, 0x40 ;  /* 0x00000040ff0a7424 */ /* 0x000fe200078e00ff */
[----:B------:R-:W-:Y:S01]  /*1480*/  LEA.HI R3, R4, R4, RZ, 0x1d ;  /* 0x0000000404037211 */ /* 0x000fe200078fe8ff */
[----:B------:R1:W-:Y:S01]  /*1490*/  STL [R1+0x10], R15 ;  /* 0x0000100f01007387 */ /* 0x0003e20000100800 */
[----:B------:R-:W-:Y:S01]  /*14a0*/  LOP3.LUT R2, R6, R2, RZ, 0x3c, !PT ;  /* 0x0000000206027212 */ /* 0x000fe200078e3cff */
[----:B------:R-:W-:Y:S01]  /*14b0*/  IMAD R0, R14, 0x200, R13 ;  /* 0x000002000e007824 */ /* 0x000fe200078e020d */
[----:B------:R-:W-:Y:S01]  /*14c0*/  LOP3.LUT R4, R7, 0xfffffe00, RZ, 0xc0, !PT ;  /* 0xfffffe0007047812 */ /* 0x000fe200078ec0ff */
[----:B------:R-:W-:Y:S01]  /*14d0*/  IMAD.IADD R7, R5, 0x1, R3 ;  /* 0x0000000105077824 */ /* 0x000fe200078e0203 */
[----:B------:R-:W-:Y:S01]  /*14e0*/  IADD3 R191, R182, 0x40, RZ ;  /* 0x00000040b6bf7810 */ /* 0x000fe20007ffe0ff */
[----:B------:R-:W-:Y:S01]  /*14f0*/  IMAD R211, R211, 0x8, R15 ;  /* 0x00000008d3d37824 */ /* 0x000fe200078e020f */
[CC--:B------:R-:W-:Y:S01]  /*1500*/  IADD3 R3, R2.reuse, R4.reuse, R8 ;  /* 0x0000000402037210 */ /* 0x0c0fe20007ffe008 */
[----:B------:R-:W-:Y:S01]  /*1510*/  IMAD.MOV.U32 R8, RZ, RZ, 0x20 ;  /* 0x00000020ff087424 */ /* 0x000fe200078e00ff */
[----:B------:R-:W-:-:S02]  /*1520*/  LOP3.LUT R4, R2, R4, RZ, 0xfc, !PT ;  /* 0x0000000402047212 */ /* 0x000fc400078efcff */
[----:B------:R-:W-:Y:S02]  /*1530*/  LOP3.LUT R2, R12, 0x7ffffffc, RZ, 0xc0, !PT ;  /* 0x7ffffffc0c027812 */ /* 0x000fe400078ec0ff */
[----:B------:R-:W-:Y:S02]  /*1540*/  SHF.R.S32.HI R5, RZ, 0x1f, R191 ;  /* 0x0000001fff057819 */ /* 0x000fe400000114bf */
[----:B------:R-:W-:Y:S01]  /*1550*/  SEL R5, R8, 0xffffffe0, !P1 ;  /* 0xffffffe008057807 */ /* 0x000fe20004800000 */
[----:B------:R-:W-:Y:S01]  /*1560*/  IMAD.IADD R2, R16, 0x1, -R2 ;  /* 0x0000000110027824 */ /* 0x000fe200078e0a02 */
[----:B------:R-:W-:Y:S02]  /*1570*/  LEA R227, R7, 0x80, 0x1 ;  /* 0x0000008007e37811 */ /* 0x000fe400078e08ff */
[----:B------:R-:W-:Y:S01]  /*1580*/  IADD3 R192, R182, 0x80, RZ ;  /* 0x00000080b6c07810 */ /* 0x000fe20007ffe0ff */
[----:B------:R-:W-:Y:S01]  /*1590*/  IMAD.SHL.U32 R198, R2, 0x2, RZ ;  /* 0x0000000202c67824 */ /* 0x000fe200078e00ff */
[----:B------:R-:W-:Y:S01]  /*15a0*/  SEL R2, R8, 0xffffffe0, !P4 ;  /* 0xffffffe008027807 */ /* 0x000fe20006000000 */
[C---:B------:R-:W-:Y:S01]  /*15b0*/  IMAD.IADD R230, R227.reuse, 0x1, R5 ;  /* 0x00000001e3e67824 */ /* 0x040fe200078e0205 */
[----:B------:R-:W-:-:S02]  /*15c0*/  IADD3 R228, R227, -0x10, RZ ;  /* 0xfffffff0e3e47810 */ /* 0x000fc40007ffe0ff */
[C---:B------:R-:W-:Y:S02]  /*15d0*/  IADD3 R8, R198.reuse, 0x8, RZ ;  /* 0x00000008c6087810 */ /* 0x040fe40007ffe0ff */
[C---:B------:R-:W-:Y:S02]  /*15e0*/  IADD3 R251, R198.reuse, 0x18, RZ ;  /* 0x00000018c6fb7810 */ /* 0x040fe40007ffe0ff */
[C---:B------:R-:W-:Y:S02]  /*15f0*/  IADD3 R250, R198.reuse, 0x20, RZ ;  /* 0x00000020c6fa7810 */ /* 0x040fe40007ffe0ff */
[C---:B------:R-:W-:Y:S02]  /*1600*/  IADD3 R248, R198.reuse, 0x30, RZ ;  /* 0x00000030c6f87810 */ /* 0x040fe40007ffe0ff */
[C---:B------:R-:W-:Y:S02]  /*1610*/  IADD3 R247, R198.reuse, 0x38, RZ ;  /* 0x00000038c6f77810 */ /* 0x040fe40007ffe0ff */
[----:B------:R-:W-:-:S02]  /*1620*/  IADD3 R245, R198, 0x48, RZ ;  /* 0x00000048c6f57810 */ /* 0x000fc40007ffe0ff */
[C---:B------:R-:W-:Y:S02]  /*1630*/  IADD3 R244, R198.reuse, 0x50, RZ ;  /* 0x00000050c6f47810 */ /* 0x040fe40007ffe0ff */
[C---:B------:R-:W-:Y:S02]  /*1640*/  IADD3 R242, R198.reuse, 0x60, RZ ;  /* 0x00000060c6f27810 */ /* 0x040fe40007ffe0ff */
[C---:B------:R-:W-:Y:S02]  /*1650*/  IADD3 R241, R198.reuse, 0x68, RZ ;  /* 0x00000068c6f17810 */ /* 0x040fe40007ffe0ff */
[----:B------:R-:W-:Y:S02]  /*1660*/  SHF.R.S32.HI R7, RZ, 0x1f, R8 ;  /* 0x0000001fff077819 */ /* 0x000fe40000011408 */
[C---:B------:R-:W-:Y:S02]  /*1670*/  IADD3 R239, R198.reuse, 0x78, RZ ;  /* 0x00000078c6ef7810 */ /* 0x040fe40007ffe0ff */
[----:B------:R-:W-:-:S02]  /*1680*/  IADD3 R238, R198, 0x80, RZ ;  /* 0x00000080c6ee7810 */ /* 0x000fc40007ffe0ff */
[----:B------:R-:W-:Y:S02]  /*1690*/  SHF.R.S32.HI R8, RZ, 0x1f, R251 ;  /* 0x0000001fff087819 */ /* 0x000fe400000114fb */
[----:B------:R-:W-:Y:S02]  /*16a0*/  SHF.R.S32.HI R7, RZ, 0x1f, R250 ;  /* 0x0000001fff077819 */ /* 0x000fe400000114fa */
[----:B------:R-:W-:Y:S02]  /*16b0*/  SHF.R.S32.HI R6, RZ, 0x1f, R192 ;  /* 0x0000001fff067819 */ /* 0x000fe400000114c0 */
[C---:B------:R-:W-:Y:S02]  /*16c0*/  IADD3 R236, R198.reuse, 0x90, RZ ;  /* 0x00000090c6ec7810 */ /* 0x040fe40007ffe0ff */
[----:B------:R-:W-:Y:S02]  /*16d0*/  IADD3 R235, R198, 0x98, RZ ;  /* 0x00000098c6eb7810 */ /* 0x000fe40007ffe0ff */
[----:B------:R-:W-:-:S02]  /*16e0*/  SHF.R.S32.HI R8, RZ, 0x1f, R248 ;  /* 0x0000001fff087819 */ /* 0x000fc400000114f8 */
[----:B------:R-:W-:Y:S02]  /*16f0*/  SHF.R.S32.HI R7, RZ, 0x1f, R247 ;  /* 0x0000001fff077819 */ /* 0x000fe400000114f7 */
[----:B------:R-:W-:Y:S02]  /*1700*/  @P0 IADD3 R228, R227, 0x10, RZ ;  /* 0x00000010e3e40810 */ /* 0x000fe40007ffe0ff */
[----:B------:R-:W-:Y:S02]  /*1710*/  SEL R6, R10, 0xffffffc0, !P2 ;  /* 0xffffffc00a067807 */ /* 0x000fe40005000000 */
[C---:B------:R-:W-:Y:S01]  /*1720*/  IADD3 R233, R198.reuse, 0xa8, RZ ;  /* 0x000000a8c6e97810 */ /* 0x040fe20007ffe0ff */
[----:B------:R-:W-:Y:S01]  /*1730*/  IMAD.IADD R229, R5, 0x1, R228 ;  /* 0x0000000105e57824 */ /* 0x000fe200078e02e4 */
[----:B------:R-:W-:Y:S02]  /*1740*/  IADD3 R232, R198, 0xb0, RZ ;  /* 0x000000b0c6e87810 */ /* 0x000fe40007ffe0ff */
[----:B------:R-:W-:-:S02]  /*1750*/  SHF.R.S32.HI R8, RZ, 0x1f, R245 ;  /* 0x0000001fff087819 */ /* 0x000fc400000114f5 */
[----:B------:R-:W-:Y:S02]  /*1760*/  SHF.R.S32.HI R7, RZ, 0x1f, R244 ;  /* 0x0000001fff077819 */ /* 0x000fe400000114f4 */
[----:B------:R-:W-:Y:S02]  /*1770*/  IADD3 R231, R198, 0xb8, RZ ;  /* 0x000000b8c6e77810 */ /* 0x000fe40007ffe0ff */
[----:B------:R-:W-:Y:S02]  /*1780*/  SHF.R.S32.HI R8, RZ, 0x1f, R242 ;  /* 0x0000001fff087819 */ /* 0x000fe400000114f2 */
[----:B------:R-:W-:Y:S02]  /*1790*/  SHF.R.S32.HI R7, RZ, 0x1f, R241 ;  /* 0x0000001fff077819 */ /* 0x000fe400000114f1 */
[----:B------:R-:W-:Y:S02]  /*17a0*/  SHF.R.S32.HI R8, RZ, 0x1f, R239 ;  /* 0x0000001fff087819 */ /* 0x000fe400000114ef */
[----:B------:R-:W-:-:S02]  /*17b0*/  SHF.R.S32.HI R7, RZ, 0x1f, R238 ;  /* 0x0000001fff077819 */ /* 0x000fc400000114ee */
[----:B------:R-:W-:Y:S01]  /*17c0*/  LEA R173, R3, 0xc100, 0x1 ;  /* 0x0000c10003ad7811 */ /* 0x000fe200078e08ff */
[----:B------:R-:W-:Y:S01]  /*17d0*/  IMAD.IADD R3, R6, 0x1, R228 ;  /* 0x0000000106037824 */ /* 0x000fe200078e02e4 */
[----:B------:R-:W-:Y:S02]  /*17e0*/  LEA R168, R4, 0x100, 0x1 ;  /* 0x0000010004a87811 */ /* 0x000fe400078e08ff */
[----:B------:R-:W-:Y:S01]  /*17f0*/  SHF.R.S32.HI R8, RZ, 0x1f, R236 ;  /* 0x0000001fff087819 */ /* 0x000fe200000114ec */
[----:B------:R-:W-:Y:S01]  /*1800*/  IMAD.IADD R174, R173, 0x1, R2 ;  /* 0x00000001adae7824 */ /* 0x000fe200078e0202 */
[----:B------:R-:W-:Y:S01]  /*1810*/  SHF.R.S32.HI R7, RZ, 0x1f, R235 ;  /* 0x0000001fff077819 */ /* 0x000fe200000114eb */
[----:B------:R-:W-:Y:S01]  /*1820*/  IMAD.IADD R169, R2, 0x1, R168 ;  /* 0x0000000102a97824 */ /* 0x000fe200078e02a8 */
[----:B------:R-:W-:Y:S01]  /*1830*/  SHF.R.S32.HI R8, RZ, 0x1f, R233 ;  /* 0x0000001fff087819 */ /* 0x000fe200000114e9 */
[----:B------:R-:W-:Y:S01]  /*1840*/  IMAD.IADD R8, R227, 0x1, R6 ;  /* 0x00000001e3087824 */ /* 0x000fe200078e0206 */
[----:B------:R-:W-:Y:S01]  /*1850*/  SHF.R.S32.HI R7, RZ, 0x1f, R232 ;  /* 0x0000001fff077819 */ /* 0x000fe200000114e8 */
[--C-:B------:R-:W-:Y:S01]  /*1860*/  IMAD.IADD R2, R229, 0x1, R6.reuse ;  /* 0x00000001e5027824 */ /* 0x100fe200078e0206 */
[----:B------:R-:W-:Y:S01]  /*1870*/  SHF.R.S32.HI R7, RZ, 0x1f, R231 ;  /* 0x0000001fff077819 */ /* 0x000fe200000114e7 */
[----:B------:R-:W-:Y:S01]  /*1880*/  IMAD.IADD R7, R230, 0x1, R6 ;  /* 0x00000001e6077824 */ /* 0x000fe200078e0206 */
[----:B------:R1:W-:Y:S01]  /*1890*/  STL [R1+0xc], R8 ;  /* 0x00000c0801007387 */ /* 0x0003e20000100800 */
[----:B------:R-:W-:-:S02]  /*18a0*/  LOP3.LUT R9, R11, 0x7ffffe00, R9, 0xf8, !PT ;  /* 0x7ffffe000b097812 */ /* 0x000fc400078ef809 */
[C---:B------:R-:W-:Y:S01]  /*18b0*/  IADD3 R252, R198.reuse, 0x10, RZ ;  /* 0x00000010c6fc7810 */ /* 0x040fe20007ffe0ff */
[----:B------:R1:W-:Y:S01]  /*18c0*/  STL [R1+0x8], R7 ;  /* 0x0000080701007387 */ /* 0x0003e20000100800 */
[C---:B------:R-:W-:Y:S01]  /*18d0*/  IADD3 R249, R198.reuse, 0x28, RZ ;  /* 0x00000028c6f97810 */ /* 0x040fe20007ffe0ff */
[----:B------:R-:W-:Y:S01]  /*18e0*/  IMAD.SHL.U32 R179, R9, 0x2, RZ ;  /* 0x0000000209b37824 */ /* 0x000fe200078e00ff */
[C---:B------:R-:W-:Y:S01]  /*18f0*/  IADD3 R246, R198.reuse, 0x40, RZ ;  /* 0x00000040c6f67810 */ /* 0x040fe20007ffe0ff */
[----:B------:R1:W-:Y:S01]  /*1900*/  STL [R1+0x4], R3 ;  /* 0x0000040301007387 */ /* 0x0003e20000100800 */
[----:B------:R-:W-:Y:S02]  /*1910*/  SHF.R.S32.HI R9, RZ, 0x1f, R198 ;  /* 0x0000001fff097819 */ /* 0x000fe400000114c6 */
[----:B------:R-:W-:Y:S01]  /*1920*/  IADD3 R243, R198, 0x58, RZ ;  /* 0x00000058c6f37810 */ /* 0x000fe20007ffe0ff */
[----:B------:R1:W-:Y:S01]  /*1930*/  STL [R1], R2 ;  /* 0x0000000201007387 */ /* 0x0003e20000100800 */
[----:B------:R-:W-:-:S02]  /*1940*/  LEA R165, R0, 0x6100, 0x1 ;  /* 0x0000610000a57811 */ /* 0x000fc400078e08ff */
[----:B------:R-:W-:Y:S02]  /*1950*/  IADD3 R240, R198, 0x70, RZ ;  /* 0x00000070c6f07810 */ /* 0x000fe40007ffe0ff */
[----:B------:R-:W-:Y:S02]  /*1960*/  SHF.R.S32.HI R9, RZ, 0x1f, R252 ;  /* 0x0000001fff097819 */ /* 0x000fe400000114fc */
[----:B------:R-:W-:Y:S02]  /*1970*/  SEL R0, R10, 0xffffffc0, !P3 ;  /* 0xffffffc00a007807 */ /* 0x000fe40005800000 */
[C---:B------:R-:W-:Y:S02]  /*1980*/  IADD3 R237, R198.reuse, 0x88, RZ ;  /* 0x00000088c6ed7810 */ /* 0x040fe40007ffe0ff */
[----:B------:R-:W-:Y:S01]  /*1990*/  SHF.R.S32.HI R9, RZ, 0x1f, R249 ;  /* 0x0000001fff097819 */ /* 0x000fe200000114f9 */
[----:B------:R-:W-:Y:S01]  /*19a0*/  IMAD.IADD R176, R173, 0x1, R0 ;  /* 0x00000001adb07824 */ /* 0x000fe200078e0200 */
[----:B------:R-:W-:Y:S01]  /*19b0*/  IADD3 R234, R198, 0xa0, RZ ;  /* 0x000000a0c6ea7810 */ /* 0x000fe20007ffe0ff */
        /* <DEDUP_REMOVED lines=8> */
[----:B-1----:R-:W-:Y:S02]  /*1a40*/  SHF.R.S32.HI R9, RZ, 0x1f, R234 ;  /* 0x0000001fff097819 */ /* 0x002fe400000114ea */
.L_x_621:
[----:B------:R-:W-:Y:S01]  /*1a50*/  ISETP.NE.U32.AND P0, PT, RZ, c[0x0][0x370], PT ;  /* 0x0000dc00ff007a0c */ /* 0x000fe20003f05070 */
[----:B------:R-:W-:Y:S01]  /*1a60*/  IMAD.MOV.U32 R13, RZ, RZ, 0x4 ;  /* 0x00000004ff0d7424 */ /* 0x000fe200078e00ff */
[----:B------:R-:W-:Y:S01]  /*1a70*/  ISETP.NE.U32.AND P2, PT, RZ, c[0x0][0x360], PT ;  /* 0x0000d800ff007a0c */ /* 0x000fe20003f45070 */
[----:B------:R-:W-:Y:S01]  /*1a80*/  IMAD.MOV.U32 R200, RZ, RZ, RZ ;  /* 0x000000ffffc87224 */ /* 0x000fe200078e00ff */
[----:B------:R-:W-:Y:S01]  /*1a90*/  ISETP.NE.AND.EX P1, PT, RZ, c[0x0][0x374], PT, P0 ;  /* 0x0000dd00ff007a0c */ /* 0x000fe20003f25300 */
[----:B------:R-:W-:Y:S01]  /*1aa0*/  IMAD.MOV.U32 R12, RZ, RZ, RZ ;  /* 0x000000ffff0c7224 */ /* 0x000fe200078e00ff */
[----:B------:R-:W-:Y:S01]  /*1ab0*/  ISETP.NE.AND.EX P0, PT, RZ, c[0x0][0x364], PT, P2 ;  /* 0x0000d900ff007a0c */ /* 0x000fe20003f05320 */
[----:B------:R-:W-:Y:S01]  /*1ac0*/  IMAD.WIDE R2, R215, R13, c[0x0][0x348] ;  /* 0x0000d200d7027625 */ /* 0x000fe200078e020d */
[----:B------:R-:W-:-:S04]  /*1ad0*/  ISETP.NE.U32.AND P3, PT, RZ, c[0x0][0x348], PT ;  /* 0x0000d200ff007a0c */ /* 0x000fc80003f65070 */
[----:B------:R-:W-:-:S05]  /*1ae0*/  ISETP.NE.AND.EX P3, PT, RZ, c[0x0][0x34c], PT, P3 ;  /* 0x0000d300ff007a0c */ /* 0x000fca0003f65330 */
[----:B------:R-:W-:-:S04]  /*1af0*/  @P1 IMAD.WIDE R6, R215, R13, c[0x0][0x370] ;  /* 0x0000dc00d7061625 */ /* 0x000fc800078e020d */
[----:B------:R-:W-:Y:S01]  /*1b00*/  @P0 IMAD.WIDE R4, R215, R13, c[0x0][0x360] ;  /* 0x0000d800d7040625 */ /* 0x000fe200078e020d */
[----:B------:R1:W5:Y:S04]  /*1b10*/  @P1 LDG.E R200, [R6.64] ;  /* 0x0000000806c81981 */ /* 0x000368000c1e1900 */
        /* <DEDUP_REMOVED lines=9> */
.L_x_456:
[----:B------:R-:W-:-:S04]  /*1bb0*/  ISETP.NE.U32.AND P0, PT, RZ, c[0x0][0x368], PT ;  /* 0x0000da00ff007a0c */ /* 0x000fc80003f05070 */
[----:B------:R-:W-:-:S13]  /*1bc0*/  ISETP.NE.AND.EX P0, PT, RZ, c[0x0][0x36c], PT, P0 ;  /* 0x0000db00ff007a0c */ /* 0x000fda0003f05300 */
[----:B------:R-:W-:Y:S05]  /*1bd0*/  @!P0 BRA `(.L_x_457) ;  /* 0x0000003000008947 */ /* 0x000fea0003800000 */
[----:B-1----:R-:W-:-:S05]  /*1be0*/  IMAD.WIDE R2, R215, R13, c[0x0][0x368] ;  /* 0x0000da00d7027625 */ /* 0x002fca00078e020d */
[----:B------:R1:W5:Y:S01]  /*1bf0*/  LDG.E R0, [R2.64] ;  /* 0x0000000802007981 */ /* 0x000362000c1e1900 */
[----:B------:R-:W-:Y:S05]  /*1c00*/  BRA `(.L_x_458) ;  /* 0x0000008000007947 */ /* 0x000fea0003800000 */
.L_x_457:
[----:B------:R-:W-:Y:S01]  /*1c10*/  ISETP.NE.U32.AND P0, PT, RZ, c[0x0][0x350], PT ;  /* 0x0000d400ff007a0c */ /* 0x000fe20003f05070 */
[----:B------:R-:W-:-:S03]  /*1c20*/  IMAD.U32 R0, RZ, RZ, UR5 ;  /* 0x00000005ff007e24 */ /* 0x000fc6000f8e00ff */
[----:B------:R-:W-:-:S13]  /*1c30*/  ISETP.NE.AND.EX P0, PT, RZ, c[0x0][0x354], PT, P0 ;  /* 0x0000d500ff007a0c */ /* 0x000fda0003f05300 */
[----:B------:R-:W-:Y:S05]  /*1c40*/  @!P0 BRA `(.L_x_458) ;  /* 0x0000004000008947 */ /* 0x000fea0003800000 */
[----:B-1----:R-:W-:-:S05]  /*1c50*/  IMAD.WIDE R2, R215, R13, c[0x0][0x350] ;  /* 0x0000d400d7027625 */ /* 0x002fca00078e020d */
[----:B------:R-:W2:Y:S04]  /*1c60*/  LDG.E R4, [R2.64] ;  /* 0x0000000802047981 */ /* 0x000ea8000c1e1900 */
[----:B------:R-:W2:Y:S02]  /*1c70*/  LDG.E R0, [R2.64+0x4] ;  /* 0x0000040802007981 */ /* 0x000ea4000c1e1900 */
[----:B--2---:R-:W-:Y:S02]  /*1c80*/  IADD3 R0, -R4, R0, RZ ;  /* 0x0000000004007210 */ /* 0x004fe40007ffe1ff */
.L_x_458:
[----:B-1----:R-:W-:Y:S01]  /*1c90*/  IMAD.MOV.U32 R2, RZ, RZ, c[0x0][0x2c4] ;  /* 0x0000b100ff027624 */ /* 0x002fe200078e00ff */
[----:B------:R-:W-:Y:S01]  /*1ca0*/  LOP3.LUT R224, R224, 0xfffffffe, RZ, 0xc0, !PT ;  /* 0xfffffffee0e07812 */ /* 0x000fe200078ec0ff */
[----:B------:R-:W-:Y:S02]  /*1cb0*/  IMAD.SHL.U32 R210, R213, 0x80, RZ ;  /* 0x00000080d5d27824 */ /* 0x000fe400078e00ff */
[----:B------:R-:W-:Y:S01]  /*1cc0*/  IMAD.MOV.U32 R7, RZ, RZ, c[0x0][0x32c] ;  /* 0x0000cb00ff077624 */ /* 0x000fe200078e00ff */
[----:B------:R-:W-:Y:S01]  /*1cd0*/  ISETP.NE.AND P4, PT, R2, 0x1, PT ;  /* 0x000000010200780c */ /* 0x000fe20003f85270 */
[----:B-----5:R-:W-:Y:S01]  /*1ce0*/  IMAD.IADD R194, R0, 0x1, -R200 ;  /* 0x0000000100c27824 */ /* 0x020fe200078e0ac8 */
[----:B------:R-:W-:-:S02]  /*1cf0*/  IADD3 R2, R210, 0x7f, RZ ;  /* 0x0000007fd2027810 */ /* 0x000fc40007ffe0ff */
[----:B------:R-:W-:-:S03]  /*1d00*/  ISETP.GE.AND P1, PT, R7, 0x1, PT ;  /* 0x000000010700780c */ /* 0x000fc60003f26270 */
[----:B------:R-:W-:-:S06]  /*1d10*/  IMAD.MOV.U32 R0, RZ, RZ, R2 ;  /* 0x000000ffff007224 */ /* 0x000fcc00078e0002 */
[----:B------:R-:W-:Y:S01]  /*1d20*/  @P4 IMAD.HI.U32 R3, R2, c[0x0][0x2c8], RZ ;  /* 0x0000b20002034a27 */ /* 0x000fe200078e00ff */
[----:B------:R-:W-:Y:S02]  /*1d30*/  IADD3 R2, R194, 0x1, -R195 ;  /* 0x00000001c2027810 */ /* 0x000fe40007ffe8c3 */
[----:B------:R-:W-:Y:S02]  /*1d40*/  @P4 LOP3.LUT R224, R224, 0x1, RZ, 0xfc, !PT ;  /* 0x00000001e0e04812 */ /* 0x000fe400078efcff */
[----:B------:R-:W-:Y:S02]  /*1d50*/  @P4 SHF.R.U32.HI R0, RZ, c[0x0][0x2cc], R3 ;  /* 0x0000b300ff004a19 */ /* 0x000fe40000011603 */
[----:B------:R-:W-:-:S03]  /*1d60*/  LOP3.LUT R224, R224, 0xfffffffd, RZ, 0xc0, !PT ;  /* 0xfffffffde0e07812 */ /* 0x000fc600078ec0ff */
[----:B------:R-:W-:Y:S01]  /*1d70*/  IMAD.IADD R0, R2, 0x1, R0 ;  /* 0x0000000102007824 */ /* 0x000fe200078e0200 */
[----:B------:R-:W-:-:S04]  /*1d80*/  @P1 LOP3.LUT R224, R224, 0x2, RZ, 0xfc, !PT ;  /* 0x00000002e0e01812 */ /* 0x000fc800078efcff */
[----:B------:R-:W-:Y:S01]  /*1d90*/  IADD3 R3, R0, c[0x0][0x328], RZ ;  /* 0x0000ca0000037a10 */ /* 0x000fe20007ffe0ff */
[----:B------:R-:W-:Y:S05]  /*1da0*/  @!P1 BRA `(.L_x_459) ;  /* 0x0000010000009947 */ /* 0x000fea0003800000 */
[C---:B------:R-:W-:Y:S01]  /*1db0*/  ISETP.GT.AND P0, PT, R0.reuse, RZ, PT ;  /* 0x000000ff0000720c */ /* 0x040fe20003f04270 */
[----:B------:R-:W-:Y:S01]  /*1dc0*/  BSSY B0, `(.L_x_460) ;  /* 0x000000c000007945 */ /* 0x000fe20003800000 */
[----:B------:R-:W-:-:S11]  /*1dd0*/  IADD3 R2, R0, -0x1, RZ ;  /* 0xffffffff00027810 */ /* 0x000fd60007ffe0ff */
[----:B------:R-:W-:Y:S05]  /*1de0*/  @P0 BRA `(.L_x_461) ;  /* 0x0000006000000947 */ /* 0x000fea0003800000 */
[----:B------:R-:W-:Y:S01]  /*1df0*/  ISETP.NE.AND P0, PT, R7, 0x1, PT ;  /* 0x000000010700780c */ /* 0x000fe20003f05270 */
[----:B------:R-:W-:-:S12]  /*1e00*/  IMAD.MOV R0, RZ, RZ, -R0 ;  /* 0x000000ffff007224 */ /* 0x000fd800078e0a00 */
[----:B------:R-:W-:-:S05]  /*1e10*/  @P0 IMAD.HI.U32 R2, R0, c[0x0][0x330], RZ ;  /* 0x0000cc0000020a27 */ /* 0x000fca00078e00ff */
[----:B------:R-:W-:-:S04]  /*1e20*/  @P0 SHF.R.U32.HI R0, RZ, c[0x0][0x334], R2 ;  /* 0x0000cd00ff000a19 */ /* 0x000fc80000011602 */
[----:B------:R-:W-:Y:S01]  /*1e30*/  LOP3.LUT R2, RZ, R0, RZ, 0x33, !PT ;  /* 0x00000000ff027212 */ /* 0x000fe200078e33ff */
[----:B------:R-:W-:Y:S05]  /*1e40*/  BRA `(.L_x_462) ;  /* 0x0000003000007947 */ /* 0x000fea0003800000 */
.L_x_461:
[----:B------:R-:W-:-:S13]  /*1e50*/  ISETP.NE.AND P0, PT, R7, 0x1, PT ;  /* 0x000000010700780c */ /* 0x000fda0003f05270 */
[----:B------:R-:W-:-:S05]  /*1e60*/  @P0 IMAD.HI.U32 R0, R2, c[0x0][0x330], RZ ;  /* 0x0000cc0002000a27 */ /* 0x000fca00078e00ff */
[----:B------:R-:W-:Y:S02]  /*1e70*/  @P0 SHF.R.U32.HI R2, RZ, c[0x0][0x334], R0 ;  /* 0x0000cd00ff020a19 */ /* 0x000fe40000011600 */
.L_x_462:
[----:B------:R-:W-:Y:S05]  /*1e80*/  BSYNC B0 ;  /* 0x0000000000007941 */ /* 0x000fea0003800000 */
.L_x_460:
[----:B------:R-:W-:-:S05]  /*1e90*/  IMAD R2, R2, R7, c[0x0][0x32c] ;  /* 0x0000cb0002027624 */ /* 0x000fca00078e0207 */
[----:B------:R-:W-:-:S04]  /*1ea0*/  IMNMX R3, R3, R2, PT ;  /* 0x0000000203037217 */ /* 0x000fc80003800200 */
.L_x_459:
[----:B------:R-:W-:Y:S01]  /*1eb0*/  IADD3 R3, R3, 0x3f, RZ ;  /* 0x0000003f03037810 */ /* 0x000fe20007ffe0ff */
[----:B------:R-:W-:Y:S01]  /*1ec0*/  @P4 IMAD.HI.U32 R4, R210, c[0x0][0x2c8], RZ ;  /* 0x0000b200d2044a27 */ /* 0x000fe200078e00ff */
[C---:B------:R-:W-:Y:S02]  /*1ed0*/  IADD3 R2, R194.reuse, 0x3f, RZ ;  /* 0x0000003fc2027810 */ /* 0x040fe40007ffe0ff */
[----:B------:R-:W-:Y:S01]  /*1ee0*/  SHF.R.S32.HI R5, RZ, 0x1f, R3 ;  /* 0x0000001fff057819 */ /* 0x000fe20000011403 */
[----:B------:R-:W-:Y:S01]  /*1ef0*/  IMAD.MOV.U32 R0, RZ, RZ, R210 ;  /* 0x000000ffff007224 */ /* 0x000fe200078e00d2 */
[----:B------:R-:W-:Y:S01]  /*1f00*/  SHF.R.S32.HI R6, RZ, 0x1f, R2 ;  /* 0x0000001fff067819 */ /* 0x000fe20000011402 */
[----:B------:R-:W-:Y:S01]  /*1f10*/  IMAD.IADD R223, R194, 0x1, -R195 ;  /* 0x00000001c2df7824 */ /* 0x000fe200078e0ac3 */
[----:B------:R-:W-:Y:S02]  /*1f20*/  @P4 SHF.R.U32.HI R0, RZ, c[0x0][0x2cc], R4 ;  /* 0x0000b300ff004a19 */ /* 0x000fe40000011604 */
[----:B------:R-:W-:-:S02]  /*1f30*/  LEA.HI R3, R5, R3, RZ, 0x6 ;  /* 0x0000000305037211 */ /* 0x000fc400078f30ff */
[----:B------:R-:W-:Y:S01]  /*1f40*/  LEA.HI R2, R6, R2, RZ, 0x6 ;  /* 0x0000000206027211 */ /* 0x000fe200078f30ff */
[----:B------:R-:W-:Y:S01]  /*1f50*/  IMAD.IADD R0, R223, 0x1, R0 ;  /* 0x00000001df007824 */ /* 0x000fe200078e0200 */
[----:B------:R-:W-:Y:S02]  /*1f60*/  SHF.R.S32.HI R3, RZ, 0x6, R3 ;  /* 0x00000006ff037819 */ /* 0x000fe40000011403 */
[----:B------:R-:W-:Y:S02]  /*1f70*/  SHF.R.S32.HI R4, RZ, 0x6, R2 ;  /* 0x00000006ff047819 */ /* 0x000fe40000011402 */
[----:B------:R-:W-:Y:S02]  /*1f80*/  IADD3 R2, R0, -c[0x0][0x324], RZ ;  /* 0x8000c90000027a10 */ /* 0x000fe40007ffe0ff */
[----:B------:R-:W-:Y:S01]  /*1f90*/  IMNMX R11, R4, R3, PT ;  /* 0x00000003040b7217 */ /* 0x000fe20003800200 */
[----:B------:R-:W-:Y:S05]  /*1fa0*/  @!P1 BRA `(.L_x_463) ;  /* 0x000000f000009947 */ /* 0x000fea0003800000 */
[----:B------:R-:W-:Y:S01]  /*1fb0*/  ISETP.GT.AND P0, PT, R0, -0x1, PT ;  /* 0xffffffff0000780c */ /* 0x000fe20003f04270 */
[----:B------:R-:W-:-:S12]  /*1fc0*/  BSSY B0, `(.L_x_464) ;  /* 0x000000b000007945 */ /* 0x000fd80003800000 */
[----:B------:R-:W-:Y:S05]  /*1fd0*/  @P0 BRA `(.L_x_465) ;  /* 0x0000006000000947 */ /* 0x000fea0003800000 */
[----:B------:R-:W-:Y:S02]  /*1fe0*/  ISETP.NE.AND P0, PT, R7, 0x1, PT ;  /* 0x000000010700780c */ /* 0x000fe40003f05270 */
[----:B------:R-:W-:-:S11]  /*1ff0*/  LOP3.LUT R0, RZ, R0, RZ, 0x33, !PT ;  /* 0x00000000ff007212 */ /* 0x000fd600078e33ff */
[----:B------:R-:W-:-:S05]  /*2000*/  @P0 IMAD.HI.U32 R3, R0, c[0x0][0x330], RZ ;  /* 0x0000cc0000030a27 */ /* 0x000fca00078e00ff */
[----:B------:R-:W-:-:S04]  /*2010*/  @P0 SHF.R.U32.HI R0, RZ, c[0x0][0x334], R3 ;  /* 0x0000cd00ff000a19 */ /* 0x000fc80000011603 */
[----:B------:R-:W-:Y:S01]  /*2020*/  LOP3.LUT R0, RZ, R0, RZ, 0x33, !PT ;  /* 0x00000000ff007212 */ /* 0x000fe200078e33ff */
[----:B------:R-:W-:Y:S05]  /*2030*/  BRA `(.L_x_466) ;  /* 0x0000003000007947 */ /* 0x000fea0003800000 */
.L_x_465:
[----:B------:R-:W-:-:S13]  /*2040*/  ISETP.NE.AND P0, PT, R7, 0x1, PT ;  /* 0x000000010700780c */ /* 0x000fda0003f05270 */
[----:B------:R-:W-:-:S05]  /*2050*/  @P0 IMAD.HI.U32 R3, R0, c[0x0][0x330], RZ ;  /* 0x0000cc0000030a27 */ /* 0x000fca00078e00ff */
[----:B------:R-:W-:Y:S02]  /*2060*/  @P0 SHF.R.U32.HI R0, RZ, c[0x0][0x334], R3 ;  /* 0x0000cd00ff000a19 */ /* 0x000fe40000011603 */
.L_x_466:
[----:B------:R-:W-:Y:S05]  /*2070*/  BSYNC B0 ;  /* 0x0000000000007941 */ /* 0x000fea0003800000 */
.L_x_464:
[----:B------:R-:W-:-:S05]  /*2080*/  IMAD R0, R0, c[0x0][0x32c], RZ ;  /* 0x0000cb0000007a24 */ /* 0x000fca00078e02ff */
[----:B------:R-:W-:-:S04]  /*2090*/  IMNMX R2, R2, R0, !PT ;  /* 0x0000000002027217 */ /* 0x000fc80007800200 */
.L_x_463:
[----:B------:R-:W-:Y:S01]  /*20a0*/  SHF.R.S32.HI R0, RZ, 0x1f, R2 ;  /* 0x0000001fff007819 */ /* 0x000fe20000011402 */
[----:B------:R-:W-:Y:S01]  /*20b0*/  BSSY B0, `(.L_x_467) ;  /* 0x000002c000007945 */ /* 0x000fe20003800000 */
[----:B------:R-:W-:Y:S02]  /*20c0*/  LOP3.LUT R3, R214, 0xff0000, RZ, 0xc0, !PT ;  /* 0x00ff0000d6037812 */ /* 0x000fe400078ec0ff */
[----:B------:R-:W-:Y:S02]  /*20d0*/  LEA.HI R0, R0, R2, RZ, 0x6 ;  /* 0x0000000200007211 */ /* 0x000fe400078f30ff */
[----:B------:R-:W-:Y:S02]  /*20e0*/  LOP3.LUT R2, R214, 0xff000000, RZ, 0xc0, !PT ;  /* 0xff000000d6027812 */ /* 0x000fe400078ec0ff */
[----:B------:R-:W-:-:S04]  /*20f0*/  SHF.R.S32.HI R0, RZ, 0x6, R0 ;  /* 0x00000006ff007819 */ /* 0x000fc80000011400 */
[----:B------:R-:W-:Y:S02]  /*2100*/  IMNMX R7, RZ, R0, !PT ;  /* 0x00000000ff077217 */ /* 0x000fe40007800200 */
[----:B------:R-:W-:Y:S01]  /*2110*/  SHF.R.U32.HI R0, RZ, 0x8, R2 ;  /* 0x00000008ff007819 */ /* 0x000fe20000011602 */
[----:B------:R-:W-:Y:S01]  /*2120*/  IMAD.MOV.U32 R2, RZ, RZ, RZ ;  /* 0x000000ffff027224 */ /* 0x000fe200078e00ff */
[----:B------:R-:W-:Y:S02]  /*2130*/  ISETP.GT.AND P0, PT, R11, R7, PT ;  /* 0x000000070b00720c */ /* 0x000fe40003f04270 */
[----:B------:R-:W-:-:S04]  /*2140*/  LEA.HI R0, R3, R0, RZ, 0x10 ;  /* 0x0000000003007211 */ /* 0x000fc800078f80ff */
[----:B------:R-:W-:Y:S02]  /*2150*/  LOP3.LUT R226, R0, 0xff, RZ, 0xc0, !PT ;  /* 0x000000ff00e27812 */ /* 0x000fe400078ec0ff */
[----:B------:R-:W-:-:S05]  /*2160*/  SHF.R.U32.HI R225, RZ, 0x10, R0 ;  /* 0x00000010ffe17819 */ /* 0x000fca0000011600 */
[----:B------:R-:W-:Y:S05]  /*2170*/  @!P0 BRA `(.L_x_468) ;  /* 0x000001f000008947 */ /* 0x000fea0003800000 */
[----:B------:R-:W-:-:S04]  /*2180*/  ISETP.NE.AND P0, PT, R225, RZ, PT ;  /* 0x000000ffe100720c */ /* 0x000fc80003f05270 */
[----:B------:R-:W-:-:S04]  /*2190*/  SEL R0, R225, c[0x0][0x338], P0 ;  /* 0x0000ce00e1007a07 */ /* 0x000fc80000000000 */
[----:B------:R-:W-:Y:S02]  /*21a0*/  IABS R3, R0 ;  /* 0x0000000000037213 */ /* 0x000fe40000000000 */
[----:B------:R-:W-:Y:S02]  /*21b0*/  IADD3 R6, R0, -0x1, R11 ;  /* 0xffffffff00067810 */ /* 0x000fe40007ffe00b */
[----:B------:R-:W1:Y:S03]  /*21c0*/  I2F.RP R2, R3 ;  /* 0x0000000300027306 */ /* 0x000e660000209400 */
[----:B------:R-:W-:-:S05]  /*21d0*/  IMAD.IADD R6, R6, 0x1, -R7 ;  /* 0x0000000106067824 */ /* 0x000fca00078e0a07 */
[----:B------:R-:W-:Y:S01]  /*21e0*/  IABS R10, R6 ;  /* 0x00000006000a7213 */ /* 0x000fe20000000000 */
[----:B-1----:R-:W1:Y:S02]  /*21f0*/  MUFU.RCP R2, R2 ;  /* 0x0000000200027308 */ /* 0x002e640000001000 */
[----:B-1----:R-:W-:-:S06]  /*2200*/  IADD3 R2, R2, 0xffffffe, RZ ;  /* 0x0ffffffe02027810 */ /* 0x002fcc0007ffe0ff */
[----:B------:R-:W1:Y:S02]  /*2210*/  F2I.FTZ.U32.TRUNC.NTZ R5, R2 ;  /* 0x0000000200057305 */ /* 0x000e64000021f000 */
[----:B-1----:R-:W-:-:S04]  /*2220*/  IMAD.MOV R2, RZ, RZ, -R5 ;  /* 0x000000ffff027224 */ /* 0x002fc800078e0a05 */
[----:B------:R-:W-:Y:S01]  /*2230*/  IMAD.MOV.U32 R4, RZ, RZ, R2 ;  /* 0x000000ffff047224 */ /* 0x000fe200078e0002 */
[----:B------:R-:W-:-:S03]  /*2240*/  IABS R2, R0 ;  /* 0x0000000000027213 */ /* 0x000fc60000000000 */
[----:B------:R-:W-:Y:S02]  /*2250*/  IMAD R8, R4, R3, RZ ;  /* 0x0000000304087224 */ /* 0x000fe400078e02ff */
[----:B------:R-:W-:Y:S02]  /*2260*/  IMAD.MOV.U32 R4, RZ, RZ, RZ ;  /* 0x000000ffff047224 */ /* 0x000fe400078e00ff */
        /* <DEDUP_REMOVED lines=16> */
.L_x_468:
[----:B------:R-:W-:Y:S05]  /*2370*/  BSYNC B0 ;  /* 0x0000000000007941 */ /* 0x000fea0003800000 */
.L_x_467:
[----:B------:R-:W-:Y:S01]  /*2380*/  IMAD R193, R226, R2, R7 ;  /* 0x00000002e2c17224 */ /* 0x000fe200078e0207 */
        /* <DEDUP_REMOVED lines=56> */
[----:B------:R-:W-:-:S05]  /*2710*/  @P1 IMAD.WIDE R2, R215, R13, c[0x0][0x340] ;  /* 0x0000d000d7021625 */ /* 0x000fca00078e020d */
[----:B------:R1:W5:Y:S01]  /*2720*/  @P1 LDG.E R13, [R2.64] ;  /* 0x00000008020d1981 */ /* 0x000362000c1e1900 */
[----:B------:R-:W-:Y:S01]  /*2730*/  SHF.R.S32.HI R0, RZ, 0x1f, R12 ;  /* 0x0000001fff007819 */ /* 0x000fe2000001140c */
[----:B------:R-:W-:Y:S01]  /*2740*/  IMAD.IADD R5, R196, 0x1, R210 ;  /* 0x00000001c4057824 */ /* 0x000fe200078e02d2 */
[----:B------:R-:W-:Y:S02]  /*2750*/  LOP3.LUT R14, R214, 0xffff, RZ, 0xc0, !PT ;  /* 0x0000ffffd60e7812 */ /* 0x000fe400078ec0ff */
[----:B------:R-:W-:Y:S01]  /*2760*/  SEL R4, R215, RZ, !P3 ;  /* 0x000000ffd7047207 */ /* 0x000fe20005800000 */
[----:B------:R-:W-:Y:S01]  /*2770*/  IMAD R0, R0, c[0x0][0x178], RZ ;  /* 0x00005e0000007a24 */ /* 0x000fe200078e02ff */
[----:B------:R-:W-:Y:S01]  /*2780*/  ISETP.GE.AND P2, PT, R192, c[0x0][0x198], PT ;  /* 0x00006600c0007a0c */ /* 0x000fe20003f46270 */
[----:B------:R-:W-:Y:S01]  /*2790*/  @P4 IMAD.HI.U32 R7, R5, c[0x0][0x2c8], RZ ;  /* 0x0000b20005074a27 */ /* 0x000fe200078e00ff */
[----:B------:R-:W-:-:S03]  /*27a0*/  IADD3 R97, R178, -0x1, RZ ;  /* 0xffffffffb2617810 */ /* 0x000fc60007ffe0ff */
[C---:B------:R-:W-:Y:S02]  /*27b0*/  IMAD R0, R12.reuse, c[0x0][0x17c], R0 ;  /* 0x00005f000c007a24 */ /* 0x040fe400078e0200 */
[----:B-1----:R-:W-:-:S05]  /*27c0*/  IMAD.WIDE.U32 R2, R12, c[0x0][0x178], RZ ;  /* 0x00005e000c027a25 */ /* 0x002fca00078e00ff */
[----:B------:R-:W-:Y:S02]  /*27d0*/  IADD3 R3, R3, R0, RZ ;  /* 0x0000000003037210 */ /* 0x000fe40007ffe0ff */
[----:B------:R-:W-:-:S03]  /*27e0*/  SHF.R.S32.HI R0, RZ, 0x1f, R215 ;  /* 0x0000001fff007819 */ /* 0x000fc600000114d7 */
[----:B------:R-:W-:Y:S01]  /*27f0*/  IMAD.WIDE.U32 R2, R14, c[0x0][0x1b8], R2 ;  /* 0x00006e000e027a25 */ /* 0x000fe200078e0002 */
[----:B------:R-:W-:Y:S02]  /*2800*/  SEL R6, R0, RZ, !P3 ;  /* 0x000000ff00067207 */ /* 0x000fe40005800000 */
[----:B------:R-:W-:Y:S01]  /*2810*/  MOV R0, R5 ;  /* 0x0000000500007202 */ /* 0x000fe20000000f00 */
[----:B------:R-:W-:Y:S01]  /*2820*/  IMAD R3, R14, c[0x0][0x1bc], R3 ;  /* 0x00006f000e037a24 */ /* 0x000fe200078e0203 */
[----:B------:R-:W-:Y:S01]  /*2830*/  @P4 SHF.R.U32.HI R0, RZ, c[0x0][0x2cc], R7 ;  /* 0x0000b300ff004a19 */ /* 0x000fe20000011607 */
[----:B------:R-:W-:Y:S01]  /*2840*/  IMAD R6, R6, c[0x0][0x1c0], RZ ;  /* 0x0000700006067a24 */ /* 0x000fe200078e02ff */
[----:B------:R-:W-:Y:S01]  /*2850*/  ISETP.GE.AND P4, PT, R182, c[0x0][0x198], PT ;  /* 0x00006600b6007a0c */ /* 0x000fe20003f86270 */
[C---:B------:R-:W-:Y:S01]  /*2860*/  IMAD.WIDE.U32 R2, R4.reuse, c[0x0][0x1c0], R2 ;  /* 0x0000700004027a25 */ /* 0x040fe200078e0002 */
[----:B------:R-:W-:Y:S02]  /*2870*/  SHF.R.S32.HI R7, RZ, 0x1f, R0 ;  /* 0x0000001fff077819 */ /* 0x000fe40000011400 */
[----:B------:R-:W-:Y:S01]  /*2880*/  ISETP.GE.AND P3, PT, R191, c[0x0][0x198], PT ;  /* 0x00006600bf007a0c */ /* 0x000fe20003f66270 */
[----:B------:R-:W-:-:S02]  /*2890*/  IMAD R6, R4, c[0x0][0x1c4], R6 ;  /* 0x0000710004067a24 */ /* 0x000fc400078e0206 */
[----:B------:R-:W-:-:S03]  /*28a0*/  IMAD.MOV R4, RZ, RZ, -R0 ;  /* 0x000000ffff047224 */ /* 0x000fc600078e0a00 */
[----:B------:R-:W-:Y:S01]  /*28b0*/  IADD3 R3, R3, R6, RZ ;  /* 0x0000000603037210 */ /* 0x000fe20007ffe0ff */
        /* <DEDUP_REMOVED lines=11> */
[----:B------:R-:W-:Y:S02]  /*2970*/  LEA.HI.X R9, R2, c[0x0][0x164], R0, 0x1, P0 ;  /* 0x0000590002097a11 */ /* 0x000fe400000f0c00 */
[----:B------:R-:W-:Y:S01]  /*2980*/  @!P1 MOV R13, R215 ;  /* 0x000000d7000d9202 */ /* 0x000fe20000000f00 */
[----:B------:R-:W-:Y:S05]  /*2990*/  BRA.DIV ~URZ, `(.L_x_470) ;  /* 0x00012e827f007947 */ /* 0x000fea000b800000 */
[----:B------:R1:W2:Y:S02]  /*29a0*/  SHFL.IDX PT, R8, R9, RZ, 0x181f ;  /* 0x00181fff09087589 */ /* 0x0002a400000e0000 */
.L_x_626:
[----:B------:R-:W-:Y:S05]  /*29b0*/  BRA.DIV ~URZ, `(.L_x_471) ;  /* 0x00012ed27f007947 */ /* 0x000fea000b800000 */
[----:B------:R3:W4:Y:S02]  /*29c0*/  SHFL.IDX PT, R0, R12, RZ, 0x181f ;  /* 0x00181fff0c007589 */ /* 0x00072400000e0000 */
.L_x_627:
[----:B------:R-:W-:Y:S01]  /*29d0*/  IMAD R11, R195, c[0x0][0x2c4], RZ ;  /* 0x0000b100c30b7a24 */ /* 0x000fe200078e02ff */
[----:B------:R-:W-:Y:S01]  /*29e0*/  IADD3 R10, R216, R210, RZ ;  /* 0x000000d2d80a7210 */ /* 0x000fe20007ffe0ff */
[----:B------:R-:W-:Y:S03]  /*29f0*/  BSSY B0, `(.L_x_472) ;  /* 0x0000012000007945 */ /* 0x000fe60003800000 */
[----:B------:R-:W-:-:S13]  /*2a00*/  ISETP.GE.AND P0, PT, R10, R11, PT ;  /* 0x0000000b0a00720c */ /* 0x000fda0003f06270 */
[----:B------:R-:W-:Y:S05]  /*2a10*/  @P0 BRA `(.L_x_473) ;  /* 0x000000f000000947 */ /* 0x000fea0003800000 */
[CC--:B----4-:R-:W-:Y:S02]  /*2a20*/  LEA R6, P0, R182.reuse, R0.reuse, 0x1 ;  /* 0x00000000b6067211 */ /* 0x0d0fe400078008ff */
[----:B------:R-:W-:Y:S02]  /*2a30*/  SHF.R.S32.HI R2, RZ, 0x1f, R182 ;  /* 0x0000001fff027819 */ /* 0x000fe400000114b6 */
[----:B------:R-:W-:Y:S02]  /*2a40*/  LEA R4, P1, R191, R0, 0x1 ;  /* 0x00000000bf047211 */ /* 0x000fe400078208ff */
[----:B------:R-:W-:Y:S02]  /*2a50*/  SHF.R.S32.HI R16, RZ, 0x1f, R191 ;  /* 0x0000001fff107819 */ /* 0x000fe400000114bf */
[----:B--2---:R-:W-:Y:S02]  /*2a60*/  LEA.HI.X R7, R182, R8, R2, 0x1, P0 ;  /* 0x00000008b6077211 */ /* 0x004fe400000f0c02 */
[----:B------:R-:W-:-:S02]  /*2a70*/  SHF.R.S32.HI R15, RZ, 0x1f, R192 ;  /* 0x0000001fff0f7819 */ /* 0x000fc400000114c0 */
[C---:B------:R-:W-:Y:S01]  /*2a80*/  LEA R2, P0, R192.reuse, R0, 0x1 ;  /* 0x00000000c0027211 */ /* 0x040fe200078008ff */
[----:B------:R-:W-:Y:S01]  /*2a90*/  @!PT LDS RZ, [RZ] ;  /* 0x00000000fffff984 */ /* 0x000fe20000000800 */
[----:B------:R-:W-:Y:S01]  /*2aa0*/  @!PT LDS RZ, [RZ] ;  /* 0x00000000fffff984 */ /* 0x000fe20000000800 */
[----:B------:R-:W-:Y:S01]  /*2ab0*/  @!PT LDS RZ, [RZ] ;  /* 0x00000000fffff984 */ /* 0x000fe20000000800 */
[----:B------:R2:W-:Y:S01]  /*2ac0*/  LDGSTS.E.BYPASS.LTC128B.128 [R179+0xc100], [R6.64], !P4 ;  /* 0x0c10000006b37fae */ /* 0x0005e2000e101d48 */
[-C--:B------:R-:W-:Y:S02]  /*2ad0*/  LEA.HI.X R5, R191, R8.reuse, R16, 0x1, P1 ;  /* 0x00000008bf057211 */ /* 0x080fe400008f0c10 */
[----:B------:R-:W-:-:S03]  /*2ae0*/  LEA.HI.X R3, R192, R8, R15, 0x1, P0 ;  /* 0x00000008c0037211 */ /* 0x000fc600000f0c0f */
[----:B------:R2:W-:Y:S04]  /*2af0*/  LDGSTS.E.BYPASS.LTC128B.128 [R179+0x10100], [R4.64], !P3 ;  /* 0x1010000004b37fae */ /* 0x0005e8000d901d48 */
[----:B------:R2:W-:Y:S02]  /*2b00*/  LDGSTS.E.BYPASS.LTC128B.128 [R179+0x14100], [R2.64], !P2 ;  /* 0x1410000002b37fae */ /* 0x0005e4000d101d48 */
.L_x_473:
[----:B------:R-:W-:Y:S05]  /*2b10*/  BSYNC B0 ;  /* 0x0000000000007941 */ /* 0x000fea0003800000 */
.L_x_472:
[----:B------:R-:W-:Y:S05]  /*2b20*/  BRA.DIV ~URZ, `(.L_x_474) ;  /* 0x00012dd27f007947 */ /* 0x000fea000b800000 */
[----:B--2---:R2:W1:Y:S04]  /*2b30*/  SHFL.IDX PT, R8, R9, 0x1, 0x181f ;  /* 0x00381f0009087f89 */ /* 0x00446800000e0000 */
[----:B----4-:R2:W4:Y:S02]  /*2b40*/  SHFL.IDX PT, R0, R12, 0x1, 0x181f ;  /* 0x00381f000c007f89 */ /* 0x01052400000e0000 */
.L_x_628:
[----:B------:R-:W-:Y:S01]  /*2b50*/  IADD3 R2, R10, 0x20, RZ ;  /* 0x000000200a027810 */ /* 0x000fe20007ffe0ff */
[----:B------:R-:W-:Y:S03]  /*2b60*/  BSSY B0, `(.L_x_475) ;  /* 0x0000012000007945 */ /* 0x000fe60003800000 */
[----:B------:R-:W-:-:S13]  /*2b70*/  ISETP.GE.AND P0, PT, R2, R11, PT ;  /* 0x0000000b0200720c */ /* 0x000fda0003f06270 */
[----:B------:R-:W-:Y:S05]  /*2b80*/  @P0 BRA `(.L_x_476) ;  /* 0x000000f000000947 */ /* 0x000fea0003800000 */
[CC--:B----4-:R-:W-:Y:S02]  /*2b90*/  LEA R6, P0, R182.reuse, R0.reuse, 0x1 ;  /* 0x00000000b6067211 */ /* 0x0d0fe400078008ff */
[----:B------:R-:W-:Y:S02]  /*2ba0*/  SHF.R.S32.HI R3, RZ, 0x1f, R182 ;  /* 0x0000001fff037819 */ /* 0x000fe400000114b6 */
[----:B------:R-:W-:Y:S02]  /*2bb0*/  LEA R4, P1, R191, R0, 0x1 ;  /* 0x00000000bf047211 */ /* 0x000fe400078208ff */
[----:B------:R-:W-:Y:S02]  /*2bc0*/  SHF.R.S32.HI R16, RZ, 0x1f, R191 ;  /* 0x0000001fff107819 */ /* 0x000fe400000114bf */
[----:B-1----:R-:W-:Y:S02]  /*2bd0*/  LEA.HI.X R7, R182, R8, R3, 0x1, P0 ;  /* 0x00000008b6077211 */ /* 0x002fe400000f0c03 */
        /* <DEDUP_REMOVED lines=10> */
.L_x_476:
[----:B------:R-:W-:Y:S05]  /*2c80*/  BSYNC B0 ;  /* 0x0000000000007941 */ /* 0x000fea0003800000 */
.L_x_475:
[----:B------:R-:W-:Y:S05]  /*2c90*/  BRA.DIV ~URZ, `(.L_x_477) ;  /* 0x00012d327f007947 */ /* 0x000fea000b800000 */
[----:B-1----:R1:W2:Y:S02]  /*2ca0*/  SHFL.IDX PT, R8, R9, 0x2, 0x181f ;  /* 0x00581f0009087f89 */ /* 0x0022a400000e0000 */
.L_x_629:
[----:B------:R-:W-:Y:S05]  /*2cb0*/  BRA.DIV ~URZ, `(.L_x_478) ;  /* 0x00012d827f007947 */ /* 0x000fea000b800000 */
[----:B----4-:R4:W1:Y:S02]  /*2cc0*/  SHFL.IDX PT, R0, R12, 0x2, 0x181f ;  /* 0x00581f000c007f89 */ /* 0x01086400000e0000 */
.L_x_630:
[----:B------:R-:W-:Y:S01]  /*2cd0*/  IADD3 R2, R10, 0x40, RZ ;  /* 0x000000400a027810 */ /* 0x000fe20007ffe0ff */
[----:B------:R-:W-:Y:S03]  /*2ce0*/  BSSY B0, `(.L_x_479) ;  /* 0x0000012000007945 */ /* 0x000fe60003800000 */
[----:B------:R-:W-:-:S13]  /*2cf0*/  ISETP.GE.AND P0, PT, R2, R11, PT ;  /* 0x0000000b0200720c */ /* 0x000fda0003f06270 */
[----:B------:R-:W-:Y:S05]  /*2d00*/  @P0 BRA `(.L_x_480) ;  /* 0x000000f000000947 */ /* 0x000fea0003800000 */
[CC--:B-1----:R-:W-:Y:S02]  /*2d10*/  LEA R6, P0, R182.reuse, R0.reuse, 0x1 ;  /* 0x00000000b6067211 */ /* 0x0c2fe400078008ff */
        /* <DEDUP_REMOVED lines=14> */
.L_x_480:
[----:B------:R-:W-:Y:S05]  /*2e00*/  BSYNC B0 ;  /* 0x0000000000007941 */ /* 0x000fea0003800000 */
.L_x_479:
[----:B------:R-:W-:Y:S05]  /*2e10*/  BRA.DIV ~URZ, `(.L_x_481) ;  /* 0x00012c927f007947 */ /* 0x000fea000b800000 */
[----:B--2---:R2:W3:Y:S04]  /*2e20*/  SHFL.IDX PT, R8, R9, 0x3, 0x181f ;  /* 0x00781f0009087f89 */ /* 0x0044e800000e0000 */
[----:B-1----:R2:W1:Y:S02]  /*2e30*/  SHFL.IDX PT, R0, R12, 0x3, 0x181f ;  /* 0x00781f000c007f89 */ /* 0x00246400000e0000 */
.L_x_631:
[----:B------:R-:W-:Y:S01]  /*2e40*/  IADD3 R2, R10, 0x60, RZ ;  /* 0x000000600a027810 */ /* 0x000fe20007ffe0ff */
[----:B-----5:R-:W-:Y:S01]  /*2e50*/  IMAD.WIDE.U32 R204, R13, c[0x0][0x2b0], RZ ;  /* 0x0000ac000dcc7a25 */ /* 0x020fe200078e00ff */
[----:B------:R-:W-:-:S02]  /*2e60*/  SHF.R.S32.HI R17, RZ, 0x1f, R182 ;  /* 0x0000001fff117819 */ /* 0x000fc400000114b6 */
[----:B------:R-:W-:Y:S02]  /*2e70*/  ISETP.GE.AND P0, PT, R2, R11, PT ;  /* 0x0000000b0200720c */ /* 0x000fe40003f06270 */
[----:B------:R-:W-:Y:S02]  /*2e80*/  SHF.R.S32.HI R16, RZ, 0x1f, R191 ;  /* 0x0000001fff107819 */ /* 0x000fe400000114bf */
[----:B------:R-:W-:-:S09]  /*2e90*/  SHF.R.S32.HI R15, RZ, 0x1f, R192 ;  /* 0x0000001fff0f7819 */ /* 0x000fd200000114c0 */
[----:B-1----:R-:W-:-:S04]  /*2ea0*/  @!P0 LEA R6, P1, R182, R0, 0x1 ;  /* 0x00000000b6068211 */ /* 0x002fc800078208ff */
[----:B---3--:R-:W-:Y:S02]  /*2eb0*/  @!P0 LEA.HI.X R7, R182, R8, R17, 0x1, P1 ;  /* 0x00000008b6078211 */ /* 0x008fe400008f0c11 */
[----:B------:R-:W-:-:S03]  /*2ec0*/  @!P0 LEA R4, P1, R191, R0, 0x1 ;  /* 0x00000000bf048211 */ /* 0x000fc600078208ff */
[----:B------:R-:W-:Y:S01]  /*2ed0*/  @!PT LDS RZ, [RZ] ;  /* 0x00000000fffff984 */ /* 0x000fe20000000800 */
[----:B------:R-:W-:Y:S01]  /*2ee0*/  @!PT LDS RZ, [RZ] ;  /* 0x00000000fffff984 */ /* 0x000fe20000000800 */
[----:B------:R-:W-:Y:S01]  /*2ef0*/  @!PT LDS RZ, [RZ] ;  /* 0x00000000fffff984 */ /* 0x000fe20000000800 */
[----:B------:R1:W-:Y:S01]  /*2f00*/  @!P0 LDGSTS.E.BYPASS.LTC128B.128 [R179+0xf100], [R6.64], !P4 ;  /* 0x0f10000006b38fae */ /* 0x0003e2000e101d48 */
[----:B------:R-:W-:Y:S02]  /*2f10*/  @!P0 LEA.HI.X R5, R191, R8, R16, 0x1, P1 ;  /* 0x00000008bf058211 */ /* 0x000fe400008f0c10 */
[C---:B------:R-:W-:Y:S02]  /*2f20*/  @!P0 LEA R2, P1, R192.reuse, R0, 0x1 ;  /* 0x00000000c0028211 */ /* 0x040fe400078208ff */
[----:B------:R-:W-:Y:S01]  /*2f30*/  SHF.R.S32.HI R0, RZ, 0x1f, R13 ;  /* 0x0000001fff007819 */ /* 0x000fe2000001140d */
[----:B------:R1:W-:Y:S01]  /*2f40*/  @!P0 LDGSTS.E.BYPASS.LTC128B.128 [R179+0x13100], [R4.64], !P3 ;  /* 0x1310000004b38fae */ /* 0x0003e2000d901d48 */
[----:B------:R-:W-:-:S03]  /*2f50*/  @!P0 LEA.HI.X R3, R192, R8, R15, 0x1, P1 ;  /* 0x00000008c0038211 */ /* 0x000fc600008f0c0f */
[----:B------:R-:W-:Y:S02]  /*2f60*/  IMAD R0, R0, c[0x0][0x2b0], RZ ;  /* 0x0000ac0000007a24 */ /* 0x000fe400078e02ff */
[----:B------:R1:W-:Y:S02]  /*2f70*/  @!P0 LDGSTS.E.BYPASS.LTC128B.128 [R179+0x17100], [R2.64], !P2 ;  /* 0x1710000002b38fae */ /* 0x0003e4000d101d48 */
[----:B------:R-:W-:Y:S02]  /*2f80*/  IMAD R0, R13, c[0x0][0x2b4], R0 ;  /* 0x0000ad000d007a24 */ /* 0x000fe400078e0200 */
[----:B------:R-:W0:Y:S01]  /*2f90*/  LDGDEPBAR ;  /* 0x00000000000079af */ /* 0x000e220000000000 */
[----:B------:R-:W-:Y:S01]  /*2fa0*/  WARPSYNC 0xffffffff ;  /* 0xffffffff00007948 */ /* 0x000fe20003800000 */
[----:B------:R-:W-:Y:S02]  /*2fb0*/  IMAD.IADD R208, R205, 0x1, R0 ;  /* 0x00000001cdd07824 */ /* 0x000fe400078e0200 */
[----:B------:R-:W-:Y:S01]  /*2fc0*/  IMAD.MOV.U32 R0, RZ, RZ, c[0x0][0x2b8] ;  /* 0x0000ae00ff007624 */ /* 0x000fe200078e00ff */
[----:B------:R-:W-:Y:S01]  /*2fd0*/  BAR.SYNC.DEFER_BLOCKING 0x0 ;  /* 0x0000000000007b1d */ /* 0x000fe20000010000 */
[----:B------:R-:W-:-:S02]  /*2fe0*/  IMAD.SHL.U32 R92, R97, 0x40, RZ ;  /* 0x00000040615c7824 */ /* 0x000fc400078e00ff */
[----:B------:R-:W-:Y:S01]  /*2ff0*/  IMAD.MOV.U32 R180, RZ, RZ, RZ ;  /* 0x000000ffffb47224 */ /* 0x000fe200078e00ff */
[----:B------:R-:W-:Y:S01]  /*3000*/  ISETP.NE.AND P6, PT, R0, 0x1, PT ;  /* 0x000000010000780c */ /* 0x000fe20003fc5270 */
[----:B-1----:R-:W-:-:S05]  /*3010*/  IMAD.IADD R2, R196, 0x1, R92 ;  /* 0x00000001c4027824 */ /* 0x002fca00078e025c */
[C---:B------:R-:W-:Y:S01]  /*3020*/  ISETP.GE.AND P0, PT, R2.reuse, R194, PT ;  /* 0x000000c20200720c */ /* 0x040fe20003f06270 */
[----:B------:R-:W-:-:S03]  /*3030*/  IMAD.IADD R2, R2, 0x1, R200 ;  /* 0x0000000102027824 */ /* 0x000fc600078e02c8 */
[----:B------:R-:W-:Y:S01]  /*3040*/  ISETP.GT.OR P0, PT, R196, 0x3f, P0 ;  /* 0x0000003fc400780c */ /* 0x000fe20000704670 */
[----:B------:R-:W-:Y:S02]  /*3050*/  IMAD.MOV.U32 R0, RZ, RZ, R2 ;  /* 0x000000ffff007224 */ /* 0x000fe400078e0002 */
[----:B------:R-:W-:-:S05]  /*3060*/  @P6 IMAD.HI.U32 R3, R2, c[0x0][0x2bc], RZ ;  /* 0x0000af0002036a27 */ /* 0x000fca00078e00ff */
[----:B------:R-:W-:-:S05]  /*3070*/  @P6 SHF.R.U32.HI R0, RZ, c[0x0][0x2c0], R3 ;  /* 0x0000b000ff006a19 */ /* 0x000fca0000011603 */
[----:B------:R-:W-:-:S04]  /*3080*/  @!P0 IADD3 R3, P1, R0, R204, RZ ;  /* 0x000000cc00038210 */ /* 0x000fc80007f3e0ff */
[----:B------:R-:W-:Y:S02]  /*3090*/  @!P0 LEA.HI.X.SX32 R5, R0, R208, 0x1, P1 ;  /* 0x000000d000058211 */ /* 0x000fe400008f0eff */
[----:B------:R-:W-:-:S04]  /*30a0*/  @!P0 LEA R4, P1, R3, c[0x0][0x2a0], 0x2 ;  /* 0x0000a80003048a11 */ /* 0x000fc800078210ff */
[----:B------:R-:W-:-:S05]  /*30b0*/  @!P0 LEA.HI.X R5, R3, c[0x0][0x2a4], R5, 0x2, P1 ;  /* 0x0000a90003058a11 */ /* 0x000fca00008f1405 */
[----:B------:R1:W3:Y:S01]  /*30c0*/  @!P0 LDG.E R180, [R4.64] ;  /* 0x0000000804b48981 */ /* 0x0002e2000c1e1900 */
[----:B------:R-:W-:Y:S01]  /*30d0*/  IMAD.MOV R0, RZ, RZ, -R0 ;  /* 0x000000ffff007224 */ /* 0x000fe200078e0a00 */
[----:B------:R-:W-:Y:S01]  /*30e0*/  SHF.L.U64.HI R94, R191, 0x1, R16 ;  /* 0x00000001bf5e7819 */ /* 0x000fe20000010210 */
[----:B------:R-:W-:Y:S01]  /*30f0*/  IMAD.WIDE.U32 R202, R14, c[0x0][0x1e8], RZ ;  /* 0x00007a000eca7a25 */ /* 0x000fe200078e00ff */
[----:B------:R-:W-:Y:S01]  /*3100*/  SHF.L.U64.HI R95, R192, 0x1, R15 ;  /* 0x00000001c05f7819 */ /* 0x000fe2000001020f */
[----:B------:R-:W-:Y:S01]  /*3110*/  BSSY B0, `(.L_x_482) ;  /* 0x0000157000007945 */ /* 0x000fe20003800000 */
[----:B------:R-:W-:Y:S01]  /*3120*/  SHF.L.U64.HI R93, R182, 0x1, R17 ;  /* 0x00000001b65d7819 */ /* 0x000fe20000010211 */
[----:B------:R-:W-:Y:S01]  /*3130*/  IMAD R181, R0, c[0x0][0x2b8], R2 ;  /* 0x0000ae0000b57a24 */ /* 0x000fe200078e0202 */
[----:B------:R-:W-:Y:S01]  /*3140*/  IADD3 R164, R165, 0x20, RZ ;  /* 0x00000020a5a47810 */ /* 0x000fe20007ffe0ff */
[----:B------:R-:W-:Y:S02]  /*3150*/  IMAD R201, R14, c[0x0][0x1ec], R203 ;  /* 0x00007b000ec97a24 */ /* 0x000fe400078e02cb */
[----:B------:R-:W-:-:S04]  /*3160*/  IMAD.WIDE.U32 R2, R181, c[0x0][0x1e0], RZ ;  /* 0x00007800b5027a25 */ /* 0x000fc800078e00ff */
[----:B------:R-:W-:Y:S02]  /*3170*/  IMAD.IADD R96, R194, 0x1, -R92 ;  /* 0x00000001c2607824 */ /* 0x000fe400078e0a5c */
[----:B------:R-:W-:-:S04]  /*3180*/  IMAD.WIDE.U32 R206, R14, c[0x0][0x210], RZ ;  /* 0x000084000ece7a25 */ /* 0x000fc800078e00ff */
[----:B------:R-:W-:Y:S02]  /*3190*/  IMAD.IADD R23, R96, 0x1, -R216 ;  /* 0x0000000160177824 */ /* 0x000fe400078e0ad8 */
[----:B------:R-:W-:Y:S01]  /*31a0*/  IMAD R209, R14, c[0x0][0x214], R207 ;  /* 0x000085000ed17a24 */ /* 0x000fe200078e02cf */
[----:B-1----:R-:W-:Y:S01]  /*31b0*/  SHF.R.S32.HI R4, RZ, 0x1f, R181 ;  /* 0x0000001fff047819 */ /* 0x002fe200000114b5 */
[----:B------:R-:W-:Y:S02]  /*31c0*/  IMAD.SHL.U32 R99, R191, 0x2, RZ ;  /* 0x00000002bf637824 */ /* 0x000fe400078e00ff */
[----:B------:R-:W-:Y:S02]  /*31d0*/  IMAD.SHL.U32 R100, R192, 0x2, RZ ;  /* 0x00000002c0647824 */ /* 0x000fe400078e00ff */
[C---:B------:R-:W-:Y:S02]  /*31e0*/  IMAD R0, R4.reuse, c[0x0][0x1e0], RZ ;  /* 0x0000780004007a24 */ /* 0x040fe400078e02ff */
[----:B------:R-:W-:-:S02]  /*31f0*/  IMAD R5, R4, c[0x0][0x208], RZ ;  /* 0x0000820004057a24 */ /* 0x000fc400078e02ff */
[----:B------:R-:W-:Y:S02]  /*3200*/  IMAD R0, R181, c[0x0][0x1e4], R0 ;  /* 0x00007900b5007a24 */ /* 0x000fe400078e0200 */
[----:B------:R-:W-:Y:S02]  /*3210*/  IMAD.SHL.U32 R98, R182, 0x2, RZ ;  /* 0x00000002b6627824 */ /* 0x000fe400078e00ff */
[----:B------:R-:W-:Y:S01]  /*3220*/  IMAD.IADD R3, R3, 0x1, R0 ;  /* 0x0000000103037824 */ /* 0x000fe200078e0200 */
[----:B--234-:R-:W-:-:S03]  /*3230*/  SHF.R.S32.HI R12, RZ, 0x1f, R180 ;  /* 0x0000001fff0c7819 */ /* 0x01cfc600000114b4 */
[----:B------:R-:W-:-:S04]  /*3240*/  IMAD.WIDE.U32 R2, R180, c[0x0][0x1f0], R2 ;  /* 0x00007c00b4027a25 */ /* 0x000fc800078e0002 */
[----:B------:R-:W-:Y:S01]  /*3250*/  IMAD R0, R12, c[0x0][0x1f0], RZ ;  /* 0x00007c000c007a24 */ /* 0x000fe200078e02ff */
[----:B------:R-:W-:-:S03]  /*3260*/  IADD3 R2, P0, R2, R202, RZ ;  /* 0x000000ca02027210 */ /* 0x000fc60007f1e0ff */
[----:B------:R-:W-:-:S05]  /*3270*/  IMAD R0, R180, c[0x0][0x1f4], R0 ;  /* 0x00007d00b4007a24 */ /* 0x000fca00078e0200 */
[----:B------:R-:W-:Y:S02]  /*3280*/  IADD3.X R3, R201, R3, R0, P0, !PT ;  /* 0x00000003c9037210 */ /* 0x000fe400007fe400 */
[----:B------:R-:W-:-:S04]  /*3290*/  LEA R0, P0, R2, c[0x0][0x1c8], 0x1 ;  /* 0x0000720002007a11 */ /* 0x000fc800078008ff */
[----:B------:R-:W-:Y:S01]  /*32a0*/  LEA.HI.X R6, R2, c[0x0][0x1cc], R3, 0x1, P0 ;  /* 0x0000730002067a11 */ /* 0x000fe200000f0c03 */
[----:B------:R-:W1:Y:S01]  /*32b0*/  SHFL.IDX PT, R8, R0, RZ, 0x181f ;  /* 0x00181fff00087589 */ /* 0x000e6200000e0000 */
[----:B------:R-:W-:Y:S01]  /*32c0*/  ISETP.GE.AND P0, PT, R23, 0x1, PT ;  /* 0x000000011700780c */ /* 0x000fe20003f06270 */
[----:B------:R-:W-:Y:S02]  /*32d0*/  IMAD.WIDE.U32 R2, R181, c[0x0][0x208], RZ ;  /* 0x00008200b5027a25 */ /* 0x000fe400078e00ff */
[----:B------:R-:W2:Y:S04]  /*32e0*/  SHFL.IDX PT, R9, R6, RZ, 0x181f ;  /* 0x00181fff06097589 */ /* 0x000ea800000e0000 */
[----:B------:R3:W4:Y:S04]  /*32f0*/  SHFL.IDX PT, R10, R0, 0x1, 0x181f ;  /* 0x00381f00000a7f89 */ /* 0x00072800000e0000 */
[----:B------:R5:W4:Y:S02]  /*3300*/  SHFL.IDX PT, R11, R6, 0x1, 0x181f ;  /* 0x00381f00060b7f89 */ /* 0x000b2400000e0000 */
[----:B------:R-:W-:-:S02]  /*3310*/  @P0 ISETP.GE.AND P3, PT, R182, c[0x0][0x1d4], PT ;  /* 0x00007500b6000a0c */ /* 0x000fc40003f66270 */
[----:B------:R-:W-:Y:S02]  /*3320*/  @P0 ISETP.GE.AND P2, PT, R191, c[0x0][0x1d4], PT ;  /* 0x00007500bf000a0c */ /* 0x000fe40003f46270 */
[----:B-1----:R-:W-:Y:S01]  /*3330*/  @P0 LEA R4, P1, R182, R8, 0x1 ;  /* 0x00000008b6040211 */ /* 0x002fe200078208ff */
[----:B---3--:R-:W-:-:S03]  /*3340*/  IMAD R0, R181, c[0x0][0x20c], R5 ;  /* 0x00008300b5007a24 */ /* 0x008fc600078e0205 */
[-C--:B--2---:R-:W-:Y:S02]  /*3350*/  @P0 LEA.HI.X R5, R182, R9.reuse, R17, 0x1, P1 ;  /* 0x00000009b6050211 */ /* 0x084fe400008f0c11 */
[----:B-----5:R-:W-:Y:S01]  /*3360*/  @P0 LEA R6, P1, R191, R8, 0x1 ;  /* 0x00000008bf060211 */ /* 0x020fe200078208ff */
[----:B------:R-:W-:Y:S02]  /*3370*/  IMAD.IADD R3, R3, 0x1, R0 ;  /* 0x0000000103037824 */ /* 0x000fe400078e0200 */
[----:B------:R1:W-:Y:S01]  /*3380*/  @P0 LDGSTS.E.BYPASS.LTC128B.128 [R179+0x6100], [R4.64], !P3 ;  /* 0x0610000004b30fae */ /* 0x0003e2000d901d48 */
[----:B------:R-:W-:Y:S01]  /*3390*/  ISETP.GE.AND P3, PT, R23, 0x21, PT ;  /* 0x000000211700780c */ /* 0x000fe20003f66270 */
[----:B------:R-:W-:Y:S01]  /*33a0*/  IMAD R0, R12, c[0x0][0x218], RZ ;  /* 0x000086000c007a24 */ /* 0x000fe200078e02ff */
[----:B------:R-:W-:Y:S01]  /*33b0*/  @P0 LEA.HI.X R7, R191, R9, R16, 0x1, P1 ;  /* 0x00000009bf070211 */ /* 0x000fe200008f0c10 */
[----:B------:R-:W-:-:S04]  /*33c0*/  IMAD.WIDE.U32 R2, R180, c[0x0][0x218], R2 ;  /* 0x00008600b4027a25 */ /* 0x000fc800078e0002 */
[----:B------:R2:W-:Y:S06]  /*33d0*/  @P0 LDGSTS.E.BYPASS.LTC128B.128 [R179+0x8100], [R6.64], !P2 ;  /* 0x0810000006b30fae */ /* 0x0005ec000d101d48 */
[C---:B------:R-:W-:Y:S02]  /*33e0*/  @P3 ISETP.GE.AND P4, PT, R192.reuse, c[0x0][0x1d4], PT ;  /* 0x00007500c0003a0c */ /* 0x040fe40003f86270 */
[----:B-1----:R-:W-:-:S04]  /*33f0*/  @P0 LEA R4, P1, R192, R8, 0x1 ;  /* 0x00000008c0040211 */ /* 0x002fc800078208ff */
[----:B------:R-:W-:Y:S01]  /*3400*/  @P0 LEA.HI.X R5, R192, R9, R15, 0x1, P1 ;  /* 0x00000009c0050211 */ /* 0x000fe200008f0c0f */
[----:B--2---:R-:W-:Y:S01]  /*3410*/  IMAD R6, R180, c[0x0][0x21c], R0 ;  /* 0x00008700b4067a24 */ /* 0x004fe200078e0200 */
[----:B------:R-:W-:Y:S02]  /*3420*/  IADD3 R0, P2, R2, R206, RZ ;  /* 0x000000ce02007210 */ /* 0x000fe40007f5e0ff */
[C---:B----4-:R-:W-:Y:S02]  /*3430*/  @P3 LEA R2, P1, R182.reuse, R10, 0x1 ;  /* 0x0000000ab6023211 */ /* 0x050fe400078208ff */
[----:B------:R-:W-:Y:S02]  /*3440*/  IADD3.X R6, R209, R3, R6, P2, !PT ;  /* 0x00000003d1067210 */ /* 0x000fe400017fe406 */
[----:B------:R-:W-:Y:S02]  /*3450*/  @P3 LEA.HI.X R3, R182, R11, R17, 0x1, P1 ;  /* 0x0000000bb6033211 */ /* 0x000fe400008f0c11 */
[----:B------:R-:W-:-:S02]  /*3460*/  LEA R7, P1, R0, c[0x0][0x1f8], 0x1 ;  /* 0x00007e0000077a11 */ /* 0x000fc400078208ff */
[----:B------:R-:W-:Y:S02]  /*3470*/  @P0 ISETP.GE.AND P2, PT, R192, c[0x0][0x1d4], PT ;  /* 0x00007500c0000a0c */ /* 0x000fe40003f46270 */
[----:B------:R-:W-:Y:S02]  /*3480*/  LEA.HI.X R8, R0, c[0x0][0x1fc], R6, 0x1, P1 ;  /* 0x00007f0000087a11 */ /* 0x000fe400008f0c06 */
[----:B------:R-:W-:Y:S01]  /*3490*/  @P3 ISETP.GE.AND P1, PT, R182, c[0x0][0x1d4], PT ;  /* 0x00007500b6003a0c */ /* 0x000fe20003f26270 */
[----:B------:R-:W1:Y:S04]  /*34a0*/  SHFL.IDX PT, R0, R7, RZ, 0x181f ;  /* 0x00181fff07007589 */ /* 0x000e6800000e0000 */
[----:B------:R-:W-:Y:S04]  /*34b0*/  SHFL.IDX PT, R22, R8, 0x1, 0x181f ;  /* 0x00381f0008167f89 */ /* 0x000fe800000e0000 */
[----:B------:R2:W-:Y:S01]  /*34c0*/  @P0 LDGSTS.E.BYPASS.LTC128B.128 [R179+0xa100], [R4.64], !P2 ;  /* 0x0a10000004b30fae */ /* 0x0005e2000d101d48 */
[----:B------:R-:W-:-:S02]  /*34d0*/  @P3 ISETP.GE.AND P2, PT, R191, c[0x0][0x1d4], PT ;  /* 0x00007500bf003a0c */ /* 0x000fc40003f46270 */
[C---:B------:R-:W-:Y:S01]  /*34e0*/  @P3 LEA R6, P0, R191.reuse, R10, 0x1 ;  /* 0x0000000abf063211 */ /* 0x040fe200078008ff */
[----:B------:R3:W-:Y:S04]  /*34f0*/  @P3 LDGSTS.E.BYPASS.LTC128B.128 [R179+0x7100], [R2.64], !P1 ;  /* 0x0710000002b33fae */ /* 0x0007e8000c901d48 */
[----:B---3--:R3:W-:Y:S04]  /*3500*/  SHFL.IDX PT, R3, R7, 0x1, 0x181f ;  /* 0x00381f0007037f89 */ /* 0x0087e800000e0000 */
[----:B------:R-:W4:Y:S01]  /*3510*/  SHFL.IDX PT, R2, R8, RZ, 0x181f ;  /* 0x00181fff08027589 */ /* 0x000f2200000e0000 */
[----:B---3--:R-:W-:-:S02]  /*3520*/  @P3 LEA.HI.X R7, R191, R11, R16, 0x1, P0 ;  /* 0x0000000bbf073211 */ /* 0x008fc400000f0c10 */
[----:B--2---:R-:W-:-:S03]  /*3530*/  @P3 LEA R4, P0, R192, R10, 0x1 ;  /* 0x0000000ac0043211 */ /* 0x004fc600078008ff */
[----:B------:R2:W-:Y:S01]  /*3540*/  @P3 LDGSTS.E.BYPASS.LTC128B.128 [R179+0x9100], [R6.64], !P2 ;  /* 0x0910000006b33fae */ /* 0x0005e2000d101d48 */
[----:B------:R-:W-:-:S05]  /*3550*/  @P3 LEA.HI.X R5, R192, R11, R15, 0x1, P0 ;  /* 0x0000000bc0053211 */ /* 0x000fca00000f0c0f */
[----:B------:R2:W-:Y:S04]  /*3560*/  @P3 LDGSTS.E.BYPASS.LTC128B.128 [R179+0xb100], [R4.64], !P4 ;  /* 0x0b10000004b33fae */ /* 0x0005e8000e101d48 */
[----:B------:R-:W0:Y:S01]  /*3570*/  LDGDEPBAR ;  /* 0x00000000000079af */ /* 0x000e220000000000 */
[----:B------:R-:W-:Y:S02]  /*3580*/  R2P PR, R197, 0x6 ;  /* 0x00000006c5007804 */ /* 0x000fe40000000000 */
[CC--:B-1----:R-:W-:Y:S02]  /*3590*/  IADD3 R14, P0, R0.reuse, R99.reuse, RZ ;  /* 0x00000063000e7210 */ /* 0x0c2fe40007f1e0ff */
[C---:B------:R-:W-:Y:S02]  /*35a0*/  IADD3 R12, P4, R0.reuse, R100, RZ ;  /* 0x00000064000c7210 */ /* 0x040fe40007f9e0ff */
[----:B------:R-:W-:Y:S01]  /*35b0*/  IADD3 R16, P3, R0, R98, RZ ;  /* 0x0000006200107210 */ /* 0x000fe20007f7e0ff */
[C-C-:B----4-:R-:W-:Y:S01]  /*35c0*/  IMAD.X R15, R2.reuse, 0x1, R94.reuse, P0 ;  /* 0x00000001020f7824 */ /* 0x150fe200000e065e */
[----:B------:R-:W-:Y:S01]  /*35d0*/  IADD3 R20, P0, R3, R99, RZ ;  /* 0x0000006303147210 */ /* 0x000fe20007f1e0ff */
[----:B------:R-:W-:Y:S01]  /*35e0*/  IMAD.X R13, R2, 0x1, R95, P4 ;  /* 0x00000001020d7824 */ /* 0x000fe200020e065f */
[----:B------:R-:W-:Y:S01]  /*35f0*/  ISETP.GE.AND P4, PT, R182, c[0x0][0x1d4], PT ;  /* 0x00007500b6007a0c */ /* 0x000fe20003f86270 */
[----:B------:R-:W-:Y:S01]  /*3600*/  IMAD.X R17, R2, 0x1, R93, P3 ;  /* 0x0000000102117824 */ /* 0x000fe200018e065d */
[----:B------:R-:W-:Y:S01]  /*3610*/  ISETP.GE.AND P3, PT, R191, c[0x0][0x1d4], PT ;  /* 0x00007500bf007a0c */ /* 0x000fe20003f66270 */
[----:B------:R-:W-:Y:S01]  /*3620*/  IMAD.X R21, R22, 0x1, R94, P0 ;  /* 0x0000000116157824 */ /* 0x000fe200000e065e */
[----:B------:R-:W-:Y:S01]  /*3630*/  ISETP.LT.OR P0, PT, R23, 0x1, P4 ;  /* 0x000000011700780c */ /* 0x000fe20002701670 */
[----:B------:R-:W-:Y:S01]  /*3640*/  IMAD.MOV.U32 R0, RZ, RZ, 0x40 ;  /* 0x00000040ff007424 */ /* 0x000fe200078e00ff */
[----:B------:R-:W-:-:S02]  /*3650*/  @P1 IADD3 R164, R165, -0x20, RZ ;  /* 0xffffffe0a5a41810 */ /* 0x000fc40007ffe0ff */
[----:B------:R-:W-:Y:S02]  /*3660*/  IADD3 R18, P1, R3, R98, RZ ;  /* 0x0000006203127210 */ /* 0x000fe40007f3e0ff */
[----:B------:R-:W-:Y:S02]  /*3670*/  ISETP.LT.OR P4, PT, R23, 0x21, P4 ;  /* 0x000000211700780c */ /* 0x000fe40002781670 */
[----:B------:R-:W-:Y:S01]  /*3680*/  SEL R0, R0, 0xffffffc0, !P2 ;  /* 0xffffffc000007807 */ /* 0x000fe20005000000 */
[----:B------:R-:W-:-:S04]  /*3690*/  DEPBAR.LE SB0, 0x1 ;  /* 0x000080400000791a */ /* 0x000fc80000000000 */
[----:B------:R-:W-:-:S04]  /*36a0*/  DEPBAR.LE SB0, 0x0 ;  /* 0x000080000000791a */ /* 0x000fc80000000000 */
[----:B------:R-:W-:Y:S01]  /*36b0*/  BAR.SYNC.DEFER_BLOCKING 0x0 ;  /* 0x0000000000007b1d */ /* 0x000fe20000010000 */
[----:B------:R-:W-:Y:S01]  /*36c0*/  IMAD.X R19, R22, 0x1, R93, P1 ;  /* 0x0000000116137824 */ /* 0x000fe200008e065d */
[----:B------:R-:W-:Y:S01]  /*36d0*/  ISETP.GE.AND P1, PT, R192, c[0x0][0x1d4], PT ;  /* 0x00007500c0007a0c */ /* 0x000fe20003f26270 */
[----:B------:R-:W-:Y:S01]  /*36e0*/  IMAD.IADD R167, R165, 0x1, R0 ;  /* 0x00000001a5a77824 */ /* 0x000fe200078e0200 */
[----:B------:R-:W-:Y:S02]  /*36f0*/  ISETP.GT.AND P5, PT, R196, 0x3f, PT ;  /* 0x0000003fc400780c */ /* 0x000fe40003fa4270 */
[----:B--2---:R-:W-:Y:S04]  /*3700*/  LDSM.16.M88.4 R4, [R173] ;  /* 0x00000000ad04783b */ /* 0x004fe80000000200 */
[----:B------:R-:W1:Y:S04]  /*3710*/  LDSM.16.M88.4 R32, [R165+0x800] ;  /* 0x00080000a520783b */ /* 0x000e680000000200 */
[----:B------:R-:W-:Y:S04]  /*3720*/  LDSM.16.M88.4 R40, [R165+0x1000] ;  /* 0x00100000a528783b */ /* 0x000fe80000000200 */
[----:B------:R-:W2:Y:S04]  /*3730*/  LDSM.16.M88.4 R28, [R165] ;  /* 0x00000000a51c783b */ /* 0x000ea80000000200 */
[----:B------:R-:W3:Y:S04]  /*3740*/  LDSM.16.M88.4 R52, [R165+0x1800] ;  /* 0x00180000a534783b */ /* 0x000ee80000000200 */
[----:B------:R-:W-:Y:S04]  /*3750*/  LDSM.16.M88.4 R8, [R174] ;  /* 0x00000000ae08783b */ /* 0x000fe80000000200 */
[----:B------:R-:W-:Y:S04]  /*3760*/  LDSM.16.M88.4 R48, [R164] ;  /* 0x00000000a430783b */ /* 0x000fe80000000200 */
[----:B------:R-:W4:Y:S04]  /*3770*/  LDSM.16.M88.4 R44, [R164+0x800] ;  /* 0x00080000a42c783b */ /* 0x000f280000000200 */
[----:B------:R-:W5:Y:S04]  /*3780*/  LDSM.16.M88.4 R60, [R164+0x1000] ;  /* 0x00100000a43c783b */ /* 0x000f680000000200 */
        /* <DEDUP_REMOVED lines=8> */
[----:B--2---:R-:W-:Y:S02]  /*3810*/  HMMA.16816.F32 R36, R4, R28, RZ ;  /* 0x0000001c0424723c */ /* 0x004fe400000018ff */
[----:B------:R1:W-:Y:S01]  /*3820*/  LDGSTS.E.BYPASS.LTC128B.128 [R179+0x2100], [R14.64], !P0 ;  /* 0x021000000eb37fae */ /* 0x0003e2000c101d48 */
[----:B------:R-:W-:-:S05]  /*3830*/  ISETP.LT.OR P0, PT, R23, 0x1, P1 ;  /* 0x000000011700780c */ /* 0x000fca0000f01670 */
[C---:B------:R-:W-:Y:S08]  /*3840*/  HMMA.16816.F32 R28, R4.reuse, R30, RZ ;  /* 0x0000001e041c723c */ /* 0x040ff000000018ff */
[----:B------:R1:W-:Y:S01]  /*3850*/  LDGSTS.E.BYPASS.LTC128B.128 [R179+0x4100], [R12.64], !P0 ;  /* 0x041000000cb37fae */ /* 0x0003e2000c101d48 */
[----:B------:R-:W-:Y:S01]  /*3860*/  IADD3 R2, P0, R3, R100, RZ ;  /* 0x0000006403027210 */ /* 0x000fe20007f1e0ff */
[C---:B---3--:R-:W-:Y:S02]  /*3870*/  HMMA.16816.F32 R56, R4.reuse, R52, RZ ;  /* 0x000000340438723c */ /* 0x048fe400000018ff */
[----:B------:R2:W-:Y:S02]  /*3880*/  LDGSTS.E.BYPASS.LTC128B.128 [R179+0x1100], [R18.64], !P4 ;  /* 0x0110000012b37fae */ /* 0x0005e4000e101d48 */
[----:B------:R-:W-:Y:S01]  /*3890*/  IMAD.X R3, R22, 0x1, R95, P0 ;  /* 0x0000000116037824 */ /* 0x000fe200000e065f */
[----:B------:R-:W-:Y:S01]  /*38a0*/  ISETP.LT.OR P0, PT, R23, 0x21, P1 ;  /* 0x000000211700780c */ /* 0x000fe20000f01670 */
[----:B------:R3:W-:Y:S02]  /*38b0*/  LDGSTS.E.BYPASS.LTC128B.128 [R179+0x3100], [R20.64], !P3 ;  /* 0x0310000014b37fae */ /* 0x0007e4000d901d48 */
[----:B------:R-:W-:Y:S08]  /*38c0*/  HMMA.16816.F32 R52, R4, R54, RZ ;  /* 0x000000360434723c */ /* 0x000ff000000018ff */
[----:B----4-:R-:W-:Y:S02]  /*38d0*/  HMMA.16816.F32 R64, R8, R44, R24 ;  /* 0x0000002c0840723c */ /* 0x010fe40000001818 */
[----:B------:R4:W-:Y:S01]  /*38e0*/  LDGSTS.E.BYPASS.LTC128B.128 [R179+0x5100], [R2.64], !P0 ;  /* 0x0510000002b37fae */ /* 0x0009e2000c101d48 */
[----:B------:R-:W-:-:S03]  /*38f0*/  ISETP.GT.AND P0, PT, R97, R193, PT ;  /* 0x000000c16100720c */ /* 0x000fc60003f04270 */
[----:B------:R-:W-:Y:S02]  /*3900*/  LDSM.16.M88.4 R24, [R167] ;  /* 0x00000000a718783b */ /* 0x000fe40000000200 */
[----:B------:R-:W-:Y:S02]  /*3910*/  HMMA.16816.F32 R72, R8, R48, R36 ;  /* 0x000000300848723c */ /* 0x000fe40000001824 */
[----:B------:R-:W-:Y:S04]  /*3920*/  LDSM.16.M88.4 R84, [R165+0x3800] ;  /* 0x00380000a554783b */ /* 0x000fe80000000200 */
[----:B--2---:R-:W-:Y:S02]  /*3930*/  LDSM.16.M88.4 R16, [R167+0x1000] ;  /* 0x00100000a710783b */ /* 0x004fe40000000200 */
[C---:B-1----:R-:W-:Y:S02]  /*3940*/  HMMA.16816.F32 R12, R4.reuse, R34, RZ ;  /* 0x00000022040c723c */ /* 0x042fe400000018ff */
[----:B---3--:R-:W-:Y:S04]  /*3950*/  LDSM.16.M88.4 R20, [R167+0x800] ;  /* 0x00080000a714783b */ /* 0x008fe80000000200 */
[----:B------:R-:W0:Y:S02]  /*3960*/  LDGDEPBAR ;  /* 0x00000000000079af */ /* 0x000e240000000000 */
[----:B------:R-:W-:Y:S01]  /*3970*/  HMMA.16816.F32 R32, R4, R40, RZ ;  /* 0x000000280420723c */ /* 0x000fe200000018ff */
[----:B----4-:R-:W-:-:S07]  /*3980*/  IADD3 R2, R164, 0x4000, RZ ;  /* 0x00004000a4027810 */ /* 0x010fce0007ffe0ff */
[----:B------:R-:W-:Y:S01]  /*3990*/  HMMA.16816.F32 R40, R4, R42, RZ ;  /* 0x0000002a0428723c */ /* 0x000fe200000018ff */
[----:B------:R-:W1:Y:S01]  /*39a0*/  LDSM.16.M88.4 R4, [R176] ;  /* 0x00000000b004783b */ /* 0x000e620000000200 */
[----:B------:R-:W-:-:S05]  /*39b0*/  IMAD.IADD R166, R2, 0x1, R0 ;  /* 0x0000000102a67824 */ /* 0x000fca00078e0200 */
[----:B------:R-:W-:Y:S01]  /*39c0*/  LDSM.16.M88.4 R80, [R166+-0x3000] ;  /* 0xffd00000a650783b */ /* 0x000fe20000000200 */
[C---:B------:R-:W-:Y:S03]  /*39d0*/  HMMA.16816.F32 R44, R8.reuse, R46, R12 ;  /* 0x0000002e082c723c */ /* 0x040fe6000000180c */
[----:B------:R-:W-:Y:S05]  /*39e0*/  LDSM.16.M88.4 R88, [R166+-0x2800] ;  /* 0xffd80000a658783b */ /* 0x000fea0000000200 */
[C---:B------:R-:W-:Y:S08]  /*39f0*/  HMMA.16816.F32 R68, R8.reuse, R50, R28 ;  /* 0x000000320844723c */ /* 0x040ff0000000181c */
[C---:B-----5:R-:W-:Y:S01]  /*3a00*/  HMMA.16816.F32 R12, R8.reuse, R62, R40 ;  /* 0x0000003e080c723c */ /* 0x060fe20000001828 */
[----:B------:R-:W2:Y:S07]  /*3a10*/  LDSM.16.M88.4 R40, [R167+0x1800] ;  /* 0x00180000a728783b */ /* 0x000eae0000000200 */
[C---:B------:R-:W-:Y:S01]  /*3a20*/  HMMA.16816.F32 R36, R8.reuse, R60, R32 ;  /* 0x0000003c0824723c */ /* 0x040fe20000001820 */
[----:B------:R-:W-:Y:S07]  /*3a30*/  LDSM.16.M88.4 R60, [R166+-0x4000] ;  /* 0xffc00000a63c783b */ /* 0x000fee0000000200 */
[C---:B------:R-:W-:Y:S08]  /*3a40*/  HMMA.16816.F32 R32, R8.reuse, R76, R56 ;  /* 0x0000004c0820723c */ /* 0x040ff00000001838 */
[----:B------:R-:W-:Y:S01]  /*3a50*/  HMMA.16816.F32 R28, R8, R78, R52 ;  /* 0x0000004e081c723c */ /* 0x000fe20000001834 */
[----:B------:R-:W3:Y:S04]  /*3a60*/  LDSM.16.M88.4 R8, [R175] ;  /* 0x00000000af08783b */ /* 0x000ee80000000200 */
[----:B------:R-:W4:Y:S03]  /*3a70*/  LDSM.16.M88.4 R76, [R166+-0x3800] ;  /* 0xffc80000a64c783b */ /* 0x000f260000000200 */
[C---:B-1----:R-:W-:Y:S01]  /*3a80*/  HMMA.16816.F32 R48, R4.reuse, R24, R72 ;  /* 0x000000180430723c */ /* 0x042fe20000001848 */
[----:B------:R-:W-:Y:S07]  /*3a90*/  LDSM.16.M88.4 R72, [R164+0x3000] ;  /* 0x00300000a448783b */ /* 0x000fee0000000200 */
[C---:B------:R-:W-:Y:S01]  /*3aa0*/  HMMA.16816.F32 R52, R4.reuse, R26, R68 ;  /* 0x0000001a0434723c */ /* 0x040fe20000001844 */
[----:B------:R-:W-:Y:S07]  /*3ab0*/  LDSM.16.M88.4 R68, [R165+0x3000] ;  /* 0x00300000a544783b */ /* 0x000fee0000000200 */
[C---:B------:R-:W-:Y:S01]  /*3ac0*/  HMMA.16816.F32 R56, R4.reuse, R20, R64 ;  /* 0x000000140438723c */ /* 0x040fe20000001840 */
[----:B------:R-:W-:Y:S07]  /*3ad0*/  LDSM.16.M88.4 R64, [R165+0x2800] ;  /* 0x00280000a540783b */ /* 0x000fee0000000200 */
[C---:B------:R-:W-:Y:S08]  /*3ae0*/  HMMA.16816.F32 R44, R4.reuse, R22, R44 ;  /* 0x00000016042c723c */ /* 0x040ff0000000182c */
[C---:B------:R-:W-:Y:S08]  /*3af0*/  HMMA.16816.F32 R36, R4.reuse, R16, R36 ;  /* 0x000000100424723c */ /* 0x040ff00000001824 */
[C---:B------:R-:W-:Y:S08]  /*3b00*/  HMMA.16816.F32 R20, R4.reuse, R18, R12 ;  /* 0x000000120414723c */ /* 0x040ff0000000180c */
[C---:B--2---:R-:W-:Y:S08]  /*3b10*/  HMMA.16816.F32 R16, R4.reuse, R40, R32 ;  /* 0x000000280410723c */ /* 0x044ff00000001820 */
[----:B------:R-:W-:Y:S01]  /*3b20*/  HMMA.16816.F32 R12, R4, R42, R28 ;  /* 0x0000002a040c723c */ /* 0x000fe2000000181c */
[----:B------:R-:W-:Y:S04]  /*3b30*/  LDSM.16.M88.4 R4, [R173+0x4000] ;  /* 0x00400000ad04783b */ /* 0x000fe80000000200 */
[----:B------:R-:W1:Y:S03]  /*3b40*/  LDSM.16.M88.4 R28, [R165+0x2000] ;  /* 0x00200000a51c783b */ /* 0x000e660000000200 */
[C---:B---3--:R-:W-:Y:S01]  /*3b50*/  HMMA.16816.F32 R24, R8.reuse, R60, R48 ;  /* 0x0000003c0818723c */ /* 0x048fe20000001830 */
[----:B------:R-:W-:Y:S07]  /*3b60*/  LDSM.16.M88.4 R48, [R164+0x2000] ;  /* 0x00200000a430783b */ /* 0x000fee0000000200 */
[C---:B------:R-:W-:Y:S01]  /*3b70*/  HMMA.16816.F32 R32, R8.reuse, R62, R52 ;  /* 0x0000003e0820723c */ /* 0x040fe20000001834 */
[----:B------:R-:W-:Y:S07]  /*3b80*/  LDSM.16.M88.4 R60, [R164+0x2800] ;  /* 0x00280000a43c783b */ /* 0x000fee0000000200 */
[C---:B----4-:R-:W-:Y:S01]  /*3b90*/  HMMA.16816.F32 R40, R8.reuse, R76, R56 ;  /* 0x0000004c0828723c */ /* 0x050fe20000001838 */
[----:B------:R-:W-:Y:S07]  /*3ba0*/  LDSM.16.M88.4 R56, [R167+0x2800] ;  /* 0x00280000a738783b */ /* 0x000fee0000000200 */
[C---:B------:R-:W-:Y:S01]  /*3bb0*/  HMMA.16816.F32 R44, R8.reuse, R78, R44 ;  /* 0x0000004e082c723c */ /* 0x040fe2000000182c */
[----:B------:R-:W-:Y:S07]  /*3bc0*/  LDSM.16.M88.4 R76, [R167+0x3800] ;  /* 0x00380000a74c783b */ /* 0x000fee0000000200 */
[C---:B------:R-:W-:Y:S08]  /*3bd0*/  HMMA.16816.F32 R52, R8.reuse, R80, R36 ;  /* 0x000000500834723c */ /* 0x040ff00000001824 */
[C---:B------:R-:W-:Y:S01]  /*3be0*/  HMMA.16816.F32 R36, R8.reuse, R82, R20 ;  /* 0x000000520824723c */ /* 0x040fe20000001814 */
[----:B------:R-:W-:Y:S07]  /*3bf0*/  LDSM.16.M88.4 R80, [R164+0x3800] ;  /* 0x00380000a450783b */ /* 0x000fee0000000200 */
[C---:B------:R-:W-:Y:S08]  /*3c00*/  HMMA.16816.F32 R16, R8.reuse, R88, R16 ;  /* 0x000000580810723c */ /* 0x040ff00000001810 */
[----:B------:R-:W-:Y:S01]  /*3c10*/  HMMA.16816.F32 R12, R8, R90, R12 ;  /* 0x0000005a080c723c */ /* 0x000fe2000000180c */
[----:B------:R-:W2:Y:S07]  /*3c20*/  LDSM.16.M88.4 R8, [R174+0x4000] ;  /* 0x00400000ae08783b */ /* 0x000eae0000000200 */
[C---:B-1----:R-:W-:Y:S08]  /*3c30*/  HMMA.16816.F32 R20, R4.reuse, R28, R24 ;  /* 0x0000001c0414723c */ /* 0x042ff00000001818 */
[C---:B------:R-:W-:Y:S08]  /*3c40*/  HMMA.16816.F32 R28, R4.reuse, R30, R32 ;  /* 0x0000001e041c723c */ /* 0x040ff00000001820 */
[C---:B------:R-:W-:Y:S01]  /*3c50*/  HMMA.16816.F32 R32, R4.reuse, R64, R40 ;  /* 0x000000400420723c */ /* 0x040fe20000001828 */
[----:B------:R-:W-:Y:S07]  /*3c60*/  LDSM.16.M88.4 R40, [R167+0x2000] ;  /* 0x00200000a728783b */ /* 0x000fee0000000200 */
[C---:B------:R-:W-:Y:S01]  /*3c70*/  HMMA.16816.F32 R44, R4.reuse, R66, R44 ;  /* 0x00000042042c723c */ /* 0x040fe2000000182c */
[----:B------:R-:W-:Y:S07]  /*3c80*/  LDSM.16.M88.4 R64, [R166+-0x1800] ;  /* 0xffe80000a640783b */ /* 0x000fee0000000200 */
[C---:B------:R-:W-:Y:S08]  /*3c90*/  HMMA.16816.F32 R52, R4.reuse, R68, R52 ;  /* 0x000000440434723c */ /* 0x040ff00000001834 */
[C---:B------:R-:W-:Y:S01]  /*3ca0*/  HMMA.16816.F32 R36, R4.reuse, R70, R36 ;  /* 0x000000460424723c */ /* 0x040fe20000001824 */
[----:B------:R-:W-:Y:S07]  /*3cb0*/  LDSM.16.M88.4 R68, [R167+0x3000] ;  /* 0x00300000a744783b */ /* 0x000fee0000000200 */
[C---:B------:R-:W-:Y:S08]  /*3cc0*/  HMMA.16816.F32 R24, R4.reuse, R84, R16 ;  /* 0x000000540418723c */ /* 0x040ff00000001810 */
[----:B------:R-:W-:Y:S01]  /*3cd0*/  HMMA.16816.F32 R12, R4, R86, R12 ;  /* 0x00000056040c723c */ /* 0x000fe2000000180c */
[----:B------:R-:W1:Y:S04]  /*3ce0*/  LDSM.16.M88.4 R4, [R176+0x4000] ;  /* 0x00400000b004783b */ /* 0x000e680000000200 */
[----:B------:R-:W-:Y:S03]  /*3cf0*/  LDSM.16.M88.4 R84, [R166+-0x800] ;  /* 0xfff80000a654783b */ /* 0x000fe60000000200 */
[C---:B--2---:R-:W-:Y:S08]  /*3d00*/  HMMA.16816.F32 R20, R8.reuse, R48, R20 ;  /* 0x000000300814723c */ /* 0x044ff00000001814 */
[C---:B------:R-:W-:Y:S01]  /*3d10*/  HMMA.16816.F32 R16, R8.reuse, R50, R28 ;  /* 0x000000320810723c */ /* 0x040fe2000000181c */
[----:B------:R-:W-:Y:S07]  /*3d20*/  LDSM.16.M88.4 R48, [R166+-0x2000] ;  /* 0xffe00000a630783b */ /* 0x000fee0000000200 */
[C---:B------:R-:W-:Y:S08]  /*3d30*/  HMMA.16816.F32 R32, R8.reuse, R60, R32 ;  /* 0x0000003c0820723c */ /* 0x040ff00000001820 */
[C---:B------:R-:W-:Y:S01]  /*3d40*/  HMMA.16816.F32 R44, R8.reuse, R62, R44 ;  /* 0x0000003e082c723c */ /* 0x040fe2000000182c */
[----:B------:R-:W-:Y:S07]  /*3d50*/  LDSM.16.M88.4 R60, [R165+0x4000] ;  /* 0x00400000a53c783b */ /* 0x000fee0000000200 */
[C---:B------:R-:W-:Y:S08]  /*3d60*/  HMMA.16816.F32 R52, R8.reuse, R72, R52 ;  /* 0x000000480834723c */ /* 0x040ff00000001834 */
[C---:B------:R-:W-:Y:S01]  /*3d70*/  HMMA.16816.F32 R28, R8.reuse, R74, R36 ;  /* 0x0000004a081c723c */ /* 0x040fe20000001824 */
[----:B------:R-:W-:Y:S07]  /*3d80*/  LDSM.16.M88.4 R72, [R166+-0x1000] ;  /* 0xfff00000a648783b */ /* 0x000fee0000000200 */
[C---:B------:R-:W-:Y:S08]  /*3d90*/  HMMA.16816.F32 R24, R8.reuse, R80, R24 ;  /* 0x000000500818723c */ /* 0x040ff00000001818 */
[----:B------:R-:W-:Y:S01]  /*3da0*/  HMMA.16816.F32 R12, R8, R82, R12 ;  /* 0x00000052080c723c */ /* 0x000fe2000000180c */
[----:B------:R-:W2:Y:S04]  /*3db0*/  LDSM.16.M88.4 R8, [R175+0x4000] ;  /* 0x00400000af08783b */ /* 0x000ea80000000200 */
[----:B------:R-:W-:Y:S03]  /*3dc0*/  LDSM.16.M88.4 R80, [R165+0x5800] ;  /* 0x00580000a550783b */ /* 0x000fe60000000200 */
[C---:B-1----:R-:W-:Y:S08]  /*3dd0*/  HMMA.16816.F32 R20, R4.reuse, R40, R20 ;  /* 0x000000280414723c */ /* 0x042ff00000001814 */
[C---:B------:R-:W-:Y:S08]  /*3de0*/  HMMA.16816.F32 R16, R4.reuse, R42, R16 ;  /* 0x0000002a0410723c */ /* 0x040ff00000001810 */
[C---:B------:R-:W-:Y:S08]  /*3df0*/  HMMA.16816.F32 R32, R4.reuse, R56, R32 ;  /* 0x000000380420723c */ /* 0x040ff00000001820 */
[C---:B------:R-:W-:Y:S01]  /*3e00*/  HMMA.16816.F32 R44, R4.reuse, R58, R44 ;  /* 0x0000003a042c723c */ /* 0x040fe2000000182c */
[----:B------:R-:W-:Y:S07]  /*3e10*/  LDSM.16.M88.4 R56, [R164+0x4000] ;  /* 0x00400000a438783b */ /* 0x000fee0000000200 */
[C---:B------:R-:W-:Y:S08]  /*3e20*/  HMMA.16816.F32 R52, R4.reuse, R68, R52 ;  /* 0x000000440434723c */ /* 0x040ff00000001834 */
[C---:B------:R-:W-:Y:S01]  /*3e30*/  HMMA.16816.F32 R40, R4.reuse, R70, R28 ;  /* 0x000000460428723c */ /* 0x040fe2000000181c */
[----:B------:R-:W-:Y:S07]  /*3e40*/  LDSM.16.M88.4 R68, [R165+0x4800] ;  /* 0x00480000a544783b */ /* 0x000fee0000000200 */
[C---:B------:R-:W-:Y:S08]  /*3e50*/  HMMA.16816.F32 R36, R4.reuse, R76, R24 ;  /* 0x0000004c0424723c */ /* 0x040ff00000001818 */
[----:B------:R-:W-:Y:S01]  /*3e60*/  HMMA.16816.F32 R12, R4, R78, R12 ;  /* 0x0000004e040c723c */ /* 0x000fe2000000180c */
[----:B------:R-:W1:Y:S04]  /*3e70*/  LDSM.16.M88.4 R4, [R173+0x8000] ;  /* 0x00800000ad04783b */ /* 0x000e680000000200 */
[----:B------:R-:W3:Y:S03]  /*3e80*/  LDSM.16.M88.4 R76, [R165+0x5000] ;  /* 0x00500000a54c783b */ /* 0x000ee60000000200 */
[C---:B--2---:R-:W-:Y:S08]  /*3e90*/  HMMA.16816.F32 R28, R8.reuse, R48, R20 ;  /* 0x00000030081c723c */ /* 0x044ff00000001814 */
        /* <DEDUP_REMOVED lines=9> */
[----:B------:R-:W2:Y:S04]  /*3f30*/  LDSM.16.M88.4 R12, [R174+0x8000] ;  /* 0x00800000ae0c783b */ /* 0x000ea80000000200 */
[----:B------:R-:W4:Y:S03]  /*3f40*/  LDSM.16.M88.4 R84, [R164+0x5800] ;  /* 0x00580000a454783b */ /* 0x000f260000000200 */
[C---:B-1----:R-:W-:Y:S08]  /*3f50*/  HMMA.16816.F32 R40, R4.reuse, R60, R28 ;  /* 0x0000003c0428723c */ /* 0x042ff0000000181c */
[C---:B------:R-:W-:Y:S08]  /*3f60*/  HMMA.16816.F32 R32, R4.reuse, R68, R20 ;  /* 0x000000440420723c */ /* 0x040ff00000001814 */
[C---:B------:R-:W-:Y:S01]  /*3f70*/  HMMA.16816.F32 R36, R4.reuse, R62, R24 ;  /* 0x0000003e0424723c */ /* 0x040fe20000001818 */
[----:B------:R-:W-:Y:S07]  /*3f80*/  LDSM.16.M88.4 R60, [R167+0x4000] ;  /* 0x00400000a73c783b */ /* 0x000fee0000000200 */
[C---:B------:R-:W-:Y:S01]  /*3f90*/  HMMA.16816.F32 R28, R4.reuse, R70, R16 ;  /* 0x00000046041c723c */ /* 0x040fe20000001810 */
[----:B------:R-:W-:Y:S07]  /*3fa0*/  LDSM.16.M88.4 R68, [R167+0x4800] ;  /* 0x00480000a744783b */ /* 0x000fee0000000200 */
[C---:B---3--:R-:W-:Y:S01]  /*3fb0*/  HMMA.16816.F32 R24, R4.reuse, R76, R52 ;  /* 0x0000004c0418723c */ /* 0x048fe20000001834 */
[----:B------:R-:W-:Y:S07]  /*3fc0*/  LDSM.16.M88.4 R52, [R166+0x800] ;  /* 0x00080000a634783b */ /* 0x000fee0000000200 */
[C---:B------:R-:W-:Y:S01]  /*3fd0*/  HMMA.16816.F32 R20, R4.reuse, R78, R48 ;  /* 0x0000004e0414723c */ /* 0x040fe20000001830 */
[----:B------:R-:W-:Y:S04]  /*3fe0*/  LDSM.16.M88.4 R76, [R167+0x5000] ;  /* 0x00500000a74c783b */ /* 0x000fe80000000200 */
[----:B------:R-:W-:Y:S03]  /*3ff0*/  LDSM.16.M88.4 R48, [R166+0x1000] ;  /* 0x00100000a630783b */ /* 0x000fe60000000200 */
[C---:B------:R-:W-:Y:S01]  /*4000*/  HMMA.16816.F32 R16, R4.reuse, R80, R44 ;  /* 0x000000500410723c */ /* 0x040fe2000000182c */
[----:B------:R-:W-:Y:S07]  /*4010*/  LDSM.16.M88.4 R44, [R166+0x1800] ;  /* 0x00180000a62c783b */ /* 0x000fee0000000200 */
[----:B------:R-:W-:Y:S01]  /*4020*/  HMMA.16816.F32 R4, R4, R82, R8 ;  /* 0x000000520404723c */ /* 0x000fe20000001808 */
[----:B------:R-:W1:Y:S04]  /*4030*/  LDSM.16.M88.4 R8, [R176+0x8000] ;  /* 0x00800000b008783b */ /* 0x000e680000000200 */
[----:B------:R-:W3:Y:S03]  /*4040*/  LDSM.16.M88.4 R80, [R167+0x5800] ;  /* 0x00580000a750783b */ /* 0x000ee60000000200 */
[C---:B--2---:R-:W-:Y:S08]  /*4050*/  HMMA.16816.F32 R32, R12.reuse, R64, R32 ;  /* 0x000000400c20723c */ /* 0x044ff00000001820 */
[C---:B------:R-:W-:Y:S08]  /*4060*/  HMMA.16816.F32 R28, R12.reuse, R66, R28 ;  /* 0x000000420c1c723c */ /* 0x040ff0000000181c */
[C---:B------:R-:W-:Y:S08]  /*4070*/  HMMA.16816.F32 R24, R12.reuse, R72, R24 ;  /* 0x000000480c18723c */ /* 0x040ff00000001818 */
[C---:B------:R-:W-:Y:S08]  /*4080*/  HMMA.16816.F32 R40, R12.reuse, R56, R40 ;  /* 0x000000380c28723c */ /* 0x040ff00000001828 */
[C---:B------:R-:W-:Y:S01]  /*4090*/  HMMA.16816.F32 R36, R12.reuse, R58, R36 ;  /* 0x0000003a0c24723c */ /* 0x040fe20000001824 */
[----:B------:R-:W-:Y:S07]  /*40a0*/  LDSM.16.M88.4 R56, [R166] ;  /* 0x00000000a638783b */ /* 0x000fee0000000200 */
[C---:B------:R-:W-:Y:S08]  /*40b0*/  HMMA.16816.F32 R20, R12.reuse, R74, R20 ;  /* 0x0000004a0c14723c */ /* 0x040ff00000001814 */
[C---:B----4-:R-:W-:Y:S08]  /*40c0*/  HMMA.16816.F32 R16, R12.reuse, R84, R16 ;  /* 0x000000540c10723c */ /* 0x050ff00000001810 */
[----:B------:R-:W-:Y:S01]  /*40d0*/  HMMA.16816.F32 R12, R12, R86, R4 ;  /* 0x000000560c0c723c */ /* 0x000fe20000001804 */
[----:B------:R-:W2:Y:S01]  /*40e0*/  LDSM.16.M88.4 R4, [R175+0x8000] ;  /* 0x00800000af04783b */ /* 0x000ea20000000200 */
[----:B------:R-:W-:-:S06]  /*40f0*/  DEPBAR.LE SB0, 0x0 ;  /* 0x000080000000791a */ /* 0x000fcc0000000000 */
[C---:B-1----:R-:W-:Y:S08]  /*4100*/  HMMA.16816.F32 R32, R8.reuse, R68, R32 ;  /* 0x000000440820723c */ /* 0x042ff00000001820 */
[C---:B------:R-:W-:Y:S08]  /*4110*/  HMMA.16816.F32 R28, R8.reuse, R70, R28 ;  /* 0x00000046081c723c */ /* 0x040ff0000000181c */
[C---:B------:R-:W-:Y:S08]  /*4120*/  HMMA.16816.F32 R24, R8.reuse, R76, R24 ;  /* 0x0000004c0818723c */ /* 0x040ff00000001818 */
[C---:B------:R-:W-:Y:S08]  /*4130*/  HMMA.16816.F32 R40, R8.reuse, R60, R40 ;  /* 0x0000003c0828723c */ /* 0x040ff00000001828 */
[C---:B------:R-:W-:Y:S08]  /*4140*/  HMMA.16816.F32 R36, R8.reuse, R62, R36 ;  /* 0x0000003e0824723c */ /* 0x040ff00000001824 */
[C---:B------:R-:W-:Y:S08]  /*4150*/  HMMA.16816.F32 R20, R8.reuse, R78, R20 ;  /* 0x0000004e0814723c */ /* 0x040ff00000001814 */
[C---:B---3--:R-:W-:Y:S08]  /*4160*/  HMMA.16816.F32 R16, R8.reuse, R80, R16 ;  /* 0x000000500810723c */ /* 0x048ff00000001810 */
[----:B------:R-:W-:Y:S08]  /*4170*/  HMMA.16816.F32 R8, R8, R82, R12 ;  /* 0x000000520808723c */ /* 0x000ff0000000180c */
[C---:B--2---:R-:W-:Y:S08]  /*4180*/  HMMA.16816.F32 R32, R4.reuse, R52, R32 ;  /* 0x000000340420723c */ /* 0x044ff00000001820 */
        /* <DEDUP_REMOVED lines=10> */
[----:B------:R-:W-:Y:S01]  /*4230*/  IADD3 R2, R196, R92, R200 ;  /* 0x0000005cc4027210 */ /* 0x000fe20007ffe0c8 */
[----:B------:R-:W-:-:S03]  /*4240*/  IMAD.MOV.U32 R180, RZ, RZ, RZ ;  /* 0x000000ffffb47224 */ /* 0x000fc600078e00ff */
[----:B------:R-:W-:-:S05]  /*4250*/  IADD3 R2, R2, -0x40, RZ ;  /* 0xffffffc002027810 */ /* 0x000fca0007ffe0ff */
        /* <DEDUP_REMOVED lines=25> */
.L_x_632:
[----:B------:R-:W-:Y:S05]  /*43f0*/  BRA.DIV ~URZ, `(.L_x_485) ;  /* 0x000117f27f007947 */ /* 0x000fea000b800000 */
[----:B------:R-:W3:Y:S01]  /*4400*/  SHFL.IDX PT, R0, R12, RZ, 0x181f ;  /* 0x00181fff0c007589 */ /* 0x000ee200000e0000 */
[----:B------:R-:W-:-:S04]  /*4410*/  ISETP.GE.AND P2, PT, R182, c[0x0][0x1d4], PT ;  /* 0x00007500b6007a0c */ /* 0x000fc80003f46270 */
[----:B------:R-:W-:Y:S02]  /*4420*/  SEL R11, RZ, 0x10, P2 ;  /* 0x00000010ff0b7807 */ /* 0x000fe40001000000 */
[C---:B---3--:R-:W-:Y:S02]  /*4430*/  IADD3 R6, P0, R0.reuse, R98, RZ ;  /* 0x0000006200067210 */ /* 0x048fe40007f1e0ff */
[----:B------:R-:W-:-:S03]  /*4440*/  IADD3 R2, P1, R0, R99, RZ ;  /* 0x0000006300027210 */ /* 0x000fc60007f3e0ff */
[----:B--2---:R-:W-:Y:S01]  /*4450*/  IMAD.X R7, R4, 0x1, R93, P0 ;  /* 0x0000000104077824 */ /* 0x004fe200000e065d */
[----:B------:R-:W-:Y:S01]  /*4460*/  IADD3 R8, P0, R0, R100, RZ ;  /* 0x0000006400087210 */ /* 0x000fe20007f1e0ff */
[C---:B------:R-:W-:Y:S01]  /*4470*/  IMAD.X R3, R4.reuse, 0x1, R94, P1 ;  /* 0x0000000104037824 */ /* 0x040fe200008e065e */
[----:B------:R-:W-:Y:S01]  /*4480*/  ISETP.GE.AND P1, PT, R191, c[0x0][0x1d4], PT ;  /* 0x00007500bf007a0c */ /* 0x000fe20003f26270 */
[----:B------:R-:W2:Y:S02]  /*4490*/  SHFL.IDX PT, R0, R12, 0x1, 0x181f ;  /* 0x00381f000c007f89 */ /* 0x000ea400000e0000 */
[----:B------:R-:W-:Y:S01]  /*44a0*/  IMAD.X R9, R4, 0x1, R95, P0 ;  /* 0x0000000104097824 */ /* 0x000fe200000e065f */
[----:B------:R-:W-:Y:S01]  /*44b0*/  ISETP.GE.AND P0, PT, R192, c[0x0][0x1d4], PT ;  /* 0x00007500c0007a0c */ /* 0x000fe20003f06270 */
[----:B------:R-:W-:Y:S01]  /*44c0*/  @!PT LDS RZ, [RZ] ;  /* 0x00000000fffff984 */ /* 0x000fe20000000800 */
[----:B------:R3:W-:Y:S01]  /*44d0*/  LDGSTS.E.BYPASS.LTC128B.128 [R179+0x6100], [R6.64], !P2 ;  /* 0x0610000006b37fae */ /* 0x0007e2000d101d48 */
[----:B------:R-:W-:-:S03]  /*44e0*/  SEL R10, RZ, 0x10, P1 ;  /* 0x00000010ff0a7807 */ /* 0x000fc60000800000 */
[----:B------:R4:W1:Y:S04]  /*44f0*/  SHFL.IDX PT, R4, R5, 0x1, 0x181f ;  /* 0x00381f0005047f89 */ /* 0x00086800000e0000 */
[----:B------:R3:W-:Y:S04]  /*4500*/  LDGSTS.E.BYPASS.LTC128B.128 [R179+0x8100], [R2.64], !P1 ;  /* 0x0810000002b37fae */ /* 0x0007e8000c901d48 */
[----:B------:R3:W-:Y:S01]  /*4510*/  LDGSTS.E.BYPASS.LTC128B.128 [R179+0xa100], [R8.64], !P0 ;  /* 0x0a10000008b37fae */ /* 0x0007e2000c101d48 */
[----:B-1--4-:R-:W-:-:S03]  /*4520*/  SEL R5, RZ, 0x10, P0 ;  /* 0x00000010ff057807 */ /* 0x012fc60000000000 */
.L_x_633:
[----:B--23--:R-:W-:Y:S02]  /*4530*/  IADD3 R2, -R11, 0x10, RZ ;  /* 0x000000100b027810 */ /* 0x00cfe40007ffe1ff */
[----:B------:R-:W-:-:S02]  /*4540*/  IADD3 R3, -R10, 0x10, RZ ;  /* 0x000000100a037810 */ /* 0x000fc40007ffe1ff */
[----:B------:R-:W-:Y:S02]  /*4550*/  LOP3.LUT R2, R2, 0xf, RZ, 0xc0, !PT ;  /* 0x0000000f02027812 */ /* 0x000fe400078ec0ff */
[----:B------:R-:W-:Y:S02]  /*4560*/  ISETP.NE.U32.AND P2, PT, R11, RZ, PT ;  /* 0x000000ff0b00720c */ /* 0x000fe40003f45070 */
[----:B------:R-:W-:Y:S02]  /*4570*/  IADD3 R8, P1, P0, R2, R0, R98 ;  /* 0x0000000002087210 */ /* 0x000fe4000783e062 */
[----:B------:R-:W-:Y:S02]  /*4580*/  LOP3.LUT R2, R3, 0xf, RZ, 0xc0, !PT ;  /* 0x0000000f03027812 */ /* 0x000fe400078ec0ff */
[----:B------:R-:W-:Y:S02]  /*4590*/  IADD3 R3, -R5, 0x10, RZ ;  /* 0x0000001005037810 */ /* 0x000fe40007ffe1ff */
[----:B------:R-:W-:-:S02]  /*45a0*/  IADD3.X R9, RZ, R4, R93, P1, P0 ;  /* 0x00000004ff097210 */ /* 0x000fc40000fe045d */
[----:B------:R-:W-:Y:S02]  /*45b0*/  IADD3 R6, P1, P0, R2, R0, R99 ;  /* 0x0000000002067210 */ /* 0x000fe4000783e063 */
[----:B------:R-:W-:Y:S01]  /*45c0*/  LOP3.LUT R2, R3, 0xf, RZ, 0xc0, !PT ;  /* 0x0000000f03027812 */ /* 0x000fe200078ec0ff */
[----:B------:R-:W-:Y:S01]  /*45d0*/  @!PT LDS RZ, [RZ] ;  /* 0x00000000fffff984 */ /* 0x000fe20000000800 */
[----:B------:R-:W-:Y:S01]  /*45e0*/  @!PT LDS RZ, [RZ] ;  /* 0x00000000fffff984 */ /* 0x000fe20000000800 */
[----:B------:R-:W-:Y:S01]  /*45f0*/  @!PT LDS RZ, [RZ] ;  /* 0x00000000fffff984 */ /* 0x000fe20000000800 */
[----:B------:R1:W-:Y:S01]  /*4600*/  LDGSTS.E.BYPASS.LTC128B.128.ZFILL [R179+0x7100], [R8.64], P2 ;  /* 0x0710000008b37fae */ /* 0x0003e20009141d48 */
[----:B------:R-:W-:Y:S02]  /*4610*/  IADD3.X R7, RZ, R4, R94, P1, P0 ;  /* 0x00000004ff077210 */ /* 0x000fe40000fe045e */
[----:B------:R-:W-:-:S04]  /*4620*/  IADD3 R2, P1, P0, R2, R0, R100 ;  /* 0x0000000002027210 */ /* 0x000fc8000783e064 */
[----:B------:R-:W-:Y:S02]  /*4630*/  IADD3.X R3, RZ, R4, R95, P1, P0 ;  /* 0x00000004ff037210 */ /* 0x000fe40000fe045f */
[----:B------:R-:W-:Y:S02]  /*4640*/  ISETP.NE.U32.AND P1, PT, R10, RZ, PT ;  /* 0x000000ff0a00720c */ /* 0x000fe40003f25070 */
[----:B------:R-:W-:-:S11]  /*4650*/  ISETP.NE.U32.AND P0, PT, R5, RZ, PT ;  /* 0x000000ff0500720c */ /* 0x000fd60003f05070 */
[----:B------:R1:W-:Y:S04]  /*4660*/  LDGSTS.E.BYPASS.LTC128B.128.ZFILL [R179+0x9100], [R6.64], P1 ;  /* 0x0910000006b37fae */ /* 0x0003e80008941d48 */
[----:B------:R1:W-:Y:S02]  /*4670*/  LDGSTS.E.BYPASS.LTC128B.128.ZFILL [R179+0xb100], [R2.64], P0 ;  /* 0x0b10000002b37fae */ /* 0x0003e40008141d48 */
.L_x_483:
[----:B------:R-:W-:Y:S05]  /*4680*/  BSYNC B0 ;  /* 0x0000000000007941 */ /* 0x000fea0003800000 */
.L_x_482:
[----:B------:R-:W-:Y:S01]  /*4690*/  IMAD.MOV.U32 R0, RZ, RZ, c[0x0][0x2c4] ;  /* 0x0000b100ff007624 */ /* 0x000fe200078e00ff */
[----:B------:R-:W-:Y:S01]  /*46a0*/  ULDC UR4, c[0x0][0x324] ;  /* 0x0000c90000047ab9 */ /* 0x000fe20000000800 */
[----:B-1----:R-:W-:Y:S01]  /*46b0*/  IADD3 R2, R194, 0x1, -R92 ;  /* 0x00000001c2027810 */ /* 0x002fe20007ffe85c */
[----:B------:R-:W-:Y:S01]  /*46c0*/  ULOP3.LUT UR4, URZ, UR4, URZ, 0x33, !UPT ;  /* 0x000000043f047292 */ /* 0x000fe2000f8e333f */
[----:B------:R-:W0:Y:S01]  /*46d0*/  LDGDEPBAR ;  /* 0x00000000000079af */ /* 0x000e220000000000 */
[----:B------:R-:W-:Y:S01]  /*46e0*/  ISETP.NE.AND P0, PT, R0, 0x1, PT ;  /* 0x000000010000780c */ /* 0x000fe20003f05270 */
[----:B------:R-:W-:-:S02]  /*46f0*/  IMAD.IADD R0, R211, 0x1, R210 ;  /* 0x00000001d3007824 */ /* 0x000fc400078e02d2 */
[----:B------:R-:W-:Y:S02]  /*4700*/  IMAD.IADD R8, R96, 0x1, -R198 ;  /* 0x0000000160087824 */ /* 0x000fe400078e0ac6 */
[----:B------:R-:W-:-:S08]  /*4710*/  IMAD.MOV.U32 R4, RZ, RZ, R0 ;  /* 0x000000ffff047224 */ /* 0x000fd000078e0000 */
[----:B------:R-:W-:Y:S01]  /*4720*/  @P0 IMAD.HI.U32 R3, R0, c[0x0][0x2c8], RZ ;  /* 0x0000b20000030a27 */ /* 0x000fe200078e00ff */
[----:B------:R-:W-:-:S04]  /*4730*/  IADD3 R0, -R195, R2, -R198 ;  /* 0x00000002c3007210 */ /* 0x000fc80007ffe9c6 */
[C---:B------:R-:W-:Y:S02]  /*4740*/  IADD3 R7, R0.reuse, UR4, RZ ;  /* 0x0000000400077c10 */ /* 0x040fe4000fffe0ff */
[----:B------:R-:W-:Y:S02]  /*4750*/  @P0 SHF.R.U32.HI R4, RZ, c[0x0][0x2cc], R3 ;  /* 0x0000b300ff040a19 */ /* 0x000fe40000011603 */
[----:B------:R-:W-:Y:S01]  /*4760*/  IADD3 R6, R0, c[0x0][0x328], RZ ;  /* 0x0000ca0000067a10 */ /* 0x000fe20007ffe0ff */
[----:B------:R-:W-:Y:S05]  /*4770*/  BRA.DIV ~URZ, `(.L_x_486) ;  /* 0x000116b27f007947 */ /* 0x000fea000b800000 */
[----:B------:R1:W2:Y:S02]  /*4780*/  SHFL.IDX PT, R3, R4, RZ, 0x1c1f ;  /* 0x001c1fff04037589 */ /* 0x0002a400000e0000 */
.L_x_634:
[----:B------:R-:W-:Y:S01]  /*4790*/  IMAD.MOV.U32 R0, RZ, RZ, c[0x0][0x32c] ;  /* 0x0000cb00ff007624 */ /* 0x000fe200078e00ff */
[----:B--2---:R-:W-:-:S04]  /*47a0*/  IADD3 R2, R6, R3, RZ ;  /* 0x0000000306027210 */ /* 0x004fc80007ffe0ff */
[----:B------:R-:W-:Y:S01]  /*47b0*/  ISETP.GE.AND P0, PT, R0, 0x1, PT ;  /* 0x000000010000780c */ /* 0x000fe20003f06270 */
[----:B------:R-:W-:Y:S01]  /*47c0*/  IMAD.IADD R0, R7, 0x1, R3 ;  /* 0x0000000107007824 */ /* 0x000fe200078e0203 */
[----:B------:R-:W-:-:S11]  /*47d0*/  IMNMX R2, R8, R2, PT ;  /* 0x0000000208027217 */ /* 0x000fd60003800200 */
[----:B------:R-:W-:Y:S05]  /*47e0*/  @!P0 BRA `(.L_x_487) ;  /* 0x0000015000008947 */ /* 0x000fea0003800000 */
[----:B------:R-:W-:Y:S01]  /*47f0*/  IADD3 R3, -R195, R194, R3 ;  /* 0x000000c2c3037210 */ /* 0x000fe20007ffe103 */
[----:B------:R-:W-:Y:S03]  /*4800*/  BSSY B0, `(.L_x_488) ;  /* 0x000000e000007945 */ /* 0x000fe60003800000 */
[----:B------:R-:W-:-:S13]  /*4810*/  ISETP.GT.AND P0, PT, R3, -0x1, PT ;  /* 0xffffffff0300780c */ /* 0x000fda0003f04270 */
[----:B------:R-:W-:Y:S05]  /*4820*/  @P0 BRA `(.L_x_489) ;  /* 0x0000007000000947 */ /* 0x000fea0003800000 */
[----:B------:R-:W-:Y:S01]  /*4830*/  IMAD.MOV.U32 R5, RZ, RZ, 0x1 ;  /* 0x00000001ff057424 */ /* 0x000fe200078e00ff */
[----:B------:R-:W-:-:S04]  /*4840*/  LOP3.LUT R3, RZ, R3, RZ, 0x33, !PT ;  /* 0x00000003ff037212 */ /* 0x000fc800078e33ff */
[----:B------:R-:W-:-:S13]  /*4850*/  ISETP.NE.AND P0, PT, R5, c[0x0][0x32c], PT ;  /* 0x0000cb0005007a0c */ /* 0x000fda0003f05270 */
[----:B------:R-:W-:-:S05]  /*4860*/  @P0 IMAD.HI.U32 R5, R3, c[0x0][0x330], RZ ;  /* 0x0000cc0003050a27 */ /* 0x000fca00078e00ff */
[----:B------:R-:W-:-:S04]  /*4870*/  @P0 SHF.R.U32.HI R3, RZ, c[0x0][0x334], R5 ;  /* 0x0000cd00ff030a19 */ /* 0x000fc80000011605 */
[----:B------:R-:W-:Y:S01]  /*4880*/  LOP3.LUT R3, RZ, R3, RZ, 0x33, !PT ;  /* 0x00000003ff037212 */ /* 0x000fe200078e33ff */
[----:B------:R-:W-:Y:S05]  /*4890*/  BRA `(.L_x_490) ;  /* 0x0000004000007947 */ /* 0x000fea0003800000 */
.L_x_489:
[----:B------:R-:W-:-:S04]  /*48a0*/  MOV R5, 0x1 ;  /* 0x0000000100057802 */ /* 0x000fc80000000f00 */
[----:B------:R-:W-:-:S13]  /*48b0*/  ISETP.NE.AND P0, PT, R5, c[0x0][0x32c], PT ;  /* 0x0000cb0005007a0c */ /* 0x000fda0003f05270 */
[----:B------:R-:W-:-:S05]  /*48c0*/  @P0 IMAD.HI.U32 R5, R3, c[0x0][0x330], RZ ;  /* 0x0000cc0003050a27 */ /* 0x000fca00078e00ff */
[----:B------:R-:W-:Y:S02]  /*48d0*/  @P0 SHF.R.U32.HI R3, RZ, c[0x0][0x334], R5 ;  /* 0x0000cd00ff030a19 */ /* 0x000fe40000011605 */
.L_x_490:
[----:B------:R-:W-:Y:S05]  /*48e0*/  BSYNC B0 ;  /* 0x0000000000007941 */ /* 0x000fea0003800000 */
.L_x_488:
[----:B------:R-:W-:-:S04]  /*48f0*/  IMAD R3, R3, c[0x0][0x32c], -R92 ;  /* 0x0000cb0003037a24 */ /* 0x000fc800078e0a5c */
[----:B------:R-:W-:-:S05]  /*4900*/  IMAD.IADD R3, R3, 0x1, -R198 ;  /* 0x0000000103037824 */ /* 0x000fca00078e0ac6 */
[----:B------:R-:W-:Y:S02]  /*4910*/  IADD3 R5, R3, c[0x0][0x32c], RZ ;  /* 0x0000cb0003057a10 */ /* 0x000fe40007ffe0ff */
[----:B------:R-:W-:Y:S02]  /*4920*/  IMNMX R0, R0, R3, !PT ;  /* 0x0000000300007217 */ /* 0x000fe40007800200 */
[----:B------:R-:W-:Y:S02]  /*4930*/  IMNMX R2, R2, R5, PT ;  /* 0x0000000502027217 */ /* 0x000fe40003800200 */
.L_x_487:
[----:B------:R-:W-:-:S04]  /*4940*/  ISETP.GT.AND P1, PT, R178, RZ, PT ;  /* 0x000000ffb200720c */ /* 0x000fc80003f24270 */
[C---:B------:R-:W-:Y:S02]  /*4950*/  ISETP.GT.AND P2, PT, R0.reuse, RZ, P1 ;  /* 0x000000ff0000720c */ /* 0x040fe40000f44270 */
[----:B------:R-:W-:Y:S02]  /*4960*/  ISETP.GT.AND P0, PT, R0, 0x1, P1 ;  /* 0x000000010000780c */ /* 0x000fe40000f04270 */
[C---:B------:R-:W-:Y:S02]  /*4970*/  ISETP.LT.OR P2, PT, R2.reuse, 0x1, P2 ;  /* 0x000000010200780c */ /* 0x040fe40001741670 */
[----:B------:R-:W-:Y:S02]  /*4980*/  ISETP.LT.OR P0, PT, R2, 0x2, P0 ;  /* 0x000000020200780c */ /* 0x000fe40000701670 */
[----:B------:R-:W-:Y:S02]  /*4990*/  FSEL R9, R40, -INF , !P2 ;  /* 0xff80000028097808 */ /* 0x000fe40005000000 */
[----:B------:R-:W-:-:S02]  /*49a0*/  FSEL R11, R41, -INF , !P0 ;  /* 0xff800000290b7808 */ /* 0x000fc40004000000 */
[C---:B------:R-:W-:Y:S02]  /*49b0*/  ISETP.GT.AND P2, PT, R0.reuse, 0x8, P1 ;  /* 0x000000080000780c */ /* 0x040fe40000f44270 */
        /* <DEDUP_REMOVED lines=40> */
[----:B------:R-:W-:Y:S01]  /*4c40*/  FSEL R112, R45, -INF , !P0 ;  /* 0xff8000002d707808 */ /* 0x000fe20004000000 */
[----:B------:R-:W-:Y:S06]  /*4c50*/  BRA.DIV ~URZ, `(.L_x_491) ;  /* 0x000112427f007947 */ /* 0x000fec000b800000 */
[----:B------:R2:W3:Y:S02]  /*4c60*/  SHFL.IDX PT, R3, R4, 0x1, 0x1c1f ;  /* 0x003c1f0004037f89 */ /* 0x0004e400000e0000 */
.L_x_635:
[----:B------:R-:W-:Y:S01]  /*4c70*/  IMAD.MOV.U32 R0, RZ, RZ, c[0x0][0x32c] ;  /* 0x0000cb00ff007624 */ /* 0x000fe200078e00ff */
[----:B---3--:R-:W-:-:S04]  /*4c80*/  IADD3 R2, R6, R3, RZ ;  /* 0x0000000306027210 */ /* 0x008fc80007ffe0ff */
        /* <DEDUP_REMOVED lines=8> */
[----:B-12---:R-:W-:Y:S01]  /*4d10*/  IMAD.MOV.U32 R4, RZ, RZ, 0x1 ;  /* 0x00000001ff047424 */ /* 0x006fe200078e00ff */
[----:B------:R-:W-:-:S04]  /*4d20*/  LOP3.LUT R3, RZ, R3, RZ, 0x33, !PT ;  /* 0x00000003ff037212 */ /* 0x000fc800078e33ff */
[----:B------:R-:W-:-:S13]  /*4d30*/  ISETP.NE.AND P0, PT, R4, c[0x0][0x32c], PT ;  /* 0x0000cb0004007a0c */ /* 0x000fda0003f05270 */
[----:B------:R-:W-:-:S05]  /*4d40*/  @P0 IMAD.HI.U32 R4, R3, c[0x0][0x330], RZ ;  /* 0x0000cc0003040a27 */ /* 0x000fca00078e00ff */
[----:B------:R-:W-:-:S04]  /*4d50*/  @P0 SHF.R.U32.HI R3, RZ, c[0x0][0x334], R4 ;  /* 0x0000cd00ff030a19 */ /* 0x000fc80000011604 */
[----:B------:R-:W-:Y:S01]  /*4d60*/  LOP3.LUT R3, RZ, R3, RZ, 0x33, !PT ;  /* 0x00000003ff037212 */ /* 0x000fe200078e33ff */
[----:B------:R-:W-:Y:S05]  /*4d70*/  BRA `(.L_x_495) ;  /* 0x0000004000007947 */ /* 0x000fea0003800000 */
.L_x_494:
[----:B-12---:R-:W-:-:S04]  /*4d80*/  MOV R4, 0x1 ;  /* 0x0000000100047802 */ /* 0x006fc80000000f00 */
[----:B------:R-:W-:-:S13]  /*4d90*/  ISETP.NE.AND P0, PT, R4, c[0x0][0x32c], PT ;  /* 0x0000cb0004007a0c */ /* 0x000fda0003f05270 */
[----:B------:R-:W-:-:S05]  /*4da0*/  @P0 IMAD.HI.U32 R4, R3, c[0x0][0x330], RZ ;  /* 0x0000cc0003040a27 */ /* 0x000fca00078e00ff */
[----:B------:R-:W-:Y:S02]  /*4db0*/  @P0 SHF.R.U32.HI R3, RZ, c[0x0][0x334], R4 ;  /* 0x0000cd00ff030a19 */ /* 0x000fe40000011604 */
.L_x_495:
[----:B------:R-:W-:Y:S05]  /*4dc0*/  BSYNC B0 ;  /* 0x0000000000007941 */ /* 0x000fea0003800000 */
.L_x_493:
[----:B------:R-:W-:-:S04]  /*4dd0*/  IMAD R3, R3, c[0x0][0x32c], -R92 ;  /* 0x0000cb0003037a24 */ /* 0x000fc800078e0a5c */
[----:B------:R-:W-:-:S05]  /*4de0*/  IMAD.IADD R3, R3, 0x1, -R198 ;  /* 0x0000000103037824 */ /* 0x000fca00078e0ac6 */
[----:B------:R-:W-:Y:S02]  /*4df0*/  IADD3 R4, R3, c[0x0][0x32c], RZ ;  /* 0x0000cb0003047a10 */ /* 0x000fe40007ffe0ff */
[----:B------:R-:W-:Y:S02]  /*4e00*/  IMNMX R0, R0, R3, !PT ;  /* 0x0000000300007217 */ /* 0x000fe40007800200 */
[----:B------:R-:W-:Y:S02]  /*4e10*/  IMNMX R2, R2, R4, PT ;  /* 0x0000000402027217 */ /* 0x000fe40003800200 */
.L_x_492:
[C---:B------:R-:W-:Y:S02]  /*4e20*/  ISETP.GT.AND P0, PT, R0.reuse, 0x1, P1 ;  /* 0x000000010000780c */ /* 0x040fe40000f04270 */
[----:B------:R-:W-:Y:S02]  /*4e30*/  ISETP.GT.AND P2, PT, R0, 0x8, P1 ;  /* 0x000000080000780c */ /* 0x000fe40000f44270 */
[C---:B------:R-:W-:Y:S02]  /*4e40*/  ISETP.LT.OR P0, PT, R2.reuse, 0x2, P0 ;  /* 0x000000020200780c */ /* 0x040fe40000701670 */
[----:B------:R-:W-:-:S02]  /*4e50*/  ISETP.LT.OR P2, PT, R2, 0x9, P2 ;  /* 0x000000090200780c */ /* 0x000fc40001741670 */
[----:B------:R-:W-:Y:S02]  /*4e60*/  FSEL R7, R43, -INF , !P0 ;  /* 0xff8000002b077808 */ /* 0x000fe40004000000 */
[----:B------:R-:W-:Y:S02]  /*4e70*/  ISETP.GT.AND P0, PT, R0, 0x9, P1 ;  /* 0x000000090000780c */ /* 0x000fe40000f04270 */
[----:B------:R-:W-:Y:S02]  /*4e80*/  FSEL R8, R38, -INF , !P2 ;  /* 0xff80000026087808 */ /* 0x000fe40005000000 */
[----:B------:R-:W-:Y:S02]  /*4e90*/  ISETP.LT.OR P0, PT, R2, 0xa, P0 ;  /* 0x0000000a0200780c */ /* 0x000fe40000701670 */
[----:B------:R-:W-:Y:S02]  /*4ea0*/  FMNMX.FTZ R3, R9, R11, !PT ;  /* 0x0000000b09037209 */ /* 0x000fe40007810000 */
[----:B------:R-:W-:-:S02]  /*4eb0*/  FSEL R10, R39, -INF , !P0 ;  /* 0xff800000270a7808 */ /* 0x000fc40004000000 */
[C---:B------:R-:W-:Y:S02]  /*4ec0*/  ISETP.GT.AND P0, PT, R0.reuse, 0x11, P1 ;  /* 0x000000110000780c */ /* 0x040fe40000f04270 */
[----:B------:R-:W-:Y:S02]  /*4ed0*/  ISETP.GT.AND P3, PT, R0, 0x10, P1 ;  /* 0x000000100000780c */ /* 0x000fe40000f64270 */
[----:B------:R-:W-:Y:S02]  /*4ee0*/  ISETP.LT.OR P2, PT, R2, 0x12, P0 ;  /* 0x000000120200780c */ /* 0x000fe40000741670 */
[C---:B------:R-:W-:Y:S02]  /*4ef0*/  ISETP.GT.AND P0, PT, R0.reuse, 0x18, P1 ;  /* 0x000000180000780c */ /* 0x040fe40000f04270 */
[----:B------:R-:W-:Y:S02]  /*4f00*/  FSEL R14, R35, -INF , !P2 ;  /* 0xff800000230e7808 */ /* 0x000fe40005000000 */
[----:B------:R-:W-:-:S02]  /*4f10*/  ISETP.GT.AND P2, PT, R0, RZ, P1 ;  /* 0x000000ff0000720c */ /* 0x000fc40000f44270 */
[C---:B------:R-:W-:Y:S02]  /*4f20*/  ISETP.LT.OR P0, PT, R2.reuse, 0x19, P0 ;  /* 0x000000190200780c */ /* 0x040fe40000701670 */
[----:B------:R-:W-:Y:S02]  /*4f30*/  ISETP.LT.OR P2, PT, R2, 0x1, P2 ;  /* 0x000000010200780c */ /* 0x000fe40001741670 */
[----:B------:R-:W-:Y:S02]  /*4f40*/  FMNMX.FTZ R3, R12, R3, !PT ;  /* 0x000000030c037209 */ /* 0x000fe40007810000 */
[----:B------:R-:W-:Y:S02]  /*4f50*/  FSEL R6, R42, -INF , !P2 ;  /* 0xff8000002a067808 */ /* 0x000fe40005000000 */
[----:B------:R-:W-:Y:S02]  /*4f60*/  ISETP.LT.OR P3, PT, R2, 0x11, P3 ;  /* 0x000000110200780c */ /* 0x000fe40001f61670 */
[----:B-12---:R-:W-:-:S02]  /*4f70*/  FMNMX.FTZ R4, R6, R7, !PT ;  /* 0x0000000706047209 */ /* 0x006fc40007810000 */
[----:B------:R-:W-:Y:S02]  /*4f80*/  FSEL R17, R54, -INF , !P0 ;  /* 0xff80000036117808 */ /* 0x000fe40004000000 */
[----:B------:R-:W-:Y:S02]  /*4f90*/  FMNMX.FTZ R4, R8, R4, !PT ;  /* 0x0000000408047209 */ /* 0x000fe40007810000 */
[----:B------:R-:W-:Y:S02]  /*4fa0*/  ISETP.GT.AND P0, PT, R0, 0x19, P1 ;  /* 0x000000190000780c */ /* 0x000fe40000f04270 */
[----:B------:R-:W-:Y:S02]  /*4fb0*/  FMNMX.FTZ R3, R15, R3, !PT ;  /* 0x000000030f037209 */ /* 0x000fe40007810000 */
[----:B------:R-:W-:Y:S02]  /*4fc0*/  FSEL R13, R34, -INF , !P3 ;  /* 0xff800000220d7808 */ /* 0x000fe40005800000 */
[----:B------:R-:W-:-:S02]  /*4fd0*/  FMNMX.FTZ R4, R10, R4, !PT ;  /* 0x000000040a047209 */ /* 0x000fc40007810000 */
[----:B------:R-:W-:Y:S02]  /*4fe0*/  ISETP.LT.OR P0, PT, R2, 0x1a, P0 ;  /* 0x0000001a0200780c */ /* 0x000fe40000701670 */
[----:B------:R-:W-:Y:S02]  /*4ff0*/  FMNMX.FTZ R3, R16, R3, !PT ;  /* 0x0000000310037209 */ /* 0x000fe40007810000 */
[----:B------:R-:W-:Y:S02]  /*5000*/  FMNMX.FTZ R4, R13, R4, !PT ;  /* 0x000000040d047209 */ /* 0x000fe40007810000 */
[----:B------:R-:W-:Y:S02]  /*5010*/  FSEL R24, R55, -INF , !P0 ;  /* 0xff80000037187808 */ /* 0x000fe40004000000 */
[C---:B------:R-:W-:Y:S02]  /*5020*/  ISETP.GT.AND P2, PT, R0.reuse, 0x20, P1 ;  /* 0x000000200000780c */ /* 0x040fe40000f44270 */
[----:B------:R-:W-:-:S02]  /*5030*/  ISETP.GT.AND P0, PT, R0, 0x21, P1 ;  /* 0x000000210000780c */ /* 0x000fc40000f04270 */
[----:B------:R-:W-:Y:S02]  /*5040*/  FMNMX.FTZ R3, R18, R3, !PT ;  /* 0x0000000312037209 */ /* 0x000fe40007810000 */
[----:B------:R-:W-:Y:S02]  /*5050*/  FMNMX.FTZ R4, R14, R4, !PT ;  /* 0x000000040e047209 */ /* 0x000fe40007810000 */
[C---:B------:R-:W-:Y:S02]  /*5060*/  ISETP.LT.OR P2, PT, R2.reuse, 0x21, P2 ;  /* 0x000000210200780c */ /* 0x040fe40001741670 */
[----:B------:R-:W-:Y:S02]  /*5070*/  ISETP.LT.OR P0, PT, R2, 0x22, P0 ;  /* 0x000000220200780c */ /* 0x000fe40000701670 */
[----:B------:R-:W-:Y:S02]  /*5080*/  FMNMX.FTZ R3, R19, R3, !PT ;  /* 0x0000000313037209 */ /* 0x000fe40007810000 */
[----:B------:R-:W-:-:S02]  /*5090*/  FMNMX.FTZ R4, R17, R4, !PT ;  /* 0x0000000411047209 */ /* 0x000fc40007810000 */
[----:B------:R-:W-:Y:S02]  /*50a0*/  FSEL R79, R30, -INF , !P2 ;  /* 0xff8000001e4f7808 */ /* 0x000fe40005000000 */
[----:B------:R-:W-:Y:S02]  /*50b0*/  FSEL R78, R31, -INF , !P0 ;  /* 0xff8000001f4e7808 */ /* 0x000fe40004000000 */
[C---:B------:R-:W-:Y:S02]  /*50c0*/  ISETP.GT.AND P2, PT, R0.reuse, 0x28, P1 ;  /* 0x000000280000780c */ /* 0x040fe40000f44270 */
[----:B------:R-:W-:Y:S02]  /*50d0*/  ISETP.GT.AND P0, PT, R0, 0x29, P1 ;  /* 0x000000290000780c */ /* 0x000fe40000f04270 */
[----:B------:R-:W-:Y:S02]  /*50e0*/  FMNMX.FTZ R3, R20, R3, !PT ;  /* 0x0000000314037209 */ /* 0x000fe40007810000 */
[----:B------:R-:W-:-:S02]  /*50f0*/  FMNMX.FTZ R4, R24, R4, !PT ;  /* 0x0000000418047209 */ /* 0x000fc40007810000 */
[C---:B------:R-:W-:Y:S02]  /*5100*/  ISETP.LT.OR P3, PT, R2.reuse, 0x29, P2 ;  /* 0x000000290200780c */ /* 0x040fe40001761670 */
[----:B------:R-:W-:Y:S02]  /*5110*/  ISETP.LT.OR P2, PT, R2, 0x2a, P0 ;  /* 0x0000002a0200780c */ /* 0x000fe40000741670 */
[----:B------:R-:W-:Y:S02]  /*5120*/  FMNMX.FTZ R3, R107, R3, !PT ;  /* 0x000000036b037209 */ /* 0x000fe40007810000 */
[----:B------:R-:W-:Y:S02]  /*5130*/  ISETP.GT.AND P0, PT, R0, 0x30, P1 ;  /* 0x000000300000780c */ /* 0x000fe40000f04270 */
[----:B------:R-:W-:Y:S02]  /*5140*/  FMNMX.FTZ R4, R79, R4, !PT ;  /* 0x000000044f047209 */ /* 0x000fe40007810000 */
[----:B------:R-:W-:-:S02]  /*5150*/  FSEL R76, R51, -INF , !P2 ;  /* 0xff800000334c7808 */ /* 0x000fc40005000000 */
[----:B------:R-:W-:Y:S02]  /*5160*/  FMNMX.FTZ R3, R106, R3, !PT ;  /* 0x000000036a037209 */ /* 0x000fe40007810000 */
[----:B------:R-:W-:Y:S02]  /*5170*/  FSEL R77, R50, -INF , !P3 ;  /* 0xff800000324d7808 */ /* 0x000fe40005800000 */
[----:B------:R-:W-:Y:S02]  /*5180*/  ISETP.LT.OR P2, PT, R2, 0x31, P0 ;  /* 0x000000310200780c */ /* 0x000fe40000741670 */
[----:B------:R-:W-:Y:S02]  /*5190*/  FMNMX.FTZ R4, R78, R4, !PT ;  /* 0x000000044e047209 */ /* 0x000fe40007810000 */
[----:B------:R-:W-:Y:S02]  /*51a0*/  ISETP.GT.AND P0, PT, R0, 0x31, P1 ;  /* 0x000000310000780c */ /* 0x000fe40000f04270 */
[----:B------:R-:W-:-:S02]  /*51b0*/  FMNMX.FTZ R3, R105, R3, !PT ;  /* 0x0000000369037209 */ /* 0x000fc40007810000 */
[----:B------:R-:W-:Y:S02]  /*51c0*/  FSEL R157, R26, -INF , !P2 ;  /* 0xff8000001a9d7808 */ /* 0x000fe40005000000 */
[----:B------:R-:W-:Y:S02]  /*51d0*/  FMNMX.FTZ R4, R77, R4, !PT ;  /* 0x000000044d047209 */ /* 0x000fe40007810000 */
[----:B------:R-:W-:Y:S02]  /*51e0*/  ISETP.LT.OR P2, PT, R2, 0x32, P0 ;  /* 0x000000320200780c */ /* 0x000fe40000741670 */
[C---:B------:R-:W-:Y:S02]  /*51f0*/  ISETP.GT.AND P3, PT, R0.reuse, 0x38, P1 ;  /* 0x000000380000780c */ /* 0x040fe40000f64270 */
[----:B------:R-:W-:Y:S02]  /*5200*/  ISETP.GT.AND P0, PT, R0, 0x39, P1 ;  /* 0x000000390000780c */ /* 0x000fe40000f04270 */
[----:B------:R-:W-:-:S02]  /*5210*/  FMNMX.FTZ R0, R104, R3, !PT ;  /* 0x0000000368007209 */ /* 0x000fc40007810000 */
[----:B------:R-:W-:Y:S02]  /*5220*/  FMNMX.FTZ R3, R76, R4, !PT ;  /* 0x000000044c037209 */ /* 0x000fe40007810000 */
[----:B------:R-:W-:Y:S02]  /*5230*/  FSEL R156, R27, -INF , !P2 ;  /* 0xff8000001b9c7808 */ /* 0x000fe40005000000 */
[C---:B------:R-:W-:Y:S02]  /*5240*/  ISETP.LT.OR P1, PT, R2.reuse, 0x39, P3 ;  /* 0x000000390200780c */ /* 0x040fe40001f21670 */
[----:B------:R-:W-:Y:S02]  /*5250*/  FMNMX.FTZ R0, R115, R0, !PT ;  /* 0x0000000073007209 */ /* 0x000fe40007810000 */
[----:B------:R-:W-:Y:S02]  /*5260*/  FMNMX.FTZ R3, R157, R3, !PT ;  /* 0x000000039d037209 */ /* 0x000fe40007810000 */
[----:B------:R-:W-:-:S02]  /*5270*/  ISETP.LT.OR P0, PT, R2, 0x3a, P0 ;  /* 0x0000003a0200780c */ /* 0x000fc40000701670 */
[----:B------:R-:W-:Y:S02]  /*5280*/  FSEL R131, R46, -INF , !P1 ;  /* 0xff8000002e837808 */ /* 0x000fe40004800000 */
[----:B------:R-:W-:Y:S02]  /*5290*/  FMNMX.FTZ R0, R114, R0, !PT ;  /* 0x0000000072007209 */ /* 0x000fe40007810000 */
[----:B------:R-:W-:Y:S02]  /*52a0*/  FMNMX.FTZ R2, R156, R3, !PT ;  /* 0x000000039c027209 */ /* 0x000fe40007810000 */
[----:B------:R-:W-:Y:S02]  /*52b0*/  FSEL R130, R47, -INF , !P0 ;  /* 0xff8000002f827808 */ /* 0x000fe40004000000 */
[----:B------:R-:W-:Y:S02]  /*52c0*/  FMNMX.FTZ R0, R113, R0, !PT ;  /* 0x0000000071007209 */ /* 0x000fe40007810000 */
[----:B------:R-:W-:-:S02]  /*52d0*/  FMNMX.FTZ R2, R131, R2, !PT ;  /* 0x0000000283027209 */ /* 0x000fc40007810000 */
[----:B------:R-:W-:Y:S02]  /*52e0*/  FMNMX.FTZ R4, R112, R0, !PT ;  /* 0x0000000070047209 */ /* 0x000fe40007810000 */
[----:B------:R-:W-:Y:S01]  /*52f0*/  FMNMX.FTZ R5, R130, R2, !PT ;  /* 0x0000000282057209 */ /* 0x000fe20007810000 */
[----:B------:R-:W-:Y:S05]  /*5300*/  BRA.DIV ~URZ, `(.L_x_496) ;  /* 0x00010c027f007947 */ /* 0x000fea000b800000 */
[----:B------:R1:W2:Y:S02]  /*5310*/  SHFL.BFLY PT, R0, R4, 0x2, 0x1f ;  /* 0x0c401f0004007f89 */ /* 0x0002a400000e0000 */
.L_x_636:
[----:B-12---:R-:W-:Y:S01]  /*5320*/  FMNMX.FTZ R4, R4, R0, !PT ;  /* 0x0000000004047209 */ /* 0x006fe20007810000 */
[----:B------:R-:W-:Y:S05]  /*5330*/  BRA.DIV ~URZ, `(.L_x_497) ;  /* 0x00010c227f007947 */ /* 0x000fea000b800000 */
[----:B------:R-:W1:Y:S04]  /*5340*/  SHFL.BFLY PT, R0, R5, 0x2, 0x1f ;  /* 0x0c401f0005007f89 */ /* 0x000e6800000e0000 */
[----:B------:R-:W2:Y:S01]  /*5350*/  SHFL.BFLY PT, R2, R4, 0x1, 0x1f ;  /* 0x0c201f0004027f89 */ /* 0x000ea200000e0000 */
[----:B-1----:R-:W-:Y:S02]  /*5360*/  FMNMX.FTZ R5, R5, R0, !PT ;  /* 0x0000000005057209 */ /* 0x002fe40007810000 */
[----:B--2---:R-:W-:-:S03]  /*5370*/  FMNMX.FTZ R129, R4, R2, !PT ;  /* 0x0000000204817209 */ /* 0x004fc60007810000 */
[----:B------:R1:W2:Y:S04]  /*5380*/  SHFL.BFLY PT, R3, R5, 0x1, 0x1f ;  /* 0x0c201f0005037f89 */ /* 0x0002a800000e0000 */
.L_x_637:
[C---:B------:R-:W-:Y:S01]  /*5390*/  FMUL.FTZ R0, R129.reuse, c[0x0][0x2d0] ;  /* 0x0000b40081007a20 */ /* 0x040fe20000410000 */
[----:B------:R-:W-:Y:S01]  /*53a0*/  FSETP.NEU.FTZ.AND P0, PT, R129, -INF , PT ;  /* 0xff8000008100780b */ /* 0x000fe20003f1d000 */
[----:B------:R-:W-:Y:S01]  /*53b0*/  WARPSYNC 0xffffffff ;  /* 0xffffffff00007948 */ /* 0x000fe20003800000 */
[----:B------:R-:W-:Y:S01]  /*53c0*/  LDSM.16.MT88.4 R36, [R168+0x800] ;  /* 0x00080000a824783b */ /* 0x000fe20000004200 */
[----:B------:R-:W-:Y:S02]  /*53d0*/  IADD3 R178, R178, -0x2, RZ ;  /* 0xfffffffeb2b27810 */ /* 0x000fe40007ffe0ff */
[----:B------:R-:W-:Y:S01]  /*53e0*/  FSEL R0, R0, RZ, P0 ;  /* 0x000000ff00007208 */ /* 0x000fe20000000000 */
[----:B------:R-:W-:Y:S04]  /*53f0*/  LDSM.16.MT88.4 R32, [R169] ;  /* 0x00000000a920783b */ /* 0x000fe80000004200 */
[--C-:B------:R-:W-:Y:S01]  /*5400*/  FFMA.FTZ R2, R9, c[0x0][0x2d0], -R0.reuse ;  /* 0x0000b40009027a23 */ /* 0x100fe20000010800 */
[----:B------:R-:W-:Y:S03]  /*5410*/  LDSM.16.MT88.4 R44, [R171] ;  /* 0x00000000ab2c783b */ /* 0x000fe60000004200 */
[----:B------:R3:W-:Y:S01]  /*5420*/  MUFU.EX2 R152, R2 ;  /* 0x0000000200987308 */ /* 0x0007e20000000800 */
[----:B------:R-:W-:Y:S04]  /*5430*/  LDSM.16.MT88.4 R40, [R169+0x800] ;  /* 0x00080000a928783b */ /* 0x000fe80000004200 */
[----:B------:R-:W-:Y:S04]  /*5440*/  LDSM.16.MT88.4 R60, [R171+0x800] ;  /* 0x00080000ab3c783b */ /* 0x000fe80000004200 */
[----:B------:R-:W-:Y:S04]  /*5450*/  LDSM.16.MT88.4 R52, [R168+0x2000] ;  /* 0x00200000a834783b */ /* 0x000fe80000004200 */
[----:B------:R-:W-:Y:S01]  /*5460*/  LDSM.16.MT88.4 R48, [R170] ;  /* 0x00000000aa30783b */ /* 0x000fe20000004200 */
[----:B---3--:R-:W-:-:S03]  /*5470*/  FFMA.FTZ R2, R11, c[0x0][0x2d0], -R0 ;  /* 0x0000b4000b027a23 */ /* 0x008fc60000010800 */
[----:B------:R-:W-:Y:S01]  /*5480*/  LDSM.16.MT88.4 R64, [R171+0x2000] ;  /* 0x00200000ab40783b */ /* 0x000fe20000004200 */
[----:B------:R3:W4:Y:S03]  /*5490*/  MUFU.EX2 R128, R2 ;  /* 0x0000000200807308 */ /* 0x0007260000000800 */
[----:B------:R-:W-:Y:S04]  /*54a0*/  LDSM.16.MT88.4 R72, [R170+0x2000] ;  /* 0x00200000aa48783b */ /* 0x000fe80000004200 */
[----:B------:R-:W-:Y:S04]  /*54b0*/  LDSM.16.MT88.4 R56, [R170+0x800] ;  /* 0x00080000aa38783b */ /* 0x000fe80000004200 */
[----:B------:R-:W-:Y:S01]  /*54c0*/  LDSM.16.MT88.4 R68, [R169+0x2800] ;  /* 0x00280000a944783b */ /* 0x000fe20000004200 */
[--C-:B---3--:R-:W-:Y:S01]  /*54d0*/  FFMA.FTZ R2, R12, c[0x0][0x2d0], -R0.reuse ;  /* 0x0000b4000c027a23 */ /* 0x108fe20000010800 */
[----:B--2---:R-:W-:Y:S01]  /*54e0*/  FMNMX.FTZ R12, R3, R5, !PT ;  /* 0x00000005030c7209 */ /* 0x004fe20007810000 */
[----:B------:R-:W-:-:S02]  /*54f0*/  FFMA.FTZ R3, R19, c[0x0][0x2d0], -R0 ;  /* 0x0000b40013037a23 */ /* 0x000fc40000010800 */
[----:B------:R2:W-:Y:S01]  /*5500*/  MUFU.EX2 R189, R2 ;  /* 0x0000000200bd7308 */ /* 0x0005e20000000800 */
[----:B------:R-:W-:-:S07]  /*5510*/  FSETP.NEU.FTZ.AND P0, PT, R12, -INF , PT ;  /* 0xff8000000c00780b */ /* 0x000fce0003f1d000 */
[----:B------:R3:W-:Y:S01]  /*5520*/  MUFU.EX2 R222, R3 ;  /* 0x0000000300de7308 */ /* 0x0007e20000000800 */
[----:B--2---:R-:W-:Y:S02]  /*5530*/  FFMA.FTZ R2, R15, c[0x0][0x2d0], -R0 ;  /* 0x0000b4000f027a23 */ /* 0x004fe40000010800 */
[----:B----4-:R-:W-:-:S05]  /*5540*/  FADD.FTZ R15, R152, R128 ;  /* 0x00000080980f7221 */ /* 0x010fca0000010000 */
[----:B------:R2:W-:Y:S01]  /*5550*/  MUFU.EX2 R213, R2 ;  /* 0x0000000200d57308 */ /* 0x0005e20000000800 */
[--C-:B---3--:R-:W-:Y:S02]  /*5560*/  FFMA.FTZ R3, R20, c[0x0][0x2d0], -R0.reuse ;  /* 0x0000b40014037a23 */ /* 0x108fe40000010800 */
[----:B------:R-:W3:Y:S05]  /*5570*/  LDSM.16.MT88.4 R20, [R168] ;  /* 0x00000000a814783b */ /* 0x000eea0000004200 */
[----:B------:R-:W-:Y:S01]  /*5580*/  MUFU.EX2 R221, R3 ;  /* 0x0000000300dd7308 */ /* 0x000fe20000000800 */
[----:B--2---:R-:W-:-:S07]  /*5590*/  FFMA.FTZ R2, R16, c[0x0][0x2d0], -R0 ;  /* 0x0000b40010027a23 */ /* 0x004fce0000010800 */
[----:B------:R2:W-:Y:S02]  /*55a0*/  MUFU.EX2 R199, R2 ;  /* 0x0000000200c77308 */ /* 0x0005e40000000800 */
[----:B--2---:R-:W-:-:S06]  /*55b0*/  FFMA.FTZ R2, R18, c[0x0][0x2d0], -R0 ;  /* 0x0000b40012027a23 */ /* 0x004fcc0000010800 */
[----:B------:R2:W4:Y:S02]  /*55c0*/  MUFU.EX2 R220, R2 ;  /* 0x0000000200dc7308 */ /* 0x0005240000000800 */
[----:B--2---:R-:W-:Y:S01]  /*55d0*/  FMUL.FTZ R2, R12, c[0x0][0x2d0] ;  /* 0x0000b4000c027a20 */ /* 0x004fe20000410000 */
[----:B----4-:R-:W-:-:S04]  /*55e0*/  F2FP.PACK_AB R4, R220, R199 ;  /* 0x000000c7dc04723e */ /* 0x010fc800000000ff */
[----:B------:R-:W-:-:S05]  /*55f0*/  FSEL R2, R2, RZ, P0 ;  /* 0x000000ff02027208 */ /* 0x000fca0000000000 */
[----:B------:R-:W-:Y:S01]  /*5600*/  FFMA.FTZ R3, R6, c[0x0][0x2d0], -R2 ;  /* 0x0000b40006037a23 */ /* 0x000fe20000010802 */
[----:B------:R-:W-:-:S03]  /*5610*/  F2FP.PACK_AB R6, R221, R222 ;  /* 0x000000dedd06723e */ /* 0x000fc600000000ff */
[----:B------:R2:W-:Y:S02]  /*5620*/  MUFU.EX2 R185, R3 ;  /* 0x0000000300b97308 */ /* 0x0005e40000000800 */
[----:B--2---:R-:W-:-:S06]  /*5630*/  FFMA.FTZ R3, R7, c[0x0][0x2d0], -R2 ;  /* 0x0000b40007037a23 */ /* 0x004fcc0000010802 */
[----:B------:R2:W4:Y:S02]  /*5640*/  MUFU.EX2 R183, R3 ;  /* 0x0000000300b77308 */ /* 0x0005240000000800 */
[----:B--2---:R-:W-:Y:S01]  /*5650*/  FFMA.FTZ R3, R8, c[0x0][0x2d0], -R2 ;  /* 0x0000b40008037a23 */ /* 0x004fe20000010802 */
[----:B------:R-:W-:Y:S02]  /*5660*/  F2FP.PACK_AB R8, R128, R152 ;  /* 0x000000988008723e */ /* 0x000fe400000000ff */
[----:B----4-:R-:W-:-:S03]  /*5670*/  F2FP.PACK_AB R9, R183, R185 ;  /* 0x000000b9b709723e */ /* 0x010fc600000000ff */
[----:B------:R2:W-:Y:S01]  /*5680*/  MUFU.EX2 R184, R3 ;  /* 0x0000000300b87308 */ /* 0x0005e20000000800 */
[----:B------:R-:W-:-:S04]  /*5690*/  MOV R128, c[0x0][0x2c4] ;  /* 0x0000b10000807a02 */ /* 0x000fc80000000f00 */
[----:B------:R-:W-:Y:S02]  /*56a0*/  ISETP.NE.AND P1, PT, R128, 0x1, PT ;  /* 0x000000018000780c */ /* 0x000fe40003f25270 */
[----:B------:R-:W-:Y:S01]  /*56b0*/  MOV R128, c[0x0][0x32c] ;  /* 0x0000cb0000807a02 */ /* 0x000fe20000000f00 */
[----:B--2---:R-:W-:Y:S01]  /*56c0*/  FFMA.FTZ R3, R10, c[0x0][0x2d0], -R2 ;  /* 0x0000b4000a037a23 */ /* 0x004fe20000010802 */
[----:B------:R-:W-:-:S03]  /*56d0*/  F2FP.PACK_AB R10, R213, R189 ;  /* 0x000000bdd50a723e */ /* 0x000fc600000000ff */
[----:B------:R2:W4:Y:S02]  /*56e0*/  MUFU.EX2 R188, R3 ;  /* 0x0000000300bc7308 */ /* 0x0005240000000800 */
[----:B--2---:R-:W-:Y:S01]  /*56f0*/  FFMA.FTZ R3, R13, c[0x0][0x2d0], -R2 ;  /* 0x0000b4000d037a23 */ /* 0x004fe20000010802 */
[----:B----4-:R-:W-:Y:S01]  /*5700*/  F2FP.PACK_AB R11, R188, R184 ;  /* 0x000000b8bc0b723e */ /* 0x010fe200000000ff */
[----:B------:R-:W-:-:S04]  /*5710*/  FFMA.FTZ R13, R114, c[0x0][0x2d0], -R0 ;  /* 0x0000b400720d7a23 */ /* 0x000fc80000010800 */
[----:B------:R2:W-:Y:S02]  /*5720*/  MUFU.EX2 R186, R3 ;  /* 0x0000000300ba7308 */ /* 0x0005e40000000800 */
[----:B---3--:R-:W-:Y:S06]  /*5730*/  HMMA.16816.F32 R28, R8, R22, RZ ;  /* 0x00000016081c723c */ /* 0x008fec00000018ff */
[----:B------:R-:W-:Y:S01]  /*5740*/  MUFU.EX2 R13, R13 ;  /* 0x0000000d000d7308 */ /* 0x000fe20000000800 */
[----:B--2---:R-:W-:Y:S02]  /*5750*/  FFMA.FTZ R3, R14, c[0x0][0x2d0], -R2 ;  /* 0x0000b4000e037a23 */ /* 0x004fe40000010802 */
[----:B------:R-:W-:-:S05]  /*5760*/  FFMA.FTZ R14, R115, c[0x0][0x2d0], -R0 ;  /* 0x0000b400730e7a23 */ /* 0x000fca0000010800 */
[----:B------:R2:W3:Y:S08]  /*5770*/  MUFU.EX2 R217, R3 ;  /* 0x0000000300d97308 */ /* 0x0004f00000000800 */
[----:B------:R-:W-:Y:S01]  /*5780*/  MUFU.EX2 R14, R14 ;  /* 0x0000000e000e7308 */ /* 0x000fe20000000800 */
[--C-:B--2---:R-:W-:Y:S01]  /*5790*/  FFMA.FTZ R3, R17, c[0x0][0x2d0], -R2.reuse ;  /* 0x0000b40011037a23 */ /* 0x104fe20000010802 */
[----:B-1-3--:R-:W-:Y:S01]  /*57a0*/  F2FP.PACK_AB R5, R217, R186 ;  /* 0x000000bad905723e */ /* 0x00afe200000000ff */
[C---:B------:R-:W-:Y:S05]  /*57b0*/  HMMA.16816.F32 R16, R8.reuse, R20, RZ ;  /* 0x000000140810723c */ /* 0x040fea00000018ff */
[----:B------:R1:W-:Y:S03]  /*57c0*/  MUFU.EX2 R219, R3 ;  /* 0x0000000300db7308 */ /* 0x0003e60000000800 */
[----:B------:R-:W-:Y:S01]  /*57d0*/  HMMA.16816.F32 R20, R8, R34, RZ ;  /* 0x000000220814723c */ /* 0x000fe200000018ff */
[----:B-1----:R-:W-:-:S07]  /*57e0*/  FFMA.FTZ R3, R24, c[0x0][0x2d0], -R2 ;  /* 0x0000b40018037a23 */ /* 0x002fce0000010802 */
[C---:B------:R-:W-:Y:S01]  /*57f0*/  HMMA.16816.F32 R24, R8.reuse, R32, RZ ;  /* 0x000000200818723c */ /* 0x040fe200000018ff */
[----:B------:R-:W1:Y:S07]  /*5800*/  MUFU.EX2 R218, R3 ;  /* 0x0000000300da7308 */ /* 0x000e6e0000000800 */
[----:B------:R-:W-:Y:S01]  /*5810*/  HMMA.16816.F32 R32, R8, R46, RZ ;  /* 0x0000002e0820723c */ /* 0x000fe200000018ff */
[----:B-1----:R-:W-:Y:S01]  /*5820*/  F2FP.PACK_AB R7, R218, R219 ;  /* 0x000000dbda07723e */ /* 0x002fe200000000ff */
[----:B------:R-:W-:-:S04]  /*5830*/  FFMA.FTZ R3, R107, c[0x0][0x2d0], -R0 ;  /* 0x0000b4006b037a23 */ /* 0x000fc80000010800 */
[----:B------:R1:W-:Y:S02]  /*5840*/  MUFU.EX2 R163, R3 ;  /* 0x0000000300a37308 */ /* 0x0003e40000000800 */
[----:B------:R-:W-:Y:S08]  /*5850*/  HMMA.16816.F32 R132, R4, R36, R16 ;  /* 0x000000240484723c */ /* 0x000ff00000001810 */
[----:B------:R-:W-:Y:S01]  /*5860*/  HMMA.16816.F32 R16, R8, R44, RZ ;  /* 0x0000002c0810723c */ /* 0x000fe200000018ff */
[----:B------:R-:W-:Y:S01]  /*5870*/  LDSM.16.MT88.4 R44, [R171+0x2800] ;  /* 0x00280000ab2c783b */ /* 0x000fe20000004200 */
[----:B-1----:R-:W-:-:S06]  /*5880*/  FFMA.FTZ R3, R106, c[0x0][0x2d0], -R0 ;  /* 0x0000b4006a037a23 */ /* 0x002fcc0000010800 */
[C---:B------:R-:W-:Y:S01]  /*5890*/  HMMA.16816.F32 R148, R4.reuse, R38, R28 ;  /* 0x000000260494723c */ /* 0x040fe2000000181c */
[----:B------:R-:W1:Y:S01]  /*58a0*/  LDSM.16.MT88.4 R36, [R168+0x2800] ;  /* 0x00280000a824783b */ /* 0x000e620000004200 */
[----:B------:R2:W3:Y:S06]  /*58b0*/  MUFU.EX2 R162, R3 ;  /* 0x0000000300a27308 */ /* 0x0004ec0000000800 */
[C---:B------:R-:W-:Y:S08]  /*58c0*/  HMMA.16816.F32 R140, R4.reuse, R42, R20 ;  /* 0x0000002a048c723c */ /* 0x040ff00000001814 */
[----:B------:R-:W-:Y:S01]  /*58d0*/  HMMA.16816.F32 R136, R4, R60, R16 ;  /* 0x0000003c0488723c */ /* 0x000fe20000001810 */
[----:B--2---:R-:W-:-:S04]  /*58e0*/  FFMA.FTZ R3, R105, c[0x0][0x2d0], -R0 ;  /* 0x0000b40069037a23 */ /* 0x004fc80000010800 */
[----:B------:R2:W-:Y:S03]  /*58f0*/  MUFU.EX2 R177, R3 ;  /* 0x0000000300b17308 */ /* 0x0005e60000000800 */
[C---:B------:R-:W-:Y:S08]  /*5900*/  HMMA.16816.F32 R20, R8.reuse, R52, RZ ;  /* 0x000000340814723c */ /* 0x040ff000000018ff */
[----:B------:R-:W-:Y:S01]  /*5910*/  HMMA.16816.F32 R16, R8, R54, RZ ;  /* 0x000000360810723c */ /* 0x000fe200000018ff */
[----:B------:R-:W-:Y:S01]  /*5920*/  LDSM.16.MT88.4 R52, [R170+0x2800] ;  /* 0x00280000aa34783b */ /* 0x000fe20000004200 */
[----:B--2---:R-:W-:-:S06]  /*5930*/  FFMA.FTZ R3, R104, c[0x0][0x2d0], -R0 ;  /* 0x0000b40068037a23 */ /* 0x004fcc0000010800 */
[----:B------:R-:W-:Y:S01]  /*5940*/  HMMA.16816.F32 R144, R4, R40, R24 ;  /* 0x000000280490723c */ /* 0x000fe20000001818 */
[----:B------:R-:W2:Y:S01]  /*5950*/  LDSM.16.MT88.4 R40, [R169+0x2000] ;  /* 0x00200000a928783b */ /* 0x000ea20000004200 */
[----:B------:R4:W5:Y:S06]  /*5960*/  MUFU.EX2 R172, R3 ;  /* 0x0000000300ac7308 */ /* 0x00096c0000000800 */
[C---:B------:R-:W-:Y:S08]  /*5970*/  HMMA.16816.F32 R28, R8.reuse, R48, RZ ;  /* 0x00000030081c723c */ /* 0x040ff000000018ff */
[----:B------:R-:W-:Y:S01]  /*5980*/  HMMA.16816.F32 R24, R8, R50, RZ ;  /* 0x000000320818723c */ /* 0x000fe200000018ff */
[----:B------:R-:W2:Y:S01]  /*5990*/  LDSM.16.MT88.4 R48, [R168+0x4000] ;  /* 0x00400000a830783b */ /* 0x000ea20000004200 */
[----:B----4-:R-:W-:-:S04]  /*59a0*/  FFMA.FTZ R3, R79, c[0x0][0x2d0], -R2 ;  /* 0x0000b4004f037a23 */ /* 0x010fc80000010802 */
[----:B------:R4:W-:Y:S02]  /*59b0*/  MUFU.EX2 R159, R3 ;  /* 0x00000003009f7308 */ /* 0x0009e40000000800 */
[C---:B------:R-:W-:Y:S08]  /*59c0*/  HMMA.16816.F32 R120, R4.reuse, R62, R32 ;  /* 0x0000003e0478723c */ /* 0x040ff00000001820 */
[----:B-1----:R-:W-:Y:S01]  /*59d0*/  HMMA.16816.F32 R60, R4, R36, R20 ;  /* 0x00000024043c723c */ /* 0x002fe20000001814 */
[----:B----4-:R-:W-:-:S07]  /*59e0*/  FFMA.FTZ R3, R78, c[0x0][0x2d0], -R2 ;  /* 0x0000b4004e037a23 */ /* 0x010fce0000010802 */
[----:B------:R-:W-:Y:S01]  /*59f0*/  HMMA.16816.F32 R116, R4, R38, R16 ;  /* 0x000000260474723c */ /* 0x000fe20000001810 */
[----:B------:R-:W1:Y:S01]  /*5a00*/  LDSM.16.MT88.4 R36, [R168+0x4800] ;  /* 0x00480000a824783b */ /* 0x000e620000004200 */
[----:B------:R4:W1:Y:S06]  /*5a10*/  MUFU.EX2 R158, R3 ;  /* 0x00000003009e7308 */ /* 0x00086c0000000800 */
[C---:B------:R-:W-:Y:S08]  /*5a20*/  HMMA.16816.F32 R20, R8.reuse, R66, RZ ;  /* 0x000000420814723c */ /* 0x040ff000000018ff */
[----:B------:R-:W-:Y:S01]  /*5a30*/  HMMA.16816.F32 R16, R8, R72, RZ ;  /* 0x000000480810723c */ /* 0x000fe200000018ff */
[----:B----4-:R-:W-:-:S04]  /*5a40*/  FFMA.FTZ R3, R77, c[0x0][0x2d0], -R2 ;  /* 0x0000b4004d037a23 */ /* 0x010fc80000010802 */
[----:B------:R4:W-:Y:S03]  /*5a50*/  MUFU.EX2 R161, R3 ;  /* 0x0000000300a17308 */ /* 0x0009e60000000800 */
[----:B------:R-:W-:Y:S08]  /*5a60*/  HMMA.16816.F32 R124, R4, R56, R28 ;  /* 0x00000038047c723c */ /* 0x000ff0000000181c */
[----:B--2---:R-:W-:Y:S01]  /*5a70*/  HMMA.16816.F32 R32, R8, R40, RZ ;  /* 0x000000280820723c */ /* 0x004fe200000018ff */
[----:B----4-:R-:W-:-:S07]  /*5a80*/  FFMA.FTZ R3, R76, c[0x0][0x2d0], -R2 ;  /* 0x0000b4004c037a23 */ /* 0x010fce0000010802 */
[----:B------:R-:W-:Y:S01]  /*5a90*/  HMMA.16816.F32 R28, R8, R42, RZ ;  /* 0x0000002a081c723c */ /* 0x000fe200000018ff */
[----:B------:R-:W2:Y:S01]  /*5aa0*/  LDSM.16.MT88.4 R40, [R171+0x4000] ;  /* 0x00400000ab28783b */ /* 0x000ea20000004200 */
[----:B------:R4:W1:Y:S06]  /*5ab0*/  MUFU.EX2 R160, R3 ;  /* 0x0000000300a07308 */ /* 0x00086c0000000800 */
[C---:B------:R-:W-:Y:S08]  /*5ac0*/  HMMA.16816.F32 R92, R4.reuse, R46, R20 ;  /* 0x0000002e045c723c */ /* 0x040ff00000001814 */
[----:B------:R-:W-:Y:S01]  /*5ad0*/  HMMA.16816.F32 R88, R4, R52, R16 ;  /* 0x000000340458723c */ /* 0x000fe20000001810 */
[----:B----4-:R-:W-:-:S02]  /*5ae0*/  FFMA.FTZ R3, R113, c[0x0][0x2d0], -R0 ;  /* 0x0000b40071037a23 */ /* 0x010fc40000010800 */
[----:B------:R-:W-:-:S05]  /*5af0*/  FFMA.FTZ R0, R112, c[0x0][0x2d0], -R0 ;  /* 0x0000b40070007a23 */ /* 0x000fca0000010800 */
[C---:B------:R-:W-:Y:S01]  /*5b00*/  HMMA.16816.F32 R20, R8.reuse, R48, RZ ;  /* 0x000000300814723c */ /* 0x040fe200000018ff */
[----:B------:R4:W-:Y:S07]  /*5b10*/  MUFU.EX2 R187, R0 ;  /* 0x0000000000bb7308 */ /* 0x0009ee0000000800 */
[----:B------:R-:W-:Y:S08]  /*5b20*/  HMMA.16816.F32 R16, R8, R50, RZ ;  /* 0x000000320810723c */ /* 0x000ff000000018ff */
[----:B------:R-:W-:Y:S01]  /*5b30*/  HMMA.16816.F32 R108, R4, R68, R32 ;  /* 0x00000044046c723c */ /* 0x000fe20000001820 */
[----:B------:R-:W2:Y:S01]  /*5b40*/  LDSM.16.MT88.4 R32, [R169+0x4000] ;  /* 0x00400000a920783b */ /* 0x000ea20000004200 */
[----:B----4-:R-:W-:-:S06]  /*5b50*/  FFMA.FTZ R0, R157, c[0x0][0x2d0], -R2 ;  /* 0x0000b4009d007a23 */ /* 0x010fcc0000010802 */
[C---:B------:R-:W-:Y:S01]  /*5b60*/  HMMA.16816.F32 R96, R4.reuse, R70, R28 ;  /* 0x000000460460723c */ /* 0x040fe2000000181c */
[----:B------:R-:W-:Y:S07]  /*5b70*/  LDSM.16.MT88.4 R28, [R169+0x4800] ;  /* 0x00480000a91c783b */ /* 0x000fee0000004200 */
[C---:B-1----:R-:W-:Y:S08]  /*5b80*/  HMMA.16816.F32 R80, R4.reuse, R36, R20 ;  /* 0x000000240450723c */ /* 0x042ff00000001814 */
[C---:B------:R-:W-:Y:S01]  /*5b90*/  HMMA.16816.F32 R68, R4.reuse, R38, R16 ;  /* 0x000000260444723c */ /* 0x040fe20000001810 */
[----:B------:R-:W1:Y:S07]  /*5ba0*/  LDSM.16.MT88.4 R36, [R171+0x4800] ;  /* 0x00480000ab24783b */ /* 0x000e6e0000004200 */
[----:B------:R-:W-:Y:S08]  /*5bb0*/  HMMA.16816.F32 R56, R4, R58, R24 ;  /* 0x0000003a0438723c */ /* 0x000ff00000001818 */
[C---:B------:R-:W-:Y:S08]  /*5bc0*/  HMMA.16816.F32 R24, R8.reuse, R64, RZ ;  /* 0x000000400818723c */ /* 0x040ff000000018ff */
[C---:B--2---:R-:W-:Y:S08]  /*5bd0*/  HMMA.16816.F32 R16, R8.reuse, R40, RZ ;  /* 0x000000280810723c */ /* 0x044ff000000018ff */
[----:B------:R-:W-:Y:S08]  /*5be0*/  HMMA.16816.F32 R20, R8, R34, RZ ;  /* 0x000000220814723c */ /* 0x000ff000000018ff */
[----:B------:R-:W-:Y:S08]  /*5bf0*/  HMMA.16816.F32 R100, R4, R44, R24 ;  /* 0x0000002c0464723c */ /* 0x000ff00000001818 */
[----:B------:R-:W-:Y:S08]  /*5c00*/  HMMA.16816.F32 R24, R8, R74, RZ ;  /* 0x0000004a0818723c */ /* 0x000ff000000018ff */
[C---:B-1----:R-:W-:Y:S01]  /*5c10*/  HMMA.16816.F32 R44, R4.reuse, R36, R16 ;  /* 0x00000024042c723c */ /* 0x042fe20000001810 */
[----:B------:R-:W1:Y:S07]  /*5c20*/  LDSM.16.MT88.4 R16, [R170+0x4000] ;  /* 0x00400000aa10783b */ /* 0x000e6e0000004200 */
[C---:B------:R-:W-:Y:S08]  /*5c30*/  HMMA.16816.F32 R48, R4.reuse, R30, R20 ;  /* 0x0000001e0430723c */ /* 0x040ff00000001814 */
[----:B------:R-:W-:Y:S08]  /*5c40*/  HMMA.16816.F32 R84, R4, R54, R24 ;  /* 0x000000360454723c */ /* 0x000ff00000001818 */
[C---:B------:R-:W-:Y:S08]  /*5c50*/  HMMA.16816.F32 R24, R8.reuse, R32, RZ ;  /* 0x000000200818723c */ /* 0x040ff000000018ff */
[----:B------:R-:W-:Y:S01]  /*5c60*/  HMMA.16816.F32 R20, R8, R42, RZ ;  /* 0x0000002a0814723c */ /* 0x000fe200000018ff */
[----:B------:R-:W-:Y:S11]  /*5c70*/  LDSM.16.MT88.4 R40, [R168+0x3800] ;  /* 0x00380000a828783b */ /* 0x000ff60000004200 */
[----:B------:R-:W-:Y:S04]  /*5c80*/  @!UPT UIADD3 URZ, URZ, URZ, URZ ;  /* 0x0000003f3f3ff290 */ /* 0x000fe8000fffe03f */
[----:B------:R-:W-:Y:S08]  /*5c90*/  HMMA.16816.F32 R52, R4, R28, R24 ;  /* 0x0000001c0434723c */ /* 0x000ff00000001818 */
[C---:B-1----:R-:W-:Y:S08]  /*5ca0*/  HMMA.16816.F32 R24, R8.reuse, R16, RZ ;  /* 0x000000100818723c */ /* 0x042ff000000018ff */
[----:B------:R-:W-:Y:S01]  /*5cb0*/  HMMA.16816.F32 R8, R8, R18, RZ ;  /* 0x000000120808723c */ /* 0x000fe200000018ff */
[----:B------:R-:W1:Y:S07]  /*5cc0*/  LDSM.16.MT88.4 R16, [R170+0x4800] ;  /* 0x00480000aa10783b */ /* 0x000e6e0000004200 */
[C---:B------:R-:W-:Y:S08]  /*5cd0*/  HMMA.16816.F32 R20, R4.reuse, R38, R20 ;  /* 0x000000260414723c */ /* 0x040ff00000001814 */
[C---:B-1----:R-:W-:Y:S08]  /*5ce0*/  HMMA.16816.F32 R24, R4.reuse, R16, R24 ;  /* 0x000000100418723c */ /* 0x042ff00000001818 */
[----:B------:R-:W-:Y:S01]  /*5cf0*/  HMMA.16816.F32 R16, R4, R18, R8 ;  /* 0x000000120410723c */ /* 0x000fe20000001808 */
[----:B------:R-:W1:Y:S06]  /*5d00*/  LDSM.16.MT88.4 R8, [R168+0x1000] ;  /* 0x00100000a808783b */ /* 0x000e6c0000004200 */
[----:B---3--:R-:W-:-:S02]  /*5d10*/  F2FP.PACK_AB R4, R162, R163 ;  /* 0x000000a3a204723e */ /* 0x008fc400000000ff */
[----:B-----5:R-:W-:Y:S02]  /*5d20*/  F2FP.PACK_AB R6, R172, R177 ;  /* 0x000000b1ac06723e */ /* 0x020fe400000000ff */
[----:B------:R-:W-:Y:S02]  /*5d30*/  F2FP.PACK_AB R5, R158, R159 ;  /* 0x0000009f9e05723e */ /* 0x000fe400000000ff */
[----:B------:R-:W-:-:S07]  /*5d40*/  F2FP.PACK_AB R7, R160, R161 ;  /* 0x000000a1a007723e */ /* 0x000fce00000000ff */
        /* <DEDUP_REMOVED lines=9> */
[C---:B-1----:R-:W-:Y:S01]  /*5de0*/  HMMA.16816.F32 R120, R4.reuse, R8, R124 ;  /* 0x000000080478723c */ /* 0x042fe2000000187c */
[----:B------:R-:W-:Y:S07]  /*5df0*/  LDSM.16.MT88.4 R124, [R170+0x1800] ;  /* 0x00180000aa7c783b */ /* 0x000fee0000004200 */
[C---:B------:R-:W-:Y:S01]  /*5e00*/  HMMA.16816.F32 R56, R4.reuse, R10, R56 ;  /* 0x0000000a0438723c */ /* 0x040fe20000001838 */
[----:B------:R-:W1:Y:S07]  /*5e10*/  LDSM.16.MT88.4 R8, [R168+0x3000] ;  /* 0x00300000a808783b */ /* 0x000e6e0000004200 */
[C---:B-1----:R-:W-:Y:S08]  /*5e20*/  HMMA.16816.F32 R60, R4.reuse, R8, R60 ;  /* 0x00000008043c723c */ /* 0x042ff0000000183c */
[C---:B------:R-:W-:Y:S01]  /*5e30*/  HMMA.16816.F32 R64, R4.reuse, R10, R116 ;  /* 0x0000000a0440723c */ /* 0x040fe20000001874 */
[----:B------:R-:W1:Y:S04]  /*5e40*/  LDSM.16.MT88.4 R8, [R169+0x3000] ;  /* 0x00300000a908783b */ /* 0x000e680000004200 */
[----:B------:R-:W-:Y:S03]  /*5e50*/  LDSM.16.MT88.4 R116, [R171+0x1800] ;  /* 0x00180000ab74783b */ /* 0x000fe60000004200 */
[C---:B-1----:R-:W-:Y:S01]  /*5e60*/  HMMA.16816.F32 R72, R4.reuse, R8, R108 ;  /* 0x000000080448723c */ /* 0x042fe2000000186c */
[----:B------:R-:W-:Y:S07]  /*5e70*/  LDSM.16.MT88.4 R108, [R169+0x1800] ;  /* 0x00180000a96c783b */ /* 0x000fee0000004200 */
[C---:B------:R-:W-:Y:S01]  /*5e80*/  HMMA.16816.F32 R76, R4.reuse, R10, R96 ;  /* 0x0000000a044c723c */ /* 0x040fe20000001860 */
[----:B------:R-:W1:Y:S06]  /*5e90*/  LDSM.16.MT88.4 R8, [R171+0x3000] ;  /* 0x00300000ab08783b */ /* 0x000e6c0000004200 */
[----:B------:R-:W-:Y:S01]  /*5ea0*/  F2FP.PACK_AB R96, R13, R14 ;  /* 0x0000000e0d60723e */ /* 0x000fe200000000ff */
[C---:B-1----:R-:W-:Y:S01]  /*5eb0*/  HMMA.16816.F32 R152, R4.reuse, R8, R100 ;  /* 0x000000080498723c */ /* 0x042fe20000001864 */
[----:B------:R-:W-:Y:S07]  /*5ec0*/  LDSM.16.MT88.4 R100, [R168+0x1800] ;  /* 0x00180000a864783b */ /* 0x000fee0000004200 */
        /* <DEDUP_REMOVED lines=17> */
[----:B------:R-:W-:Y:S01]  /*5fe0*/  HMMA.16816.F32 R16, R4, R10, R16 ;  /* 0x0000000a0410723c */ /* 0x000fe20000001810 */
[----:B------:R-:W2:Y:S06]  /*5ff0*/  MUFU.EX2 R11, R3 ;  /* 0x00000003000b7308 */ /* 0x000eac0000000800 */
[----:B------:R-:W-:-:S02]  /*6000*/  FADD.FTZ R4, R189, R15 ;  /* 0x0000000fbd047221 */ /* 0x000fc40000010000 */
[----:B-1----:R-:W-:-:S04]  /*6010*/  FFMA.FTZ R0, R156, c[0x0][0x2d0], -R2 ;  /* 0x0000b4009c007a23 */ /* 0x002fc80000010802 */
[----:B------:R1:W3:Y:S01]  /*6020*/  MUFU.EX2 R10, R0 ;  /* 0x00000000000a7308 */ /* 0x0002e20000000800 */
[----:B--2---:R-:W-:Y:S01]  /*6030*/  F2FP.PACK_AB R98, R187, R11 ;  /* 0x0000000bbb62723e */ /* 0x004fe200000000ff */
[----:B------:R-:W-:-:S04]  /*6040*/  FADD.FTZ R3, R185, R183 ;  /* 0x000000b7b9037221 */ /* 0x000fc80000010000 */
[----:B------:R-:W-:Y:S02]  /*6050*/  FADD.FTZ R3, R184, R3 ;  /* 0x00000003b8037221 */ /* 0x000fe40000010000 */
[--C-:B-1----:R-:W-:Y:S01]  /*6060*/  FFMA.FTZ R0, R131, c[0x0][0x2d0], -R2.reuse ;  /* 0x0000b40083007a23 */ /* 0x102fe20000010802 */
[----:B---3--:R-:W-:Y:S01]  /*6070*/  F2FP.PACK_AB R97, R10, R9 ;  /* 0x000000090a61723e */ /* 0x008fe200000000ff */
[----:B------:R-:W-:Y:S02]  /*6080*/  FFMA.FTZ R2, R130, c[0x0][0x2d0], -R2 ;  /* 0x0000b40082027a23 */ /* 0x000fe40000010802 */
[----:B------:R1:W-:Y:S08]  /*6090*/  MUFU.EX2 R8, R0 ;  /* 0x0000000000087308 */ /* 0x0003f00000000800 */
[----:B------:R-:W2:Y:S01]  /*60a0*/  MUFU.EX2 R190, R2 ;  /* 0x0000000200be7308 */ /* 0x000ea20000000800 */
[----:B-1----:R-:W-:-:S04]  /*60b0*/  FADD.FTZ R0, R188, R3 ;  /* 0x00000003bc007221 */ /* 0x002fc80000010000 */
[----:B------:R-:W-:Y:S01]  /*60c0*/  FADD.FTZ R3, R186, R0 ;  /* 0x00000000ba037221 */ /* 0x000fe20000010000 */
[----:B--2---:R-:W-:Y:S01]  /*60d0*/  F2FP.PACK_AB R99, R190, R8 ;  /* 0x00000008be63723e */ /* 0x004fe200000000ff */
[----:B------:R-:W-:Y:S02]  /*60e0*/  FADD.FTZ R2, R213, R4 ;  /* 0x00000004d5027221 */ /* 0x000fe40000010000 */
[----:B------:R-:W-:Y:S01]  /*60f0*/  LDSM.16.MT88.4 R4, [R170+0x5800] ;  /* 0x00580000aa04783b */ /* 0x000fe20000004200 */
[----:B------:R-:W-:Y:S02]  /*6100*/  FADD.FTZ R3, R217, R3 ;  /* 0x00000003d9037221 */ /* 0x000fe40000010000 */
[----:B------:R-:W-:Y:S01]  /*6110*/  FADD.FTZ R2, R199, R2 ;  /* 0x00000002c7027221 */ /* 0x000fe20000010000 */
[----:B------:R-:W-:Y:S03]  /*6120*/  HMMA.16816.F32 R112, R96, R116, R112 ;  /* 0x000000746070723c */ /* 0x000fe60000001870 */
[----:B------:R-:W-:-:S04]  /*6130*/  FADD.FTZ R0, R220, R2 ;  /* 0x00000002dc007221 */ /* 0x000fc80000010000 */
        /* <DEDUP_REMOVED lines=16> */
[----:B------:R-:W-:Y:S01]  /*6240*/  HMMA.16816.F32 R44, R96, R48, R72 ;  /* 0x00000030602c723c */ /* 0x000fe20000001848 */
[----:B------:R-:W2:Y:S01]  /*6250*/  LDSM.16.MT88.4 R72, [R168+0x5800] ;  /* 0x00580000a848783b */ /* 0x000ea20000004200 */
[----:B------:R-:W-:-:S04]  /*6260*/  FADD.FTZ R2, R14, R2 ;  /* 0x000000020e027221 */ /* 0x000fc80000010000 */
[----:B------:R-:W-:Y:S02]  /*6270*/  FADD.FTZ R3, R13, R2 ;  /* 0x000000020d037221 */ /* 0x000fe40000010000 */
[C---:B------:R-:W-:Y:S08]  /*6280*/  HMMA.16816.F32 R120, R96.reuse, R124, R120 ;  /* 0x0000007c6078723c */ /* 0x040ff00000001878 */
[C---:B------:R-:W-:Y:S01]  /*6290*/  HMMA.16816.F32 R124, R96.reuse, R126, R56 ;  /* 0x0000007e607c723c */ /* 0x040fe20000001838 */
[----:B------:R-:W3:Y:S07]  /*62a0*/  LDSM.16.MT88.4 R56, [R171+0x3800] ;  /* 0x00380000ab38783b */ /* 0x000eee0000004200 */
[C---:B------:R-:W-:Y:S08]  /*62b0*/  HMMA.16816.F32 R48, R96.reuse, R50, R76 ;  /* 0x000000326030723c */ /* 0x040ff0000000184c */
[C---:B------:R-:W-:Y:S08]  /*62c0*/  HMMA.16816.F32 R132, R96.reuse, R100, R132 ;  /* 0x000000646084723c */ /* 0x040ff00000001884 */
[C---:B-1----:R-:W-:Y:S01]  /*62d0*/  HMMA.16816.F32 R60, R96.reuse, R64, R88 ;  /* 0x00000040603c723c */ /* 0x042fe20000001858 */
[----:B------:R-:W1:Y:S07]  /*62e0*/  LDSM.16.MT88.4 R88, [R171+0x5800] ;  /* 0x00580000ab58783b */ /* 0x000e6e0000004200 */
[C---:B--2---:R-:W-:Y:S01]  /*62f0*/  HMMA.16816.F32 R68, R96.reuse, R72, R80 ;  /* 0x000000486044723c */ /* 0x044fe20000001850 */
[----:B------:R-:W2:Y:S07]  /*6300*/  LDSM.16.MT88.4 R80, [R169+0x5800] ;  /* 0x00580000a950783b */ /* 0x000eae0000004200 */
[C---:B------:R-:W-:Y:S08]  /*6310*/  HMMA.16816.F32 R64, R96.reuse, R66, R84 ;  /* 0x000000426040723c */ /* 0x040ff00000001854 */
[C---:B------:R-:W-:Y:S08]  /*6320*/  HMMA.16816.F32 R104, R96.reuse, R108, R104 ;  /* 0x0000006c6068723c */ /* 0x040ff00000001868 */
[C---:B---3--:R-:W-:Y:S08]  /*6330*/  HMMA.16816.F32 R52, R96.reuse, R56, R152 ;  /* 0x000000386034723c */ /* 0x048ff00000001898 */
[C---:B------:R-:W-:Y:S08]  /*6340*/  HMMA.16816.F32 R100, R96.reuse, R102, R28 ;  /* 0x000000666064723c */ /* 0x040ff0000000181c */
[C---:B-1----:R-:W-:Y:S08]  /*6350*/  HMMA.16816.F32 R84, R96.reuse, R88, R92 ;  /* 0x000000586054723c */ /* 0x042ff0000000185c */
[C---:B------:R-:W-:Y:S07]  /*6360*/  HMMA.16816.F32 R92, R96.reuse, R4, R24 ;  /* 0x00000004605c723c */ /* 0x040fee0000001818 */
[----:B------:R-:W-:Y:S01]  /*6370*/  @P1 IMAD.HI.U32 R5, R210, c[0x0][0x2c8], RZ ;  /* 0x0000b200d2051a27 */ /* 0x000fe200078e00ff */
[----:B--2---:R-:W-:Y:S03]  /*6380*/  HMMA.16816.F32 R76, R96, R80, R148 ;  /* 0x00000050604c723c */ /* 0x004fe60000001894 */
[----:B------:R-:W-:Y:S01]  /*6390*/  FADD.FTZ R4, R9, R0 ;  /* 0x0000000009047221 */ /* 0x000fe20000010000 */
[----:B------:R-:W-:-:S02]  /*63a0*/  MOV R0, R210 ;  /* 0x000000d200007202 */ /* 0x000fc40000000f00 */
[----:B------:R-:W-:Y:S01]  /*63b0*/  @P1 SHF.R.U32.HI R0, RZ, c[0x0][0x2cc], R5 ;  /* 0x0000b300ff001a19 */ /* 0x000fe20000011605 */
[----:B------:R-:W-:Y:S01]  /*63c0*/  FADD.FTZ R2, R10, R4 ;  /* 0x000000040a027221 */ /* 0x000fe20000010000 */
[----:B------:R-:W-:Y:S01]  /*63d0*/  ISETP.GE.AND P1, PT, R128, 0x1, PT ;  /* 0x000000018000780c */ /* 0x000fe20003f26270 */
[----:B------:R-:W-:Y:S01]  /*63e0*/  FADD.FTZ R4, R11, R3 ;  /* 0x000000030b047221 */ /* 0x000fe20000010000 */
[----:B------:R-:W-:Y:S01]  /*63f0*/  HMMA.16816.F32 R108, R96, R110, R32 ;  /* 0x0000006e606c723c */ /* 0x000fe20000001820 */
[----:B------:R-:W-:Y:S01]  /*6400*/  FADD.FTZ R3, R8, R2 ;  /* 0x0000000208037221 */ /* 0x000fe20000010000 */
[----:B------:R-:W-:Y:S01]  /*6410*/  IADD3 R2, R223, R0, RZ ;  /* 0x00000000df027210 */ /* 0x000fe20007ffe0ff */
[----:B------:R-:W-:Y:S02]  /*6420*/  FADD.FTZ R187, R187, R4 ;  /* 0x00000004bbbb7221 */ /* 0x000fe40000010000 */
[----:B------:R-:W-:Y:S01]  /*6430*/  FADD.FTZ R190, R190, R3 ;  /* 0x00000003bebe7221 */ /* 0x000fe20000010000 */
[----:B------:R-:W-:-:S02]  /*6440*/  IADD3 R0, R2, c[0x0][0x328], RZ ;  /* 0x0000ca0002007a10 */ /* 0x000fc40007ffe0ff */
[C---:B------:R-:W-:Y:S08]  /*6450*/  HMMA.16816.F32 R56, R96.reuse, R58, R144 ;  /* 0x0000003a6038723c */ /* 0x040ff00000001890 */
[C---:B------:R-:W-:Y:S08]  /*6460*/  HMMA.16816.F32 R72, R96.reuse, R74, R140 ;  /* 0x0000004a6048723c */ /* 0x040ff0000000188c */
[C---:B------:R-:W-:Y:S08]  /*6470*/  HMMA.16816.F32 R80, R96.reuse, R82, R136 ;  /* 0x000000526050723c */ /* 0x040ff00000001888 */
[C---:B------:R-:W-:Y:S08]  /*6480*/  HMMA.16816.F32 R88, R96.reuse, R90, R20 ;  /* 0x0000005a6058723c */ /* 0x040ff00000001814 */
[----:B------:R-:W-:Y:S01]  /*6490*/  HMMA.16816.F32 R96, R96, R6, R16 ;  /* 0x000000066060723c */ /* 0x000fe20000001810 */
[----:B------:R-:W-:Y:S07]  /*64a0*/  @!P1 BRA `(.L_x_498) ;  /* 0x0000013000009947 */ /* 0x000fee0003800000 */
[C---:B------:R-:W-:Y:S01]  /*64b0*/  ISETP.GT.AND P0, PT, R2.reuse, RZ, PT ;  /* 0x000000ff0200720c */ /* 0x040fe20003f04270 */
[----:B------:R-:W-:Y:S01]  /*64c0*/  BSSY B0, `(.L_x_499) ;  /* 0x000000e000007945 */ /* 0x000fe20003800000 */
[----:B------:R-:W-:-:S11]  /*64d0*/  IADD3 R3, R2, -0x1, RZ ;  /* 0xffffffff02037810 */ /* 0x000fd60007ffe0ff */
[----:B------:R-:W-:Y:S05]  /*64e0*/  @P0 BRA `(.L_x_500) ;  /* 0x0000007000000947 */ /* 0x000fea0003800000 */
[----:B------:R-:W-:Y:S02]  /*64f0*/  IMAD.MOV.U32 R3, RZ, RZ, 0x1 ;  /* 0x00000001ff037424 */ /* 0x000fe400078e00ff */
[----:B------:R-:W-:-:S03]  /*6500*/  IMAD.MOV R2, RZ, RZ, -R2 ;  /* 0x000000ffff027224 */ /* 0x000fc600078e0a02 */
[----:B------:R-:W-:-:S13]  /*6510*/  ISETP.NE.AND P0, PT, R3, c[0x0][0x32c], PT ;  /* 0x0000cb0003007a0c */ /* 0x000fda0003f05270 */
[----:B------:R-:W-:-:S05]  /*6520*/  @P0 IMAD.HI.U32 R3, R2, c[0x0][0x330], RZ ;  /* 0x0000cc0002030a27 */ /* 0x000fca00078e00ff */
[----:B------:R-:W-:-:S04]  /*6530*/  @P0 SHF.R.U32.HI R2, RZ, c[0x0][0x334], R3 ;  /* 0x0000cd00ff020a19 */ /* 0x000fc80000011603 */
[----:B------:R-:W-:Y:S01]  /*6540*/  LOP3.LUT R3, RZ, R2, RZ, 0x33, !PT ;  /* 0x00000002ff037212 */ /* 0x000fe200078e33ff */
[----:B------:R-:W-:Y:S05]  /*6550*/  BRA `(.L_x_501) ;  /* 0x0000004000007947 */ /* 0x000fea0003800000 */
.L_x_500:
[----:B------:R-:W-:-:S04]  /*6560*/  MOV R2, 0x1 ;  /* 0x0000000100027802 */ /* 0x000fc80000000f00 */
[----:B------:R-:W-:-:S13]  /*6570*/  ISETP.NE.AND P0, PT, R2, c[0x0][0x32c], PT ;  /* 0x0000cb0002007a0c */ /* 0x000fda0003f05270 */
[----:B------:R-:W-:-:S05]  /*6580*/  @P0 IMAD.HI.U32 R2, R3, c[0x0][0x330], RZ ;  /* 0x0000cc0003020a27 */ /* 0x000fca00078e00ff */
[----:B------:R-:W-:Y:S02]  /*6590*/  @P0 SHF.R.U32.HI R3, RZ, c[0x0][0x334], R2 ;  /* 0x0000cd00ff030a19 */ /* 0x000fe40000011602 */
.L_x_501:
[----:B------:R-:W-:Y:S05]  /*65a0*/  BSYNC B0 ;  /* 0x0000000000007941 */ /* 0x000fea0003800000 */
.L_x_499:
[----:B------:R-:W-:-:S05]  /*65b0*/  MOV R2, c[0x0][0x32c] ;  /* 0x0000cb0000027a02 */ /* 0x000fca0000000f00 */
[----:B------:R-:W-:-:S05]  /*65c0*/  IMAD R3, R3, R2, c[0x0][0x32c] ;  /* 0x0000cb0003037624 */ /* 0x000fca00078e0202 */
[----:B------:R-:W-:-:S04]  /*65d0*/  IMNMX R0, R0, R3, PT ;  /* 0x0000000300007217 */ /* 0x000fc80003800200 */
.L_x_498:
[----:B------:R-:W-:-:S04]  /*65e0*/  SHF.R.S32.HI R2, RZ, 0x1f, R0 ;  /* 0x0000001fff027819 */ /* 0x000fc80000011400 */
[----:B------:R-:W-:-:S04]  /*65f0*/  LEA.HI R0, R2, R0, RZ, 0x6 ;  /* 0x0000000002007211 */ /* 0x000fc800078f30ff */
[----:B------:R-:W-:-:S04]  /*6600*/  SHF.R.S32.HI R0, RZ, 0x6, R0 ;  /* 0x00000006ff007819 */ /* 0x000fc80000011400 */
[----:B------:R-:W-:-:S04]  /*6610*/  IMNMX R199, R193, R0, !PT ;  /* 0x00000000c1c77217 */ /* 0x000fc80007800200 */
[----:B------:R-:W-:-:S13]  /*6620*/  ISETP.GE.AND P0, PT, R178, R199, PT ;  /* 0x000000c7b200720c */ /* 0x000fda0003f06270 */
[----:B------:R-:W-:Y:S05]  /*6630*/  @!P0 BRA `(.L_x_502) ;  /* 0x000038e000008947 */ /* 0x000fea0003800000 */
[----:B------:R-:W-:Y:S02]  /*6640*/  MOV R131, R12 ;  /* 0x0000000c00837202 */ /* 0x000fe40000000f00 */
[----:B------:R-:W-:Y:S02]  /*6650*/  MOV R130, R129 ;  /* 0x0000008100827202 */ /* 0x000fe40000000f00 */
.L_x_523:
[----:B------:R-:W-:Y:S04]  /*6660*/  DEPBAR.LE SB0, 0x0 ;  /* 0x000080000000791a */ /* 0x000fe80000000000 */
[----:B------:R-:W-:Y:S01]  /*6670*/  WARPSYNC 0xffffffff ;  /* 0xffffffff00007948 */ /* 0x000fe20003800000 */
[----:B------:R-:W-:Y:S01]  /*6680*/  BAR.SYNC.DEFER_BLOCKING 0x0 ;  /* 0x0000000000007b1d */ /* 0x000fe20000010000 */
[----:B------:R-:W-:Y:S05]  /*6690*/  ISETP.GT.AND P0, PT, R193, R178, PT ;  /* 0x000000b2c100720c */ /* 0x000fea0003f04270 */
[----:B------:R1:W2:Y:S01]  /*66a0*/  LDSM.16.M88.4 R32, [R173] ;  /* 0x00000000ad20783b */ /* 0x0002a20000000200 */
[----:B------:R-:W-:Y:S03]  /*66b0*/  BSSY B0, `(.L_x_503) ;  /* 0x000004e000007945 */ /* 0x000fe60003800000 */
[----:B------:R1:W3:Y:S04]  /*66c0*/  LDSM.16.M88.4 R8, [R165] ;  /* 0x00000000a508783b */ /* 0x0002e80000000200 */
[----:B------:R1:W4:Y:S04]  /*66d0*/  LDSM.16.M88.4 R16, [R165+0x800] ;  /* 0x00080000a510783b */ /* 0x0003280000000200 */
[----:B------:R1:W1:Y:S04]  /*66e0*/  LDSM.16.M88.4 R24, [R165+0x1000] ;  /* 0x00100000a518783b */ /* 0x0002680000000200 */
[----:B------:R1:W1:Y:S04]  /*66f0*/  LDSM.16.M88.4 R136, [R165+0x1800] ;  /* 0x00180000a588783b */ /* 0x0002680000000200 */
[----:B------:R1:W1:Y:S04]  /*6700*/  LDSM.16.M88.4 R140, [R174] ;  /* 0x00000000ae8c783b */ /* 0x0002680000000200 */
[----:B------:R1:W1:Y:S04]  /*6710*/  LDSM.16.M88.4 R144, [R164] ;  /* 0x00000000a490783b */ /* 0x0002680000000200 */
[----:B------:R1:W1:Y:S04]  /*6720*/  LDSM.16.M88.4 R148, [R164+0x800] ;  /* 0x00080000a494783b */ /* 0x0002680000000200 */
[----:B------:R1:W1:Y:S04]  /*6730*/  LDSM.16.M88.4 R152, [R164+0x1000] ;  /* 0x00100000a498783b */ /* 0x0002680000000200 */
[----:B------:R1:W1:Y:S01]  /*6740*/  LDSM.16.M88.4 R156, [R164+0x1800] ;  /* 0x00180000a49c783b */ /* 0x0002620000000200 */
[----:B------:R-:W-:-:S05]  /*6750*/  @P0 BRA `(.L_x_504) ;  /* 0x0000043000000947 */ /* 0x000fca0003800000 */
[C---:B------:R-:W-:Y:S01]  /*6760*/  IMAD.WIDE.U32 R2, R181.reuse, c[0x0][0x208], RZ ;  /* 0x00008200b5027a25 */ /* 0x040fe200078e00ff */
[----:B------:R-:W-:Y:S02]  /*6770*/  SHF.R.S32.HI R0, RZ, 0x1f, R181 ;  /* 0x0000001fff007819 */ /* 0x000fe400000114b5 */
[----:B------:R-:W-:Y:S01]  /*6780*/  SHF.R.S32.HI R4, RZ, 0x1f, R180 ;  /* 0x0000001fff047819 */ /* 0x000fe200000114b4 */
[----:B------:R-:W-:Y:S01]  /*6790*/  IMAD.SHL.U32 R23, R192, 0x2, RZ ;  /* 0x00000002c0177824 */ /* 0x000fe200078e00ff */
[----:B------:R-:W-:Y:S01]  /*67a0*/  SHF.R.S32.HI R5, RZ, 0x1f, R192 ;  /* 0x0000001fff057819 */ /* 0x000fe200000114c0 */
[----:B------:R-:W-:Y:S01]  /*67b0*/  IMAD R0, R0, c[0x0][0x208], RZ ;  /* 0x0000820000007a24 */ /* 0x000fe200078e02ff */
[----:B------:R-:W-:Y:S01]  /*67c0*/  SHF.R.S32.HI R7, RZ, 0x1f, R191 ;  /* 0x0000001fff077819 */ /* 0x000fe200000114bf */
[----:B------:R-:W-:Y:S01]  /*67d0*/  IMAD R4, R4, c[0x0][0x218], RZ ;  /* 0x0000860004047a24 */ /* 0x000fe200078e02ff */
[----:B------:R-:W-:Y:S01]  /*67e0*/  SHF.R.S32.HI R6, RZ, 0x1f, R182 ;  /* 0x0000001fff067819 */ /* 0x000fe200000114b6 */
[----:B------:R-:W-:Y:S01]  /*67f0*/  IMAD R0, R181, c[0x0][0x20c], R0 ;  /* 0x00008300b5007a24 */ /* 0x000fe200078e0200 */
[----:B------:R-:W-:Y:S01]  /*6800*/  SHF.L.U64.HI R20, R192, 0x1, R5 ;  /* 0x00000001c0147819 */ /* 0x000fe20000010205 */
[----:B------:R-:W-:Y:S01]  /*6810*/  IMAD R4, R180, c[0x0][0x21c], R4 ;  /* 0x00008700b4047a24 */ /* 0x000fe200078e0204 */
[----:B------:R-:W-:Y:S01]  /*6820*/  SHF.L.U64.HI R15, R191, 0x1, R7 ;  /* 0x00000001bf0f7819 */ /* 0x000fe20000010207 */
[----:B------:R-:W-:Y:S01]  /*6830*/  IMAD.IADD R3, R3, 0x1, R0 ;  /* 0x0000000103037824 */ /* 0x000fe200078e0200 */
[----:B------:R-:W-:Y:S01]  /*6840*/  SHF.L.U64.HI R14, R182, 0x1, R6 ;  /* 0x00000001b60e7819 */ /* 0x000fe20000010206 */
[----:B------:R-:W-:Y:S02]  /*6850*/  IMAD.SHL.U32 R22, R191, 0x2, RZ ;  /* 0x00000002bf167824 */ /* 0x000fe400078e00ff */
[----:B------:R-:W-:Y:S04]  /*6860*/  IMAD.WIDE.U32 R2, R180, c[0x0][0x218], R2 ;  /* 0x00008600b4027a25 */ /* 0x000fe800078e0002 */
[----:B------:R-:W-:Y:S01]  /*6870*/  IMAD.SHL.U32 R21, R182, 0x2, RZ ;  /* 0x00000002b6157824 */ /* 0x000fe200078e00ff */
[----:B------:R-:W-:Y:S04]  /*6880*/  IADD3 R0, P0, R206, R2, RZ ;  /* 0x00000002ce007210 */ /* 0x000fe80007f1e0ff */
[----:B------:R-:W-:Y:S02]  /*6890*/  IADD3.X R2, R209, R3, R4, P0, !PT ;  /* 0x00000003d1027210 */ /* 0x000fe400007fe404 */
[C---:B------:R-:W-:Y:S04]  /*68a0*/  LEA R13, P0, R0.reuse, c[0x0][0x1f8], 0x1 ;  /* 0x00007e00000d7a11 */ /* 0x040fe800078008ff */
[----:B------:R-:W-:Y:S01]  /*68b0*/  LEA.HI.X R5, R0, c[0x0][0x1fc], R2, 0x1, P0 ;  /* 0x00007f0000057a11 */ /* 0x000fe200000f0c02 */
[----:B------:R-:W-:-:S06]  /*68c0*/  BRA.DIV ~URZ, `(.L_x_505) ;  /* 0x0000f7927f007947 */ /* 0x000fcc000b800000 */
[----:B------:R4:W3:Y:S02]  /*68d0*/  SHFL.IDX PT, R4, R5, RZ, 0x181f ;  /* 0x00181fff05047589 */ /* 0x0008e400000e0000 */
.L_x_638:
[----:B------:R-:W-:-:S05]  /*68e0*/  BRA.DIV ~URZ, `(.L_x_506) ;  /* 0x0000f7e27f007947 */ /* 0x000fca000b800000 */
[----:B------:R-:W5:Y:S01]  /*68f0*/  SHFL.IDX PT, R0, R13, RZ, 0x181f ;  /* 0x00181fff0d007589 */ /* 0x000f6200000e0000 */
[----:B------:R-:W-:Y:S02]  /*6900*/  ISETP.GE.AND P2, PT, R182, c[0x0][0x1d4], PT ;  /* 0x00007500b6007a0c */ /* 0x000fe40003f46270 */
[----:B------:R-:W-:Y:S02]  /*6910*/  ISETP.GE.AND P1, PT, R191, c[0x0][0x1d4], PT ;  /* 0x00007500bf007a0c */ /* 0x000fe40003f26270 */
[----:B-----5:R-:W-:Y:S05]  /*6920*/  IADD3 R2, P0, R0, R21, RZ ;  /* 0x0000001500027210 */ /* 0x020fea0007f1e0ff */
[----:B---3--:R-:W-:Y:S01]  /*6930*/  IMAD.X R3, R4, 0x1, R14, P0 ;  /* 0x0000000104037824 */ /* 0x008fe200000e060e */
[----:B------:R-:W-:Y:S04]  /*6940*/  IADD3 R6, P0, R0, R22, RZ ;  /* 0x0000001600067210 */ /* 0x000fe80007f1e0ff */
[----:B------:R-:W-:Y:S01]  /*6950*/  @!PT LDS RZ, [RZ] ;  /* 0x00000000fffff984 */ /* 0x000fe20000000800 */
[----:B------:R-:W-:Y:S01]  /*6960*/  @!PT LDS RZ, [RZ] ;  /* 0x00000000fffff984 */ /* 0x000fe20000000800 */
[----:B------:R3:W-:Y:S01]  /*6970*/  LDGSTS.E.BYPASS.LTC128B.128 [R179+0x100], [R2.64], !P2 ;  /* 0x0010000002b37fae */ /* 0x0007e2000d101d48 */
[----:B------:R-:W-:Y:S05]  /*6980*/  IMAD.X R7, R4, 0x1, R15, P0 ;  /* 0x0000000104077824 */ /* 0x000fea00000e060f */
[----:B------:R5:W-:Y:S01]  /*6990*/  LDGSTS.E.BYPASS.LTC128B.128 [R179+0x2100], [R6.64], !P1 ;  /* 0x0210000006b37fae */ /* 0x000be2000c901d48 */
[----:B---3--:R-:W-:Y:S03]  /*69a0*/  IADD3 R2, P0, R0, R23, RZ ;  /* 0x0000001700027210 */ /* 0x008fe60007f1e0ff */
[----:B------:R-:W3:Y:S02]  /*69b0*/  SHFL.IDX PT, R0, R13, 0x1, 0x181f ;  /* 0x00381f000d007f89 */ /* 0x000ee400000e0000 */
[----:B------:R-:W-:Y:S01]  /*69c0*/  IMAD.X R3, R4, 0x1, R20, P0 ;  /* 0x0000000104037824 */ /* 0x000fe200000e0614 */
[----:B------:R-:W-:Y:S01]  /*69d0*/  ISETP.GE.AND P0, PT, R192, c[0x0][0x1d4], PT ;  /* 0x00007500c0007a0c */ /* 0x000fe20003f06270 */
[----:B------:R4:W2:Y:S01]  /*69e0*/  SHFL.IDX PT, R4, R5, 0x1, 0x181f ;  /* 0x00381f0005047f89 */ /* 0x0008a200000e0000 */
[----:B-----5:R-:W-:Y:S02]  /*69f0*/  SEL R6, RZ, 0x10, P1 ;  /* 0x00000010ff067807 */ /* 0x020fe40000800000 */
[----:B------:R-:W-:Y:S09]  /*6a00*/  SEL R12, RZ, 0x10, P0 ;  /* 0x00000010ff0c7807 */ /* 0x000ff20000000000 */
[----:B------:R1:W-:Y:S01]  /*6a10*/  LDGSTS.E.BYPASS.LTC128B.128 [R179+0x4100], [R2.64], !P0 ;  /* 0x0410000002b37fae */ /* 0x0003e2000c101d48 */
[----:B----4-:R-:W-:Y:S04]  /*6a20*/  SEL R5, RZ, 0x10, P2 ;  /* 0x00000010ff057807 */ /* 0x010fe80001000000 */
.L_x_639:
[C---:B-1-3--:R-:W-:Y:S02]  /*6a30*/  IADD3 R2, -R5.reuse, 0x10, RZ ;  /* 0x0000001005027810 */ /* 0x04afe40007ffe1ff */
[----:B------:R-:W-:Y:S02]  /*6a40*/  ISETP.NE.U32.AND P2, PT, R5, RZ, PT ;  /* 0x000000ff0500720c */ /* 0x000fe40003f45070 */
[----:B------:R-:W-:Y:S04]  /*6a50*/  LOP3.LUT R2, R2, 0xf, RZ, 0xc0, !PT ;  /* 0x0000000f02027812 */ /* 0x000fe800078ec0ff */
[----:B------:R-:W-:Y:S04]  /*6a60*/  IADD3 R2, P1, P0, R2, R0, R21 ;  /* 0x0000000002027210 */ /* 0x000fe8000783e015 */
[----:B--2---:R-:W-:Y:S05]  /*6a70*/  IADD3.X R3, RZ, R4, R14, P1, P0 ;  /* 0x00000004ff037210 */ /* 0x004fea0000fe040e */
[----:B------:R-:W-:Y:S01]  /*6a80*/  @!PT LDS RZ, [RZ] ;  /* 0x00000000fffff984 */ /* 0x000fe20000000800 */
[----:B------:R-:W-:Y:S01]  /*6a90*/  @!PT LDS RZ, [RZ] ;  /* 0x00000000fffff984 */ /* 0x000fe20000000800 */
[----:B------:R-:W-:Y:S01]  /*6aa0*/  @!PT LDS RZ, [RZ] ;  /* 0x00000000fffff984 */ /* 0x000fe20000000800 */
[----:B------:R1:W-:Y:S01]  /*6ab0*/  LDGSTS.E.BYPASS.LTC128B.128.ZFILL [R179+0x1100], [R2.64], P2 ;  /* 0x0110000002b37fae */ /* 0x0003e20009141d48 */
[C---:B------:R-:W-:Y:S02]  /*6ac0*/  ISETP.NE.U32.AND P2, PT, R6.reuse, RZ, PT ;  /* 0x000000ff0600720c */ /* 0x040fe40003f45070 */
[----:B-1----:R-:W-:Y:S04]  /*6ad0*/  IADD3 R2, -R6, 0x10, RZ ;  /* 0x0000001006027810 */ /* 0x002fe80007ffe1ff */
[----:B------:R-:W-:Y:S04]  /*6ae0*/  LOP3.LUT R2, R2, 0xf, RZ, 0xc0, !PT ;  /* 0x0000000f02027812 */ /* 0x000fe800078ec0ff */
[----:B------:R-:W-:Y:S02]  /*6af0*/  IADD3 R6, P1, P0, R2, R0, R22 ;  /* 0x0000000002067210 */ /* 0x000fe4000783e016 */
[----:B------:R-:W-:Y:S02]  /*6b00*/  IADD3 R2, -R12, 0x10, RZ ;  /* 0x000000100c027810 */ /* 0x000fe40007ffe1ff */
[----:B------:R-:W-:Y:S02]  /*6b10*/  IADD3.X R7, RZ, R4, R15, P1, P0 ;  /* 0x00000004ff077210 */ /* 0x000fe40000fe040f */
[----:B------:R-:W-:Y:S03]  /*6b20*/  LOP3.LUT R2, R2, 0xf, RZ, 0xc0, !PT ;  /* 0x0000000f02027812 */ /* 0x000fe600078ec0ff */
[----:B------:R1:W-:Y:S01]  /*6b30*/  LDGSTS.E.BYPASS.LTC128B.128.ZFILL [R179+0x3100], [R6.64], P2 ;  /* 0x0310000006b37fae */ /* 0x0003e20009141d48 */
[----:B------:R-:W-:Y:S04]  /*6b40*/  IADD3 R2, P1, P0, R2, R0, R23 ;  /* 0x0000000002027210 */ /* 0x000fe8000783e017 */
[----:B------:R-:W-:Y:S02]  /*6b50*/  IADD3.X R3, RZ, R4, R20, P1, P0 ;  /* 0x00000004ff037210 */ /* 0x000fe40000fe0414 */
[----:B------:R-:W-:Y:S11]  /*6b60*/  ISETP.NE.U32.AND P0, PT, R12, RZ, PT ;  /* 0x000000ff0c00720c */ /* 0x000ff60003f05070 */
[----:B------:R-:W-:Y:S02]  /*6b70*/  @!UPT UIADD3 URZ, URZ, URZ, URZ ;  /* 0x0000003f3f3ff290 */ /* 0x000fe4000fffe03f */
[----:B------:R1:W-:Y:S02]  /*6b80*/  LDGSTS.E.BYPASS.LTC128B.128.ZFILL [R179+0x5100], [R2.64], P0 ;  /* 0x0510000002b37fae */ /* 0x0003e40008141d48 */
.L_x_504:
[----:B------:R-:W-:Y:S05]  /*6b90*/  BSYNC B0 ;  /* 0x0000000000007941 */ /* 0x000fea0003800000 */
.L_x_503:
[----:B------:R-:W0:Y:S01]  /*6ba0*/  LDGDEPBAR ;  /* 0x00000000000079af */ /* 0x000e220000000000 */
[----:B------:R-:W-:Y:S01]  /*6bb0*/  WARPSYNC 0xffffffff ;  /* 0xffffffff00007948 */ /* 0x000fe20003800000 */
[C---:B-123--:R-:W-:Y:S01]  /*6bc0*/  HMMA.16816.F32 R4, R32.reuse, R8, RZ ;  /* 0x000000082004723c */ /* 0x04efe200000018ff */
[----:B------:R-:W-:Y:S02]  /*6bd0*/  BSSY B0, `(.L_x_507) ;  /* 0x00000e7000007945 */ /* 0x000fe40003800000 */
[----:B------:R-:W-:Y:S05]  /*6be0*/  ISETP.GT.AND P0, PT, R178, R193, PT ;  /* 0x000000c1b200720c */ /* 0x000fea0003f04270 */
[C---:B------:R-:W-:Y:S08]  /*6bf0*/  HMMA.16816.F32 R8, R32.reuse, R10, RZ ;  /* 0x0000000a2008723c */ /* 0x040ff000000018ff */
[C---:B----4-:R-:W-:Y:S08]  /*6c00*/  HMMA.16816.F32 R12, R32.reuse, R16, RZ ;  /* 0x00000010200c723c */ /* 0x050ff000000018ff */
[C---:B------:R-:W-:Y:S08]  /*6c10*/  HMMA.16816.F32 R16, R32.reuse, R18, RZ ;  /* 0x000000122010723c */ /* 0x040ff000000018ff */
[C---:B------:R-:W-:Y:S08]  /*6c20*/  HMMA.16816.F32 R20, R32.reuse, R24, RZ ;  /* 0x000000182014723c */ /* 0x040ff000000018ff */
[C---:B------:R-:W-:Y:S08]  /*6c30*/  HMMA.16816.F32 R24, R32.reuse, R26, RZ ;  /* 0x0000001a2018723c */ /* 0x040ff000000018ff */
[C---:B------:R-:W-:Y:S08]  /*6c40*/  HMMA.16816.F32 R28, R32.reuse, R136, RZ ;  /* 0x00000088201c723c */ /* 0x040ff000000018ff */
        /* <DEDUP_REMOVED lines=16> */
[----:B------:R-:W-:Y:S07]  /*6d50*/  LDSM.16.M88.4 R144, [R166+-0x4000] ;  /* 0xffc00000a690783b */ /* 0x000fee0000000200 */
[C---:B--2---:R-:W-:Y:S08]  /*6d60*/  HMMA.16816.F32 R12, R136.reuse, R148, R12 ;  /* 0x00000094880c723c */ /* 0x044ff0000000180c */
[C---:B------:R-:W-:Y:S01]  /*6d70*/  HMMA.16816.F32 R16, R136.reuse, R150, R16 ;  /* 0x000000968810723c */ /* 0x040fe20000001810 */
[----:B------:R-:W-:Y:S07]  /*6d80*/  LDSM.16.M88.4 R148, [R166+-0x3800] ;  /* 0xffc80000a694783b */ /* 0x000fee0000000200 */
[C---:B---3--:R-:W-:Y:S08]  /*6d90*/  HMMA.16816.F32 R20, R136.reuse, R140, R20 ;  /* 0x0000008c8814723c */ /* 0x048ff00000001814 */
[C---:B------:R-:W-:Y:S01]  /*6da0*/  HMMA.16816.F32 R24, R136.reuse, R142, R24 ;  /* 0x0000008e8818723c */ /* 0x040fe20000001818 */
[----:B------:R-:W1:Y:S07]  /*6db0*/  LDSM.16.M88.4 R140, [R175] ;  /* 0x00000000af8c783b */ /* 0x000e6e0000000200 */
[C---:B------:R-:W-:Y:S08]  /*6dc0*/  HMMA.16816.F32 R28, R136.reuse, R152, R28 ;  /* 0x00000098881c723c */ /* 0x040ff0000000181c */
[----:B------:R-:W-:Y:S01]  /*6dd0*/  HMMA.16816.F32 R32, R136, R154, R32 ;  /* 0x0000009a8820723c */ /* 0x000fe20000001820 */
[----:B------:R-:W2:Y:S06]  /*6de0*/  LDSM.16.M88.4 R136, [R166+-0x3000] ;  /* 0xffd00000a688783b */ /* 0x000eac0000000200 */
[----:B------:R-:W3:Y:S01]  /*6df0*/  LDSM.16.M88.4 R152, [R166+-0x2800] ;  /* 0xffd80000a698783b */ /* 0x000ee20000000200 */
        /* <DEDUP_REMOVED lines=41> */
[----:B------:R-:W-:Y:S07]  /*7090*/  LDSM.16.M88.4 R144, [R166+-0x2000] ;  /* 0xffe00000a690783b */ /* 0x000fee0000000200 */
[C---:B------:R-:W-:Y:S08]  /*70a0*/  HMMA.16816.F32 R12, R136.reuse, R148, R12 ;  /* 0x00000094880c723c */ /* 0x040ff0000000180c */
[C---:B------:R-:W-:Y:S01]  /*70b0*/  HMMA.16816.F32 R16, R136.reuse, R150, R16 ;  /* 0x000000968810723c */ /* 0x040fe20000001810 */
[----:B------:R-:W-:Y:S07]  /*70c0*/  LDSM.16.M88.4 R148, [R166+-0x1800] ;  /* 0xffe80000a694783b */ /* 0x000fee0000000200 */
[C---:B--2---:R-:W-:Y:S08]  /*70d0*/  HMMA.16816.F32 R20, R136.reuse, R140, R20 ;  /* 0x0000008c8814723c */ /* 0x044ff00000001814 */
[C---:B------:R-:W-:Y:S01]  /*70e0*/  HMMA.16816.F32 R24, R136.reuse, R142, R24 ;  /* 0x0000008e8818723c */ /* 0x040fe20000001818 */
[----:B------:R-:W1:Y:S07]  /*70f0*/  LDSM.16.M88.4 R140, [R175+0x4000] ;  /* 0x00400000af8c783b */ /* 0x000e6e0000000200 */
[C---:B---3--:R-:W-:Y:S08]  /*7100*/  HMMA.16816.F32 R28, R136.reuse, R152, R28 ;  /* 0x00000098881c723c */ /* 0x048ff0000000181c */
        /* <DEDUP_REMOVED lines=44> */
[----:B------:R-:W-:Y:S07]  /*73d0*/  LDSM.16.M88.4 R144, [R166] ;  /* 0x00000000a690783b */ /* 0x000fee0000000200 */
        /* <DEDUP_REMOVED lines=10> */
[----:B------:R-:W-:Y:S05]  /*7480*/  DEPBAR.LE SB0, 0x0 ;  /* 0x000080000000791a */ /* 0x000fea0000000000 */
        /* <DEDUP_REMOVED lines=11> */
[----:B------:R-:W-:Y:S01]  /*7540*/  IMAD R2, R178, 0x40, R200 ;  /* 0x00000040b2027824 */ /* 0x000fe200078e02c8 */
[----:B------:R-:W-:Y:S01]  /*7550*/  SHF.R.S32.HI R160, RZ, 0x1f, R192 ;  /* 0x0000001fffa07819 */ /* 0x000fe200000114c0 */
[----:B------:R-:W-:Y:S01]  /*7560*/  IMAD.MOV.U32 R180, RZ, RZ, RZ ;  /* 0x000000ffffb47224 */ /* 0x000fe200078e00ff */
[----:B------:R-:W-:Y:S01]  /*7570*/  SHF.R.S32.HI R161, RZ, 0x1f, R191 ;  /* 0x0000001fffa17819 */ /* 0x000fe200000114bf */
[----:B------:R-:W-:Y:S01]  /*7580*/  IMAD.SHL.U32 R145, R192, 0x2, RZ ;  /* 0x00000002c0917824 */ /* 0x000fe200078e00ff */
[----:B------:R-:W-:Y:S01]  /*7590*/  IADD3 R2, R2, -0x40, R196 ;  /* 0xffffffc002027810 */ /* 0x000fe20007ffe0c4 */
[C---:B------:R-:W-:Y:S01]  /*75a0*/  IMAD.SHL.U32 R144, R191.reuse, 0x2, RZ ;  /* 0x00000002bf907824 */ /* 0x040fe200078e00ff */
[----:B------:R-:W-:Y:S01]  /*75b0*/  SHF.L.U64.HI R142, R192, 0x1, R160 ;  /* 0x00000001c08e7819 */ /* 0x000fe200000102a0 */
[----:B------:R-:W-:Y:S01]  /*75c0*/  IMAD.SHL.U32 R143, R182, 0x2, RZ ;  /* 0x00000002b68f7824 */ /* 0x000fe200078e00ff */
[----:B------:R-:W-:Y:S01]  /*75d0*/  SHF.R.S32.HI R160, RZ, 0x1f, R182 ;  /* 0x0000001fffa07819 */ /* 0x000fe200000114b6 */
[----:B------:R-:W-:Y:S01]  /*75e0*/  @P6 IMAD.HI.U32 R3, R2, c[0x0][0x2bc], RZ ;  /* 0x0000af0002036a27 */ /* 0x000fe200078e00ff */
[----:B------:R-:W-:Y:S02]  /*75f0*/  SHF.L.U64.HI R141, R191, 0x1, R161 ;  /* 0x00000001bf8d7819 */ /* 0x000fe400000102a1 */
[----:B------:R-:W-:Y:S01]  /*7600*/  SHF.L.U64.HI R140, R182, 0x1, R160 ;  /* 0x00000001b68c7819 */ /* 0x000fe200000102a0 */
[----:B------:R-:W-:Y:S01]  /*7610*/  IMAD.MOV.U32 R0, RZ, RZ, R2 ;  /* 0x000000ffff007224 */ /* 0x000fe200078e0002 */
        /* <DEDUP_REMOVED lines=23> */
.L_x_640:
[----:B------:R-:W-:-:S05]  /*7790*/  BRA.DIV ~URZ, `(.L_x_510) ;  /* 0x0000ebe27f007947 */ /* 0x000fca000b800000 */
[----:B------:R-:W3:Y:S01]  /*77a0*/  SHFL.IDX PT, R0, R139, RZ, 0x181f ;  /* 0x00181fff8b007589 */ /* 0x000ee200000e0000 */
[----:B------:R-:W-:Y:S02]  /*77b0*/  ISETP.GE.AND P2, PT, R182, c[0x0][0x1d4], PT ;  /* 0x00007500b6007a0c */ /* 0x000fe40003f46270 */
[----:B------:R-:W-:Y:S02]  /*77c0*/  ISETP.GE.AND P1, PT, R191, c[0x0][0x1d4], PT ;  /* 0x00007500bf007a0c */ /* 0x000fe40003f26270 */
[----:B---3--:R-:W-:Y:S05]  /*77d0*/  IADD3 R2, P0, R0, R143, RZ ;  /* 0x0000008f00027210 */ /* 0x008fea0007f1e0ff */
[----:B--2---:R-:W-:Y:S01]  /*77e0*/  IMAD.X R3, R128, 0x1, R140, P0 ;  /* 0x0000000180037824 */ /* 0x004fe200000e068c */
[----:B------:R-:W-:Y:S04]  /*77f0*/  IADD3 R136, P0, R0, R144, RZ ;  /* 0x0000009000887210 */ /* 0x000fe80007f1e0ff */
[----:B------:R-:W-:Y:S01]  /*7800*/  @!PT LDS RZ, [RZ] ;  /* 0x00000000fffff984 */ /* 0x000fe20000000800 */
[----:B------:R-:W-:Y:S01]  /*7810*/  @!PT LDS RZ, [RZ] ;  /* 0x00000000fffff984 */ /* 0x000fe20000000800 */
[----:B------:R2:W-:Y:S01]  /*7820*/  LDGSTS.E.BYPASS.LTC128B.128 [R179+0x6100], [R2.64], !P2 ;  /* 0x0610000002b37fae */ /* 0x0005e2000d101d48 */
[----:B------:R-:W-:Y:S05]  /*7830*/  IMAD.X R137, R128, 0x1, R141, P0 ;  /* 0x0000000180897824 */ /* 0x000fea00000e068d */
[----:B------:R3:W-:Y:S01]  /*7840*/  LDGSTS.E.BYPASS.LTC128B.128 [R179+0x8100], [R136.64], !P1 ;  /* 0x0810000088b37fae */ /* 0x0007e2000c901d48 */
[----:B--2---:R-:W-:Y:S03]  /*7850*/  IADD3 R2, P0, R0, R145, RZ ;  /* 0x0000009100027210 */ /* 0x004fe60007f1e0ff */
[----:B------:R-:W2:Y:S02]  /*7860*/  SHFL.IDX PT, R0, R139, 0x1, 0x181f ;  /* 0x00381f008b007f89 */ /* 0x000ea400000e0000 */
[----:B------:R-:W-:Y:S01]  /*7870*/  IMAD.X R3, R128, 0x1, R142, P0 ;  /* 0x0000000180037824 */ /* 0x000fe200000e068e */
[----:B------:R-:W-:Y:S01]  /*7880*/  ISETP.GE.AND P0, PT, R192, c[0x0][0x1d4], PT ;  /* 0x00007500c0007a0c */ /* 0x000fe20003f06270 */
[----:B------:R4:W1:Y:S01]  /*7890*/  SHFL.IDX PT, R128, R129, 0x1, 0x181f ;  /* 0x00381f0081807f89 */ /* 0x00086200000e0000 */
[----:B---3--:R-:W-:Y:S02]  /*78a0*/  SEL R136, RZ, 0x10, P1 ;  /* 0x00000010ff887807 */ /* 0x008fe40000800000 */
[----:B------:R-:W-:Y:S09]  /*78b0*/  SEL R138, RZ, 0x10, P0 ;  /* 0x00000010ff8a7807 */ /* 0x000ff20000000000 */
[----:B------:R3:W-:Y:S01]  /*78c0*/  LDGSTS.E.BYPASS.LTC128B.128 [R179+0xa100], [R2.64], !P0 ;  /* 0x0a10000002b37fae */ /* 0x0007e2000c101d48 */
[----:B-1--4-:R-:W-:Y:S04]  /*78d0*/  SEL R129, RZ, 0x10, P2 ;  /* 0x00000010ff817807 */ /* 0x012fe80001000000 */
.L_x_641:
[C---:B--23--:R-:W-:Y:S02]  /*78e0*/  IADD3 R2, -R129.reuse, 0x10, RZ ;  /* 0x0000001081027810 */ /* 0x04cfe40007ffe1ff */
        /* <DEDUP_REMOVED lines=21> */
.L_x_508:
[----:B------:R-:W-:Y:S05]  /*7a40*/  BSYNC B0 ;  /* 0x0000000000007941 */ /* 0x000fea0003800000 */
.L_x_507:
[----:B------:R-:W-:Y:S01]  /*7a50*/  IMAD.MOV.U32 R0, RZ, RZ, c[0x0][0x2c4] ;  /* 0x0000b100ff007624 */ /* 0x000fe200078e00ff */
[----:B------:R-:W0:Y:S01]  /*7a60*/  LDGDEPBAR ;  /* 0x00000000000079af */ /* 0x000e220000000000 */
[----:B------:R-:W-:Y:S01]  /*7a70*/  IMAD.SHL.U32 R129, R178, 0x40, RZ ;  /* 0x00000040b2817824 */ /* 0x000fe200078e00ff */
[----:B------:R-:W-:Y:S01]  /*7a80*/  ULDC UR4, c[0x0][0x324] ;  /* 0x0000c90000047ab9 */ /* 0x000fe20000000800 */
[----:B------:R-:W-:Y:S01]  /*7a90*/  IMAD.IADD R128, R211, 0x1, R210 ;  /* 0x00000001d3807824 */ /* 0x000fe200078e02d2 */
[----:B------:R-:W-:Y:S01]  /*7aa0*/  ISETP.NE.AND P0, PT, R0, 0x1, PT ;  /* 0x000000010000780c */ /* 0x000fe20003f05270 */
[----:B------:R-:W-:Y:S01]  /*7ab0*/  ULOP3.LUT UR4, URZ, UR4, URZ, 0x33, !UPT ;  /* 0x000000043f047292 */ /* 0x000fe2000f8e333f */
[----:B------:R-:W-:Y:S04]  /*7ac0*/  IADD3 R0, -R198, 0x1, -R129 ;  /* 0x00000001c6007810 */ /* 0x000fe80007ffe981 */
[----:B------:R-:W-:Y:S04]  /*7ad0*/  IADD3 R0, -R195, R0, R194 ;  /* 0x00000000c3007210 */ /* 0x000fe80007ffe1c2 */
[C---:B-1----:R-:W-:Y:S02]  /*7ae0*/  IADD3 R136, R0.reuse, UR4, RZ ;  /* 0x0000000400887c10 */ /* 0x042fe4000fffe0ff */
[----:B------:R-:W-:Y:S01]  /*7af0*/  IADD3 R137, R0, c[0x0][0x328], RZ ;  /* 0x0000ca0000897a10 */ /* 0x000fe20007ffe0ff */
[----:B------:R-:W-:Y:S05]  /*7b00*/  @P0 IMAD.HI.U32 R2, R128, c[0x0][0x2c8], RZ ;  /* 0x0000b20080020a27 */ /* 0x000fea00078e00ff */
[----:B------:R-:W-:Y:S01]  /*7b10*/  @P0 SHF.R.U32.HI R128, RZ, c[0x0][0x2cc], R2 ;  /* 0x0000b300ff800a19 */ /* 0x000fe20000011602 */
[----:B------:R-:W-:-:S05]  /*7b20*/  BRA.DIV ~URZ, `(.L_x_511) ;  /* 0x0000ea927f007947 */ /* 0x000fca000b800000 */
[----:B------:R1:W2:Y:S02]  /*7b30*/  SHFL.IDX PT, R3, R128, RZ, 0x1c1f ;  /* 0x001c1fff80037589 */ /* 0x0002a400000e0000 */
.L_x_642:
[----:B--2---:R-:W-:Y:S01]  /*7b40*/  IADD3 R2, R137, R3, RZ ;  /* 0x0000000389027210 */ /* 0x004fe20007ffe0ff */
[----:B------:R-:W-:Y:S05]  /*7b50*/  IMAD.MOV.U32 R0, RZ, RZ, c[0x0][0x32c] ;  /* 0x0000cb00ff007624 */ /* 0x000fea00078e00ff */
[----:B------:R-:W-:Y:S01]  /*7b60*/  ISETP.GE.AND P0, PT, R0, 0x1, PT ;  /* 0x000000010000780c */ /* 0x000fe20003f06270 */
[----:B------:R-:W-:Y:S11]  /*7b70*/  IMAD.IADD R0, R136, 0x1, R3 ;  /* 0x0000000188007824 */ /* 0x000ff600078e0203 */
[----:B------:R-:W-:Y:S01]  /*7b80*/  @!UPT UIADD3 URZ, URZ, URZ, URZ ;  /* 0x0000003f3f3ff290 */ /* 0x000fe2000fffe03f */
[----:B------:R-:W-:-:S05]  /*7b90*/  @!P0 BRA `(.L_x_512) ;  /* 0x0000018000008947 */ /* 0x000fca0003800000 */
[----:B------:R-:W-:Y:S01]  /*7ba0*/  IADD3 R3, -R195, R194, R3 ;  /* 0x000000c2c3037210 */ /* 0x000fe20007ffe103 */
[----:B------:R-:W-:Y:S03]  /*7bb0*/  BSSY B0, `(.L_x_513) ;  /* 0x0000011000007945 */ /* 0x000fe60003800000 */
        /* <DEDUP_REMOVED lines=11> */
.L_x_514:
[----:B------:R-:W-:Y:S04]  /*7c70*/  MOV R138, 0x1 ;  /* 0x00000001008a7802 */ /* 0x000fe80000000f00 */
[----:B------:R-:W-:Y:S11]  /*7c80*/  ISETP.NE.AND P0, PT, R138, c[0x0][0x32c], PT ;  /* 0x0000cb008a007a0c */ /* 0x000ff60003f05270 */
[----:B------:R-:W-:Y:S02]  /*7c90*/  @!UPT UIADD3 URZ, URZ, URZ, URZ ;  /* 0x0000003f3f3ff290 */ /* 0x000fe4000fffe03f */
[----:B------:R-:W-:Y:S05]  /*7ca0*/  @P0 IMAD.HI.U32 R138, R3, c[0x0][0x330], RZ ;  /* 0x0000cc00038a0a27 */ /* 0x000fea00078e00ff */
[----:B------:R-:W-:Y:S02]  /*7cb0*/  @P0 SHF.R.U32.HI R3, RZ, c[0x0][0x334], R138 ;  /* 0x0000cd00ff030a19 */ /* 0x000fe4000001168a */
.L_x_515:
[----:B------:R-:W-:Y:S05]  /*7cc0*/  BSYNC B0 ;  /* 0x0000000000007941 */ /* 0x000fea0003800000 */
.L_x_513:
[----:B------:R-:W-:Y:S04]  /*7cd0*/  IMAD R3, R3, c[0x0][0x32c], -R129 ;  /* 0x0000cb0003037a24 */ /* 0x000fe800078e0a81 */
[----:B------:R-:W-:Y:S05]  /*7ce0*/  IMAD.IADD R3, R3, 0x1, -R198 ;  /* 0x0000000103037824 */ /* 0x000fea00078e0ac6 */
[----:B------:R-:W-:Y:S02]  /*7cf0*/  IMNMX R0, R0, R3, !PT ;  /* 0x0000000300007217 */ /* 0x000fe40007800200 */
[----:B------:R-:W-:Y:S04]  /*7d00*/  IADD3 R3, R3, c[0x0][0x32c], RZ ;  /* 0x0000cb0003037a10 */ /* 0x000fe80007ffe0ff */
[----:B------:R-:W-:Y:S02]  /*7d10*/  IMNMX R2, R2, R3, PT ;  /* 0x0000000302027217 */ /* 0x000fe40003800200 */
.L_x_512:
[----:B------:R-:W-:Y:S04]  /*7d20*/  ISETP.GT.AND P1, PT, R178, -0x1, PT ;  /* 0xffffffffb200780c */ /* 0x000fe80003f24270 */
[C---:B------:R-:W-:Y:S02]  /*7d30*/  ISETP.GT.AND P2, PT, R0.reuse, RZ, P1 ;  /* 0x000000ff0000720c */ /* 0x040fe40000f44270 */
[----:B------:R-:W-:Y:S02]  /*7d40*/  ISETP.GT.AND P0, PT, R0, 0x1, P1 ;  /* 0x000000010000780c */ /* 0x000fe40000f04270 */
[C---:B------:R-:W-:Y:S02]  /*7d50*/  ISETP.LT.OR P2, PT, R2.reuse, 0x1, P2 ;  /* 0x000000010200780c */ /* 0x040fe40001741670 */
[----:B------:R-:W-:Y:S02]  /*7d60*/  ISETP.LT.OR P0, PT, R2, 0x2, P0 ;  /* 0x000000020200780c */ /* 0x000fe40000701670 */
[----:B------:R-:W-:Y:S02]  /*7d70*/  FSEL R138, R4, -INF , !P2 ;  /* 0xff800000048a7808 */ /* 0x000fe40005000000 */
[C---:B------:R-:W-:Y:S02]  /*7d80*/  ISETP.GT.AND P2, PT, R0.reuse, 0x8, P1 ;  /* 0x000000080000780c */ /* 0x040fe40000f44270 */
[----:B------:R-:W-:Y:S02]  /*7d90*/  FSEL R141, R5, -INF , !P0 ;  /* 0xff800000058d7808 */ /* 0x000fe40004000000 */
        /* <DEDUP_REMOVED lines=40> */
[----:B------:R-:W-:Y:S01]  /*8020*/  FSEL R28, R33, -INF , !P0 ;  /* 0xff800000211c7808 */ /* 0x000fe20004000000 */
[----:B------:R-:W-:-:S06]  /*8030*/  BRA.DIV ~URZ, `(.L_x_516) ;  /* 0x0000e5f27f007947 */ /* 0x000fcc000b800000 */
[----:B------:R2:W3:Y:S02]  /*8040*/  SHFL.IDX PT, R3, R128, 0x1, 0x1c1f ;  /* 0x003c1f0080037f89 */ /* 0x0004e400000e0000 */
.L_x_643:
[----:B---3--:R-:W-:Y:S01]  /*8050*/  IADD3 R2, R137, R3, RZ ;  /* 0x0000000389027210 */ /* 0x008fe20007ffe0ff */
        /* <DEDUP_REMOVED lines=18> */
.L_x_519:
[----:B------:R-:W-:Y:S04]  /*8180*/  MOV R4, 0x1 ;  /* 0x0000000100047802 */ /* 0x000fe80000000f00 */
[----:B------:R-:W-:Y:S11]  /*8190*/  ISETP.NE.AND P0, PT, R4, c[0x0][0x32c], PT ;  /* 0x0000cb0004007a0c */ /* 0x000ff60003f05270 */
[----:B------:R-:W-:Y:S02]  /*81a0*/  @!UPT UIADD3 URZ, URZ, URZ, URZ ;  /* 0x0000003f3f3ff290 */ /* 0x000fe4000fffe03f */
[----:B------:R-:W-:Y:S05]  /*81b0*/  @P0 IMAD.HI.U32 R4, R3, c[0x0][0x330], RZ ;  /* 0x0000cc0003040a27 */ /* 0x000fea00078e00ff */
[----:B------:R-:W-:Y:S02]  /*81c0*/  @P0 SHF.R.U32.HI R3, RZ, c[0x0][0x334], R4 ;  /* 0x0000cd00ff030a19 */ /* 0x000fe40000011604 */
.L_x_520:
[----:B------:R-:W-:Y:S05]  /*81d0*/  BSYNC B0 ;  /* 0x0000000000007941 */ /* 0x000fea0003800000 */
.L_x_518:
[----:B------:R-:W-:Y:S04]  /*81e0*/  IMAD R129, R3, c[0x0][0x32c], -R129 ;  /* 0x0000cb0003817a24 */ /* 0x000fe800078e0a81 */
[----:B------:R-:W-:Y:S05]  /*81f0*/  IMAD.IADD R3, R129, 0x1, -R198 ;  /* 0x0000000181037824 */ /* 0x000fea00078e0ac6 */
[----:B------:R-:W-:Y:S02]  /*8200*/  IADD3 R4, R3, c[0x0][0x32c], RZ ;  /* 0x0000cb0003047a10 */ /* 0x000fe40007ffe0ff */
[----:B------:R-:W-:Y:S02]  /*8210*/  IMNMX R0, R0, R3, !PT ;  /* 0x0000000300007217 */ /* 0x000fe40007800200 */
[----:B------:R-:W-:Y:S02]  /*8220*/  IMNMX R2, R2, R4, PT ;  /* 0x0000000402027217 */ /* 0x000fe40003800200 */
.L_x_517:
        /* <DEDUP_REMOVED lines=8> */
[----:B------:R-:W-:Y:S02]  /*82b0*/  ISETP.LT.OR P2, PT, R2, 0x9, P2 ;  /* 0x000000090200780c */ /* 0x000fe40001741670 */
[----:B------:R-:W-:Y:S02]  /*82c0*/  FMNMX.FTZ R3, R138, R130, !PT ;  /* 0x000000828a037209 */ /* 0x000fe40007810000 */
[----:B------:R-:W-:Y:S02]  /*82d0*/  FMNMX.FTZ R4, R16, R131, !PT ;  /* 0x0000008310047209 */ /* 0x000fe40007810000 */
[----:B------:R-:W-:Y:S02]  /*82e0*/  ISETP.LT.OR P0, PT, R2, 0xa, P0 ;  /* 0x0000000a0200780c */ /* 0x000fe40000701670 */
[----:B------:R-:W-:Y:S02]  /*82f0*/  FSEL R21, R10, -INF , !P2 ;  /* 0xff8000000a157808 */ /* 0x000fe40005000000 */
[C---:B------:R-:W-:Y:S02]  /*8300*/  ISETP.GT.AND P2, PT, R0.reuse, 0x10, P1 ;  /* 0x000000100000780c */ /* 0x040fe40000f44270 */
[----:B------:R-:W-:Y:S02]  /*8310*/  FMNMX.FTZ R5, R141, R3, !PT ;  /* 0x000000038d057209 */ /* 0x000fe40007810000 */
[----:B------:R-:W-:Y:S02]  /*8320*/  FMNMX.FTZ R3, R25, R4, !PT ;  /* 0x0000000419037209 */ /* 0x000fe40007810000 */
[----:B------:R-:W-:Y:S02]  /*8330*/  FSEL R24, R11, -INF , !P0 ;  /* 0xff8000000b187808 */ /* 0x000fe40004000000 */
[----:B------:R-:W-:Y:S02]  /*8340*/  ISETP.GT.AND P0, PT, R0, 0x11, P1 ;  /* 0x000000110000780c */ /* 0x000fe40000f04270 */
[----:B------:R-:W-:Y:S02]  /*8350*/  ISETP.LT.OR P2, PT, R2, 0x11, P2 ;  /* 0x000000110200780c */ /* 0x000fe40001741670 */
[----:B------:R-:W-:Y:S02]  /*8360*/  FMNMX.FTZ R4, R140, R5, !PT ;  /* 0x000000058c047209 */ /* 0x000fe40007810000 */
[----:B------:R-:W-:Y:S02]  /*8370*/  FMNMX.FTZ R3, R21, R3, !PT ;  /* 0x0000000315037209 */ /* 0x000fe40007810000 */
[----:B------:R-:W-:Y:S02]  /*8380*/  ISETP.LT.OR P0, PT, R2, 0x12, P0 ;  /* 0x000000120200780c */ /* 0x000fe40000701670 */
[----:B------:R-:W-:Y:S02]  /*8390*/  FSEL R20, R14, -INF , !P2 ;  /* 0xff8000000e147808 */ /* 0x000fe40005000000 */
[----:B------:R-:W-:Y:S02]  /*83a0*/  ISETP.GT.AND P2, PT, R0, 0x18, P1 ;  /* 0x000000180000780c */ /* 0x000fe40000f44270 */
        /* <DEDUP_REMOVED lines=14> */
[C---:B------:R-:W-:Y:S02]  /*8490*/  ISETP.LT.OR P2, PT, R2.reuse, 0x21, P2 ;  /* 0x000000210200780c */ /* 0x040fe40001741670 */
        /* <DEDUP_REMOVED lines=18> */
[----:B------:R-:W-:Y:S02]  /*85c0*/  ISETP.LT.OR P2, PT, R2, 0x31, P0 ;  /* 0x000000310200780c */ /* 0x000fe40000741670 */
[----:B------:R-:W-:Y:S02]  /*85d0*/  ISETP.GT.AND P0, PT, R0, 0x31, P1 ;  /* 0x000000310000780c */ /* 0x000fe40000f04270 */
[----:B------:R-:W-:Y:S02]  /*85e0*/  FMNMX.FTZ R3, R145, R5, !PT ;  /* 0x0000000591037209 */ /* 0x000fe40007810000 */
[----:B------:R-:W-:Y:S02]  /*85f0*/  FMNMX.FTZ R4, R11, R4, !PT ;  /* 0x000000040b047209 */ /* 0x000fe40007810000 */
[----:B------:R-:W-:Y:S02]  /*8600*/  FSEL R9, R30, -INF , !P2 ;  /* 0xff8000001e097808 */ /* 0x000fe40005000000 */
[----:B------:R-:W-:Y:S02]  /*8610*/  ISETP.GT.AND P3, PT, R0, 0x38, P1 ;  /* 0x000000380000780c */ /* 0x000fe40000f64270 */
[----:B------:R-:W-:Y:S02]  /*8620*/  ISETP.LT.OR P2, PT, R2, 0x32, P0 ;  /* 0x000000320200780c */ /* 0x000fe40000741670 */
[----:B------:R-:W-:Y:S02]  /*8630*/  ISETP.GT.AND P0, PT, R0, 0x39, P1 ;  /* 0x000000390000780c */ /* 0x000fe40000f04270 */
[----:B------:R-:W-:Y:S02]  /*8640*/  FMNMX.FTZ R0, R143, R3, !PT ;  /* 0x000000038f007209 */ /* 0x000fe40007810000 */
[----:B------:R-:W-:Y:S02]  /*8650*/  FMNMX.FTZ R3, R10, R4, !PT ;  /* 0x000000040a037209 */ /* 0x000fe40007810000 */
[----:B------:R-:W-:Y:S02]  /*8660*/  FSEL R8, R31, -INF , !P2 ;  /* 0xff8000001f087808 */ /* 0x000fe40005000000 */
[C---:B------:R-:W-:Y:S02]  /*8670*/  ISETP.LT.OR P1, PT, R2.reuse, 0x39, P3 ;  /* 0x000000390200780c */ /* 0x040fe40001f21670 */
[----:B------:R-:W-:Y:S02]  /*8680*/  FMNMX.FTZ R0, R139, R0, !PT ;  /* 0x000000008b007209 */ /* 0x000fe40007810000 */
[----:B------:R-:W-:Y:S02]  /*8690*/  FMNMX.FTZ R3, R9, R3, !PT ;  /* 0x0000000309037209 */ /* 0x000fe40007810000 */
[----:B------:R-:W-:Y:S02]  /*86a0*/  ISETP.LT.OR P0, PT, R2, 0x3a, P0 ;  /* 0x0000003a0200780c */ /* 0x000fe40000701670 */
[----:B------:R-:W-:Y:S02]  /*86b0*/  FSEL R7, R34, -INF , !P1 ;  /* 0xff80000022077808 */ /* 0x000fe40004800000 */
[----:B------:R-:W-:Y:S02]  /*86c0*/  FMNMX.FTZ R0, R142, R0, !PT ;  /* 0x000000008e007209 */ /* 0x000fe40007810000 */
[----:B------:R-:W-:Y:S02]  /*86d0*/  FMNMX.FTZ R2, R8, R3, !PT ;  /* 0x0000000308027209 */ /* 0x000fe40007810000 */
[----:B------:R-:W-:Y:S02]  /*86e0*/  FSEL R6, R35, -INF , !P0 ;  /* 0xff80000023067808 */ /* 0x000fe40004000000 */
[----:B------:R-:W-:Y:S02]  /*86f0*/  FMNMX.FTZ R0, R29, R0, !PT ;  /* 0x000000001d007209 */ /* 0x000fe40007810000 */
[----:B------:R-:W-:Y:S02]  /*8700*/  FMNMX.FTZ R2, R7, R2, !PT ;  /* 0x0000000207027209 */ /* 0x000fe40007810000 */
[----:B-12---:R-:W-:Y:S02]  /*8710*/  FMNMX.FTZ R128, R28, R0, !PT ;  /* 0x000000001c807209 */ /* 0x006fe40007810000 */
[----:B------:R-:W-:Y:S01]  /*8720*/  FMNMX.FTZ R5, R6, R2, !PT ;  /* 0x0000000206057209 */ /* 0x000fe20007810000 */
[----:B------:R-:W-:-:S05]  /*8730*/  BRA.DIV ~URZ, `(.L_x_521) ;  /* 0x0000df627f007947 */ /* 0x000fca000b800000 */
[----:B------:R1:W2:Y:S02]  /*8740*/  SHFL.BFLY PT, R0, R128, 0x2, 0x1f ;  /* 0x0c401f0080007f89 */ /* 0x0002a400000e0000 */
.L_x_644:
[----:B--2---:R-:W-:Y:S01]  /*8750*/  FMNMX.FTZ R4, R128, R0, !PT ;  /* 0x0000000080047209 */ /* 0x004fe20007810000 */
[----:B------:R-:W-:-:S05]  /*8760*/  BRA.DIV ~URZ, `(.L_x_522) ;  /* 0x0000df727f007947 */ /* 0x000fca000b800000 */
[----:B------:R-:W-:Y:S04]  /*8770*/  SHFL.BFLY PT, R0, R5, 0x2, 0x1f ;  /* 0x0c401f0005007f89 */ /* 0x000fe800000e0000 */
[----:B------:R-:W2:Y:S02]  /*8780*/  SHFL.BFLY PT, R2, R4, 0x1, 0x1f ;  /* 0x0c201f0004027f89 */ /* 0x000ea400000e0000 */
[----:B--2---:R-:W-:Y:S02]  /*8790*/  FMNMX.FTZ R129, R4, R2, !PT ;  /* 0x0000000204817209 */ /* 0x004fe40007810000 */
[----:B-1----:R-:W-:Y:S05]  /*87a0*/  FMNMX.FTZ R128, R5, R0, !PT ;  /* 0x0000000005807209 */ /* 0x002fea0007810000 */
[----:B------:R1:W2:Y:S02]  /*87b0*/  SHFL.BFLY PT, R0, R128, 0x1, 0x1f ;  /* 0x0c201f0080007f89 */ /* 0x0002a400000e0000 */
.L_x_645:
[C---:B------:R-:W-:Y:S01]  /*87c0*/  FMUL.FTZ R2, R129.reuse, c[0x0][0x2d0] ;  /* 0x0000b40081027a20 */ /* 0x040fe20000410000 */
[----:B------:R-:W-:Y:S01]  /*87d0*/  FSETP.NEU.FTZ.AND P0, PT, R129, -INF , PT ;  /* 0xff8000008100780b */ /* 0x000fe20003f1d000 */
[----:B------:R-:W-:Y:S01]  /*87e0*/  WARPSYNC 0xffffffff ;  /* 0xffffffff00007948 */ /* 0x000fe20003800000 */
[----:B--2---:R-:W-:Y:S02]  /*87f0*/  FMNMX.FTZ R3, R0, R128, !PT ;  /* 0x0000008000037209 */ /* 0x004fe40007810000 */
[----:B------:R-:W-:Y:S05]  /*8800*/  FSEL R4, R2, RZ, P0 ;  /* 0x000000ff02047208 */ /* 0x000fea0000000000 */
[--C-:B------:R-:W-:Y:S02]  /*8810*/  FFMA.FTZ R2, R138, c[0x0][0x2d0], -R4.reuse ;  /* 0x0000b4008a027a23 */ /* 0x100fe40000010804 */
[--C-:B------:R-:W-:Y:S02]  /*8820*/  FFMA.FTZ R5, R144, c[0x0][0x2d0], -R4.reuse ;  /* 0x0000b40090057a23 */ /* 0x100fe40000010804 */
[----:B------:R2:W-:Y:S01]  /*8830*/  MUFU.EX2 R18, R2 ;  /* 0x0000000200127308 */ /* 0x0005e20000000800 */
[--C-:B------:R-:W-:Y:S02]  /*8840*/  FFMA.FTZ R152, R143, c[0x0][0x2d0], -R4.reuse ;  /* 0x0000b4008f987a23 */ /* 0x100fe40000010804 */
[--C-:B------:R-:W-:Y:S02]  /*8850*/  FFMA.FTZ R163, R142, c[0x0][0x2d0], -R4.reuse ;  /* 0x0000b4008ea37a23 */ /* 0x100fe40000010804 */
[--C-:B------:R-:W-:Y:S02]  /*8860*/  FFMA.FTZ R150, R150, c[0x0][0x2d0], -R4.reuse ;  /* 0x0000b40096967a23 */ /* 0x100fe40000010804 */
[--C-:B------:R-:W-:Y:S02]  /*8870*/  FFMA.FTZ R151, R151, c[0x0][0x2d0], -R4.reuse ;  /* 0x0000b40097977a23 */ /* 0x100fe40000010804 */
[--C-:B------:R-:W-:Y:S01]  /*8880*/  FFMA.FTZ R149, R149, c[0x0][0x2d0], -R4.reuse ;  /* 0x0000b40095957a23 */ /* 0x100fe20000010804 */
[----:B------:R3:W-:Y:S01]  /*8890*/  MUFU.EX2 R189, R5 ;  /* 0x0000000500bd7308 */ /* 0x0007e20000000800 */
        /* <DEDUP_REMOVED lines=8> */
[--C-:B--2---:R-:W-:Y:S05]  /*8920*/  FFMA.FTZ R2, R141, c[0x0][0x2d0], -R4.reuse ;  /* 0x0000b4008d027a23 */ /* 0x104fea0000010804 */
[----:B------:R2:W4:Y:S01]  /*8930*/  MUFU.EX2 R183, R2 ;  /* 0x0000000200b77308 */ /* 0x0005220000000800 */
[----:B---3--:R-:W-:Y:S09]  /*8940*/  FMUL.FTZ R5, R3, c[0x0][0x2d0] ;  /* 0x0000b40003057a20 */ /* 0x008ff20000410000 */
[----:B------:R-:W-:Y:S10]  /*8950*/  MUFU.EX2 R155, R155 ;  /* 0x0000009b009b7308 */ /* 0x000ff40000000800 */
[----:B------:R-:W-:Y:S01]  /*8960*/  MUFU.EX2 R154, R154 ;  /* 0x0000009a009a7308 */ /* 0x000fe20000000800 */
[----:B--2---:R-:W-:Y:S02]  /*8970*/  FFMA.FTZ R2, R140, c[0x0][0x2d0], -R4 ;  /* 0x0000b4008c027a23 */ /* 0x004fe40000010804 */
[----:B------:R-:W2:Y:S07]  /*8980*/  LDSM.16.MT88.4 R140, [R168] ;  /* 0x00000000a88c783b */ /* 0x000eae0000004200 */
[----:B------:R3:W5:Y:S02]  /*8990*/  MUFU.EX2 R188, R2 ;  /* 0x0000000200bc7308 */ /* 0x0007640000000800 */
[----:B---3--:R-:W-:Y:S02]  /*89a0*/  FSEL R2, R129, RZ, P0 ;  /* 0x000000ff81027208 */ /* 0x008fe40000000000 */
[----:B------:R-:W-:Y:S03]  /*89b0*/  FSETP.NEU.FTZ.AND P0, PT, R3, -INF , PT ;  /* 0xff8000000300780b */ /* 0x000fe60003f1d000 */
[----:B------:R-:W-:Y:S01]  /*89c0*/  FADD.FTZ R0, -R2, R130 ;  /* 0x0000008202007221 */ /* 0x000fe20000010100 */
[----:B------:R-:W-:Y:S03]  /*89d0*/  FSEL R5, R5, RZ, P0 ;  /* 0x000000ff05057208 */ /* 0x000fe60000000000 */
[----:B------:R-:W-:Y:S02]  /*89e0*/  FMUL.FTZ R0, R0, c[0x0][0x2d0] ;  /* 0x0000b40000007a20 */ /* 0x000fe40000410000 */
[--C-:B------:R-:W-:Y:S01]  /*89f0*/  FFMA.FTZ R4, R24, c[0x0][0x2d0], -R5.reuse ;  /* 0x0000b40018047a23 */ /* 0x100fe20000010805 */
[----:B----4-:R-:W-:Y:S01]  /*8a00*/  F2FP.PACK_AB R136, R183, R18 ;  /* 0x00000012b788723e */ /* 0x010fe200000000ff */
[----:B------:R3:W4:Y:S01]  /*8a10*/  MUFU.EX2 R2, R0 ;  /* 0x0000000000027308 */ /* 0x0007220000000800 */
[--C-:B------:R-:W-:Y:S01]  /*8a20*/  FFMA.FTZ R148, R11, c[0x0][0x2d0], -R5.reuse ;  /* 0x0000b4000b947a23 */ /* 0x100fe20000010805 */
[----:B-----5:R-:W-:Y:S01]  /*8a30*/  F2FP.PACK_AB R138, R189, R188 ;  /* 0x000000bcbd8a723e */ /* 0x020fe200000000ff */
        /* <DEDUP_REMOVED lines=8> */
[--C-:B-1----:R-:W-:Y:S02]  /*8ac0*/  FFMA.FTZ R128, R20, c[0x0][0x2d0], -R5.reuse ;  /* 0x0000b40014807a23 */ /* 0x102fe40000010805 */
[--C-:B------:R-:W-:Y:S02]  /*8ad0*/  FFMA.FTZ R177, R7, c[0x0][0x2d0], -R5.reuse ;  /* 0x0000b40007b17a23 */ /* 0x100fe40000010805 */
[--C-:B------:R-:W-:Y:S02]  /*8ae0*/  FFMA.FTZ R184, R6, c[0x0][0x2d0], -R5.reuse ;  /* 0x0000b40006b87a23 */ /* 0x100fe40000010805 */
[--C-:B---3--:R-:W-:Y:S02]  /*8af0*/  FFMA.FTZ R0, R16, c[0x0][0x2d0], -R5.reuse ;  /* 0x0000b40010007a23 */ /* 0x108fe40000010805 */
[--C-:B------:R-:W-:Y:S02]  /*8b00*/  FFMA.FTZ R16, R21, c[0x0][0x2d0], -R5.reuse ;  /* 0x0000b40015107a23 */ /* 0x100fe40000010805 */
[----:B------:R1:W-:Y:S01]  /*8b10*/  MUFU.EX2 R158, R0 ;  /* 0x00000000009e7308 */ /* 0x0003e20000000800 */
[C---:B----4-:R-:W-:Y:S02]  /*8b20*/  FMUL.FTZ R8, R2.reuse, R100 ;  /* 0x0000006402087220 */ /* 0x050fe40000410000 */
[C---:B------:R-:W-:Y:S02]  /*8b30*/  FMUL.FTZ R9, R2.reuse, R101 ;  /* 0x0000006502097220 */ /* 0x040fe40000410000 */
[C---:B------:R-:W-:Y:S02]  /*8b40*/  FMUL.FTZ R12, R2.reuse, R104 ;  /* 0x00000068020c7220 */ /* 0x040fe40000410000 */
[C---:B-----5:R-:W-:Y:S02]  /*8b50*/  FMUL.FTZ R4, R2.reuse, R132 ;  /* 0x0000008402047220 */ /* 0x060fe40000410000 */
[C---:B------:R-:W-:Y:S01]  /*8b60*/  FMUL.FTZ R13, R2.reuse, R105 ;  /* 0x00000069020d7220 */ /* 0x040fe20000410000 */
[----:B------:R-:W3:Y:S01]  /*8b70*/  MUFU.EX2 R186, R16 ;  /* 0x0000001000ba7308 */ /* 0x000ee20000000800 */
[C---:B------:R-:W-:Y:S02]  /*8b80*/  FMUL.FTZ R17, R2.reuse, R109 ;  /* 0x0000006d02117220 */ /* 0x040fe40000410000 */
[C---:B------:R-:W-:Y:S02]  /*8b90*/  FMUL.FTZ R21, R2.reuse, R113 ;  /* 0x0000007102157220 */ /* 0x040fe40000410000 */
[C---:B------:R-:W-:Y:S02]  /*8ba0*/  FMUL.FTZ R24, R2.reuse, R116 ;  /* 0x0000007402187220 */ /* 0x040fe40000410000 */
[C---:B------:R-:W-:Y:S02]  /*8bb0*/  FMUL.FTZ R33, R2.reuse, R125 ;  /* 0x0000007d02217220 */ /* 0x040fe40000410000 */
[C---:B------:R-:W-:Y:S01]  /*8bc0*/  FMUL.FTZ R20, R2.reuse, R112 ;  /* 0x0000007002147220 */ /* 0x040fe20000410000 */
[----:B------:R-:W-:Y:S01]  /*8bd0*/  MUFU.EX2 R132, R149 ;  /* 0x0000009500847308 */ /* 0x000fe20000000800 */
[C---:B------:R-:W-:Y:S02]  /*8be0*/  FMUL.FTZ R28, R2.reuse, R120 ;  /* 0x00000078021c7220 */ /* 0x040fe40000410000 */
[C---:B------:R-:W-:Y:S02]  /*8bf0*/  FMUL.FTZ R29, R2.reuse, R121 ;  /* 0x00000079021d7220 */ /* 0x040fe40000410000 */
[----:B-1----:R-:W-:Y:S02]  /*8c00*/  FFMA.FTZ R0, R25, c[0x0][0x2d0], -R5 ;  /* 0x0000b40019007a23 */ /* 0x002fe40000010805 */
[C---:B------:R-:W-:Y:S02]  /*8c10*/  FMUL.FTZ R25, R2.reuse, R117 ;  /* 0x0000007502197220 */ /* 0x040fe40000410000 */
[C---:B------:R-:W-:Y:S01]  /*8c20*/  FMUL.FTZ R32, R2.reuse, R124 ;  /* 0x0000007c02207220 */ /* 0x040fe20000410000 */
[----:B------:R1:W4:Y:S01]  /*8c30*/  MUFU.EX2 R157, R0 ;  /* 0x00000000009d7308 */ /* 0x0003220000000800 */
[C---:B------:R-:W-:Y:S02]  /*8c40*/  FMUL.FTZ R36, R2.reuse, R36 ;  /* 0x0000002402247220 */ /* 0x040fe40000410000 */
[C---:B------:R-:W-:Y:S01]  /*8c50*/  FMUL.FTZ R37, R2.reuse, R37 ;  /* 0x0000002502257220 */ /* 0x040fe20000410000 */
[----:B---3--:R-:W-:Y:S01]  /*8c60*/  F2FP.PACK_AB R139, R185, R186 ;  /* 0x000000bab98b723e */ /* 0x008fe200000000ff */
        /* <DEDUP_REMOVED lines=11> */
[C---:B------:R-:W-:Y:S01]  /*8d20*/  FMUL.FTZ R56, R2.reuse, R56 ;  /* 0x0000003802387220 */ /* 0x040fe20000410000 */
[----:B-1----:R-:W-:Y:S01]  /*8d30*/  FSEL R0, R3, RZ, P0 ;  /* 0x000000ff03007208 */ /* 0x002fe20000000000 */
[C---:B------:R-:W-:Y:S01]  /*8d40*/  FMUL.FTZ R57, R2.reuse, R57 ;  /* 0x0000003902397220 */ /* 0x040fe20000410000 */
[----:B----4-:R-:W-:Y:S01]  /*8d50*/  F2FP.PACK_AB R137, R157, R158 ;  /* 0x0000009e9d89723e */ /* 0x010fe200000000ff */
[----:B------:R-:W-:Y:S01]  /*8d60*/  FMUL.FTZ R60, R2, R60 ;  /* 0x0000003c023c7220 */ /* 0x000fe20000410000 */
[----:B------:R-:W-:Y:S01]  /*8d70*/  ISETP.GT.AND P0, PT, R178, R199, PT ;  /* 0x000000c7b200720c */ /* 0x000fe20003f04270 */
[----:B------:R-:W-:Y:S01]  /*8d80*/  FADD.FTZ R0, -R0, R131 ;  /* 0x0000008300007221 */ /* 0x000fe20000010100 */
[----:B------:R-:W-:Y:S01]  /*8d90*/  MUFU.EX2 R149, R156 ;  /* 0x0000009c00957308 */ /* 0x000fe20000000800 */
[----:B------:R-:W-:Y:S01]  /*8da0*/  FFMA.FTZ R131, R15, c[0x0][0x2d0], -R5 ;  /* 0x0000b4000f837a23 */ /* 0x000fe20000010805 */
[----:B------:R-:W-:Y:S01]  /*8db0*/  IADD3 R178, R178, -0x1, RZ ;  /* 0xffffffffb2b27810 */ /* 0x000fe20007ffe0ff */
[----:B------:R-:W-:Y:S02]  /*8dc0*/  FMUL.FTZ R0, R0, c[0x0][0x2d0] ;  /* 0x0000b40000007a20 */ /* 0x000fe40000410000 */
[C---:B------:R-:W-:Y:S02]  /*8dd0*/  FMUL.FTZ R5, R2.reuse, R133 ;  /* 0x0000008502057220 */ /* 0x040fe40000410000 */
[C---:B------:R-:W-:Y:S02]  /*8de0*/  FMUL.FTZ R61, R2.reuse, R61 ;  /* 0x0000003d023d7220 */ /* 0x040fe40000410000 */
[C---:B------:R-:W-:Y:S01]  /*8df0*/  FMUL.FTZ R64, R2.reuse, R64 ;  /* 0x0000004002407220 */ /* 0x040fe20000410000 */
[----:B------:R-:W1:Y:S01]  /*8e00*/  MUFU.EX2 R0, R0 ;  /* 0x0000000000007308 */ /* 0x000e620000000800 */
        /* <DEDUP_REMOVED lines=19> */
[C---:B------:R-:W-:Y:S02]  /*8f40*/  FMUL.FTZ R7, R0.reuse, R135 ;  /* 0x0000008700077220 */ /* 0x040fe40000410000 */
[C---:B------:R-:W-:Y:S02]  /*8f50*/  FMUL.FTZ R14, R0.reuse, R106 ;  /* 0x0000006a000e7220 */ /* 0x040fe40000410000 */
[C---:B------:R-:W-:Y:S02]  /*8f60*/  FMUL.FTZ R15, R0.reuse, R107 ;  /* 0x0000006b000f7220 */ /* 0x040fe40000410000 */
[----:B------:R-:W-:Y:S01]  /*8f70*/  LDSM.16.MT88.4 R104, [R168+0x800] ;  /* 0x00080000a868783b */ /* 0x000fe20000004200 */
[C---:B--2---:R-:W-:Y:S02]  /*8f80*/  HMMA.16816.F32 R4, R136.reuse, R140, R4 ;  /* 0x0000008c8804723c */ /* 0x044fe40000001804 */
[----:B------:R-:W-:Y:S03]  /*8f90*/  MUFU.EX2 R141, R172 ;  /* 0x000000ac008d7308 */ /* 0x000fe60000000800 */
[C---:B------:R-:W-:Y:S02]  /*8fa0*/  FMUL.FTZ R19, R0.reuse, R111 ;  /* 0x0000006f00137220 */ /* 0x040fe40000410000 */
[C---:B------:R-:W-:Y:S01]  /*8fb0*/  FMUL.FTZ R22, R0.reuse, R114 ;  /* 0x0000007200167220 */ /* 0x040fe20000410000 */
[C---:B------:R-:W-:Y:S04]  /*8fc0*/  HMMA.16816.F32 R8, R136.reuse, R142, R8 ;  /* 0x0000008e8808723c */ /* 0x040fe80000001808 */
[C---:B------:R-:W-:Y:S01]  /*8fd0*/  FMUL.FTZ R23, R0.reuse, R115 ;  /* 0x0000007300177220 */ /* 0x040fe20000410000 */
[----:B------:R-:W-:Y:S01]  /*8fe0*/  MUFU.EX2 R143, R163 ;  /* 0x000000a3008f7308 */ /* 0x000fe20000000800 */
[C---:B------:R-:W-:Y:S02]  /*8ff0*/  FMUL.FTZ R26, R0.reuse, R118 ;  /* 0x00000076001a7220 */ /* 0x040fe40000410000 */
[C---:B------:R-:W-:Y:S02]  /*9000*/  FMUL.FTZ R27, R0.reuse, R119 ;  /* 0x00000077001b7220 */ /* 0x040fe40000410000 */
[----:B------:R-:W-:Y:S02]  /*9010*/  LDSM.16.MT88.4 R116, [R171+0x1800] ;  /* 0x00180000ab74783b */ /* 0x000fe40000004200 */
[C---:B------:R-:W-:Y:S02]  /*9020*/  FMUL.FTZ R34, R0.reuse, R126 ;  /* 0x0000007e00227220 */ /* 0x040fe40000410000 */
[----:B------:R-:W-:Y:S01]  /*9030*/  FMUL.FTZ R35, R0, R127 ;  /* 0x0000007f00237220 */ /* 0x000fe20000410000 */
[----:B------:R-:W-:Y:S01]  /*9040*/  MUFU.EX2 R142, R159 ;  /* 0x0000009f008e7308 */ /* 0x000fe20000000800 */
[----:B------:R-:W-:Y:S02]  /*9050*/  FMUL.FTZ R89, R2, R89 ;  /* 0x0000005902597220 */ /* 0x000fe40000410000 */
[C---:B------:R-:W-:Y:S02]  /*9060*/  FMUL.FTZ R30, R0.reuse, R122 ;  /* 0x0000007a001e7220 */ /* 0x040fe40000410000 */
[----:B------:R-:W-:Y:S01]  /*9070*/  FMUL.FTZ R31, R0, R123 ;  /* 0x0000007b001f7220 */ /* 0x000fe20000410000 */
[C---:B-1----:R-:W-:Y:S03]  /*9080*/  HMMA.16816.F32 R12, R136.reuse, R100, R12 ;  /* 0x00000064880c723c */ /* 0x042fe6000000180c */
[C---:B------:R-:W-:Y:S01]  /*9090*/  FMUL.FTZ R92, R2.reuse, R92 ;  /* 0x0000005c025c7220 */ /* 0x040fe20000410000 */
[----:B------:R-:W1:Y:S01]  /*90a0*/  MUFU.EX2 R123, R151 ;  /* 0x00000097007b7308 */ /* 0x000e620000000800 */
[C---:B------:R-:W-:Y:S02]  /*90b0*/  FMUL.FTZ R93, R2.reuse, R93 ;  /* 0x0000005d025d7220 */ /* 0x040fe40000410000 */
[C---:B------:R-:W-:Y:S02]  /*90c0*/  FMUL.FTZ R96, R2.reuse, R96 ;  /* 0x0000006002607220 */ /* 0x040fe40000410000 */
[C---:B------:R-:W-:Y:S03]  /*90d0*/  FMUL.FTZ R97, R2.reuse, R97 ;  /* 0x0000006102617220 */ /* 0x040fe60000410000 */
[----:B------:R-:W-:Y:S02]  /*90e0*/  FFMA.FTZ R2, R2, R187, R18 ;  /* 0x000000bb02027223 */ /* 0x000fe40000010012 */
[C---:B------:R-:W-:Y:S01]  /*90f0*/  FMUL.FTZ R18, R0.reuse, R110 ;  /* 0x0000006e00127220 */ /* 0x040fe20000410000 */
[----:B------:R-:W-:Y:S01]  /*9100*/  MUFU.EX2 R187, R144 ;  /* 0x0000009000bb7308 */ /* 0x000fe20000000800 */
[----:B------:R-:W-:Y:S01]  /*9110*/  LDSM.16.MT88.4 R108, [R169+0x800] ;  /* 0x00080000a96c783b */ /* 0x000fe20000004200 */
[C---:B------:R-:W-:Y:S02]  /*9120*/  FMUL.FTZ R38, R0.reuse, R38 ;  /* 0x0000002600267220 */ /* 0x040fe40000410000 */
[C---:B------:R-:W-:Y:S02]  /*9130*/  FMUL.FTZ R39, R0.reuse, R39 ;  /* 0x0000002700277220 */ /* 0x040fe40000410000 */
[C---:B------:R-:W-:Y:S03]  /*9140*/  HMMA.16816.F32 R16, R136.reuse, R102, R16 ;  /* 0x000000668810723c */ /* 0x040fe60000001810 */
[----:B------:R-:W2:Y:S01]  /*9150*/  LDSM.16.MT88.4 R100, [R171] ;  /* 0x00000000ab64783b */ /* 0x000ea20000004200 */
[C---:B------:R-:W-:Y:S01]  /*9160*/  FMUL.FTZ R42, R0.reuse, R42 ;  /* 0x0000002a002a7220 */ /* 0x040fe20000410000 */
[----:B------:R-:W3:Y:S01]  /*9170*/  MUFU.EX2 R122, R128 ;  /* 0x00000080007a7308 */ /* 0x000ee20000000800 */
[C---:B------:R-:W-:Y:S02]  /*9180*/  FMUL.FTZ R43, R0.reuse, R43 ;  /* 0x0000002b002b7220 */ /* 0x040fe40000410000 */
[C---:B------:R-:W-:Y:S04]  /*9190*/  FMUL.FTZ R46, R0.reuse, R46 ;  /* 0x0000002e002e7220 */ /* 0x040fe80000410000 */
        /* <DEDUP_REMOVED lines=18> */
[C---:B------:R-:W-:Y:S01]  /*92c0*/  FMUL.FTZ R78, R0.reuse, R78 ;  /* 0x0000004e004e7220 */ /* 0x040fe20000410000 */
[C---:B--2---:R-:W-:Y:S02]  /*92d0*/  HMMA.16816.F32 R20, R136.reuse, R100, R20 ;  /* 0x000000648814723c */ /* 0x044fe40000001814 */
[----:B------:R-:W-:Y:S01]  /*92e0*/  MUFU.EX2 R140, R160 ;  /* 0x000000a0008c7308 */ /* 0x000fe20000000800 */
[C---:B------:R-:W-:Y:S02]  /*92f0*/  FMUL.FTZ R79, R0.reuse, R79 ;  /* 0x0000004f004f7220 */ /* 0x040fe40000410000 */
[C---:B------:R-:W-:Y:S02]  /*9300*/  FMUL.FTZ R82, R0.reuse, R82 ;  /* 0x0000005200527220 */ /* 0x040fe40000410000 */
[C---:B------:R-:W-:Y:S01]  /*9310*/  FMUL.FTZ R83, R0.reuse, R83 ;  /* 0x0000005300537220 */ /* 0x040fe20000410000 */
[C---:B------:R-:W-:Y:S01]  /*9320*/  HMMA.16816.F32 R24, R136.reuse, R102, R24 ;  /* 0x000000668818723c */ /* 0x040fe20000001818 */
[----:B------:R-:W2:Y:S03]  /*9330*/  LDSM.16.MT88.4 R100, [R170] ;  /* 0x00000000aa64783b */ /* 0x000ea60000004200 */
[C---:B------:R-:W-:Y:S01]  /*9340*/  FMUL.FTZ R86, R0.reuse, R86 ;  /* 0x0000005600567220 */ /* 0x040fe20000410000 */
[----:B------:R-:W-:Y:S01]  /*9350*/  MUFU.EX2 R131, R177 ;  /* 0x000000b100837308 */ /* 0x000fe20000000800 */
[C---:B------:R-:W-:Y:S02]  /*9360*/  FMUL.FTZ R87, R0.reuse, R87 ;  /* 0x0000005700577220 */ /* 0x040fe40000410000 */
[C---:B------:R-:W-:Y:S04]  /*9370*/  FMUL.FTZ R90, R0.reuse, R90 ;  /* 0x0000005a005a7220 */ /* 0x040fe80000410000 */
[C---:B------:R-:W-:Y:S02]  /*9380*/  FMUL.FTZ R91, R0.reuse, R91 ;  /* 0x0000005b005b7220 */ /* 0x040fe40000410000 */
[----:B------:R-:W-:Y:S01]  /*9390*/  FADD.FTZ R2, R183, R2 ;  /* 0x00000002b7027221 */ /* 0x000fe20000010000 */
[----:B------:R-:W-:Y:S01]  /*93a0*/  MUFU.EX2 R130, R184 ;  /* 0x000000b800827308 */ /* 0x000fe20000000800 */
[C---:B------:R-:W-:Y:S02]  /*93b0*/  FMUL.FTZ R94, R0.reuse, R94 ;  /* 0x0000005e005e7220 */ /* 0x040fe40000410000 */
[C---:B------:R-:W-:Y:S02]  /*93c0*/  FMUL.FTZ R95, R0.reuse, R95 ;  /* 0x0000005f005f7220 */ /* 0x040fe40000410000 */
[C---:B------:R-:W-:Y:S02]  /*93d0*/  FMUL.FTZ R98, R0.reuse, R98 ;  /* 0x0000006200627220 */ /* 0x040fe40000410000 */
[C---:B------:R-:W-:Y:S02]  /*93e0*/  FMUL.FTZ R99, R0.reuse, R99 ;  /* 0x0000006300637220 */ /* 0x040fe40000410000 */
[----:B------:R-:W-:Y:S02]  /*93f0*/  FFMA.FTZ R0, R0, R190, R158 ;  /* 0x000000be00007223 */ /* 0x000fe4000001009e */
[----:B------:R-:W4:Y:S02]  /*9400*/  MUFU.EX2 R158, R145 ;  /* 0x00000091009e7308 */ /* 0x000f240000000800 */
[----:B------:R-:W-:Y:S02]  /*9410*/  FADD.FTZ R112, R157, R0 ;  /* 0x000000009d707221 */ /* 0x000fe40000010000 */
[----:B------:R-:W-:Y:S02]  /*9420*/  FADD.FTZ R0, R188, R2 ;  /* 0x00000002bc007221 */ /* 0x000fe40000010000 */
[----:B------:R-:W-:Y:S02]  /*9430*/  FADD.FTZ R2, R186, R112 ;  /* 0x00000070ba027221 */ /* 0x000fe40000010000 */
[----:B------:R-:W-:Y:S01]  /*9440*/  LDSM.16.MT88.4 R112, [R169+0x1000] ;  /* 0x00100000a970783b */ /* 0x000fe20000004200 */
[----:B------:R-:W-:Y:S01]  /*9450*/  FADD.FTZ R0, R189, R0 ;  /* 0x00000000bd007221 */ /* 0x000fe20000010000 */
[----:B------:R-:W5:Y:S01]  /*9460*/  MUFU.EX2 R145, R161 ;  /* 0x000000a100917308 */ /* 0x000f620000000800 */
[----:B------:R-:W-:Y:S02]  /*9470*/  FADD.FTZ R2, R185, R2 ;  /* 0x00000002b9027221 */ /* 0x000fe40000010000 */
[----:B-1----:R-:W-:Y:S01]  /*9480*/  FADD.FTZ R0, R123, R0 ;  /* 0x000000007b007221 */ /* 0x002fe20000010000 */
[C---:B--2---:R-:W-:Y:S08]  /*9490*/  HMMA.16816.F32 R28, R136.reuse, R100, R28 ;  /* 0x00000064881c723c */ /* 0x044ff0000000181c */
        /* <DEDUP_REMOVED lines=23> */
[C---:B-1----:R-:W-:Y:S07]  /*9610*/  HMMA.16816.F32 R92, R136.reuse, R100, R92 ;  /* 0x00000064885c723c */ /* 0x042fee000000185c */
[----:B------:R-:W-:Y:S01]  /*9620*/  F2FP.PACK_AB R100, R124, R123 ;  /* 0x0000007b7c64723e */ /* 0x000fe200000000ff */
[----:B------:R-:W-:Y:S04]  /*9630*/  HMMA.16816.F32 R96, R136, R102, R96 ;  /* 0x000000668860723c */ /* 0x000fe80000001860 */
[----:B---3--:R-:W-:Y:S03]  /*9640*/  F2FP.PACK_AB R101, R121, R122 ;  /* 0x0000007a7965723e */ /* 0x008fe600000000ff */
[----:B------:R-:W-:Y:S02]  /*9650*/  F2FP.PACK_AB R102, R187, R132 ;  /* 0x00000084bb66723e */ /* 0x000fe400000000ff */
[----:B----4-:R-:W-:Y:S03]  /*9660*/  F2FP.PACK_AB R103, R158, R120 ;  /* 0x000000789e67723e */ /* 0x010fe600000000ff */
[----:B------:R-:W-:Y:S02]  /*9670*/  F2FP.PACK_AB R136, R143, R141 ;  /* 0x0000008d8f88723e */ /* 0x000fe400000000ff */
[----:B-----5:R-:W-:Y:S02]  /*9680*/  F2FP.PACK_AB R138, R145, R144 ;  /* 0x00000090918a723e */ /* 0x020fe400000000ff */
[C---:B------:R-:W-:Y:S05]  /*9690*/  HMMA.16816.F32 R4, R100.reuse, R104, R4 ;  /* 0x000000686404723c */ /* 0x040fea0000001804 */
[----:B------:R-:W-:Y:S02]  /*96a0*/  F2FP.PACK_AB R137, R140, R142 ;  /* 0x0000008e8c89723e */ /* 0x000fe400000000ff */
[----:B------:R-:W-:Y:S01]  /*96b0*/  F2FP.PACK_AB R139, R130, R131 ;  /* 0x00000083828b723e */ /* 0x000fe200000000ff */
[C---:B------:R-:W-:Y:S01]  /*96c0*/  HMMA.16816.F32 R8, R100.reuse, R106, R8 ;  /* 0x0000006a6408723c */ /* 0x040fe20000001808 */
[----:B------:R-:W1:Y:S07]  /*96d0*/  LDSM.16.MT88.4 R104, [R171+0x800] ;  /* 0x00080000ab68783b */ /* 0x000e6e0000004200 */
[C---:B------:R-:W-:Y:S08]  /*96e0*/  HMMA.16816.F32 R12, R100.reuse, R108, R12 ;  /* 0x0000006c640c723c */ /* 0x040ff0000000180c */
        /* <DEDUP_REMOVED lines=70> */
[----:B------:R-:W-:Y:S07]  /*9b50*/  HMMA.16816.F32 R96, R100, R110, R96 ;  /* 0x0000006e6460723c */ /* 0x000fee0000001860 */
[----:B------:R-:W-:Y:S02]  /*9b60*/  FADD.FTZ R100, R122, R2 ;  /* 0x000000027a647221 */ /* 0x000fe40000010000 */
[----:B------:R-:W-:Y:S02]  /*9b70*/  FADD.FTZ R2, R124, R0 ;  /* 0x000000007c027221 */ /* 0x000fe40000010000 */
[----:B------:R-:W2:Y:S01]  /*9b80*/  LDSM.16.MT88.4 R124, [R170+0x1800] ;  /* 0x00180000aa7c783b */ /* 0x000ea20000004200 */
[----:B------:R-:W-:Y:S02]  /*9b90*/  FADD.FTZ R0, R121, R100 ;  /* 0x0000006479007221 */ /* 0x000fe40000010000 */
[----:B------:R-:W-:Y:S02]  /*9ba0*/  FADD.FTZ R128, R132, R2 ;  /* 0x0000000284807221 */ /* 0x000fe40000010000 */
[----:B------:R-:W-:Y:S02]  /*9bb0*/  FADD.FTZ R2, R120, R0 ;  /* 0x0000000078027221 */ /* 0x000fe40000010000 */
[----:B------:R-:W-:Y:S02]  /*9bc0*/  FADD.FTZ R0, R187, R128 ;  /* 0x00000080bb007221 */ /* 0x000fe40000010000 */
[----:B------:R-:W-:Y:S02]  /*9bd0*/  FADD.FTZ R2, R158, R2 ;  /* 0x000000029e027221 */ /* 0x000fe40000010000 */
[----:B------:R-:W-:Y:S02]  /*9be0*/  FADD.FTZ R0, R149, R0 ;  /* 0x0000000095007221 */ /* 0x000fe40000010000 */
[----:B------:R-:W-:Y:S01]  /*9bf0*/  FADD.FTZ R2, R150, R2 ;  /* 0x0000000296027221 */ /* 0x000fe20000010000 */
        /* <DEDUP_REMOVED lines=8> */
[C---:B------:R-:W-:Y:S01]  /*9c80*/  HMMA.16816.F32 R104, R136.reuse, R112, R12 ;  /* 0x000000708868723c */ /* 0x040fe2000000180c */
[----:B------:R-:W4:Y:S03]  /*9c90*/  LDSM.16.MT88.4 R12, [R171+0x3800] ;  /* 0x00380000ab0c783b */ /* 0x000f260000004200 */
[----:B------:R-:W-:Y:S04]  /*9ca0*/  FADD.FTZ R0, R152, R0 ;  /* 0x0000000098007221 */ /* 0x000fe80000010000 */
[C---:B------:R-:W-:Y:S01]  /*9cb0*/  HMMA.16816.F32 R108, R136.reuse, R114, R16 ;  /* 0x00000072886c723c */ /* 0x040fe20000001810 */
[----:B------:R-:W5:Y:S07]  /*9cc0*/  LDSM.16.MT88.4 R16, [R170+0x3800] ;  /* 0x00380000aa10783b */ /* 0x000f6e0000004200 */
[C---:B------:R-:W-:Y:S08]  /*9cd0*/  HMMA.16816.F32 R112, R136.reuse, R116, R20 ;  /* 0x000000748870723c */ /* 0x040ff00000001814 */
[C---:B------:R-:W-:Y:S08]  /*9ce0*/  HMMA.16816.F32 R116, R136.reuse, R118, R24 ;  /* 0x000000768874723c */ /* 0x040ff00000001818 */
[C---:B--2---:R-:W-:Y:S08]  /*9cf0*/  HMMA.16816.F32 R120, R136.reuse, R124, R28 ;  /* 0x0000007c8878723c */ /* 0x044ff0000000181c */
[C---:B------:R-:W-:Y:S08]  /*9d00*/  HMMA.16816.F32 R124, R136.reuse, R126, R32 ;  /* 0x0000007e887c723c */ /* 0x040ff00000001820 */
[C---:B-1----:R-:W-:Y:S08]  /*9d10*/  HMMA.16816.F32 R36, R136.reuse, R4, R36 ;  /* 0x000000048824723c */ /* 0x042ff00000001824 */
[C---:B------:R-:W-:Y:S01]  /*9d20*/  HMMA.16816.F32 R40, R136.reuse, R6, R40 ;  /* 0x000000068828723c */ /* 0x040fe20000001828 */
[----:B------:R-:W1:Y:S07]  /*9d30*/  LDSM.16.MT88.4 R4, [R168+0x5800] ;  /* 0x00580000a804783b */ /* 0x000e6e0000004200 */
[C---:B---3--:R-:W-:Y:S08]  /*9d40*/  HMMA.16816.F32 R44, R136.reuse, R8, R44 ;  /* 0x00000008882c723c */ /* 0x048ff0000000182c */
[C---:B------:R-:W-:Y:S01]  /*9d50*/  HMMA.16816.F32 R48, R136.reuse, R10, R48 ;  /* 0x0000000a8830723c */ /* 0x040fe20000001830 */
[----:B------:R-:W2:Y:S07]  /*9d60*/  LDSM.16.MT88.4 R8, [R169+0x5800] ;  /* 0x00580000a908783b */ /* 0x000eae0000004200 */
[C---:B----4-:R-:W-:Y:S08]  /*9d70*/  HMMA.16816.F32 R52, R136.reuse, R12, R52 ;  /* 0x0000000c8834723c */ /* 0x050ff00000001834 */
[C---:B------:R-:W-:Y:S01]  /*9d80*/  HMMA.16816.F32 R56, R136.reuse, R14, R56 ;  /* 0x0000000e8838723c */ /* 0x040fe20000001838 */
[----:B------:R-:W3:Y:S07]  /*9d90*/  LDSM.16.MT88.4 R12, [R171+0x5800] ;  /* 0x00580000ab0c783b */ /* 0x000eee0000004200 */
[C---:B-----5:R-:W-:Y:S08]  /*9da0*/  HMMA.16816.F32 R60, R136.reuse, R16, R60 ;  /* 0x00000010883c723c */ /* 0x060ff0000000183c */
[C---:B------:R-:W-:Y:S01]  /*9db0*/  HMMA.16816.F32 R64, R136.reuse, R18, R64 ;  /* 0x000000128840723c */ /* 0x040fe20000001840 */
[----:B------:R-:W4:Y:S07]  /*9dc0*/  LDSM.16.MT88.4 R16, [R170+0x5800] ;  /* 0x00580000aa10783b */ /* 0x000f2e0000004200 */
[C---:B-1----:R-:W-:Y:S07]  /*9dd0*/  HMMA.16816.F32 R68, R136.reuse, R4, R68 ;  /* 0x000000048844723c */ /* 0x042fee0000001844 */
[----:B------:R-:W-:Y:S01]  /*9de0*/  FADD.FTZ R4, R146, R2 ;  /* 0x0000000292047221 */ /* 0x000fe20000010000 */
[C---:B------:R-:W-:Y:S04]  /*9df0*/  HMMA.16816.F32 R72, R136.reuse, R6, R72 ;  /* 0x000000068848723c */ /* 0x040fe80000001848 */
[----:B------:R-:W-:Y:S02]  /*9e00*/  FADD.FTZ R2, R141, R0 ;  /* 0x000000008d027221 */ /* 0x000fe40000010000 */
[----:B------:R-:W-:Y:S02]  /*9e10*/  FADD.FTZ R0, R142, R4 ;  /* 0x000000048e007221 */ /* 0x000fe40000010000 */
[C---:B--2---:R-:W-:Y:S04]  /*9e20*/  HMMA.16816.F32 R76, R136.reuse, R8, R76 ;  /* 0x00000008884c723c */ /* 0x044fe8000000184c */
[----:B------:R-:W-:Y:S02]  /*9e30*/  FADD.FTZ R2, R143, R2 ;  /* 0x000000028f027221 */ /* 0x000fe40000010000 */
[----:B------:R-:W-:Y:S02]  /*9e40*/  FADD.FTZ R0, R140, R0 ;  /* 0x000000008c007221 */ /* 0x000fe40000010000 */
[C---:B------:R-:W-:Y:S04]  /*9e50*/  HMMA.16816.F32 R80, R136.reuse, R10, R80 ;  /* 0x0000000a8850723c */ /* 0x040fe80000001850 */
[----:B------:R-:W-:Y:S02]  /*9e60*/  FADD.FTZ R2, R144, R2 ;  /* 0x0000000290027221 */ /* 0x000fe40000010000 */
[----:B------:R-:W-:Y:S01]  /*9e70*/  FADD.FTZ R0, R131, R0 ;  /* 0x0000000083007221 */ /* 0x000fe20000010000 */
[-C--:B------:R-:W-:Y:S01]  /*9e80*/  MOV R131, R3.reuse ;  /* 0x0000000300837202 */ /* 0x080fe20000000f00 */
[C---:B---3--:R-:W-:Y:S04]  /*9e90*/  HMMA.16816.F32 R84, R136.reuse, R12, R84 ;  /* 0x0000000c8854723c */ /* 0x048fe80000001854 */
[----:B------:R-:W-:Y:S02]  /*9ea0*/  FADD.FTZ R187, R145, R2 ;  /* 0x0000000291bb7221 */ /* 0x000fe40000010000 */
[----:B------:R-:W-:Y:S01]  /*9eb0*/  FADD.FTZ R190, R130, R0 ;  /* 0x0000000082be7221 */ /* 0x000fe20000010000 */
[----:B------:R-:W-:Y:S01]  /*9ec0*/  MOV R12, R3 ;  /* 0x00000003000c7202 */ /* 0x000fe20000000f00 */
[C---:B------:R-:W-:Y:S04]  /*9ed0*/  HMMA.16816.F32 R88, R136.reuse, R14, R88 ;  /* 0x0000000e8858723c */ /* 0x040fe80000001858 */
[----:B------:R-:W-:Y:S04]  /*9ee0*/  MOV R130, R129 ;  /* 0x0000008100827202 */ /* 0x000fe80000000f00 */
[C---:B----4-:R-:W-:Y:S08]  /*9ef0*/  HMMA.16816.F32 R92, R136.reuse, R16, R92 ;  /* 0x00000010885c723c */ /* 0x050ff0000000185c */
[----:B------:R-:W-:Y:S01]  /*9f00*/  HMMA.16816.F32 R96, R136, R18, R96 ;  /* 0x000000128860723c */ /* 0x000fe20000001860 */
[----:B------:R-:W-:-:S07]  /*9f10*/  @P0 BRA `(.L_x_523) ;  /* 0xffffc74000000947 */ /* 0x000fce000383ffff */
.L_x_502:
[----:B------:R-:W-:Y:S01]  /*9f20*/  IMAD.MOV.U32 R0, RZ, RZ, c[0x0][0x2c4] ;  /* 0x0000b100ff007624 */ /* 0x000fe200078e00ff */
[----:B------:R-:W-:Y:S01]  /*9f30*/  IADD3 R2, R194, 0x1, -R195 ;  /* 0x00000001c2027810 */ /* 0x000fe20007ffe8c3 */
[----:B------:R-:W-:-:S03]  /*9f40*/  IMAD.MOV.U32 R4, RZ, RZ, c[0x0][0x32c] ;  /* 0x0000cb00ff047624 */ /* 0x000fc600078e00ff */
[----:B------:R-:W-:Y:S02]  /*9f50*/  ISETP.NE.AND P1, PT, R0, 0x1, PT ;  /* 0x000000010000780c */ /* 0x000fe40003f25270 */
[----:B------:R-:W-:Y:S02]  /*9f60*/  IADD3 R0, R210, 0x7f, RZ ;  /* 0x0000007fd2007810 */ /* 0x000fe40007ffe0ff */
[----:B------:R-:W-:-:S09]  /*9f70*/  ISETP.GE.AND P0, PT, R4, 0x1, PT ;  /* 0x000000010400780c */ /* 0x000fd20003f06270 */
[----:B------:R-:W-:-:S05]  /*9f80*/  @P1 IMAD.HI.U32 R3, R0, c[0x0][0x2c8], RZ ;  /* 0x0000b20000031a27 */ /* 0x000fca00078e00ff */
[----:B------:R-:W-:-:S05]  /*9f90*/  @P1 SHF.R.U32.HI R0, RZ, c[0x0][0x2cc], R3 ;  /* 0x0000b300ff001a19 */ /* 0x000fca0000011603 */
[----:B------:R-:W-:-:S05]  /*9fa0*/  IMAD.IADD R0, R2, 0x1, R0 ;  /* 0x0000000102007824 */ /* 0x000fca00078e0200 */
[----:B------:R-:W-:Y:S01]  /*9fb0*/  IADD3 R2, R0, -c[0x0][0x324], RZ ;  /* 0x8000c90000027a10 */ /* 0x000fe20007ffe0ff */
[----:B------:R-:W-:Y:S05]  /*9fc0*/  @!P0 BRA `(.L_x_524) ;  /* 0x0000011000008947 */ /* 0x000fea0003800000 */
[----:B------:R-:W-:Y:S01]  /*9fd0*/  ISETP.GT.AND P0, PT, R0, -0x1, PT ;  /* 0xffffffff0000780c */ /* 0x000fe20003f04270 */
[----:B------:R-:W-:-:S12]  /*9fe0*/  BSSY B0, `(.L_x_525) ;  /* 0x000000d000007945 */ /* 0x000fd80003800000 */
        /* <DEDUP_REMOVED lines=8> */
.L_x_526:
[----:B------:R-:W-:-:S04]  /*a070*/  MOV R3, 0x1 ;  /* 0x0000000100037802 */ /* 0x000fc80000000f00 */
[----:B------:R-:W-:-:S13]  /*a080*/  ISETP.NE.AND P0, PT, R3, c[0x0][0x32c], PT ;  /* 0x0000cb0003007a0c */ /* 0x000fda0003f05270 */
[----:B------:R-:W-:-:S05]  /*a090*/  @P0 IMAD.HI.U32 R3, R0, c[0x0][0x330], RZ ;  /* 0x0000cc0000030a27 */ /* 0x000fca00078e00ff */
[----:B------:R-:W-:Y:S02]  /*a0a0*/  @P0 SHF.R.U32.HI R0, RZ, c[0x0][0x334], R3 ;  /* 0x0000cd00ff000a19 */ /* 0x000fe40000011603 */
.L_x_527:
[----:B------:R-:W-:Y:S05]  /*a0b0*/  BSYNC B0 ;  /* 0x0000000000007941 */ /* 0x000fea0003800000 */
.L_x_525:
[----:B------:R-:W-:-:S05]  /*a0c0*/  IMAD R0, R0, c[0x0][0x32c], RZ ;  /* 0x0000cb0000007a24 */ /* 0x000fca00078e02ff */
[----:B------:R-:W-:-:S04]  /*a0d0*/  IMNMX R2, R2, R0, !PT ;  /* 0x0000000002027217 */ /* 0x000fc80007800200 */
.L_x_524:
[----:B------:R-:W-:-:S04]  /*a0e0*/  IADD3 R2, R2, 0x3f, RZ ;  /* 0x0000003f02027810 */ /* 0x000fc80007ffe0ff */
        /* <DEDUP_REMOVED lines=8> */
.L_x_539:
        /* <DEDUP_REMOVED lines=40> */
.L_x_646:
        /* <DEDUP_REMOVED lines=21> */
.L_x_647:
        /* <DEDUP_REMOVED lines=22> */
.L_x_530:
[----:B------:R-:W-:Y:S05]  /*a6a0*/  BSYNC B0 ;  /* 0x0000000000007941 */ /* 0x000fea0003800000 */
.L_x_529:
        /* <DEDUP_REMOVED lines=191> */
.L_x_648:
        /* <DEDUP_REMOVED lines=21> */
.L_x_649:
        /* <DEDUP_REMOVED lines=22> */
.L_x_534:
[----:B------:R-:W-:Y:S05]  /*b550*/  BSYNC B0 ;  /* 0x0000000000007941 */ /* 0x000fea0003800000 */
.L_x_533:
[----:B-1----:R-:W-:Y:S01]  /*b560*/  FMNMX.FTZ R2, R4, R130, !PT ;  /* 0x0000008204027209 */ /* 0x002fe20007810000 */
        /* <DEDUP_REMOVED lines=33> */
[----:B------:R1:W2:Y:S02]  /*b780*/  SHFL.BFLY PT, R0, R128, 0x2, 0x1f ;  /* 0x0c401f0080007f89 */ /* 0x0002a400000e0000 */
.L_x_650:
[----:B--2---:R-:W-:Y:S01]  /*b790*/  FMNMX.FTZ R129, R128, R0, !PT ;  /* 0x0000000080817209 */ /* 0x004fe20007810000 */
[----:B------:R-:W-:-:S05]  /*b7a0*/  BRA.DIV ~URZ, `(.L_x_538) ;  /* 0x0000b5b27f007947 */ /* 0x000fca000b800000 */
[----:B------:R-:W-:Y:S04]  /*b7b0*/  SHFL.BFLY PT, R0, R136, 0x2, 0x1f ;  /* 0x0c401f0088007f89 */ /* 0x000fe800000e0000 */
[----:B------:R-:W2:Y:S02]  /*b7c0*/  SHFL.BFLY PT, R2, R129, 0x1, 0x1f ;  /* 0x0c201f0081027f89 */ /* 0x000ea400000e0000 */
[----:B--2---:R-:W-:Y:S02]  /*b7d0*/  FMNMX.FTZ R129, R129, R2, !PT ;  /* 0x0000000281817209 */ /* 0x004fe40007810000 */
[----:B-1----:R-:W-:Y:S05]  /*b7e0*/  FMNMX.FTZ R128, R136, R0, !PT ;  /* 0x0000000088807209 */ /* 0x002fea0007810000 */
[----:B------:R1:W2:Y:S02]  /*b7f0*/  SHFL.BFLY PT, R0, R128, 0x1, 0x1f ;  /* 0x0c201f0080007f89 */ /* 0x0002a400000e0000 */
.L_x_651:
[C---:B------:R-:W-:Y:S01]  /*b800*/  FMUL.FTZ R136, R129.reuse, c[0x0][0x2d0] ;  /* 0x0000b40081887a20 */ /* 0x040fe20000410000 */
[----:B------:R-:W-:Y:S01]  /*b810*/  WARPSYNC 0xffffffff ;  /* 0xffffffff00007948 */ /* 0x000fe20003800000 */
[----:B------:R-:W-:Y:S01]  /*b820*/  FADD.FTZ R2, -R129, R130 ;  /* 0x0000008281027221 */ /* 0x000fe20000010100 */
[----:B------:R-:W-:Y:S01]  /*b830*/  ISETP.GT.AND P0, PT, R178, R160, PT ;  /* 0x000000a0b200720c */ /* 0x000fe20003f04270 */
[--C-:B------:R-:W-:Y:S01]  /*b840*/  FFMA.FTZ R3, R4, c[0x0][0x2d0], -R136.reuse ;  /* 0x0000b40004037a23 */ /* 0x100fe20000010888 */
[----:B------:R-:W-:Y:S01]  /*b850*/  IADD3 R178, R178, -0x1, RZ ;  /* 0xffffffffb2b27810 */ /* 0x000fe20007ffe0ff */
[----:B------:R-:W-:Y:S02]  /*b860*/  FMUL.FTZ R2, R2, c[0x0][0x2d0] ;  /* 0x0000b40002027a20 */ /* 0x000fe40000410000 */
[----:B------:R3:W-:Y:S10]  /*b870*/  MUFU.EX2 R137, R3 ;  /* 0x0000000300897308 */ /* 0x0007f40000000800 */
[----:B------:R-:W-:Y:S01]  /*b880*/  MUFU.EX2 R2, R2 ;  /* 0x0000000200027308 */ /* 0x000fe20000000800 */
[--C-:B---3--:R-:W-:Y:S09]  /*b890*/  FFMA.FTZ R3, R5, c[0x0][0x2d0], -R136.reuse ;  /* 0x0000b40005037a23 */ /* 0x108ff20000010888 */
[----:B------:R3:W4:Y:S02]  /*b8a0*/  MUFU.EX2 R140, R3 ;  /* 0x00000003008c7308 */ /* 0x0007240000000800 */
[--C-:B---3--:R-:W-:Y:S01]  /*b8b0*/  FFMA.FTZ R3, R8, c[0x0][0x2d0], -R136.reuse ;  /* 0x0000b40008037a23 */ /* 0x108fe20000010888 */
[----:B----4-:R-:W-:Y:S01]  /*b8c0*/  F2FP.PACK_AB R8, R140, R137 ;  /* 0x000000898c08723e */ /* 0x010fe200000000ff */
        /* <DEDUP_REMOVED lines=14> */
[----:B--23--:R-:W-:Y:S01]  /*b9b0*/  FMNMX.FTZ R3, R0, R128, !PT ;  /* 0x0000008000037209 */ /* 0x00cfe20007810000 */
[----:B------:R-:W-:Y:S02]  /*b9c0*/  FFMA.FTZ R0, R9, c[0x0][0x2d0], -R136 ;  /* 0x0000b40009007a23 */ /* 0x000fe40000010888 */
[C---:B------:R-:W-:Y:S02]  /*b9d0*/  FMUL.FTZ R121, R2.reuse, R121 ;  /* 0x0000007902797220 */ /* 0x040fe40000410000 */
        /* <DEDUP_REMOVED lines=13> */
[C---:B--2---:R-:W-:Y:S02]  /*bab0*/  FADD.FTZ R0, -R3.reuse, R131 ;  /* 0x0000008303007221 */ /* 0x044fe40000010100 */
[----:B------:R-:W-:Y:S02]  /*bac0*/  FMUL.FTZ R131, R3, c[0x0][0x2d0] ;  /* 0x0000b40003837a20 */ /* 0x000fe40000410000 */
[----:B------:R-:W-:Y:S02]  /*bad0*/  FMUL.FTZ R0, R0, c[0x0][0x2d0] ;  /* 0x0000b40000007a20 */ /* 0x000fe40000410000 */
[--C-:B------:R-:W-:Y:S02]  /*bae0*/  FFMA.FTZ R6, R6, c[0x0][0x2d0], -R131.reuse ;  /* 0x0000b40006067a23 */ /* 0x100fe40000010883 */
[----:B------:R-:W-:Y:S02]  /*baf0*/  FFMA.FTZ R7, R7, c[0x0][0x2d0], -R131 ;  /* 0x0000b40007077a23 */ /* 0x000fe40000010883 */
[----:B------:R-:W2:Y:S01]  /*bb00*/  MUFU.EX2 R0, R0 ;  /* 0x0000000000007308 */ /* 0x000ea20000000800 */
[C---:B------:R-:W-:Y:S02]  /*bb10*/  FMUL.FTZ R56, R2.reuse, R56 ;  /* 0x0000003802387220 */ /* 0x040fe40000410000 */
[C---:B------:R-:W-:Y:S02]  /*bb20*/  FMUL.FTZ R57, R2.reuse, R57 ;  /* 0x0000003902397220 */ /* 0x040fe40000410000 */
[C---:B------:R-:W-:Y:S02]  /*bb30*/  FMUL.FTZ R60, R2.reuse, R60 ;  /* 0x0000003c023c7220 */ /* 0x040fe40000410000 */
[C---:B------:R-:W-:Y:S02]  /*bb40*/  FMUL.FTZ R61, R2.reuse, R61 ;  /* 0x0000003d023d7220 */ /* 0x040fe40000410000 */
[C---:B------:R-:W-:Y:S01]  /*bb50*/  FMUL.FTZ R64, R2.reuse, R64 ;  /* 0x0000004002407220 */ /* 0x040fe20000410000 */
[----:B------:R2:W3:Y:S01]  /*bb60*/  MUFU.EX2 R9, R6 ;  /* 0x0000000600097308 */ /* 0x0004e20000000800 */
[C---:B------:R-:W-:Y:S02]  /*bb70*/  FMUL.FTZ R65, R2.reuse, R65 ;  /* 0x0000004102417220 */ /* 0x040fe40000410000 */
[C---:B------:R-:W-:Y:S02]  /*bb80*/  FMUL.FTZ R68, R2.reuse, R68 ;  /* 0x0000004402447220 */ /* 0x040fe40000410000 */
[C---:B------:R-:W-:Y:S02]  /*bb90*/  FMUL.FTZ R69, R2.reuse, R69 ;  /* 0x0000004502457220 */ /* 0x040fe40000410000 */
[C---:B------:R-:W-:Y:S02]  /*bba0*/  FMUL.FTZ R72, R2.reuse, R72 ;  /* 0x0000004802487220 */ /* 0x040fe40000410000 */
[C---:B------:R-:W-:Y:S01]  /*bbb0*/  FMUL.FTZ R73, R2.reuse, R73 ;  /* 0x0000004902497220 */ /* 0x040fe20000410000 */
[----:B------:R4:W5:Y:S01]  /*bbc0*/  MUFU.EX2 R139, R7 ;  /* 0x00000007008b7308 */ /* 0x0009620000000800 */
[C---:B------:R-:W-:Y:S02]  /*bbd0*/  FMUL.FTZ R76, R2.reuse, R76 ;  /* 0x0000004c024c7220 */ /* 0x040fe40000410000 */
[C---:B------:R-:W-:Y:S02]  /*bbe0*/  FMUL.FTZ R77, R2.reuse, R77 ;  /* 0x0000004d024d7220 */ /* 0x040fe40000410000 */
[C---:B------:R-:W-:Y:S02]  /*bbf0*/  FMUL.FTZ R80, R2.reuse, R80 ;  /* 0x0000005002507220 */ /* 0x040fe40000410000 */
[C---:B------:R-:W-:Y:S02]  /*bc00*/  FMUL.FTZ R81, R2.reuse, R81 ;  /* 0x0000005102517220 */ /* 0x040fe40000410000 */
[C---:B------:R-:W-:Y:S02]  /*bc10*/  FMUL.FTZ R84, R2.reuse, R84 ;  /* 0x0000005402547220 */ /* 0x040fe40000410000 */
[C---:B------:R-:W-:Y:S02]  /*bc20*/  FMUL.FTZ R85, R2.reuse, R85 ;  /* 0x0000005502557220 */ /* 0x040fe40000410000 */
[----:B------:R-:W-:Y:S02]  /*bc30*/  FMUL.FTZ R88, R2, R88 ;  /* 0x0000005802587220 */ /* 0x000fe40000410000 */
[----:B--2---:R-:W-:Y:S02]  /*bc40*/  FMUL.FTZ R6, R0, R134 ;  /* 0x0000008600067220 */ /* 0x004fe40000410000 */
[C---:B------:R-:W-:Y:S02]  /*bc50*/  FMUL.FTZ R89, R2.reuse, R89 ;  /* 0x0000005902597220 */ /* 0x040fe40000410000 */
[C---:B------:R-:W-:Y:S02]  /*bc60*/  FMUL.FTZ R92, R2.reuse, R92 ;  /* 0x0000005c025c7220 */ /* 0x040fe40000410000 */
[C---:B------:R-:W-:Y:S02]  /*bc70*/  FMUL.FTZ R93, R2.reuse, R93 ;  /* 0x0000005d025d7220 */ /* 0x040fe40000410000 */
[----:B------:R-:W-:Y:S02]  /*bc80*/  FFMA.FTZ R130, R2, R187, R137 ;  /* 0x000000bb02827223 */ /* 0x000fe40000010089 */
[----:B----4-:R-:W-:Y:S02]  /*bc90*/  FMUL.FTZ R7, R0, R135 ;  /* 0x0000008700077220 */ /* 0x010fe40000410000 */
[----:B------:R-:W2:Y:S01]  /*bca0*/  LDSM.16.MT88.4 R132, [R168] ;  /* 0x00000000a884783b */ /* 0x000ea20000004200 */
[C---:B------:R-:W-:Y:S02]  /*bcb0*/  FMUL.FTZ R96, R2.reuse, R96 ;  /* 0x0000006002607220 */ /* 0x040fe40000410000 */
[----:B------:R-:W-:Y:S02]  /*bcc0*/  FMUL.FTZ R97, R2, R97 ;  /* 0x0000006102617220 */ /* 0x000fe40000410000 */
        /* <DEDUP_REMOVED lines=46> */
[----:B------:R-:W-:Y:S01]  /*bfb0*/  FFMA.FTZ R2, R10, c[0x0][0x2d0], -R131 ;  /* 0x0000b4000a027a23 */ /* 0x000fe20000010883 */
[----:B------:R-:W-:Y:S01]  /*bfc0*/  F2FP.PACK_AB R10, R152, R141 ;  /* 0x0000008d980a723e */ /* 0x000fe200000000ff */
[----:B-1-3--:R-:W-:Y:S01]  /*bfd0*/  FFMA.FTZ R128, R0, R190, R9 ;  /* 0x000000be00807223 */ /* 0x00afe20000010009 */
[----:B-----5:R-:W-:Y:S01]  /*bfe0*/  F2FP.PACK_AB R9, R139, R9 ;  /* 0x000000098b09723e */ /* 0x020fe200000000ff */
[--C-:B------:R-:W-:Y:S01]  /*bff0*/  FFMA.FTZ R0, R11, c[0x0][0x2d0], -R131.reuse ;  /* 0x0000b4000b007a23 */ /* 0x100fe20000010883 */
[----:B------:R1:W3:Y:S10]  /*c000*/  MUFU.EX2 R138, R2 ;  /* 0x00000002008a7308 */ /* 0x0002f40000000800 */
[----:B------:R-:W4:Y:S01]  /*c010*/  MUFU.EX2 R146, R0 ;  /* 0x0000000000927308 */ /* 0x000f220000000800 */
[----:B-1----:R-:W-:Y:S04]  /*c020*/  FADD.FTZ R2, R139, R128 ;  /* 0x000000808b027221 */ /* 0x002fe80000010000 */
[----:B---3--:R-:W-:Y:S02]  /*c030*/  FADD.FTZ R128, R138, R2 ;  /* 0x000000028a807221 */ /* 0x008fe40000010000 */
[--C-:B------:R-:W-:Y:S01]  /*c040*/  FFMA.FTZ R2, R33, c[0x0][0x2d0], -R136.reuse ;  /* 0x0000b40021027a23 */ /* 0x100fe20000010888 */
[----:B----4-:R-:W-:Y:S01]  /*c050*/  F2FP.PACK_AB R11, R146, R138 ;  /* 0x0000008a920b723e */ /* 0x010fe200000000ff */
[--C-:B------:R-:W-:Y:S04]  /*c060*/  FFMA.FTZ R0, R12, c[0x0][0x2d0], -R136.reuse ;  /* 0x0000b4000c007a23 */ /* 0x100fe80000010888 */
[----:B------:R1:W-:Y:S02]  /*c070*/  MUFU.EX2 R137, R0 ;  /* 0x0000000000897308 */ /* 0x0003e40000000800 */
[C---:B--2---:R-:W-:Y:S08]  /*c080*/  HMMA.16816.F32 R4, R8.reuse, R132, R4 ;  /* 0x000000840804723c */ /* 0x044ff00000001804 */
[C---:B------:R-:W-:Y:S01]  /*c090*/  HMMA.16816.F32 R100, R8.reuse, R134, R100 ;  /* 0x000000860864723c */ /* 0x040fe20000001864 */
[----:B------:R-:W2:Y:S03]  /*c0a0*/  LDSM.16.MT88.4 R132, [R169] ;  /* 0x00000000a984783b */ /* 0x000ea60000004200 */
[--C-:B-1----:R-:W-:Y:S04]  /*c0b0*/  FFMA.FTZ R0, R13, c[0x0][0x2d0], -R136.reuse ;  /* 0x0000b4000d007a23 */ /* 0x102fe80000010888 */
[----:B------:R1:W-:Y:S01]  /*c0c0*/  MUFU.EX2 R149, R0 ;  /* 0x0000000000957308 */ /* 0x0003e20000000800 */
[C---:B--2---:R-:W-:Y:S03]  /*c0d0*/  HMMA.16816.F32 R104, R8.reuse, R132, R104 ;  /* 0x000000840868723c */ /* 0x044fe60000001868 */
[----:B-1----:R-:W-:Y:S02]  /*c0e0*/  FFMA.FTZ R0, R16, c[0x0][0x2d0], -R136 ;  /* 0x0000b40010007a23 */ /* 0x002fe40000010888 */
[----:B------:R-:W-:Y:S04]  /*c0f0*/  FADD.FTZ R16, R140, R130 ;  /* 0x000000828c107221 */ /* 0x000fe80000010000 */
[----:B------:R1:W-:Y:S01]  /*c100*/  MUFU.EX2 R151, R0 ;  /* 0x0000000000977308 */ /* 0x0003e20000000800 */
[C---:B------:R-:W-:Y:S01]  /*c110*/  HMMA.16816.F32 R108, R8.reuse, R134, R108 ;  /* 0x00000086086c723c */ /* 0x040fe2000000186c */
[----:B------:R-:W2:Y:S02]  /*c120*/  LDSM.16.MT88.4 R132, [R171] ;  /* 0x00000000ab84783b */ /* 0x000ea40000004200 */
[----:B------:R-:W-:Y:S02]  /*c130*/  FADD.FTZ R130, R141, R16 ;  /* 0x000000108d827221 */ /* 0x000fe40000010000 */
[--C-:B-1----:R-:W-:Y:S04]  /*c140*/  FFMA.FTZ R0, R17, c[0x0][0x2d0], -R136.reuse ;  /* 0x0000b40011007a23 */ /* 0x102fe80000010888 */
[----:B------:R1:W-:Y:S01]  /*c150*/  MUFU.EX2 R154, R0 ;  /* 0x00000000009a7308 */ /* 0x0003e20000000800 */
[C---:B--2---:R-:W-:Y:S08]  /*c160*/  HMMA.16816.F32 R112, R8.reuse, R132, R112 ;  /* 0x000000840870723c */ /* 0x044ff00000001870 */
[C---:B------:R-:W-:Y:S01]  /*c170*/  HMMA.16816.F32 R116, R8.reuse, R134, R116 ;  /* 0x000000860874723c */ /* 0x040fe20000001874 */
[----:B------:R-:W2:Y:S03]  /*c180*/  LDSM.16.MT88.4 R132, [R170] ;  /* 0x00000000aa84783b */ /* 0x000ea60000004200 */
[--C-:B-1----:R-:W-:Y:S04]  /*c190*/  FFMA.FTZ R0, R14, c[0x0][0x2d0], -R131.reuse ;  /* 0x0000b4000e007a23 */ /* 0x102fe80000010883 */
[----:B------:R1:W3:Y:S04]  /*c1a0*/  MUFU.EX2 R145, R0 ;  /* 0x0000000000917308 */ /* 0x0002e80000000800 */
[--C-:B-1----:R-:W-:Y:S02]  /*c1b0*/  FFMA.FTZ R0, R15, c[0x0][0x2d0], -R131.reuse ;  /* 0x0000b4000f007a23 */ /* 0x102fe40000010883 */
[----:B------:R-:W-:Y:S04]  /*c1c0*/  LDSM.16.MT88.4 R12, [R168+0x800] ;  /* 0x00080000a80c783b */ /* 0x000fe80000004200 */
[----:B------:R1:W4:Y:S01]  /*c1d0*/  MUFU.EX2 R148, R0 ;  /* 0x0000000000947308 */ /* 0x0003220000000800 */
[C---:B--2---:R-:W-:Y:S08]  /*c1e0*/  HMMA.16816.F32 R120, R8.reuse, R132, R120 ;  /* 0x000000840878723c */ /* 0x044ff00000001878 */
[C---:B------:R-:W-:Y:S01]  /*c1f0*/  HMMA.16816.F32 R124, R8.reuse, R134, R124 ;  /* 0x00000086087c723c */ /* 0x040fe2000000187c */
[----:B------:R-:W2:Y:S03]  /*c200*/  LDSM.16.MT88.4 R132, [R168+0x2000] ;  /* 0x00200000a884783b */ /* 0x000ea60000004200 */
[--C-:B-1----:R-:W-:Y:S04]  /*c210*/  FFMA.FTZ R0, R18, c[0x0][0x2d0], -R131.reuse ;  /* 0x0000b40012007a23 */ /* 0x102fe80000010883 */
[----:B------:R1:W5:Y:S04]  /*c220*/  MUFU.EX2 R150, R0 ;  /* 0x0000000000967308 */ /* 0x0003680000000800 */
[--C-:B-1----:R-:W-:Y:S01]  /*c230*/  FFMA.FTZ R0, R19, c[0x0][0x2d0], -R131.reuse ;  /* 0x0000b40013007a23 */ /* 0x102fe20000010883 */
[C---:B--2---:R-:W-:Y:S01]  /*c240*/  HMMA.16816.F32 R36, R8.reuse, R132, R36 ;  /* 0x000000840824723c */ /* 0x044fe20000001824 */
[----:B------:R-:W-:Y:S04]  /*c250*/  LDSM.16.MT88.4 R16, [R170+0x800] ;  /* 0x00080000aa10783b */ /* 0x000fe80000004200 */
[----:B------:R1:W2:Y:S03]  /*c260*/  MUFU.EX2 R153, R0 ;  /* 0x0000000000997308 */ /* 0x0002a60000000800 */
[C---:B------:R-:W-:Y:S01]  /*c270*/  HMMA.16816.F32 R40, R8.reuse, R134, R40 ;  /* 0x000000860828723c */ /* 0x040fe20000001828 */
[----:B------:R-:W2:Y:S03]  /*c280*/  LDSM.16.MT88.4 R132, [R169+0x2000] ;  /* 0x00200000a984783b */ /* 0x000ea60000004200 */
[--C-:B-1----:R-:W-:Y:S04]  /*c290*/  FFMA.FTZ R0, R20, c[0x0][0x2d0], -R136.reuse ;  /* 0x0000b40014007a23 */ /* 0x102fe80000010888 */
[----:B------:R1:W-:Y:S01]  /*c2a0*/  MUFU.EX2 R142, R0 ;  /* 0x00000000008e7308 */ /* 0x0003e20000000800 */
[C---:B--2---:R-:W-:Y:S03]  /*c2b0*/  HMMA.16816.F32 R44, R8.reuse, R132, R44 ;  /* 0x00000084082c723c */ /* 0x044fe6000000182c */
[--C-:B-1----:R-:W-:Y:S05]  /*c2c0*/  FFMA.FTZ R0, R21, c[0x0][0x2d0], -R136.reuse ;  /* 0x0000b40015007a23 */ /* 0x102fea0000010888 */
[C---:B------:R-:W-:Y:S01]  /*c2d0*/  HMMA.16816.F32 R48, R8.reuse, R134, R48 ;  /* 0x000000860830723c */ /* 0x040fe20000001830 */
[----:B------:R-:W1:Y:S01]  /*c2e0*/  LDSM.16.MT88.4 R132, [R171+0x2000] ;  /* 0x00200000ab84783b */ /* 0x000e620000004200 */
[----:B------:R2:W-:Y:S02]  /*c2f0*/  MUFU.EX2 R144, R0 ;  /* 0x0000000000907308 */ /* 0x0005e40000000800 */
[--C-:B--2---:R-:W-:Y:S02]  /*c300*/  FFMA.FTZ R0, R24, c[0x0][0x2d0], -R136.reuse ;  /* 0x0000b40018007a23 */ /* 0x104fe40000010888 */
[--C-:B------:R-:W-:Y:S06]  /*c310*/  FFMA.FTZ R24, R32, c[0x0][0x2d0], -R136.reuse ;  /* 0x0000b40020187a23 */ /* 0x100fec0000010888 */
[----:B------:R2:W-:Y:S01]  /*c320*/  MUFU.EX2 R143, R0 ;  /* 0x00000000008f7308 */ /* 0x0005e20000000800 */
[C---:B-1----:R-:W-:Y:S08]  /*c330*/  HMMA.16816.F32 R52, R8.reuse, R132, R52 ;  /* 0x000000840834723c */ /* 0x042ff00000001834 */
[C---:B------:R-:W-:Y:S01]  /*c340*/  HMMA.16816.F32 R56, R8.reuse, R134, R56 ;  /* 0x000000860838723c */ /* 0x040fe20000001838 */
[----:B------:R-:W1:Y:S03]  /*c350*/  LDSM.16.MT88.4 R132, [R170+0x2000] ;  /* 0x00200000aa84783b */ /* 0x000e660000004200 */
[--C-:B--2---:R-:W-:Y:S02]  /*c360*/  FFMA.FTZ R0, R25, c[0x0][0x2d0], -R136.reuse ;  /* 0x0000b40019007a23 */ /* 0x104fe40000010888 */
[----:B------:R-:W-:Y:S02]  /*c370*/  FFMA.FTZ R25, R29, c[0x0][0x2d0], -R136 ;  /* 0x0000b4001d197a23 */ /* 0x000fe40000010888 */
[----:B------:R2:W-:Y:S01]  /*c380*/  MUFU.EX2 R147, R0 ;  /* 0x0000000000937308 */ /* 0x0005e20000000800 */
[----:B------:R-:W-:Y:S09]  /*c390*/  FADD.FTZ R29, R146, R128 ;  /* 0x00000080921d7221 */ /* 0x000ff20000010000 */
[----:B------:R-:W-:Y:S01]  /*c3a0*/  MUFU.EX2 R128, R25 ;  /* 0x0000001900807308 */ /* 0x000fe20000000800 */
[--C-:B--2---:R-:W-:Y:S09]  /*c3b0*/  FFMA.FTZ R0, R22, c[0x0][0x2d0], -R131.reuse ;  /* 0x0000b40016007a23 */ /* 0x104ff20000010883 */
[----:B------:R2:W2:Y:S01]  /*c3c0*/  MUFU.EX2 R141, R0 ;  /* 0x00000000008d7308 */ /* 0x0004a20000000800 */
[C---:B-1----:R-:W-:Y:S08]  /*c3d0*/  HMMA.16816.F32 R60, R8.reuse, R132, R60 ;  /* 0x00000084083c723c */ /* 0x042ff0000000183c */
[C---:B------:R-:W-:Y:S01]  /*c3e0*/  HMMA.16816.F32 R64, R8.reuse, R134, R64 ;  /* 0x000000860840723c */ /* 0x040fe20000001840 */
[----:B------:R-:W1:Y:S03]  /*c3f0*/  LDSM.16.MT88.4 R132, [R168+0x4000] ;  /* 0x00400000a884783b */ /* 0x000e660000004200 */
[--C-:B--2---:R-:W-:Y:S05]  /*c400*/  FFMA.FTZ R0, R23, c[0x0][0x2d0], -R131.reuse ;  /* 0x0000b40017007a23 */ /* 0x104fea0000010883 */
[----:B------:R-:W-:Y:S01]  /*c410*/  LDSM.16.MT88.4 R20, [R171+0x1000] ;  /* 0x00100000ab14783b */ /* 0x000fe20000004200 */
[----:B------:R2:W1:Y:S02]  /*c420*/  MUFU.EX2 R140, R0 ;  /* 0x00000000008c7308 */ /* 0x0004640000000800 */
[--C-:B--2---:R-:W-:Y:S01]  /*c430*/  FFMA.FTZ R0, R26, c[0x0][0x2d0], -R131.reuse ;  /* 0x0000b4001a007a23 */ /* 0x104fe20000010883 */
[C---:B-1----:R-:W-:Y:S03]  /*c440*/  HMMA.16816.F32 R68, R8.reuse, R132, R68 ;  /* 0x000000840844723c */ /* 0x042fe60000001844 */
[----:B------:R-:W-:Y:S04]  /*c450*/  FFMA.FTZ R26, R28, c[0x0][0x2d0], -R136 ;  /* 0x0000b4001c1a7a23 */ /* 0x000fe80000010888 */
[----:B------:R1:W2:Y:S01]  /*c460*/  MUFU.EX2 R139, R0 ;  /* 0x00000000008b7308 */ /* 0x0002a20000000800 */
[--C-:B------:R-:W-:Y:S01]  /*c470*/  FFMA.FTZ R28, R35, c[0x0][0x2d0], -R131.reuse ;  /* 0x0000b400231c7a23 */ /* 0x100fe20000010883 */
[C---:B------:R-:W-:Y:S01]  /*c480*/  HMMA.16816.F32 R72, R8.reuse, R134, R72 ;  /* 0x000000860848723c */ /* 0x040fe20000001848 */
[----:B------:R-:W2:Y:S07]  /*c490*/  LDSM.16.MT88.4 R132, [R169+0x4000] ;  /* 0x00400000a984783b */ /* 0x000eae0000004200 */
[----:B------:R-:W-:Y:S10]  /*c4a0*/  MUFU.EX2 R33, R26 ;  /* 0x0000001a00217308 */ /* 0x000ff40000000800 */
[----:B------:R3:W-:Y:S01]  /*c4b0*/  MUFU.EX2 R136, R2 ;  /* 0x0000000200887308 */ /* 0x0007e20000000800 */
[----:B-1----:R-:W-:Y:S09]  /*c4c0*/  FFMA.FTZ R0, R27, c[0x0][0x2d0], -R131 ;  /* 0x0000b4001b007a23 */ /* 0x002ff20000010883 */
[----:B------:R1:W1:Y:S10]  /*c4d0*/  MUFU.EX2 R138, R0 ;  /* 0x00000000008a7308 */ /* 0x0002740000000800 */
[----:B------:R-:W-:Y:S01]  /*c4e0*/  MUFU.EX2 R28, R28 ;  /* 0x0000001c001c7308 */ /* 0x000fe20000000800 */
[----:B---3--:R-:W-:Y:S01]  /*c4f0*/  FADD.FTZ R2, R145, R29 ;  /* 0x0000001d91027221 */ /* 0x008fe20000010000 */
[C---:B--2---:R-:W-:Y:S03]  /*c500*/  HMMA.16816.F32 R76, R8.reuse, R132, R76 ;  /* 0x00000084084c723c */ /* 0x044fe6000000184c */
[----:B----4-:R-:W-:Y:S04]  /*c510*/  FADD.FTZ R2, R148, R2 ;  /* 0x0000000294027221 */ /* 0x010fe80000010000 */
[----:B-----5:R-:W-:Y:S01]  /*c520*/  FADD.FTZ R2, R150, R2 ;  /* 0x0000000296027221 */ /* 0x020fe20000010000 */
[C---:B------:R-:W-:Y:S01]  /*c530*/  HMMA.16816.F32 R80, R8.reuse, R134, R80 ;  /* 0x000000860850723c */ /* 0x040fe20000001850 */
[----:B------:R-:W2:Y:S03]  /*c540*/  LDSM.16.MT88.4 R132, [R171+0x4000] ;  /* 0x00400000ab84783b */ /* 0x000ea60000004200 */
[----:B-1----:R-:W-:Y:S02]  /*c550*/  FADD.FTZ R0, R152, R130 ;  /* 0x0000008298007221 */ /* 0x002fe40000010000 */
[----:B------:R1:W3:Y:S01]  /*c560*/  MUFU.EX2 R130, R24 ;  /* 0x0000001800827308 */ /* 0x0002e20000000800 */
[----:B------:R-:W-:Y:S02]  /*c570*/  FADD.FTZ R2, R153, R2 ;  /* 0x0000000299027221 */ /* 0x000fe40000010000 */
[----:B------:R-:W-:Y:S03]  /*c580*/  FADD.FTZ R27, R137, R0 ;  /* 0x00000000891b7221 */ /* 0x000fe60000010000 */
[----:B------:R-:W-:Y:S02]  /*c590*/  FFMA.FTZ R0, R30, c[0x0][0x2d0], -R131 ;  /* 0x0000b4001e007a23 */ /* 0x000fe40000010883 */
[----:B------:R-:W-:Y:S02]  /*c5a0*/  FADD.FTZ R29, R149, R27 ;  /* 0x0000001b951d7221 */ /* 0x000fe40000010000 */
[----:B------:R4:W-:Y:S01]  /*c5b0*/  MUFU.EX2 R32, R0 ;  /* 0x0000000000207308 */ /* 0x0009e20000000800 */
[----:B------:R-:W-:Y:S04]  /*c5c0*/  FADD.FTZ R2, R141, R2 ;  /* 0x000000028d027221 */ /* 0x000fe80000010000 */
[----:B------:R-:W-:Y:S04]  /*c5d0*/  FADD.FTZ R2, R140, R2 ;  /* 0x000000028c027221 */ /* 0x000fe80000010000 */
[----:B------:R-:W-:Y:S01]  /*c5e0*/  FADD.FTZ R2, R139, R2 ;  /* 0x000000028b027221 */ /* 0x000fe20000010000 */
[----:B-1----:R-:W-:Y:S01]  /*c5f0*/  LDSM.16.MT88.4 R24, [R171+0x1800] ;  /* 0x00180000ab18783b */ /* 0x002fe20000004200 */
[--C-:B----4-:R-:W-:Y:S01]  /*c600*/  FFMA.FTZ R0, R31, c[0x0][0x2d0], -R131.reuse ;  /* 0x0000b4001f007a23 */ /* 0x110fe20000010883 */
[C---:B--2---:R-:W-:Y:S03]  /*c610*/  HMMA.16816.F32 R84, R8.reuse, R132, R84 ;  /* 0x000000840854723c */ /* 0x044fe60000001854 */
[----:B------:R1:W2:Y:S05]  /*c620*/  MUFU.EX2 R31, R0 ;  /* 0x00000000001f7308 */ /* 0x0002aa0000000800 */
[C---:B------:R-:W-:Y:S01]  /*c630*/  HMMA.16816.F32 R88, R8.reuse, R134, R88 ;  /* 0x000000860858723c */ /* 0x040fe20000001858 */
[----:B------:R-:W4:Y:S03]  /*c640*/  LDSM.16.MT88.4 R132, [R170+0x4000] ;  /* 0x00400000aa84783b */ /* 0x000f260000004200 */
[----:B-1----:R-:W-:Y:S01]  /*c650*/  FFMA.FTZ R0, R34, c[0x0][0x2d0], -R131 ;  /* 0x0000b40022007a23 */ /* 0x002fe20000010883 */
[----:B------:R-:W-:Y:S03]  /*c660*/  MOV R131, R3 ;  /* 0x0000000300837202 */ /* 0x000fe60000000f00 */
[----:B------:R1:W5:Y:S01]  /*c670*/  MUFU.EX2 R30, R0 ;  /* 0x00000000001e7308 */ /* 0x0003620000000800 */
[C---:B----4-:R-:W-:Y:S03]  /*c680*/  HMMA.16816.F32 R92, R8.reuse, R132, R92 ;  /* 0x00000084085c723c */ /* 0x050fe6000000185c */
[----:B-1----:R-:W-:Y:S05]  /*c690*/  FADD.FTZ R0, R151, R29 ;  /* 0x0000001d97007221 */ /* 0x002fea0000010000 */
[----:B------:R-:W-:Y:S01]  /*c6a0*/  HMMA.16816.F32 R96, R8, R134, R96 ;  /* 0x000000860860723c */ /* 0x000fe20000001860 */
[----:B------:R-:W1:Y:S03]  /*c6b0*/  LDSM.16.MT88.4 R132, [R169+0x800] ;  /* 0x00080000a984783b */ /* 0x000e660000004200 */
[----:B------:R-:W-:Y:S03]  /*c6c0*/  FADD.FTZ R0, R154, R0 ;  /* 0x000000009a007221 */ /* 0x000fe60000010000 */
[----:B------:R-:W-:Y:S01]  /*c6d0*/  F2FP.PACK_AB R8, R149, R137 ;  /* 0x000000899508723e */ /* 0x000fe200000000ff */
[----:B------:R-:W-:Y:S01]  /*c6e0*/  FADD.FTZ R0, R142, R0 ;  /* 0x000000008e007221 */ /* 0x000fe20000010000 */
[----:B------:R-:W-:Y:S03]  /*c6f0*/  F2FP.PACK_AB R10, R154, R151 ;  /* 0x000000979a0a723e */ /* 0x000fe600000000ff */
[----:B------:R-:W-:Y:S01]  /*c700*/  F2FP.PACK_AB R9, R148, R145 ;  /* 0x000000919409723e */ /* 0x000fe200000000ff */
[C---:B------:R-:W-:Y:S01]  /*c710*/  FADD.FTZ R0, R144.reuse, R0 ;  /* 0x0000000090007221 */ /* 0x040fe20000010000 */
[----:B------:R-:W-:Y:S03]  /*c720*/  F2FP.PACK_AB R11, R153, R150 ;  /* 0x00000096990b723e */ /* 0x000fe600000000ff */
[----:B------:R-:W-:Y:S04]  /*c730*/  FADD.FTZ R0, R143, R0 ;  /* 0x000000008f007221 */ /* 0x000fe80000010000 */
[C---:B------:R-:W-:Y:S03]  /*c740*/  HMMA.16816.F32 R4, R8.reuse, R12, R4 ;  /* 0x0000000c0804723c */ /* 0x040fe60000001804 */
[C---:B------:R-:W-:Y:S05]  /*c750*/  FADD.FTZ R0, R147.reuse, R0 ;  /* 0x0000000093007221 */ /* 0x040fea0000010000 */
[C---:B------:R-:W-:Y:S01]  /*c760*/  HMMA.16816.F32 R100, R8.reuse, R14, R100 ;  /* 0x0000000e0864723c */ /* 0x040fe20000001864 */
[----:B------:R-:W4:Y:S07]  /*c770*/  LDSM.16.MT88.4 R12, [R171+0x800] ;  /* 0x00080000ab0c783b */ /* 0x000f2e0000004200 */
[C---:B-1----:R-:W-:Y:S08]  /*c780*/  HMMA.16816.F32 R104, R8.reuse, R132, R104 ;  /* 0x000000840868723c */ /* 0x042ff00000001868 */
[C---:B------:R-:W-:Y:S08]  /*c790*/  HMMA.16816.F32 R108, R8.reuse, R134, R108 ;  /* 0x00000086086c723c */ /* 0x040ff0000000186c */
[C---:B----4-:R-:W-:Y:S08]  /*c7a0*/  HMMA.16816.F32 R112, R8.reuse, R12, R112 ;  /* 0x0000000c0870723c */ /* 0x050ff00000001870 */
[C---:B------:R-:W-:Y:S01]  /*c7b0*/  HMMA.16816.F32 R116, R8.reuse, R14, R116 ;  /* 0x0000000e0874723c */ /* 0x040fe20000001874 */
[----:B------:R-:W1:Y:S07]  /*c7c0*/  LDSM.16.MT88.4 R12, [R168+0x2800] ;  /* 0x00280000a80c783b */ /* 0x000e6e0000004200 */
[C---:B------:R-:W-:Y:S08]  /*c7d0*/  HMMA.16816.F32 R120, R8.reuse, R16, R120 ;  /* 0x000000100878723c */ /* 0x040ff00000001878 */
[C---:B------:R-:W-:Y:S01]  /*c7e0*/  HMMA.16816.F32 R124, R8.reuse, R18, R124 ;  /* 0x00000012087c723c */ /* 0x040fe2000000187c */
[----:B------:R-:W4:Y:S07]  /*c7f0*/  LDSM.16.MT88.4 R16, [R169+0x2800] ;  /* 0x00280000a910783b */ /* 0x000f2e0000004200 */
[C---:B-1----:R-:W-:Y:S08]  /*c800*/  HMMA.16816.F32 R36, R8.reuse, R12, R36 ;  /* 0x0000000c0824723c */ /* 0x042ff00000001824 */
[C---:B------:R-:W-:Y:S01]  /*c810*/  HMMA.16816.F32 R40, R8.reuse, R14, R40 ;  /* 0x0000000e0828723c */ /* 0x040fe20000001828 */
[----:B------:R-:W1:Y:S07]  /*c820*/  LDSM.16.MT88.4 R12, [R171+0x2800] ;  /* 0x00280000ab0c783b */ /* 0x000e6e0000004200 */
[C---:B----4-:R-:W-:Y:S08]  /*c830*/  HMMA.16816.F32 R44, R8.reuse, R16, R44 ;  /* 0x00000010082c723c */ /* 0x050ff0000000182c */
        /* <DEDUP_REMOVED lines=18> */
[----:B------:R-:W-:Y:S01]  /*c960*/  HMMA.16816.F32 R96, R8, R18, R96 ;  /* 0x000000120860723c */ /* 0x000fe20000001860 */
[----:B------:R-:W4:Y:S06]  /*c970*/  LDSM.16.MT88.4 R16, [R169+0x1000] ;  /* 0x00100000a910783b */ /* 0x000f2c0000004200 */
[----:B------:R-:W-:Y:S02]  /*c980*/  F2FP.PACK_AB R8, R144, R142 ;  /* 0x0000008e9008723e */ /* 0x000fe400000000ff */
[----:B------:R-:W-:Y:S03]  /*c990*/  F2FP.PACK_AB R10, R147, R143 ;  /* 0x0000008f930a723e */ /* 0x000fe600000000ff */
[----:B------:R-:W-:Y:S02]  /*c9a0*/  F2FP.PACK_AB R9, R140, R141 ;  /* 0x0000008d8c09723e */ /* 0x000fe400000000ff */
[----:B------:R-:W-:Y:S07]  /*c9b0*/  F2FP.PACK_AB R11, R138, R139 ;  /* 0x0000008b8a0b723e */ /* 0x000fee00000000ff */
[C---:B-1----:R-:W-:Y:S08]  /*c9c0*/  HMMA.16816.F32 R4, R8.reuse, R12, R4 ;  /* 0x0000000c0804723c */ /* 0x042ff00000001804 */
[C---:B------:R-:W-:Y:S01]  /*c9d0*/  HMMA.16816.F32 R100, R8.reuse, R14, R100 ;  /* 0x0000000e0864723c */ /* 0x040fe20000001864 */
[----:B------:R-:W1:Y:S07]  /*c9e0*/  LDSM.16.MT88.4 R12, [R170+0x1000] ;  /* 0x00100000aa0c783b */ /* 0x000e6e0000004200 */
[C---:B----4-:R-:W-:Y:S08]  /*c9f0*/  HMMA.16816.F32 R104, R8.reuse, R16, R104 ;  /* 0x000000100868723c */ /* 0x050ff00000001868 */
[C---:B------:R-:W-:Y:S01]  /*ca00*/  HMMA.16816.F32 R108, R8.reuse, R18, R108 ;  /* 0x00000012086c723c */ /* 0x040fe2000000186c */
[----:B------:R-:W4:Y:S07]  /*ca10*/  LDSM.16.MT88.4 R16, [R168+0x3000] ;  /* 0x00300000a810783b */ /* 0x000f2e0000004200 */
[C---:B------:R-:W-:Y:S08]  /*ca20*/  HMMA.16816.F32 R112, R8.reuse, R20, R112 ;  /* 0x000000140870723c */ /* 0x040ff00000001870 */
[C---:B------:R-:W-:Y:S01]  /*ca30*/  HMMA.16816.F32 R116, R8.reuse, R22, R116 ;  /* 0x000000160874723c */ /* 0x040fe20000001874 */
[----:B------:R-:W2:Y:S07]  /*ca40*/  LDSM.16.MT88.4 R20, [R169+0x3000] ;  /* 0x00300000a914783b */ /* 0x000eae0000004200 */
[C---:B-1----:R-:W-:Y:S08]  /*ca50*/  HMMA.16816.F32 R120, R8.reuse, R12, R120 ;  /* 0x0000000c0878723c */ /* 0x042ff00000001878 */
[C---:B------:R-:W-:Y:S01]  /*ca60*/  HMMA.16816.F32 R124, R8.reuse, R14, R124 ;  /* 0x0000000e087c723c */ /* 0x040fe2000000187c */
[----:B------:R-:W1:Y:S07]  /*ca70*/  LDSM.16.MT88.4 R12, [R171+0x3000] ;  /* 0x00300000ab0c783b */ /* 0x000e6e0000004200 */
[C---:B----4-:R-:W-:Y:S08]  /*ca80*/  HMMA.16816.F32 R36, R8.reuse, R16, R36 ;  /* 0x000000100824723c */ /* 0x050ff00000001824 */
[C---:B------:R-:W-:Y:S01]  /*ca90*/  HMMA.16816.F32 R40, R8.reuse, R18, R40 ;  /* 0x000000120828723c */ /* 0x040fe20000001828 */
[----:B------:R-:W4:Y:S07]  /*caa0*/  LDSM.16.MT88.4 R16, [R170+0x3000] ;  /* 0x00300000aa10783b */ /* 0x000f2e0000004200 */
[C---:B--2---:R-:W-:Y:S08]  /*cab0*/  HMMA.16816.F32 R44, R8.reuse, R20, R44 ;  /* 0x00000014082c723c */ /* 0x044ff0000000182c */
        /* <DEDUP_REMOVED lines=18> */
[----:B------:R-:W-:Y:S01]  /*cbe0*/  HMMA.16816.F32 R96, R8, R22, R96 ;  /* 0x000000160860723c */ /* 0x000fe20000001860 */
[----:B------:R-:W2:Y:S06]  /*cbf0*/  LDSM.16.MT88.4 R20, [R170+0x1800] ;  /* 0x00180000aa14783b */ /* 0x000eac0000004200 */
[----:B------:R-:W-:Y:S02]  /*cc00*/  F2FP.PACK_AB R8, R128, R33 ;  /* 0x000000218008723e */ /* 0x000fe400000000ff */
[----:B---3--:R-:W-:Y:S03]  /*cc10*/  F2FP.PACK_AB R10, R136, R130 ;  /* 0x00000082880a723e */ /* 0x008fe600000000ff */
[----:B------:R-:W-:Y:S02]  /*cc20*/  F2FP.PACK_AB R9, R31, R32 ;  /* 0x000000201f09723e */ /* 0x000fe400000000ff */
[----:B-----5:R-:W-:Y:S07]  /*cc30*/  F2FP.PACK_AB R11, R28, R30 ;  /* 0x0000001e1c0b723e */ /* 0x020fee00000000ff */
[C---:B-1----:R-:W-:Y:S01]  /*cc40*/  HMMA.16816.F32 R132, R8.reuse, R12, R4 ;  /* 0x0000000c0884723c */ /* 0x042fe20000001804 */
[----:B------:R-:W1:Y:S07]  /*cc50*/  LDSM.16.MT88.4 R4, [R168+0x3800] ;  /* 0x00380000a804783b */ /* 0x000e6e0000004200 */
[C---:B------:R-:W-:Y:S01]  /*cc60*/  HMMA.16816.F32 R100, R8.reuse, R14, R100 ;  /* 0x0000000e0864723c */ /* 0x040fe20000001864 */
[----:B------:R-:W3:Y:S07]  /*cc70*/  LDSM.16.MT88.4 R12, [R169+0x3800] ;  /* 0x00380000a90c783b */ /* 0x000eee0000004200 */
[C---:B----4-:R-:W-:Y:S08]  /*cc80*/  HMMA.16816.F32 R104, R8.reuse, R16, R104 ;  /* 0x000000100868723c */ /* 0x050ff00000001868 */
[C---:B------:R-:W-:Y:S01]  /*cc90*/  HMMA.16816.F32 R108, R8.reuse, R18, R108 ;  /* 0x00000012086c723c */ /* 0x040fe2000000186c */
[----:B------:R-:W4:Y:S07]  /*cca0*/  LDSM.16.MT88.4 R16, [R171+0x3800] ;  /* 0x00380000ab10783b */ /* 0x000f2e0000004200 */
[C---:B------:R-:W-:Y:S08]  /*ccb0*/  HMMA.16816.F32 R112, R8.reuse, R24, R112 ;  /* 0x000000180870723c */ /* 0x040ff00000001870 */
[C---:B------:R-:W-:Y:S08]  /*ccc0*/  HMMA.16816.F32 R116, R8.reuse, R26, R116 ;  /* 0x0000001a0874723c */ /* 0x040ff00000001874 */
[C---:B--2---:R-:W-:Y:S08]  /*ccd0*/  HMMA.16816.F32 R120, R8.reuse, R20, R120 ;  /* 0x000000140878723c */ /* 0x044ff00000001878 */
[C---:B------:R-:W-:Y:S01]  /*cce0*/  HMMA.16816.F32 R124, R8.reuse, R22, R124 ;  /* 0x00000016087c723c */ /* 0x040fe2000000187c */
[----:B------:R-:W2:Y:S07]  /*ccf0*/  LDSM.16.MT88.4 R20, [R170+0x3800] ;  /* 0x00380000aa14783b */ /* 0x000eae0000004200 */
[C---:B-1----:R-:W-:Y:S08]  /*cd00*/  HMMA.16816.F32 R36, R8.reuse, R4, R36 ;  /* 0x000000040824723c */ /* 0x042ff00000001824 */
[C---:B------:R-:W-:Y:S01]  /*cd10*/  HMMA.16816.F32 R40, R8.reuse, R6, R40 ;  /* 0x000000060828723c */ /* 0x040fe20000001828 */
[----:B------:R-:W1:Y:S07]  /*cd20*/  LDSM.16.MT88.4 R4, [R168+0x5800] ;  /* 0x00580000a804783b */ /* 0x000e6e0000004200 */
[C---:B---3--:R-:W-:Y:S08]  /*cd30*/  HMMA.16816.F32 R44, R8.reuse, R12, R44 ;  /* 0x0000000c082c723c */ /* 0x048ff0000000182c */
[C---:B------:R-:W-:Y:S01]  /*cd40*/  HMMA.16816.F32 R48, R8.reuse, R14, R48 ;  /* 0x0000000e0830723c */ /* 0x040fe20000001830 */
[----:B------:R-:W3:Y:S07]  /*cd50*/  LDSM.16.MT88.4 R12, [R169+0x5800] ;  /* 0x00580000a90c783b */ /* 0x000eee0000004200 */
[C---:B----4-:R-:W-:Y:S08]  /*cd60*/  HMMA.16816.F32 R52, R8.reuse, R16, R52 ;  /* 0x000000100834723c */ /* 0x050ff00000001834 */
[C---:B------:R-:W-:Y:S01]  /*cd70*/  HMMA.16816.F32 R56, R8.reuse, R18, R56 ;  /* 0x000000120838723c */ /* 0x040fe20000001838 */
[----:B------:R-:W4:Y:S07]  /*cd80*/  LDSM.16.MT88.4 R16, [R171+0x5800] ;  /* 0x00580000ab10783b */ /* 0x000f2e0000004200 */
[C---:B--2---:R-:W-:Y:S08]  /*cd90*/  HMMA.16816.F32 R60, R8.reuse, R20, R60 ;  /* 0x00000014083c723c */ /* 0x044ff0000000183c */
[C---:B------:R-:W-:Y:S01]  /*cda0*/  HMMA.16816.F32 R64, R8.reuse, R22, R64 ;  /* 0x000000160840723c */ /* 0x040fe20000001840 */
[----:B------:R-:W2:Y:S07]  /*cdb0*/  LDSM.16.MT88.4 R20, [R170+0x5800] ;  /* 0x00580000aa14783b */ /* 0x000eae0000004200 */
[C---:B-1----:R-:W-:Y:S07]  /*cdc0*/  HMMA.16816.F32 R68, R8.reuse, R4, R68 ;  /* 0x000000040844723c */ /* 0x042fee0000001844 */
[----:B------:R-:W-:Y:S01]  /*cdd0*/  FADD.FTZ R4, R138, R2 ;  /* 0x000000028a047221 */ /* 0x000fe20000010000 */
[C---:B------:R-:W-:Y:S04]  /*cde0*/  HMMA.16816.F32 R72, R8.reuse, R6, R72 ;  /* 0x000000060848723c */ /* 0x040fe80000001848 */
[----:B------:R-:W-:Y:S02]  /*cdf0*/  FADD.FTZ R2, R33, R0 ;  /* 0x0000000021027221 */ /* 0x000fe40000010000 */
[----:B------:R-:W-:Y:S02]  /*ce00*/  FADD.FTZ R0, R32, R4 ;  /* 0x0000000420007221 */ /* 0x000fe40000010000 */
[C---:B---3--:R-:W-:Y:S04]  /*ce10*/  HMMA.16816.F32 R76, R8.reuse, R12, R76 ;  /* 0x0000000c084c723c */ /* 0x048fe8000000184c */
[----:B------:R-:W-:Y:S02]  /*ce20*/  FADD.FTZ R2, R128, R2 ;  /* 0x0000000280027221 */ /* 0x000fe40000010000 */
[----:B------:R-:W-:Y:S01]  /*ce30*/  FADD.FTZ R0, R31, R0 ;  /* 0x000000001f007221 */ /* 0x000fe20000010000 */
[----:B------:R-:W-:Y:S01]  /*ce40*/  MOV R12, R3 ;  /* 0x00000003000c7202 */ /* 0x000fe20000000f00 */
[C---:B------:R-:W-:Y:S04]  /*ce50*/  HMMA.16816.F32 R80, R8.reuse, R14, R80 ;  /* 0x0000000e0850723c */ /* 0x040fe80000001850 */
[----:B------:R-:W-:Y:S01]  /*ce60*/  FADD.FTZ R2, R130, R2 ;  /* 0x0000000282027221 */ /* 0x000fe20000010000 */
[----:B------:R-:W-:Y:S01]  /*ce70*/  MOV R130, R129 ;  /* 0x0000008100827202 */ /* 0x000fe20000000f00 */
[----:B------:R-:W-:Y:S02]  /*ce80*/  FADD.FTZ R0, R30, R0 ;  /* 0x000000001e007221 */ /* 0x000fe40000010000 */
[C---:B----4-:R-:W-:Y:S04]  /*ce90*/  HMMA.16816.F32 R84, R8.reuse, R16, R84 ;  /* 0x000000100854723c */ /* 0x050fe80000001854 */
[----:B------:R-:W-:Y:S02]  /*cea0*/  FADD.FTZ R187, R136, R2 ;  /* 0x0000000288bb7221 */ /* 0x000fe40000010000 */
[----:B------:R-:W-:Y:S02]  /*ceb0*/  FADD.FTZ R190, R28, R0 ;  /* 0x000000001cbe7221 */ /* 0x000fe40000010000 */
[C---:B------:R-:W-:Y:S08]  /*cec0*/  HMMA.16816.F32 R88, R8.reuse, R18, R88 ;  /* 0x000000120858723c */ /* 0x040ff00000001858 */
[C---:B--2---:R-:W-:Y:S08]  /*ced0*/  HMMA.16816.F32 R92, R8.reuse, R20, R92 ;  /* 0x00000014085c723c */ /* 0x044ff0000000185c */
[----:B------:R-:W-:Y:S01]  /*cee0*/  HMMA.16816.F32 R96, R8, R22, R96 ;  /* 0x000000160860723c */ /* 0x000fe20000001860 */
[----:B------:R-:W-:-:S07]  /*cef0*/  @P0 BRA `(.L_x_539) ;  /* 0xffffd27000000947 */ /* 0x000fce000383ffff */
.L_x_528:
[----:B------:R-:W-:-:S13]  /*cf00*/  ISETP.GE.AND P0, PT, R178, R193, PT ;  /* 0x000000c1b200720c */ /* 0x000fda0003f06270 */
[----:B------:R-:W-:Y:S05]  /*cf10*/  @!P0 BRA `(.L_x_540) ;  /* 0x0000383000008947 */ /* 0x000fea0003800000 */
[----:B------:R-:W-:Y:S02]  /*cf20*/  MOV R131, R12 ;  /* 0x0000000c00837202 */ /* 0x000fe40000000f00 */
[----:B------:R-:W-:Y:S02]  /*cf30*/  MOV R130, R129 ;  /* 0x0000008100827202 */ /* 0x000fe40000000f00 */
.L_x_558:
[----:B------:R-:W-:Y:S04]  /*cf40*/  DEPBAR.LE SB0, 0x0 ;  /* 0x000080000000791a */ /* 0x000fe80000000000 */
[----:B------:R-:W-:Y:S01]  /*cf50*/  WARPSYNC 0xffffffff ;  /* 0xffffffff00007948 */ /* 0x000fe20003800000 */
[----:B------:R-:W-:Y:S01]  /*cf60*/  BAR.SYNC.DEFER_BLOCKING 0x0 ;  /* 0x0000000000007b1d */ /* 0x000fe20000010000 */
[----:B------:R-:W-:Y:S01]  /*cf70*/  SHF.R.S32.HI R0, RZ, 0x1f, R181 ;  /* 0x0000001fff007819 */ /* 0x000fe200000114b5 */
[C---:B------:R-:W-:Y:S01]  /*cf80*/  IMAD.WIDE.U32 R2, R181.reuse, c[0x0][0x208], RZ ;  /* 0x00008200b5027a25 */ /* 0x040fe200078e00ff */
[----:B------:R-:W-:Y:S02]  /*cf90*/  SHF.R.S32.HI R4, RZ, 0x1f, R180 ;  /* 0x0000001fff047819 */ /* 0x000fe400000114b4 */
[----:B------:R-:W-:Y:S01]  /*cfa0*/  SHF.R.S32.HI R5, RZ, 0x1f, R192 ;  /* 0x0000001fff057819 */ /* 0x000fe200000114c0 */
[----:B------:R-:W-:Y:S01]  /*cfb0*/  IMAD R0, R0, c[0x0][0x208], RZ ;  /* 0x0000820000007a24 */ /* 0x000fe200078e02ff */
[----:B------:R-:W-:Y:S01]  /*cfc0*/  SHF.R.S32.HI R6, RZ, 0x1f, R191 ;  /* 0x0000001fff067819 */ /* 0x000fe200000114bf */
[----:B------:R-:W-:Y:S01]  /*cfd0*/  IMAD R4, R4, c[0x0][0x218], RZ ;  /* 0x0000860004047a24 */ /* 0x000fe200078e02ff */
[----:B------:R-:W-:Y:S01]  /*cfe0*/  SHF.L.U64.HI R22, R192, 0x1, R5 ;  /* 0x00000001c0167819 */ /* 0x000fe20000010205 */
[----:B------:R-:W-:Y:S01]  /*cff0*/  IMAD R0, R181, c[0x0][0x20c], R0 ;  /* 0x00008300b5007a24 */ /* 0x000fe200078e0200 */
[----:B------:R-:W-:Y:S01]  /*d000*/  SHF.R.S32.HI R5, RZ, 0x1f, R182 ;  /* 0x0000001fff057819 */ /* 0x000fe200000114b6 */
[----:B------:R-:W-:Y:S01]  /*d010*/  IMAD R4, R180, c[0x0][0x21c], R4 ;  /* 0x00008700b4047a24 */ /* 0x000fe200078e0204 */
[C---:B------:R-:W-:Y:S01]  /*d020*/  IADD3 R172, R164.reuse, 0x5800, RZ ;  /* 0x00005800a4ac7810 */ /* 0x040fe20007ffe0ff */
[----:B------:R-:W-:Y:S01]  /*d030*/  IMAD.IADD R3, R3, 0x1, R0 ;  /* 0x0000000103037824 */ /* 0x000fe200078e0200 */
[----:B------:R-:W-:Y:S01]  /*d040*/  IADD3 R163, R164, 0x5000, RZ ;  /* 0x00005000a4a37810 */ /* 0x000fe20007ffe0ff */
[----:B------:R-:W-:Y:S01]  /*d050*/  IMAD.SHL.U32 R28, R192, 0x2, RZ ;  /* 0x00000002c01c7824 */ /* 0x000fe200078e00ff */
[----:B------:R-:W-:Y:S01]  /*d060*/  IADD3 R162, R164, 0x4800, RZ ;  /* 0x00004800a4a27810 */ /* 0x000fe20007ffe0ff */
[----:B------:R-:W-:Y:S01]  /*d070*/  IMAD.WIDE.U32 R2, R180, c[0x0][0x218], R2 ;  /* 0x00008600b4027a25 */ /* 0x000fe200078e0002 */
[C---:B------:R-:W-:Y:S02]  /*d080*/  IADD3 R161, R164.reuse, 0x4000, RZ ;  /* 0x00004000a4a17810 */ /* 0x040fe40007ffe0ff */
[----:B------:R-:W-:Y:S01]  /*d090*/  IADD3 R160, R164, 0x3800, RZ ;  /* 0x00003800a4a07810 */ /* 0x000fe20007ffe0ff */
[----:B------:R-:W-:Y:S01]  /*d0a0*/  IMAD.SHL.U32 R23, R191, 0x2, RZ ;  /* 0x00000002bf177824 */ /* 0x000fe200078e00ff */
[----:B------:R-:W-:Y:S01]  /*d0b0*/  IADD3 R0, P0, R206, R2, RZ ;  /* 0x00000002ce007210 */ /* 0x000fe20007f1e0ff */
[----:B------:R1:W2:Y:S01]  /*d0c0*/  LDSM.16.M88.4 R32, [R173] ;  /* 0x00000000ad20783b */ /* 0x0002a20000000200 */
[----:B------:R-:W-:Y:S01]  /*d0d0*/  IADD3 R129, R164, 0x3000, RZ ;  /* 0x00003000a4817810 */ /* 0x000fe20007ffe0ff */
[----:B------:R-:W-:Y:S01]  /*d0e0*/  IMAD.SHL.U32 R14, R182, 0x2, RZ ;  /* 0x00000002b60e7824 */ /* 0x000fe200078e00ff */
[----:B------:R-:W-:Y:S01]  /*d0f0*/  IADD3.X R2, R209, R3, R4, P0, !PT ;  /* 0x00000003d1027210 */ /* 0x000fe200007fe404 */
[----:B------:R1:W3:Y:S01]  /*d100*/  LDSM.16.M88.4 R8, [R165] ;  /* 0x00000000a508783b */ /* 0x0002e20000000200 */
[----:B------:R-:W-:Y:S02]  /*d110*/  LEA R4, P0, R0, c[0x0][0x1f8], 0x1 ;  /* 0x00007e0000047a11 */ /* 0x000fe400078008ff */
[----:B------:R-:W-:Y:S01]  /*d120*/  IADD3 R128, R164, 0x2800, RZ ;  /* 0x00002800a4807810 */ /* 0x000fe20007ffe0ff */
[----:B------:R1:W4:Y:S01]  /*d130*/  LDSM.16.M88.4 R16, [R165+0x800] ;  /* 0x00080000a510783b */ /* 0x0003220000000200 */
[----:B------:R-:W-:Y:S02]  /*d140*/  LEA.HI.X R12, R0, c[0x0][0x1fc], R2, 0x1, P0 ;  /* 0x00007f00000c7a11 */ /* 0x000fe400000f0c02 */
[----:B------:R-:W-:Y:S01]  /*d150*/  IADD3 R0, R164, 0x2000, RZ ;  /* 0x00002000a4007810 */ /* 0x000fe20007ffe0ff */
[----:B------:R1:W1:Y:S01]  /*d160*/  LDSM.16.M88.4 R24, [R165+0x1000] ;  /* 0x00100000a518783b */ /* 0x0002620000000200 */
[----:B------:R-:W-:Y:S02]  /*d170*/  SHF.L.U64.HI R15, R191, 0x1, R6 ;  /* 0x00000001bf0f7819 */ /* 0x000fe40000010206 */
[----:B------:R-:W-:Y:S01]  /*d180*/  SHF.L.U64.HI R13, R182, 0x1, R5 ;  /* 0x00000001b60d7819 */ /* 0x000fe20000010205 */
[----:B------:R1:W1:Y:S04]  /*d190*/  LDSM.16.M88.4 R136, [R165+0x1800] ;  /* 0x00180000a588783b */ /* 0x0002680000000200 */
[----:B------:R1:W1:Y:S04]  /*d1a0*/  LDSM.16.M88.4 R140, [R174] ;  /* 0x00000000ae8c783b */ /* 0x0002680000000200 */
[----:B------:R1:W1:Y:S04]  /*d1b0*/  LDSM.16.M88.4 R144, [R164] ;  /* 0x00000000a490783b */ /* 0x0002680000000200 */
[----:B------:R1:W1:Y:S04]  /*d1c0*/  LDSM.16.M88.4 R148, [R164+0x800] ;  /* 0x00080000a494783b */ /* 0x0002680000000200 */
[----:B------:R1:W1:Y:S04]  /*d1d0*/  LDSM.16.M88.4 R152, [R164+0x1000] ;  /* 0x00100000a498783b */ /* 0x0002680000000200 */
[----:B------:R1:W1:Y:S01]  /*d1e0*/  LDSM.16.M88.4 R156, [R164+0x1800] ;  /* 0x00180000a49c783b */ /* 0x0002620000000200 */
[----:B------:R-:W-:-:S05]  /*d1f0*/  BRA.DIV ~URZ, `(.L_x_541) ;  /* 0x00009c427f007947 */ /* 0x000fca000b800000 */
[----:B------:R4:W3:Y:S02]  /*d200*/  SHFL.IDX PT, R2, R12, RZ, 0x181f ;  /* 0x00181fff0c027589 */ /* 0x0008e400000e0000 */
.L_x_652:
[----:B------:R-:W5:Y:S01]  /*d210*/  SHFL.IDX PT, R5, R4, RZ, 0x181f ;  /* 0x00181fff04057589 */ /* 0x000f6200000e0000 */
[----:B------:R-:W-:Y:S01]  /*d220*/  ISETP.GE.AND P1, PT, R182, c[0x0][0x1d4], PT ;  /* 0x00007500b6007a0c */ /* 0x000fe20003f26270 */
[----:B------:R-:W-:Y:S01]  /*d230*/  BSSY B0, `(.L_x_542) ;  /* 0x0000104000007945 */ /* 0x000fe20003800000 */
[----:B------:R-:W-:Y:S02]  /*d240*/  ISETP.GE.AND P4, PT, R191, c[0x0][0x1d4], PT ;  /* 0x00007500bf007a0c */ /* 0x000fe40003f86270 */
[----:B------:R-:W4:Y:S01]  /*d250*/  SHFL.IDX PT, R3, R4, 0x1, 0x181f ;  /* 0x00381f0004037f89 */ /* 0x000f2200000e0000 */
[----:B------:R-:W-:Y:S02]  /*d260*/  SEL R177, RZ, 0x10, P1 ;  /* 0x00000010ffb17807 */ /* 0x000fe40000800000 */
[----:B------:R-:W-:Y:S02]  /*d270*/  ISETP.GE.AND P3, PT, R192, c[0x0][0x1d4], PT ;  /* 0x00007500c0007a0c */ /* 0x000fe40003f66270 */
[----:B------:R3:W2:Y:S01]  /*d280*/  SHFL.IDX PT, R4, R12, 0x1, 0x181f ;  /* 0x00381f000c047f89 */ /* 0x0006a200000e0000 */
[C---:B-----5:R-:W-:Y:S05]  /*d290*/  IADD3 R6, P0, R5.reuse, R14, RZ ;  /* 0x0000000e05067210 */ /* 0x060fea0007f1e0ff */
[C---:B---3--:R-:W-:Y:S01]  /*d2a0*/  IMAD.X R7, R2.reuse, 0x1, R13, P0 ;  /* 0x0000000102077824 */ /* 0x048fe200000e060d */
[C---:B----4-:R-:W-:Y:S04]  /*d2b0*/  IADD3 R12, P2, R5.reuse, R28, RZ ;  /* 0x0000001c050c7210 */ /* 0x050fe80007f5e0ff */
[----:B------:R3:W-:Y:S02]  /*d2c0*/  LDGSTS.E.BYPASS.LTC128B.128 [R179+0x100], [R6.64], !P1 ;  /* 0x0010000006b37fae */ /* 0x0007e4000c901d48 */
[----:B---3--:R-:W-:Y:S05]  /*d2d0*/  IADD3 R6, P0, R5, R23, RZ ;  /* 0x0000001705067210 */ /* 0x008fea0007f1e0ff */
[----:B------:R-:W-:Y:S05]  /*d2e0*/  IMAD.X R7, R2, 0x1, R15, P0 ;  /* 0x0000000102077824 */ /* 0x000fea00000e060f */
[----:B------:R3:W-:Y:S02]  /*d2f0*/  LDGSTS.E.BYPASS.LTC128B.128 [R179+0x2100], [R6.64], !P4 ;  /* 0x0210000006b37fae */ /* 0x0007e4000e101d48 */
[----:B---3--:R-:W-:Y:S04]  /*d300*/  IADD3 R6, -R177, 0x10, RZ ;  /* 0x00000010b1067810 */ /* 0x008fe80007ffe1ff */
[----:B------:R-:W-:Y:S04]  /*d310*/  LOP3.LUT R6, R6, 0xf, RZ, 0xc0, !PT ;  /* 0x0000000f06067812 */ /* 0x000fe800078ec0ff */
[-C--:B------:R-:W-:Y:S02]  /*d320*/  IADD3 R20, P1, P0, R6, R3.reuse, R14 ;  /* 0x0000000306147210 */ /* 0x080fe4000783e00e */
[----:B------:R-:W-:Y:S02]  /*d330*/  SEL R6, RZ, 0x10, P4 ;  /* 0x00000010ff067807 */ /* 0x000fe40002000000 */
[-C--:B--2---:R-:W-:Y:S02]  /*d340*/  IADD3.X R21, RZ, R4.reuse, R13, P1, P0 ;  /* 0x00000004ff157210 */ /* 0x084fe40000fe040d */
[----:B------:R-:W-:Y:S04]  /*d350*/  IADD3 R7, -R6, 0x10, RZ ;  /* 0x0000001006077810 */ /* 0x000fe80007ffe1ff */
[----:B------:R-:W-:Y:S04]  /*d360*/  LOP3.LUT R7, R7, 0xf, RZ, 0xc0, !PT ;  /* 0x0000000f07077812 */ /* 0x000fe800078ec0ff */
[-C--:B------:R-:W-:Y:S02]  /*d370*/  IADD3 R14, P1, P0, R7, R3.reuse, R23 ;  /* 0x00000003070e7210 */ /* 0x080fe4000783e017 */
[----:B------:R-:W-:Y:S02]  /*d380*/  SEL R7, RZ, 0x10, P3 ;  /* 0x00000010ff077807 */ /* 0x000fe40001800000 */
[-C--:B------:R-:W-:Y:S02]  /*d390*/  IADD3.X R15, RZ, R4.reuse, R15, P1, P0 ;  /* 0x00000004ff0f7210 */ /* 0x080fe40000fe040f */
[----:B------:R-:W-:Y:S04]  /*d3a0*/  IADD3 R13, -R7, 0x10, RZ ;  /* 0x00000010070d7810 */ /* 0x000fe80007ffe1ff */
[----:B------:R-:W-:Y:S04]  /*d3b0*/  LOP3.LUT R13, R13, 0xf, RZ, 0xc0, !PT ;  /* 0x0000000f0d0d7812 */ /* 0x000fe800078ec0ff */
[----:B------:R-:W-:Y:S01]  /*d3c0*/  IADD3 R28, P1, P0, R13, R3, R28 ;  /* 0x000000030d1c7210 */ /* 0x000fe2000783e01c */
[--C-:B------:R-:W-:Y:S03]  /*d3d0*/  IMAD.X R13, R2, 0x1, R22.reuse, P2 ;  /* 0x00000001020d7824 */ /* 0x100fe600010e0616 */
[----:B------:R-:W-:Y:S02]  /*d3e0*/  IADD3.X R29, RZ, R4, R22, P1, P0 ;  /* 0x00000004ff1d7210 */ /* 0x000fe40000fe0416 */
[----:B------:R-:W-:Y:S01]  /*d3f0*/  ISETP.NE.U32.AND P0, PT, R177, RZ, PT ;  /* 0x000000ffb100720c */ /* 0x000fe20003f05070 */
[----:B------:R2:W-:Y:S11]  /*d400*/  LDGSTS.E.BYPASS.LTC128B.128 [R179+0x4100], [R12.64], !P3 ;  /* 0x041000000cb37fae */ /* 0x0005f6000d901d48 */
[----:B------:R-:W-:Y:S01]  /*d410*/  @!UPT UIADD3 URZ, URZ, URZ, URZ ;  /* 0x0000003f3f3ff290 */ /* 0x000fe2000fffe03f */
[----:B------:R3:W-:Y:S01]  /*d420*/  LDGSTS.E.BYPASS.LTC128B.128.ZFILL [R179+0x1100], [R20.64], P0 ;  /* 0x0110000014b37fae */ /* 0x0007e20008141d48 */
[----:B------:R-:W-:Y:S11]  /*d430*/  ISETP.NE.U32.AND P0, PT, R6, RZ, PT ;  /* 0x000000ff0600720c */ /* 0x000ff60003f05070 */
[----:B------:R-:W-:Y:S02]  /*d440*/  @!UPT UIADD3 URZ, URZ, URZ, URZ ;  /* 0x0000003f3f3ff290 */ /* 0x000fe4000fffe03f */
[----:B------:R2:W-:Y:S01]  /*d450*/  LDGSTS.E.BYPASS.LTC128B.128.ZFILL [R179+0x3100], [R14.64], P0 ;  /* 0x031000000eb37fae */ /* 0x0005e20008141d48 */
[----:B------:R-:W-:Y:S02]  /*d460*/  ISETP.NE.U32.AND P0, PT, R7, RZ, PT ;  /* 0x000000ff0700720c */ /* 0x000fe40003f05070 */
[C---:B------:R-:W-:Y:S08]  /*d470*/  HMMA.16816.F32 R4, R32.reuse, R8, RZ ;  /* 0x000000082004723c */ /* 0x040ff000000018ff */
[C---:B------:R-:W-:Y:S03]  /*d480*/  HMMA.16816.F32 R8, R32.reuse, R10, RZ ;  /* 0x0000000a2008723c */ /* 0x040fe600000018ff */
[----:B------:R4:W-:Y:S01]  /*d490*/  LDGSTS.E.BYPASS.LTC128B.128.ZFILL [R179+0x5100], [R28.64], P0 ;  /* 0x051000001cb37fae */ /* 0x0009e20008141d48 */
[----:B------:R-:W-:Y:S04]  /*d4a0*/  ISETP.GT.AND P0, PT, R178, R193, PT ;  /* 0x000000c1b200720c */ /* 0x000fe80003f04270 */
[----:B------:R-:W0:Y:S01]  /*d4b0*/  LDGDEPBAR ;  /* 0x00000000000079af */ /* 0x000e220000000000 */
[C---:B--2---:R-:W-:Y:S08]  /*d4c0*/  HMMA.16816.F32 R12, R32.reuse, R16, RZ ;  /* 0x00000010200c723c */ /* 0x044ff000000018ff */
        /* <DEDUP_REMOVED lines=17> */
[----:B------:R-:W3:Y:S05]  /*d5e0*/  LDSM.16.M88.4 R140, [R167+0x1000] ;  /* 0x00100000a78c783b */ /* 0x000eea0000000200 */
[----:B------:R-:W-:Y:S02]  /*d5f0*/  LDSM.16.M88.4 R156, [R129] ;  /* 0x00000000819c783b */ /* 0x000fe40000000200 */
        /* <DEDUP_REMOVED lines=11> */
[----:B------:R-:W2:Y:S05]  /*d6b0*/  LDSM.16.M88.4 R136, [R166+-0x3000] ;  /* 0xffd00000a688783b */ /* 0x000eaa0000000200 */
[----:B------:R-:W3:Y:S02]  /*d6c0*/  LDSM.16.M88.4 R152, [R166+-0x2800] ;  /* 0xffd80000a698783b */ /* 0x000ee40000000200 */
        /* <DEDUP_REMOVED lines=25> */
[----:B------:R-:W-:Y:S02]  /*d860*/  LDSM.16.M88.4 R152, [R167+0x2800] ;  /* 0x00280000a798783b */ /* 0x000fe40000000200 */
[C---:B-1----:R-:W-:Y:S08]  /*d870*/  HMMA.16816.F32 R4, R140.reuse, R144, R4 ;  /* 0x000000908c04723c */ /* 0x042ff00000001804 */
[C---:B------:R-:W-:Y:S01]  /*d880*/  HMMA.16816.F32 R8, R140.reuse, R146, R8 ;  /* 0x000000928c08723c */ /* 0x040fe20000001808 */
[----:B------:R-:W-:Y:S07]  /*d890*/  LDSM.16.M88.4 R144, [R176+0x4000] ;  /* 0x00400000b090783b */ /* 0x000fee0000000200 */
[C---:B------:R-:W-:Y:S08]  /*d8a0*/  HMMA.16816.F32 R12, R140.reuse, R148, R12 ;  /* 0x000000948c0c723c */ /* 0x040ff0000000180c */
[C---:B------:R-:W-:Y:S01]  /*d8b0*/  HMMA.16816.F32 R16, R140.reuse, R150, R16 ;  /* 0x000000968c10723c */ /* 0x040fe20000001810 */
[----:B------:R-:W1:Y:S07]  /*d8c0*/  LDSM.16.M88.4 R148, [R167+0x2000] ;  /* 0x00200000a794783b */ /* 0x000e6e0000000200 */
[C---:B------:R-:W-:Y:S08]  /*d8d0*/  HMMA.16816.F32 R20, R140.reuse, R156, R20 ;  /* 0x0000009c8c14723c */ /* 0x040ff00000001814 */
[C---:B------:R-:W-:Y:S01]  /*d8e0*/  HMMA.16816.F32 R24, R140.reuse, R158, R24 ;  /* 0x0000009e8c18723c */ /* 0x040fe20000001818 */
[----:B------:R-:W3:Y:S07]  /*d8f0*/  LDSM.16.M88.4 R156, [R167+0x3000] ;  /* 0x00300000a79c783b */ /* 0x000eee0000000200 */
[C---:B--2---:R-:W-:Y:S08]  /*d900*/  HMMA.16816.F32 R28, R140.reuse, R136, R28 ;  /* 0x000000888c1c723c */ /* 0x044ff0000000181c */
[----:B------:R-:W-:Y:S01]  /*d910*/  HMMA.16816.F32 R32, R140, R138, R32 ;  /* 0x0000008a8c20723c */ /* 0x000fe20000001820 */
[----:B------:R-:W2:Y:S05]  /*d920*/  LDSM.16.M88.4 R136, [R167+0x3800] ;  /* 0x00380000a788783b */ /* 0x000eaa0000000200 */
[----:B------:R-:W-:Y:S02]  /*d930*/  LDSM.16.M88.4 R140, [R175+0x4000] ;  /* 0x00400000af8c783b */ /* 0x000fe40000000200 */
[C---:B-1----:R-:W-:Y:S08]  /*d940*/  HMMA.16816.F32 R4, R144.reuse, R148, R4 ;  /* 0x000000949004723c */ /* 0x042ff00000001804 */
[C---:B------:R-:W-:Y:S01]  /*d950*/  HMMA.16816.F32 R8, R144.reuse, R150, R8 ;  /* 0x000000969008723c */ /* 0x040fe20000001808 */
[----:B------:R-:W1:Y:S07]  /*d960*/  LDSM.16.M88.4 R148, [R166+-0x2000] ;  /* 0xffe00000a694783b */ /* 0x000e6e0000000200 */
[C---:B------:R-:W-:Y:S08]  /*d970*/  HMMA.16816.F32 R12, R144.reuse, R152, R12 ;  /* 0x00000098900c723c */ /* 0x040ff0000000180c */
[C---:B------:R-:W-:Y:S01]  /*d980*/  HMMA.16816.F32 R16, R144.reuse, R154, R16 ;  /* 0x0000009a9010723c */ /* 0x040fe20000001810 */
[----:B------:R-:W4:Y:S07]  /*d990*/  LDSM.16.M88.4 R152, [R166+-0x1800] ;  /* 0xffe80000a698783b */ /* 0x000f2e0000000200 */
[C---:B---3--:R-:W-:Y:S08]  /*d9a0*/  HMMA.16816.F32 R20, R144.reuse, R156, R20 ;  /* 0x0000009c9014723c */ /* 0x048ff00000001814 */
[C---:B------:R-:W-:Y:S01]  /*d9b0*/  HMMA.16816.F32 R24, R144.reuse, R158, R24 ;  /* 0x0000009e9018723c */ /* 0x040fe20000001818 */
[----:B------:R-:W3:Y:S07]  /*d9c0*/  LDSM.16.M88.4 R156, [R166+-0x1000] ;  /* 0xfff00000a69c783b */ /* 0x000eee0000000200 */
[C---:B--2---:R-:W-:Y:S08]  /*d9d0*/  HMMA.16816.F32 R28, R144.reuse, R136, R28 ;  /* 0x00000088901c723c */ /* 0x044ff0000000181c */
[----:B------:R-:W-:Y:S01]  /*d9e0*/  HMMA.16816.F32 R32, R144, R138, R32 ;  /* 0x0000008a9020723c */ /* 0x000fe20000001820 */
[----:B------:R-:W2:Y:S05]  /*d9f0*/  LDSM.16.M88.4 R136, [R166+-0x800] ;  /* 0xfff80000a688783b */ /* 0x000eaa0000000200 */
[----:B------:R-:W-:Y:S02]  /*da00*/  LDSM.16.M88.4 R144, [R173+0x8000] ;  /* 0x00800000ad90783b */ /* 0x000fe40000000200 */
[C---:B-1----:R-:W-:Y:S08]  /*da10*/  HMMA.16816.F32 R4, R140.reuse, R148, R4 ;  /* 0x000000948c04723c */ /* 0x042ff00000001804 */
[C---:B------:R-:W-:Y:S01]  /*da20*/  HMMA.16816.F32 R8, R140.reuse, R150, R8 ;  /* 0x000000968c08723c */ /* 0x040fe20000001808 */
[----:B------:R-:W1:Y:S07]  /*da30*/  LDSM.16.M88.4 R148, [R165+0x4000] ;  /* 0x00400000a594783b */ /* 0x000e6e0000000200 */
[C---:B----4-:R-:W-:Y:S08]  /*da40*/  HMMA.16816.F32 R12, R140.reuse, R152, R12 ;  /* 0x000000988c0c723c */ /* 0x050ff0000000180c */
[C---:B------:R-:W-:Y:S01]  /*da50*/  HMMA.16816.F32 R16, R140.reuse, R154, R16 ;  /* 0x0000009a8c10723c */ /* 0x040fe20000001810 */
[----:B------:R-:W4:Y:S07]  /*da60*/  LDSM.16.M88.4 R152, [R165+0x4800] ;  /* 0x00480000a598783b */ /* 0x000f2e0000000200 */
[C---:B---3--:R-:W-:Y:S08]  /*da70*/  HMMA.16816.F32 R20, R140.reuse, R156, R20 ;  /* 0x0000009c8c14723c */ /* 0x048ff00000001814 */
        /* <DEDUP_REMOVED lines=8> */
[----:B------:R-:W1:Y:S07]  /*db00*/  LDSM.16.M88.4 R148, [R161] ;  /* 0x00000000a194783b */ /* 0x000e6e0000000200 */
[C---:B----4-:R-:W-:Y:S08]  /*db10*/  HMMA.16816.F32 R12, R144.reuse, R152, R12 ;  /* 0x00000098900c723c */ /* 0x050ff0000000180c */
[C---:B------:R-:W-:Y:S01]  /*db20*/  HMMA.16816.F32 R16, R144.reuse, R154, R16 ;  /* 0x0000009a9010723c */ /* 0x040fe20000001810 */
[----:B------:R-:W4:Y:S05]  /*db30*/  LDSM.16.M88.4 R152, [R162] ;  /* 0x00000000a298783b */ /* 0x000f2a0000000200 */
[----:B------:R-:W5:Y:S02]  /*db40*/  LDSM.16.M88.4 R160, [R163] ;  /* 0x00000000a3a0783b */ /* 0x000f640000000200 */
[C---:B---3--:R-:W-:Y:S08]  /*db50*/  HMMA.16816.F32 R20, R144.reuse, R156, R20 ;  /* 0x0000009c9014723c */ /* 0x048ff00000001814 */
[C---:B------:R-:W-:Y:S01]  /*db60*/  HMMA.16816.F32 R24, R144.reuse, R158, R24 ;  /* 0x0000009e9018723c */ /* 0x040fe20000001818 */
[----:B------:R-:W3:Y:S07]  /*db70*/  LDSM.16.M88.4 R156, [R172] ;  /* 0x00000000ac9c783b */ /* 0x000eee0000000200 */
[C---:B--2---:R-:W-:Y:S08]  /*db80*/  HMMA.16816.F32 R28, R144.reuse, R136, R28 ;  /* 0x00000088901c723c */ /* 0x044ff0000000181c */
[----:B------:R-:W-:Y:S01]  /*db90*/  HMMA.16816.F32 R32, R144, R138, R32 ;  /* 0x0000008a9020723c */ /* 0x000fe20000001820 */
[----:B------:R-:W-:Y:S05]  /*dba0*/  LDSM.16.M88.4 R136, [R176+0x8000] ;  /* 0x00800000b088783b */ /* 0x000fea0000000200 */
[----:B------:R-:W2:Y:S02]  /*dbb0*/  LDSM.16.M88.4 R144, [R167+0x4000] ;  /* 0x00400000a790783b */ /* 0x000ea40000000200 */
[C---:B-1----:R-:W-:Y:S08]  /*dbc0*/  HMMA.16816.F32 R4, R140.reuse, R148, R4 ;  /* 0x000000948c04723c */ /* 0x042ff00000001804 */
[C---:B------:R-:W-:Y:S01]  /*dbd0*/  HMMA.16816.F32 R8, R140.reuse, R150, R8 ;  /* 0x000000968c08723c */ /* 0x040fe20000001808 */
[----:B------:R-:W1:Y:S07]  /*dbe0*/  LDSM.16.M88.4 R148, [R167+0x4800] ;  /* 0x00480000a794783b */ /* 0x000e6e0000000200 */
[C---:B----4-:R-:W-:Y:S08]  /*dbf0*/  HMMA.16816.F32 R12, R140.reuse, R152, R12 ;  /* 0x000000988c0c723c */ /* 0x050ff0000000180c */
[C---:B------:R-:W-:Y:S01]  /*dc00*/  HMMA.16816.F32 R16, R140.reuse, R154, R16 ;  /* 0x0000009a8c10723c */ /* 0x040fe20000001810 */
[----:B------:R-:W4:Y:S07]  /*dc10*/  LDSM.16.M88.4 R152, [R167+0x5000] ;  /* 0x00500000a798783b */ /* 0x000f2e0000000200 */
[C---:B-----5:R-:W-:Y:S08]  /*dc20*/  HMMA.16816.F32 R20, R140.reuse, R160, R20 ;  /* 0x000000a08c14723c */ /* 0x060ff00000001814 */
[C---:B------:R-:W-:Y:S01]  /*dc30*/  HMMA.16816.F32 R24, R140.reuse, R162, R24 ;  /* 0x000000a28c18723c */ /* 0x040fe20000001818 */
[----:B------:R-:W5:Y:S07]  /*dc40*/  LDSM.16.M88.4 R160, [R167+0x5800] ;  /* 0x00580000a7a0783b */ /* 0x000f6e0000000200 */
[C---:B---3--:R-:W-:Y:S08]  /*dc50*/  HMMA.16816.F32 R28, R140.reuse, R156, R28 ;  /* 0x0000009c8c1c723c */ /* 0x048ff0000000181c */
[----:B------:R-:W-:Y:S01]  /*dc60*/  HMMA.16816.F32 R32, R140, R158, R32 ;  /* 0x0000009e8c20723c */ /* 0x000fe20000001820 */
[----:B------:R-:W-:Y:S05]  /*dc70*/  LDSM.16.M88.4 R140, [R175+0x8000] ;  /* 0x00800000af8c783b */ /* 0x000fea0000000200 */
[----:B------:R-:W-:Y:S02]  /*dc80*/  LDSM.16.M88.4 R156, [R166+0x1800] ;  /* 0x00180000a69c783b */ /* 0x000fe40000000200 */
[C---:B--2---:R-:W-:Y:S08]  /*dc90*/  HMMA.16816.F32 R4, R136.reuse, R144, R4 ;  /* 0x000000908804723c */ /* 0x044ff00000001804 */
[C---:B------:R-:W-:Y:S01]  /*dca0*/  HMMA.16816.F32 R8, R136.reuse, R146, R8 ;  /* 0x000000928808723c */ /* 0x040fe20000001808 */
[----:B------:R-:W2:Y:S07]  /*dcb0*/  LDSM.16.M88.4 R144, [R166] ;  /* 0x00000000a690783b */ /* 0x000eae0000000200 */
[C---:B-1----:R-:W-:Y:S08]  /*dcc0*/  HMMA.16816.F32 R12, R136.reuse, R148, R12 ;  /* 0x00000094880c723c */ /* 0x042ff0000000180c */
[C---:B------:R-:W-:Y:S01]  /*dcd0*/  HMMA.16816.F32 R16, R136.reuse, R150, R16 ;  /* 0x000000968810723c */ /* 0x040fe20000001810 */
[----:B------:R-:W1:Y:S07]  /*dce0*/  LDSM.16.M88.4 R148, [R166+0x800] ;  /* 0x00080000a694783b */ /* 0x000e6e0000000200 */
[C---:B----4-:R-:W-:Y:S08]  /*dcf0*/  HMMA.16816.F32 R20, R136.reuse, R152, R20 ;  /* 0x000000988814723c */ /* 0x050ff00000001814 */
[C---:B------:R-:W-:Y:S01]  /*dd00*/  HMMA.16816.F32 R24, R136.reuse, R154, R24 ;  /* 0x0000009a8818723c */ /* 0x040fe20000001818 */
[----:B------:R-:W3:Y:S01]  /*dd10*/  LDSM.16.M88.4 R152, [R166+0x1000] ;  /* 0x00100000a698783b */ /* 0x000ee20000000200 */
[----:B------:R-:W-:Y:S04]  /*dd20*/  DEPBAR.LE SB0, 0x0 ;  /* 0x000080000000791a */ /* 0x000fe80000000000 */
[----:B------:R-:W-:Y:S02]  /*dd30*/  BAR.SYNC.DEFER_BLOCKING 0x0 ;  /* 0x0000000000007b1d */ /* 0x000fe40000010000 */
[C---:B-----5:R-:W-:Y:S08]  /*dd40*/  HMMA.16816.F32 R28, R136.reuse, R160, R28 ;  /* 0x000000a0881c723c */ /* 0x060ff0000000181c */
[----:B------:R-:W-:Y:S08]  /*dd50*/  HMMA.16816.F32 R32, R136, R162, R32 ;  /* 0x000000a28820723c */ /* 0x000ff00000001820 */
[C---:B--2---:R-:W-:Y:S08]  /*dd60*/  HMMA.16816.F32 R4, R140.reuse, R144, R4 ;  /* 0x000000908c04723c */ /* 0x044ff00000001804 */
[C---:B------:R-:W-:Y:S08]  /*dd70*/  HMMA.16816.F32 R8, R140.reuse, R146, R8 ;  /* 0x000000928c08723c */ /* 0x040ff00000001808 */
[C---:B-1----:R-:W-:Y:S08]  /*dd80*/  HMMA.16816.F32 R12, R140.reuse, R148, R12 ;  /* 0x000000948c0c723c */ /* 0x042ff0000000180c */
[C---:B------:R-:W-:Y:S08]  /*dd90*/  HMMA.16816.F32 R16, R140.reuse, R150, R16 ;  /* 0x000000968c10723c */ /* 0x040ff00000001810 */
[C---:B---3--:R-:W-:Y:S08]  /*dda0*/  HMMA.16816.F32 R20, R140.reuse, R152, R20 ;  /* 0x000000988c14723c */ /* 0x048ff00000001814 */
[C---:B------:R-:W-:Y:S08]  /*ddb0*/  HMMA.16816.F32 R24, R140.reuse, R154, R24 ;  /* 0x0000009a8c18723c */ /* 0x040ff00000001818 */
[C---:B------:R-:W-:Y:S08]  /*ddc0*/  HMMA.16816.F32 R28, R140.reuse, R156, R28 ;  /* 0x0000009c8c1c723c */ /* 0x040ff0000000181c */
        /* <DEDUP_REMOVED lines=40> */
.L_x_653:
[----:B------:R-:W-:-:S05]  /*e050*/  BRA.DIV ~URZ, `(.L_x_545) ;  /* 0x00008ec27f007947 */ /* 0x000fca000b800000 */
[----:B------:R-:W3:Y:S01]  /*e060*/  SHFL.IDX PT, R0, R138, RZ, 0x181f ;  /* 0x00181fff8a007589 */ /* 0x000ee200000e0000 */
[C---:B------:R-:W-:Y:S04]  /*e070*/  IADD3 R2, -R177.reuse, 0x10, RZ ;  /* 0x00000010b1027810 */ /* 0x040fe80007ffe1ff */
[----:B------:R-:W-:Y:S04]  /*e080*/  LOP3.LUT R2, R2, 0xf, RZ, 0xc0, !PT ;  /* 0x0000000f02027812 */ /* 0x000fe800078ec0ff */
[----:B---3--:R-:W-:Y:S04]  /*e090*/  IADD3 R2, P1, P0, R2, R0, R142 ;  /* 0x0000000002027210 */ /* 0x008fe8000783e08e */
[----:B--2---:R-:W-:Y:S02]  /*e0a0*/  IADD3.X R3, RZ, R128, R139, P1, P0 ;  /* 0x00000080ff037210 */ /* 0x004fe40000fe048b */
[----:B------:R-:W-:Y:S11]  /*e0b0*/  ISETP.NE.U32.AND P0, PT, R177, RZ, PT ;  /* 0x000000ffb100720c */ /* 0x000ff60003f05070 */
[----:B------:R-:W-:Y:S02]  /*e0c0*/  @!UPT UIADD3 URZ, URZ, URZ, URZ ;  /* 0x0000003f3f3ff290 */ /* 0x000fe4000fffe03f */
        /* <DEDUP_REMOVED lines=11> */
.L_x_654:
[C---:B---3--:R-:W-:Y:S02]  /*e180*/  IADD3 R2, -R177.reuse, 0x10, RZ ;  /* 0x00000010b1027810 */ /* 0x048fe40007ffe1ff */
[----:B------:R-:W-:Y:S02]  /*e190*/  ISETP.NE.U32.AND P0, PT, R177, RZ, PT ;  /* 0x000000ffb100720c */ /* 0x000fe40003f05070 */
[----:B------:R-:W-:Y:S04]  /*e1a0*/  LOP3.LUT R2, R2, 0xf, RZ, 0xc0, !PT ;  /* 0x0000000f02027812 */ /* 0x000fe800078ec0ff */
[----:B--2---:R-:W-:Y:S04]  /*e1b0*/  IADD3 R2, P2, P1, R2, R0, R142 ;  /* 0x0000000002027210 */ /* 0x004fe8000795e08e */
[----:B----4-:R-:W-:Y:S05]  /*e1c0*/  IADD3.X R3, RZ, R128, R139, P2, P1 ;  /* 0x00000080ff037210 */ /* 0x010fea00017e248b */
[----:B------:R-:W-:Y:S01]  /*e1d0*/  @!PT LDS RZ, [RZ] ;  /* 0x00000000fffff984 */ /* 0x000fe20000000800 */
[----:B------:R-:W-:Y:S01]  /*e1e0*/  @!PT LDS RZ, [RZ] ;  /* 0x00000000fffff984 */ /* 0x000fe20000000800 */
[----:B------:R-:W-:Y:S01]  /*e1f0*/  @!PT LDS RZ, [RZ] ;  /* 0x00000000fffff984 */ /* 0x000fe20000000800 */
[----:B------:R2:W-:Y:S01]  /*e200*/  LDGSTS.E.BYPASS.LTC128B.128.ZFILL [R179+0x7100], [R2.64], P0 ;  /* 0x0710000002b37fae */ /* 0x0005e20008141d48 */
[----:B------:R-:W-:Y:S05]  /*e210*/  IADD3 R136, P0, R0, R143, RZ ;  /* 0x0000008f00887210 */ /* 0x000fea0007f1e0ff */
[----:B------:R-:W-:Y:S05]  /*e220*/  IMAD.X R137, R128, 0x1, R140, P0 ;  /* 0x0000000180897824 */ /* 0x000fea00000e068c */
[----:B------:R3:W-:Y:S01]  /*e230*/  LDGSTS.E.BYPASS.LTC128B.128 [R179+0x9100], [R136.64], !P4 ;  /* 0x0910000088b37fae */ /* 0x0007e2000e101d48 */
[----:B--2---:R-:W-:Y:S05]  /*e240*/  IADD3 R2, P0, R0, R144, RZ ;  /* 0x0000009000027210 */ /* 0x004fea0007f1e0ff */
[----:B------:R-:W-:Y:S05]  /*e250*/  IMAD.X R3, R128, 0x1, R141, P0 ;  /* 0x0000000180037824 */ /* 0x000fea00000e068d */
[----:B------:R3:W-:Y:S03]  /*e260*/  LDGSTS.E.BYPASS.LTC128B.128 [R179+0xb100], [R2.64], !P3 ;  /* 0x0b10000002b37fae */ /* 0x0007e6000d901d48 */
.L_x_543:
[----:B------:R-:W-:Y:S05]  /*e270*/  BSYNC B0 ;  /* 0x0000000000007941 */ /* 0x000fea0003800000 */
.L_x_542:
[----:B---3--:R-:W-:Y:S01]  /*e280*/  LOP3.LUT R136, RZ, c[0x0][0x324], RZ, 0x33, !PT ;  /* 0x0000c900ff887a12 */ /* 0x008fe200078e33ff */
[----:B------:R-:W-:Y:S01]  /*e290*/  IMAD.MOV.U32 R0, RZ, RZ, c[0x0][0x2c4] ;  /* 0x0000b100ff007624 */ /* 0x000fe200078e00ff */
[----:B------:R-:W0:Y:S01]  /*e2a0*/  LDGDEPBAR ;  /* 0x00000000000079af */ /* 0x000e220000000000 */
[----:B-1----:R-:W-:Y:S02]  /*e2b0*/  IMAD.SHL.U32 R129, R178, 0x40, RZ ;  /* 0x00000040b2817824 */ /* 0x002fe400078e00ff */
[----:B------:R-:W-:Y:S01]  /*e2c0*/  IMAD.IADD R128, R211, 0x1, R210 ;  /* 0x00000001d3807824 */ /* 0x000fe200078e02d2 */
[----:B------:R-:W-:Y:S02]  /*e2d0*/  ISETP.NE.AND P0, PT, R0, 0x1, PT ;  /* 0x000000010000780c */ /* 0x000fe40003f05270 */
[----:B------:R-:W-:Y:S04]  /*e2e0*/  IADD3 R0, -R198, 0x1, -R129 ;  /* 0x00000001c6007810 */ /* 0x000fe80007ffe981 */
[----:B------:R-:W-:Y:S04]  /*e2f0*/  IADD3 R0, -R195, R0, R194 ;  /* 0x00000000c3007210 */ /* 0x000fe80007ffe1c2 */
[----:B------:R-:W-:Y:S03]  /*e300*/  IADD3 R137, R0, c[0x0][0x328], RZ ;  /* 0x0000ca0000897a10 */ /* 0x000fe60007ffe0ff */
[----:B------:R-:W-:Y:S05]  /*e310*/  @P0 IMAD.HI.U32 R2, R128, c[0x0][0x2c8], RZ ;  /* 0x0000b20080020a27 */ /* 0x000fea00078e00ff */
[----:B------:R-:W-:Y:S01]  /*e320*/  @P0 SHF.R.U32.HI R128, RZ, c[0x0][0x2cc], R2 ;  /* 0x0000b300ff800a19 */ /* 0x000fe20000011602 */
[----:B------:R-:W-:-:S05]  /*e330*/  BRA.DIV ~URZ, `(.L_x_546) ;  /* 0x00008e027f007947 */ /* 0x000fca000b800000 */
[----:B------:R1:W2:Y:S02]  /*e340*/  SHFL.IDX PT, R3, R128, RZ, 0x1c1f ;  /* 0x001c1fff80037589 */ /* 0x0002a400000e0000 */
.L_x_655:
[----:B------:R-:W-:Y:S02]  /*e350*/  IMAD.MOV.U32 R2, RZ, RZ, c[0x0][0x32c] ;  /* 0x0000cb00ff027624 */ /* 0x000fe400078e00ff */
[----:B------:R-:W-:Y:S03]  /*e360*/  IMAD.IADD R136, R136, 0x1, R0 ;  /* 0x0000000188887824 */ /* 0x000fe600078e0200 */
[----:B------:R-:W-:Y:S02]  /*e370*/  ISETP.GE.AND P0, PT, R2, 0x1, PT ;  /* 0x000000010200780c */ /* 0x000fe40003f06270 */
[-C--:B--2---:R-:W-:Y:S02]  /*e380*/  IADD3 R2, R137, R3.reuse, RZ ;  /* 0x0000000389027210 */ /* 0x084fe40007ffe0ff */
[----:B------:R-:W-:Y:S09]  /*e390*/  IADD3 R0, R136, R3, RZ ;  /* 0x0000000388007210 */ /* 0x000ff20007ffe0ff */
        /* <DEDUP_REMOVED lines=14> */
.L_x_549:
[----:B------:R-:W-:Y:S04]  /*e480*/  MOV R138, 0x1 ;  /* 0x00000001008a7802 */ /* 0x000fe80000000f00 */
[----:B------:R-:W-:Y:S11]  /*e490*/  ISETP.NE.AND P0, PT, R138, c[0x0][0x32c], PT ;  /* 0x0000cb008a007a0c */ /* 0x000ff60003f05270 */
[----:B------:R-:W-:Y:S02]  /*e4a0*/  @!UPT UIADD3 URZ, URZ, URZ, URZ ;  /* 0x0000003f3f3ff290 */ /* 0x000fe4000fffe03f */
[----:B------:R-:W-:Y:S05]  /*e4b0*/  @P0 IMAD.HI.U32 R138, R3, c[0x0][0x330], RZ ;  /* 0x0000cc00038a0a27 */ /* 0x000fea00078e00ff */
[----:B------:R-:W-:Y:S02]  /*e4c0*/  @P0 SHF.R.U32.HI R3, RZ, c[0x0][0x334], R138 ;  /* 0x0000cd00ff030a19 */ /* 0x000fe4000001168a */
.L_x_550:
[----:B------:R-:W-:Y:S05]  /*e4d0*/  BSYNC B0 ;  /* 0x0000000000007941 */ /* 0x000fea0003800000 */
.L_x_548:
[----:B------:R-:W-:Y:S04]  /*e4e0*/  IMAD R3, R3, c[0x0][0x32c], -R129 ;  /* 0x0000cb0003037a24 */ /* 0x000fe800078e0a81 */
[----:B------:R-:W-:Y:S05]  /*e4f0*/  IMAD.IADD R3, R3, 0x1, -R198 ;  /* 0x0000000103037824 */ /* 0x000fea00078e0ac6 */
[----:B------:R-:W-:Y:S02]  /*e500*/  IMNMX R0, R0, R3, !PT ;  /* 0x0000000300007217 */ /* 0x000fe40007800200 */
[----:B------:R-:W-:Y:S04]  /*e510*/  IADD3 R3, R3, c[0x0][0x32c], RZ ;  /* 0x0000cb0003037a10 */ /* 0x000fe80007ffe0ff */
[----:B------:R-:W-:Y:S02]  /*e520*/  IMNMX R2, R2, R3, PT ;  /* 0x0000000302027217 */ /* 0x000fe40003800200 */
.L_x_547:
        /* <DEDUP_REMOVED lines=51> */
.L_x_656:
        /* <DEDUP_REMOVED lines=19> */
.L_x_554:
[----:B------:R-:W-:Y:S04]  /*e990*/  MOV R4, 0x1 ;  /* 0x0000000100047802 */ /* 0x000fe80000000f00 */
[----:B------:R-:W-:Y:S11]  /*e9a0*/  ISETP.NE.AND P0, PT, R4, c[0x0][0x32c], PT ;  /* 0x0000cb0004007a0c */ /* 0x000ff60003f05270 */
[----:B------:R-:W-:Y:S02]  /*e9b0*/  @!UPT UIADD3 URZ, URZ, URZ, URZ ;  /* 0x0000003f3f3ff290 */ /* 0x000fe4000fffe03f */
[----:B------:R-:W-:Y:S05]  /*e9c0*/  @P0 IMAD.HI.U32 R4, R3, c[0x0][0x330], RZ ;  /* 0x0000cc0003040a27 */ /* 0x000fea00078e00ff */
[----:B------:R-:W-:Y:S02]  /*e9d0*/  @P0 SHF.R.U32.HI R3, RZ, c[0x0][0x334], R4 ;  /* 0x0000cd00ff030a19 */ /* 0x000fe40000011604 */
.L_x_555:
[----:B------:R-:W-:Y:S05]  /*e9e0*/  BSYNC B0 ;  /* 0x0000000000007941 */ /* 0x000fea0003800000 */
.L_x_553:
[----:B------:R-:W-:Y:S04]  /*e9f0*/  IMAD R129, R3, c[0x0][0x32c], -R129 ;  /* 0x0000cb0003817a24 */ /* 0x000fe800078e0a81 */
[----:B------:R-:W-:Y:S05]  /*ea00*/  IMAD.IADD R3, R129, 0x1, -R198 ;  /* 0x0000000181037824 */ /* 0x000fea00078e0ac6 */
[----:B------:R-:W-:Y:S02]  /*ea10*/  IADD3 R4, R3, c[0x0][0x32c], RZ ;  /* 0x0000cb0003047a10 */ /* 0x000fe40007ffe0ff */
[----:B------:R-:W-:Y:S02]  /*ea20*/  IMNMX R0, R0, R3, !PT ;  /* 0x0000000300007217 */ /* 0x000fe40007800200 */
[----:B------:R-:W-:Y:S02]  /*ea30*/  IMNMX R2, R2, R4, PT ;  /* 0x0000000402027217 */ /* 0x000fe40003800200 */
.L_x_552:
        /* <DEDUP_REMOVED lines=82> */
.L_x_657:
[----:B-12---:R-:W-:Y:S01]  /*ef60*/  FMNMX.FTZ R128, R128, R0, !PT ;  /* 0x0000000080807209 */ /* 0x006fe20007810000 */
[----:B------:R-:W-:-:S05]  /*ef70*/  BRA.DIV ~URZ, `(.L_x_557) ;  /* 0x000082e27f007947 */ /* 0x000fca000b800000 */
[----:B------:R-:W-:Y:S04]  /*ef80*/  SHFL.BFLY PT, R0, R4, 0x2, 0x1f ;  /* 0x0c401f0004007f89 */ /* 0x000fe800000e0000 */
[----:B------:R-:W1:Y:S02]  /*ef90*/  SHFL.BFLY PT, R2, R128, 0x1, 0x1f ;  /* 0x0c201f0080027f89 */ /* 0x000e6400000e0000 */
[----:B-1----:R-:W-:Y:S02]  /*efa0*/  FMNMX.FTZ R129, R128, R2, !PT ;  /* 0x0000000280817209 */ /* 0x002fe40007810000 */
[----:B------:R-:W-:Y:S05]  /*efb0*/  FMNMX.FTZ R4, R4, R0, !PT ;  /* 0x0000000004047209 */ /* 0x000fea0007810000 */
[----:B------:R1:W2:Y:S02]  /*efc0*/  SHFL.BFLY PT, R0, R4, 0x1, 0x1f ;  /* 0x0c201f0004007f89 */ /* 0x0002a400000e0000 */
.L_x_658:
[C---:B------:R-:W-:Y:S01]  /*efd0*/  FMUL.FTZ R2, R129.reuse, c[0x0][0x2d0] ;  /* 0x0000b40081027a20 */ /* 0x040fe20000410000 */
[----:B------:R-:W-:Y:S01]  /*efe0*/  FSETP.NEU.FTZ.AND P0, PT, R129, -INF , PT ;  /* 0xff8000008100780b */ /* 0x000fe20003f1d000 */
[----:B------:R-:W-:Y:S01]  /*eff0*/  WARPSYNC 0xffffffff ;  /* 0xffffffff00007948 */ /* 0x000fe20003800000 */
[----:B--2---:R-:W-:Y:S01]  /*f000*/  FMNMX.FTZ R3, R0, R4, !PT ;  /* 0x0000000400037209 */ /* 0x004fe20007810000 */
[----:B------:R-:W2:Y:S01]  /*f010*/  LDSM.16.MT88.4 R12, [R168] ;  /* 0x00000000a80c783b */ /* 0x000ea20000004200 */
[----:B------:R-:W-:Y:S03]  /*f020*/  FSEL R20, R2, RZ, P0 ;  /* 0x000000ff02147208 */ /* 0x000fe60000000000 */
[----:B-1----:R-:W-:Y:S02]  /*f030*/  FMUL.FTZ R4, R3, c[0x0][0x2d0] ;  /* 0x0000b40003047a20 */ /* 0x002fe40000410000 */
[--C-:B------:R-:W-:Y:S04]  /*f040*/  FFMA.FTZ R2, R138, c[0x0][0x2d0], -R20.reuse ;  /* 0x0000b4008a027a23 */ /* 0x100fe80000010814 */
[----:B------:R1:W-:Y:S02]  /*f050*/  MUFU.EX2 R10, R2 ;  /* 0x00000002000a7308 */ /* 0x0003e40000000800 */
[--C-:B-1----:R-:W-:Y:S08]  /*f060*/  FFMA.FTZ R2, R139, c[0x0][0x2d0], -R20.reuse ;  /* 0x0000b4008b027a23 */ /* 0x102ff00000010814 */
[----:B------:R1:W3:Y:S02]  /*f070*/  MUFU.EX2 R35, R2 ;  /* 0x0000000200237308 */ /* 0x0002e40000000800 */
[--C-:B-1----:R-:W-:Y:S02]  /*f080*/  FFMA.FTZ R2, R8, c[0x0][0x2d0], -R20.reuse ;  /* 0x0000b40008027a23 */ /* 0x102fe40000010814 */
[----:B------:R-:W-:Y:S06]  /*f090*/  FFMA.FTZ R8, R9, c[0x0][0x2d0], -R20 ;  /* 0x0000b40009087a23 */ /* 0x000fec0000010814 */
[----:B------:R1:W-:Y:S10]  /*f0a0*/  MUFU.EX2 R128, R2 ;  /* 0x0000000200807308 */ /* 0x0003f40000000800 */
[----:B------:R3:W-:Y:S01]  /*f0b0*/  MUFU.EX2 R152, R8 ;  /* 0x0000000800987308 */ /* 0x0007e20000000800 */
[----:B-1----:R-:W-:Y:S02]  /*f0c0*/  FSEL R2, R129, RZ, P0 ;  /* 0x000000ff81027208 */ /* 0x002fe40000000000 */
[----:B------:R-:W-:Y:S03]  /*f0d0*/  FSETP.NEU.FTZ.AND P0, PT, R3, -INF , PT ;  /* 0xff8000000300780b */ /* 0x000fe60003f1d000 */
[----:B------:R-:W-:Y:S01]  /*f0e0*/  FADD.FTZ R0, -R2, R130 ;  /* 0x0000008202007221 */ /* 0x000fe20000010100 */
[----:B------:R-:W-:Y:S03]  /*f0f0*/  FSEL R28, R4, RZ, P0 ;  /* 0x000000ff041c7208 */ /* 0x000fe60000000000 */
[----:B------:R-:W-:Y:S01]  /*f100*/  FMUL.FTZ R0, R0, c[0x0][0x2d0] ;  /* 0x0000b40000007a20 */ /* 0x000fe20000410000 */
[----:B---3--:R-:W-:Y:S01]  /*f110*/  F2FP.PACK_AB R8, R35, R10 ;  /* 0x0000000a2308723e */ /* 0x008fe200000000ff */
[--C-:B------:R-:W-:Y:S02]  /*f120*/  FFMA.FTZ R5, R5, c[0x0][0x2d0], -R28.reuse ;  /* 0x0000b40005057a23 */ /* 0x100fe4000001081c */
[----:B------:R1:W3:Y:S01]  /*f130*/  MUFU.EX2 R2, R0 ;  /* 0x0000000000027308 */ /* 0x0002e20000000800 */
[--C-:B------:R-:W-:Y:S09]  /*f140*/  FFMA.FTZ R6, R6, c[0x0][0x2d0], -R28.reuse ;  /* 0x0000b40006067a23 */ /* 0x100ff2000001081c */
[----:B------:R4:W-:Y:S10]  /*f150*/  MUFU.EX2 R151, R5 ;  /* 0x0000000500977308 */ /* 0x0009f40000000800 */
[----:B------:R-:W-:Y:S01]  /*f160*/  MUFU.EX2 R6, R6 ;  /* 0x0000000600067308 */ /* 0x000fe20000000800 */
[----:B-1----:R-:W-:Y:S02]  /*f170*/  FFMA.FTZ R0, R7, c[0x0][0x2d0], -R28 ;  /* 0x0000b40007007a23 */ /* 0x002fe4000001081c */
[----:B---3--:R-:W-:Y:S01]  /*f180*/  FFMA.FTZ R19, R2, R187, R10 ;  /* 0x000000bb02137223 */ /* 0x008fe2000001000a */
[----:B------:R-:W-:Y:S01]  /*f190*/  F2FP.PACK_AB R10, R152, R128 ;  /* 0x00000080980a723e */ /* 0x000fe200000000ff */
[C---:B------:R-:W-:Y:S05]  /*f1a0*/  FMUL.FTZ R4, R2.reuse, R132 ;  /* 0x0000008402047220 */ /* 0x040fea0000410000 */
[----:B------:R1:W3:Y:S01]  /*f1b0*/  MUFU.EX2 R26, R0 ;  /* 0x00000000001a7308 */ /* 0x0002e20000000800 */
[C---:B------:R-:W-:Y:S02]  /*f1c0*/  FMUL.FTZ R100, R2.reuse, R100 ;  /* 0x0000006402647220 */ /* 0x040fe40000410000 */
[C---:B------:R-:W-:Y:S02]  /*f1d0*/  FMUL.FTZ R101, R2.reuse, R101 ;  /* 0x0000006502657220 */ /* 0x040fe40000410000 */
[C---:B----4-:R-:W-:Y:S02]  /*f1e0*/  FMUL.FTZ R5, R2.reuse, R133 ;  /* 0x0000008502057220 */ /* 0x050fe40000410000 */
        /* <DEDUP_REMOVED lines=8> */
[C---:B------:R-:W-:Y:S01]  /*f270*/  FMUL.FTZ R120, R2.reuse, R120 ;  /* 0x0000007802787220 */ /* 0x040fe20000410000 */
[----:B-1----:R-:W-:Y:S01]  /*f280*/  FSEL R0, R3, RZ, P0 ;  /* 0x000000ff03007208 */ /* 0x002fe20000000000 */
[----:B------:R-:W-:Y:S01]  /*f290*/  FMUL.FTZ R121, R2, R121 ;  /* 0x0000007902797220 */ /* 0x000fe20000410000 */
[----:B---3--:R-:W-:Y:S01]  /*f2a0*/  F2FP.PACK_AB R9, R26, R6 ;  /* 0x000000061a09723e */ /* 0x008fe200000000ff */
[----:B------:R-:W-:Y:S01]  /*f2b0*/  FMUL.FTZ R124, R2, R124 ;  /* 0x0000007c027c7220 */ /* 0x000fe20000410000 */
[----:B------:R-:W-:Y:S01]  /*f2c0*/  ISETP.GT.AND P0, PT, R178, R193, PT ;  /* 0x000000c1b200720c */ /* 0x000fe20003f04270 */
[----:B------:R-:W-:Y:S02]  /*f2d0*/  FADD.FTZ R0, -R0, R131 ;  /* 0x0000008300007221 */ /* 0x000fe40000010100 */
[----:B------:R-:W-:Y:S02]  /*f2e0*/  FMUL.FTZ R125, R2, R125 ;  /* 0x0000007d027d7220 */ /* 0x000fe40000410000 */
        /* <DEDUP_REMOVED lines=34> */
[----:B------:R-:W-:Y:S02]  /*f510*/  FFMA.FTZ R2, R11, c[0x0][0x2d0], -R28 ;  /* 0x0000b4000b027a23 */ /* 0x000fe4000001081c */
[C---:B-1----:R-:W-:Y:S02]  /*f520*/  FFMA.FTZ R22, R0.reuse, R190, R6 ;  /* 0x000000be00167223 */ /* 0x042fe40000010006 */
        /* <DEDUP_REMOVED lines=13> */
[----:B-1----:R-:W-:Y:S01]  /*f600*/  F2FP.PACK_AB R11, R130, R151 ;  /* 0x00000097820b723e */ /* 0x002fe200000000ff */
[--C-:B------:R-:W-:Y:S02]  /*f610*/  FFMA.FTZ R2, R143, c[0x0][0x2d0], -R20.reuse ;  /* 0x0000b4008f027a23 */ /* 0x100fe40000010814 */
[C---:B------:R-:W-:Y:S02]  /*f620*/  FMUL.FTZ R122, R0.reuse, R122 ;  /* 0x0000007a007a7220 */ /* 0x040fe40000410000 */
[C---:B------:R-:W-:Y:S01]  /*f630*/  FMUL.FTZ R123, R0.reuse, R123 ;  /* 0x0000007b007b7220 */ /* 0x040fe20000410000 */
[----:B------:R1:W3:Y:S01]  /*f640*/  MUFU.EX2 R133, R2 ;  /* 0x0000000200857308 */ /* 0x0002e20000000800 */
[C---:B--2---:R-:W-:Y:S05]  /*f650*/  HMMA.16816.F32 R4, R8.reuse, R12, R4 ;  /* 0x0000000c0804723c */ /* 0x044fea0000001804 */
[C---:B------:R-:W-:Y:S02]  /*f660*/  FMUL.FTZ R126, R0.reuse, R126 ;  /* 0x0000007e007e7220 */ /* 0x040fe40000410000 */
[C---:B------:R-:W-:Y:S01]  /*f670*/  FMUL.FTZ R127, R0.reuse, R127 ;  /* 0x0000007f007f7220 */ /* 0x040fe20000410000 */
[C---:B------:R-:W-:Y:S01]  /*f680*/  HMMA.16816.F32 R100, R8.reuse, R14, R100 ;  /* 0x0000000e0864723c */ /* 0x040fe20000001864 */
[----:B------:R-:W2:Y:S03]  /*f690*/  LDSM.16.MT88.4 R12, [R169] ;  /* 0x00000000a90c783b */ /* 0x000ea60000004200 */
[C---:B------:R-:W-:Y:S02]  /*f6a0*/  FMUL.FTZ R38, R0.reuse, R38 ;  /* 0x0000002600267220 */ /* 0x040fe40000410000 */
[C---:B------:R-:W-:Y:S02]  /*f6b0*/  FMUL.FTZ R39, R0.reuse, R39 ;  /* 0x0000002700277220 */ /* 0x040fe40000410000 */
[C---:B------:R-:W-:Y:S04]  /*f6c0*/  FMUL.FTZ R42, R0.reuse, R42 ;  /* 0x0000002a002a7220 */ /* 0x040fe80000410000 */
[C---:B------:R-:W-:Y:S02]  /*f6d0*/  FMUL.FTZ R43, R0.reuse, R43 ;  /* 0x0000002b002b7220 */ /* 0x040fe40000410000 */
[----:B------:R-:W-:Y:S02]  /*f6e0*/  FMUL.FTZ R46, R0, R46 ;  /* 0x0000002e002e7220 */ /* 0x000fe40000410000 */
[--C-:B-1----:R-:W-:Y:S02]  /*f6f0*/  FFMA.FTZ R2, R142, c[0x0][0x2d0], -R20.reuse ;  /* 0x0000b4008e027a23 */ /* 0x102fe40000010814 */
[C---:B------:R-:W-:Y:S02]  /*f700*/  FMUL.FTZ R47, R0.reuse, R47 ;  /* 0x0000002f002f7220 */ /* 0x040fe40000410000 */
[C---:B------:R-:W-:Y:S01]  /*f710*/  FMUL.FTZ R50, R0.reuse, R50 ;  /* 0x0000003200327220 */ /* 0x040fe20000410000 */
        /* <DEDUP_REMOVED lines=11> */
[C---:B--2---:R-:W-:Y:S03]  /*f7d0*/  HMMA.16816.F32 R104, R8.reuse, R12, R104 ;  /* 0x0000000c0868723c */ /* 0x044fe60000001868 */
[C---:B------:R-:W-:Y:S02]  /*f7e0*/  FMUL.FTZ R71, R0.reuse, R71 ;  /* 0x0000004700477220 */ /* 0x040fe40000410000 */
[--C-:B-1----:R-:W-:Y:S02]  /*f7f0*/  FFMA.FTZ R2, R141, c[0x0][0x2d0], -R20.reuse ;  /* 0x0000b4008d027a23 */ /* 0x102fe40000010814 */
[C---:B------:R-:W-:Y:S01]  /*f800*/  FMUL.FTZ R74, R0.reuse, R74 ;  /* 0x0000004a004a7220 */ /* 0x040fe20000410000 */
[C---:B------:R-:W-:Y:S01]  /*f810*/  HMMA.16816.F32 R108, R8.reuse, R14, R108 ;  /* 0x0000000e086c723c */ /* 0x040fe2000000186c */
[----:B------:R-:W1:Y:S01]  /*f820*/  LDSM.16.MT88.4 R12, [R171] ;  /* 0x00000000ab0c783b */ /* 0x000e620000004200 */
[----:B------:R2:W-:Y:S02]  /*f830*/  MUFU.EX2 R150, R2 ;  /* 0x0000000200967308 */ /* 0x0005e40000000800 */
        /* <DEDUP_REMOVED lines=10> */
[----:B--2---:R-:W-:Y:S02]  /*f8e0*/  FFMA.FTZ R2, R140, c[0x0][0x2d0], -R20 ;  /* 0x0000b4008c027a23 */ /* 0x004fe40000010814 */
[C---:B------:R-:W-:Y:S02]  /*f8f0*/  FMUL.FTZ R95, R0.reuse, R95 ;  /* 0x0000005f005f7220 */ /* 0x040fe40000410000 */
[----:B------:R2:W-:Y:S01]  /*f900*/  MUFU.EX2 R155, R2 ;  /* 0x00000002009b7308 */ /* 0x0005e20000000800 */
[C---:B------:R-:W-:Y:S02]  /*f910*/  FMUL.FTZ R98, R0.reuse, R98 ;  /* 0x0000006200627220 */ /* 0x040fe40000410000 */
[----:B------:R-:W-:Y:S02]  /*f920*/  FMUL.FTZ R99, R0, R99 ;  /* 0x0000006300637220 */ /* 0x000fe40000410000 */
[--C-:B------:R-:W-:Y:S05]  /*f930*/  FFMA.FTZ R0, R18, c[0x0][0x2d0], -R28.reuse ;  /* 0x0000b40012007a23 */ /* 0x100fea000001081c */
[----:B------:R4:W-:Y:S01]  /*f940*/  MUFU.EX2 R154, R0 ;  /* 0x00000000009a7308 */ /* 0x0009e20000000800 */
[C---:B-1----:R-:W-:Y:S08]  /*f950*/  HMMA.16816.F32 R112, R8.reuse, R12, R112 ;  /* 0x0000000c0870723c */ /* 0x042ff00000001870 */
[C---:B------:R-:W-:Y:S01]  /*f960*/  HMMA.16816.F32 R116, R8.reuse, R14, R116 ;  /* 0x0000000e0874723c */ /* 0x040fe20000001874 */
[----:B------:R-:W1:Y:S03]  /*f970*/  LDSM.16.MT88.4 R12, [R170] ;  /* 0x00000000aa0c783b */ /* 0x000e660000004200 */
[--C-:B--2---:R-:W-:Y:S04]  /*f980*/  FFMA.FTZ R2, R16, c[0x0][0x2d0], -R28.reuse ;  /* 0x0000b40010027a23 */ /* 0x104fe8000001081c */
[----:B------:R2:W5:Y:S01]  /*f990*/  MUFU.EX2 R132, R2 ;  /* 0x0000000200847308 */ /* 0x0005620000000800 */
[----:B----4-:R-:W-:Y:S03]  /*f9a0*/  FADD.FTZ R0, R35, R19 ;  /* 0x0000001323007221 */ /* 0x010fe60000010000 */
[--C-:B--2---:R-:W-:Y:S02]  /*f9b0*/  FFMA.FTZ R2, R17, c[0x0][0x2d0], -R28.reuse ;  /* 0x0000b40011027a23 */ /* 0x104fe4000001081c */
[----:B------:R-:W-:Y:S04]  /*f9c0*/  LDSM.16.MT88.4 R16, [R169+0x800] ;  /* 0x00080000a910783b */ /* 0x000fe80000004200 */
[----:B------:R2:W4:Y:S01]  /*f9d0*/  MUFU.EX2 R135, R2 ;  /* 0x0000000200877308 */ /* 0x0005220000000800 */
[C---:B-1----:R-:W-:Y:S08]  /*f9e0*/  HMMA.16816.F32 R120, R8.reuse, R12, R120 ;  /* 0x0000000c0878723c */ /* 0x042ff00000001878 */
[C---:B------:R-:W-:Y:S01]  /*f9f0*/  HMMA.16816.F32 R124, R8.reuse, R14, R124 ;  /* 0x0000000e087c723c */ /* 0x040fe2000000187c */
[----:B------:R-:W1:Y:S03]  /*fa00*/  LDSM.16.MT88.4 R12, [R168+0x2000] ;  /* 0x00200000a80c783b */ /* 0x000e660000004200 */
[----:B--2---:R-:W-:Y:S02]  /*fa10*/  FFMA.FTZ R2, R21, c[0x0][0x2d0], -R28 ;  /* 0x0000b40015027a23 */ /* 0x004fe4000001081c */
[----:B------:R-:W-:Y:S02]  /*fa20*/  FADD.FTZ R21, R128, R0 ;  /* 0x0000000080157221 */ /* 0x000fe40000010000 */
[----:B------:R-:W-:Y:S01]  /*fa30*/  FFMA.FTZ R0, R147, c[0x0][0x2d0], -R20 ;  /* 0x0000b40093007a23 */ /* 0x000fe20000010814 */
[----:B------:R2:W1:Y:S10]  /*fa40*/  MUFU.EX2 R153, R2 ;  /* 0x0000000200997308 */ /* 0x0004740000000800 */
[----:B------:R3:W3:Y:S01]  /*fa50*/  MUFU.EX2 R140, R0 ;  /* 0x00000000008c7308 */ /* 0x0006e20000000800 */
[C---:B-1----:R-:W-:Y:S03]  /*fa60*/  HMMA.16816.F32 R36, R8.reuse, R12, R36 ;  /* 0x0000000c0824723c */ /* 0x042fe60000001824 */
[----:B--2---:R-:W-:Y:S02]  /*fa70*/  FADD.FTZ R2, R26, R22 ;  /* 0x000000161a027221 */ /* 0x004fe40000010000 */
[--C-:B------:R-:W-:Y:S03]  /*fa80*/  FFMA.FTZ R26, R149, c[0x0][0x2d0], -R20.reuse ;  /* 0x0000b400951a7a23 */ /* 0x100fe60000010814 */
[C---:B------:R-:W-:Y:S01]  /*fa90*/  HMMA.16816.F32 R40, R8.reuse, R14, R40 ;  /* 0x0000000e0828723c */ /* 0x040fe20000001828 */
[----:B------:R-:W1:Y:S01]  /*faa0*/  LDSM.16.MT88.4 R12, [R169+0x2000] ;  /* 0x00200000a90c783b */ /* 0x000e620000004200 */
[----:B------:R-:W-:Y:S02]  /*fab0*/  MUFU.EX2 R35, R26 ;  /* 0x0000001a00237308 */ /* 0x000fe40000000800 */
[--C-:B---3--:R-:W-:Y:S08]  /*fac0*/  FFMA.FTZ R0, R146, c[0x0][0x2d0], -R20.reuse ;  /* 0x0000b40092007a23 */ /* 0x108ff00000010814 */
[----:B------:R2:W-:Y:S02]  /*fad0*/  MUFU.EX2 R142, R0 ;  /* 0x00000000008e7308 */ /* 0x0005e40000000800 */
[--C-:B--2---:R-:W-:Y:S08]  /*fae0*/  FFMA.FTZ R0, R145, c[0x0][0x2d0], -R20.reuse ;  /* 0x0000b40091007a23 */ /* 0x104ff00000010814 */
[----:B------:R2:W-:Y:S01]  /*faf0*/  MUFU.EX2 R141, R0 ;  /* 0x00000000008d7308 */ /* 0x0005e20000000800 */
[C---:B-1----:R-:W-:Y:S08]  /*fb00*/  HMMA.16816.F32 R44, R8.reuse, R12, R44 ;  /* 0x0000000c082c723c */ /* 0x042ff0000000182c */
[C---:B------:R-:W-:Y:S01]  /*fb10*/  HMMA.16816.F32 R48, R8.reuse, R14, R48 ;  /* 0x0000000e0830723c */ /* 0x040fe20000001830 */
[----:B------:R-:W1:Y:S03]  /*fb20*/  LDSM.16.MT88.4 R12, [R171+0x2000] ;  /* 0x00200000ab0c783b */ /* 0x000e660000004200 */
[----:B--2---:R-:W-:Y:S04]  /*fb30*/  FFMA.FTZ R0, R144, c[0x0][0x2d0], -R20 ;  /* 0x0000b40090007a23 */ /* 0x004fe80000010814 */
[----:B------:R2:W-:Y:S01]  /*fb40*/  MUFU.EX2 R143, R0 ;  /* 0x00000000008f7308 */ /* 0x0005e20000000800 */
[C---:B-1----:R-:W-:Y:S03]  /*fb50*/  HMMA.16816.F32 R52, R8.reuse, R12, R52 ;  /* 0x0000000c0834723c */ /* 0x042fe60000001834 */
[----:B--2---:R-:W-:Y:S02]  /*fb60*/  FFMA.FTZ R0, R24, c[0x0][0x2d0], -R28 ;  /* 0x0000b40018007a23 */ /* 0x004fe4000001081c */
[----:B------:R-:W-:Y:S04]  /*fb70*/  FFMA.FTZ R24, R32, c[0x0][0x2d0], -R20 ;  /* 0x0000b40020187a23 */ /* 0x000fe80000010814 */
[----:B------:R1:W2:Y:S01]  /*fb80*/  MUFU.EX2 R139, R0 ;  /* 0x00000000008b7308 */ /* 0x0002a20000000800 */
[C---:B------:R-:W-:Y:S01]  /*fb90*/  HMMA.16816.F32 R56, R8.reuse, R14, R56 ;  /* 0x0000000e0838723c */ /* 0x040fe20000001838 */
[----:B------:R-:W3:Y:S02]  /*fba0*/  LDSM.16.MT88.4 R12, [R170+0x2000] ;  /* 0x00200000aa0c783b */ /* 0x000ee40000004200 */
[----:B-1----:R-:W-:Y:S02]  /*fbb0*/  FFMA.FTZ R0, R25, c[0x0][0x2d0], -R28 ;  /* 0x0000b40019007a23 */ /* 0x002fe4000001081c */
[----:B------:R-:W-:Y:S04]  /*fbc0*/  FFMA.FTZ R25, R148, c[0x0][0x2d0], -R20 ;  /* 0x0000b40094197a23 */ /* 0x000fe80000010814 */
[----:B------:R1:W1:Y:S10]  /*fbd0*/  MUFU.EX2 R138, R0 ;  /* 0x00000000008a7308 */ /* 0x0002740000000800 */
[----:B------:R-:W-:Y:S01]  /*fbe0*/  MUFU.EX2 R128, R25 ;  /* 0x0000001900807308 */ /* 0x000fe20000000800 */
[C---:B---3--:R-:W-:Y:S08]  /*fbf0*/  HMMA.16816.F32 R60, R8.reuse, R12, R60 ;  /* 0x0000000c083c723c */ /* 0x048ff0000000183c */
[C---:B------:R-:W-:Y:S01]  /*fc00*/  HMMA.16816.F32 R64, R8.reuse, R14, R64 ;  /* 0x0000000e0840723c */ /* 0x040fe20000001840 */
[----:B------:R-:W3:Y:S03]  /*fc10*/  LDSM.16.MT88.4 R12, [R168+0x4000] ;  /* 0x00400000a80c783b */ /* 0x000ee60000004200 */
[--C-:B-1----:R-:W-:Y:S04]  /*fc20*/  FFMA.FTZ R0, R23, c[0x0][0x2d0], -R28.reuse ;  /* 0x0000b40017007a23 */ /* 0x102fe8000001081c */
[----:B------:R1:W1:Y:S04]  /*fc30*/  MUFU.EX2 R137, R0 ;  /* 0x0000000000897308 */ /* 0x0002680000000800 */
[----:B-1----:R-:W-:Y:S06]  /*fc40*/  FFMA.FTZ R0, R27, c[0x0][0x2d0], -R28 ;  /* 0x0000b4001b007a23 */ /* 0x002fec000001081c */
[----:B------:R1:W1:Y:S01]  /*fc50*/  MUFU.EX2 R136, R0 ;  /* 0x0000000000887308 */ /* 0x0002620000000800 */
[C---:B---3--:R-:W-:Y:S08]  /*fc60*/  HMMA.16816.F32 R68, R8.reuse, R12, R68 ;  /* 0x0000000c0844723c */ /* 0x048ff00000001844 */
[C---:B------:R-:W-:Y:S01]  /*fc70*/  HMMA.16816.F32 R72, R8.reuse, R14, R72 ;  /* 0x0000000e0848723c */ /* 0x040fe20000001848 */
[----:B------:R-:W3:Y:S03]  /*fc80*/  LDSM.16.MT88.4 R12, [R169+0x4000] ;  /* 0x00400000a90c783b */ /* 0x000ee60000004200 */
[----:B-1----:R-:W-:Y:S02]  /*fc90*/  FADD.FTZ R0, R151, R2 ;  /* 0x0000000297007221 */ /* 0x002fe40000010000 */
[----:B------:R-:W-:Y:S02]  /*fca0*/  FFMA.FTZ R2, R29, c[0x0][0x2d0], -R20 ;  /* 0x0000b4001d027a23 */ /* 0x000fe40000010814 */
[----:B------:R-:W-:Y:S02]  /*fcb0*/  FADD.FTZ R29, R152, R21 ;  /* 0x00000015981d7221 */ /* 0x000fe40000010000 */
[----:B------:R-:W-:Y:S02]  /*fcc0*/  LDSM.16.MT88.4 R20, [R171+0x1000] ;  /* 0x00100000ab14783b */ /* 0x000fe40000004200 */
[----:B------:R-:W-:Y:S01]  /*fcd0*/  FADD.FTZ R27, R130, R0 ;  /* 0x00000000821b7221 */ /* 0x000fe20000010000 */
[----:B------:R1:W-:Y:S01]  /*fce0*/  MUFU.EX2 R131, R2 ;  /* 0x0000000200837308 */ /* 0x0003e20000000800 */
[----:B------:R-:W-:Y:S09]  /*fcf0*/  FFMA.FTZ R0, R33, c[0x0][0x2d0], -R28 ;  /* 0x0000b40021007a23 */ /* 0x000ff2000001081c */
[----:B------:R2:W2:Y:S10]  /*fd00*/  MUFU.EX2 R130, R24 ;  /* 0x0000001800827308 */ /* 0x0004b40000000800 */
[----:B------:R2:W-:Y:S01]  /*fd10*/  MUFU.EX2 R32, R0 ;  /* 0x0000000000207308 */ /* 0x0005e20000000800 */
[C---:B---3--:R-:W-:Y:S03]  /*fd20*/  HMMA.16816.F32 R76, R8.reuse, R12, R76 ;  /* 0x0000000c084c723c */ /* 0x048fe6000000184c */
[----:B-1----:R-:W-:Y:S02]  /*fd30*/  FADD.FTZ R2, R133, R29 ;  /* 0x0000001d85027221 */ /* 0x002fe40000010000 */
[----:B-----5:R-:W-:Y:S02]  /*fd40*/  FADD.FTZ R29, R132, R27 ;  /* 0x0000001b841d7221 */ /* 0x020fe40000010000 */
[----:B------:R-:W-:Y:S01]  /*fd50*/  FADD.FTZ R2, R134, R2 ;  /* 0x0000000286027221 */ /* 0x000fe20000010000 */
[C---:B------:R-:W-:Y:S01]  /*fd60*/  HMMA.16816.F32 R80, R8.reuse, R14, R80 ;  /* 0x0000000e0850723c */ /* 0x040fe20000001850 */
[----:B------:R-:W1:Y:S03]  /*fd70*/  LDSM.16.MT88.4 R12, [R171+0x4000] ;  /* 0x00400000ab0c783b */ /* 0x000e660000004200 */
[----:B----4-:R-:W-:Y:S05]  /*fd80*/  FADD.FTZ R29, R135, R29 ;  /* 0x0000001d871d7221 */ /* 0x010fea0000010000 */
[----:B--2---:R-:W-:Y:S03]  /*fd90*/  LDSM.16.MT88.4 R24, [R171+0x1800] ;  /* 0x00180000ab18783b */ /* 0x004fe60000004200 */
[--C-:B------:R-:W-:Y:S04]  /*fda0*/  FFMA.FTZ R0, R31, c[0x0][0x2d0], -R28.reuse ;  /* 0x0000b4001f007a23 */ /* 0x100fe8000001081c */
[----:B------:R2:W3:Y:S01]  /*fdb0*/  MUFU.EX2 R31, R0 ;  /* 0x00000000001f7308 */ /* 0x0004e20000000800 */
[C---:B-1----:R-:W-:Y:S03]  /*fdc0*/  HMMA.16816.F32 R84, R8.reuse, R12, R84 ;  /* 0x0000000c0854723c */ /* 0x042fe60000001854 */
[--C-:B--2---:R-:W-:Y:S02]  /*fdd0*/  FFMA.FTZ R0, R34, c[0x0][0x2d0], -R28.reuse ;  /* 0x0000b40022007a23 */ /* 0x104fe4000001081c */
[----:B------:R-:W-:Y:S04]  /*fde0*/  FFMA.FTZ R28, R30, c[0x0][0x2d0], -R28 ;  /* 0x0000b4001e1c7a23 */ /* 0x000fe8000001081c */
[----:B------:R1:W-:Y:S01]  /*fdf0*/  MUFU.EX2 R30, R0 ;  /* 0x00000000001e7308 */ /* 0x0003e20000000800 */
[C---:B------:R-:W-:Y:S01]  /*fe00*/  HMMA.16816.F32 R88, R8.reuse, R14, R88 ;  /* 0x0000000e0858723c */ /* 0x040fe20000001858 */
[----:B------:R-:W2:Y:S08]  /*fe10*/  LDSM.16.MT88.4 R12, [R170+0x4000] ;  /* 0x00400000aa0c783b */ /* 0x000eb00000004200 */
[----:B------:R-:W4:Y:S03]  /*fe20*/  MUFU.EX2 R28, R28 ;  /* 0x0000001c001c7308 */ /* 0x000f260000000800 */
[----:B-1----:R-:W-:Y:S02]  /*fe30*/  FADD.FTZ R0, R150, R2 ;  /* 0x0000000296007221 */ /* 0x002fe40000010000 */
[----:B------:R-:W-:Y:S02]  /*fe40*/  FADD.FTZ R2, R154, R29 ;  /* 0x0000001d9a027221 */ /* 0x000fe40000010000 */
[----:B------:R-:W-:Y:S02]  /*fe50*/  FADD.FTZ R0, R155, R0 ;  /* 0x000000009b007221 */ /* 0x000fe40000010000 */
[----:B------:R-:W-:Y:S02]  /*fe60*/  FADD.FTZ R2, R153, R2 ;  /* 0x0000000299027221 */ /* 0x000fe40000010000 */
[----:B------:R-:W-:Y:S02]  /*fe70*/  FADD.FTZ R0, R140, R0 ;  /* 0x000000008c007221 */ /* 0x000fe40000010000 */
[----:B------:R-:W-:Y:S02]  /*fe80*/  FADD.FTZ R2, R139, R2 ;  /* 0x000000028b027221 */ /* 0x000fe40000010000 */
[----:B------:R-:W-:Y:S02]  /*fe90*/  FADD.FTZ R0, R142, R0 ;  /* 0x000000008e007221 */ /* 0x000fe40000010000 */
[----:B------:R-:W-:Y:S02]  /*fea0*/  FADD.FTZ R2, R138, R2 ;  /* 0x000000028a027221 */ /* 0x000fe40000010000 */
[----:B------:R-:W-:Y:S01]  /*feb0*/  FADD.FTZ R0, R141, R0 ;  /* 0x000000008d007221 */ /* 0x000fe20000010000 */
[C---:B--2---:R-:W-:Y:S03]  /*fec0*/  HMMA.16816.F32 R92, R8.reuse, R12, R92 ;  /* 0x0000000c085c723c */ /* 0x044fe6000000185c */
[----:B------:R-:W-:Y:S02]  /*fed0*/  FADD.FTZ R2, R137, R2 ;  /* 0x0000000289027221 */ /* 0x000fe40000010000 */
[----:B------:R-:W-:Y:S03]  /*fee0*/  FADD.FTZ R0, R143, R0 ;  /* 0x000000008f007221 */ /* 0x000fe60000010000 */
[----:B------:R-:W-:Y:S01]  /*fef0*/  HMMA.16816.F32 R96, R8, R14, R96 ;  /* 0x0000000e0860723c */ /* 0x000fe20000001860 */
[----:B------:R-:W1:Y:S06]  /*ff00*/  LDSM.16.MT88.4 R12, [R168+0x800] ;  /* 0x00080000a80c783b */ /* 0x000e6c0000004200 */
        /* <DEDUP_REMOVED lines=39> */
[----:B------:R-:W2:Y:S06]  /*10180*/  LDSM.16.MT88.4 R16, [R169+0x1000] ;  /* 0x00100000a910783b */ /* 0x000eac0000004200 */
[----:B------:R-:W-:Y:S02]  /*10190*/  F2FP.PACK_AB R8, R142, R140 ;  /* 0x0000008c8e08723e */ /* 0x000fe400000000ff */
[----:B------:R-:W-:Y:S03]  /*101a0*/  F2FP.PACK_AB R10, R143, R141 ;  /* 0x0000008d8f0a723e */ /* 0x000fe600000000ff */
[----:B------:R-:W-:Y:S02]  /*101b0*/  F2FP.PACK_AB R9, R138, R139 ;  /* 0x0000008b8a09723e */ /* 0x000fe400000000ff */
[----:B------:R-:W-:Y:S07]  /*101c0*/  F2FP.PACK_AB R11, R136, R137 ;  /* 0x00000089880b723e */ /* 0x000fee00000000ff */
        /* <DEDUP_REMOVED lines=15> */
[C---:B-----5:R-:W-:Y:S08]  /*102c0*/  HMMA.16816.F32 R44, R8.reuse, R20, R44 ;  /* 0x00000014082c723c */ /* 0x060ff0000000182c */
        /* <DEDUP_REMOVED lines=18> */
[----:B------:R-:W-:Y:S01]  /*103f0*/  HMMA.16816.F32 R96, R8, R22, R96 ;  /* 0x000000160860723c */ /* 0x000fe20000001860 */
[----:B------:R-:W5:Y:S06]  /*10400*/  LDSM.16.MT88.4 R20, [R170+0x1800] ;  /* 0x00180000aa14783b */ /* 0x000f6c0000004200 */
[----:B------:R-:W-:Y:S02]  /*10410*/  F2FP.PACK_AB R8, R128, R35 ;  /* 0x000000238008723e */ /* 0x000fe400000000ff */
[----:B------:R-:W-:Y:S03]  /*10420*/  F2FP.PACK_AB R10, R131, R130 ;  /* 0x00000082830a723e */ /* 0x000fe600000000ff */
[----:B---3--:R-:W-:Y:S02]  /*10430*/  F2FP.PACK_AB R9, R31, R32 ;  /* 0x000000201f09723e */ /* 0x008fe400000000ff */
[----:B----4-:R-:W-:Y:S07]  /*10440*/  F2FP.PACK_AB R11, R28, R30 ;  /* 0x0000001e1c0b723e */ /* 0x010fee00000000ff */
[C---:B-1----:R-:W-:Y:S01]  /*10450*/  HMMA.16816.F32 R132, R8.reuse, R12, R4 ;  /* 0x0000000c0884723c */ /* 0x042fe20000001804 */
[----:B------:R-:W1:Y:S07]  /*10460*/  LDSM.16.MT88.4 R4, [R168+0x3800] ;  /* 0x00380000a804783b */ /* 0x000e6e0000004200 */
[C---:B------:R-:W-:Y:S01]  /*10470*/  HMMA.16816.F32 R100, R8.reuse, R14, R100 ;  /* 0x0000000e0864723c */ /* 0x040fe20000001864 */
[----:B------:R-:W3:Y:S07]  /*10480*/  LDSM.16.MT88.4 R12, [R169+0x3800] ;  /* 0x00380000a90c783b */ /* 0x000eee0000004200 */
[C---:B--2---:R-:W-:Y:S08]  /*10490*/  HMMA.16816.F32 R104, R8.reuse, R16, R104 ;  /* 0x000000100868723c */ /* 0x044ff00000001868 */
[C---:B------:R-:W-:Y:S01]  /*104a0*/  HMMA.16816.F32 R108, R8.reuse, R18, R108 ;  /* 0x00000012086c723c */ /* 0x040fe2000000186c */
[----:B------:R-:W2:Y:S07]  /*104b0*/  LDSM.16.MT88.4 R16, [R171+0x3800] ;  /* 0x00380000ab10783b */ /* 0x000eae0000004200 */
[C---:B------:R-:W-:Y:S08]  /*104c0*/  HMMA.16816.F32 R112, R8.reuse, R24, R112 ;  /* 0x000000180870723c */ /* 0x040ff00000001870 */
[C---:B------:R-:W-:Y:S08]  /*104d0*/  HMMA.16816.F32 R116, R8.reuse, R26, R116 ;  /* 0x0000001a0874723c */ /* 0x040ff00000001874 */
[C---:B-----5:R-:W-:Y:S08]  /*104e0*/  HMMA.16816.F32 R120, R8.reuse, R20, R120 ;  /* 0x000000140878723c */ /* 0x060ff00000001878 */
[C---:B------:R-:W-:Y:S01]  /*104f0*/  HMMA.16816.F32 R124, R8.reuse, R22, R124 ;  /* 0x00000016087c723c */ /* 0x040fe2000000187c */
[----:B------:R-:W4:Y:S07]  /*10500*/  LDSM.16.MT88.4 R20, [R170+0x3800] ;  /* 0x00380000aa14783b */ /* 0x000f2e0000004200 */
[C---:B-1----:R-:W-:Y:S08]  /*10510*/  HMMA.16816.F32 R36, R8.reuse, R4, R36 ;  /* 0x000000040824723c */ /* 0x042ff00000001824 */
[C---:B------:R-:W-:Y:S01]  /*10520*/  HMMA.16816.F32 R40, R8.reuse, R6, R40 ;  /* 0x000000060828723c */ /* 0x040fe20000001828 */
[----:B------:R-:W1:Y:S07]  /*10530*/  LDSM.16.MT88.4 R4, [R168+0x5800] ;  /* 0x00580000a804783b */ /* 0x000e6e0000004200 */
[C---:B---3--:R-:W-:Y:S08]  /*10540*/  HMMA.16816.F32 R44, R8.reuse, R12, R44 ;  /* 0x0000000c082c723c */ /* 0x048ff0000000182c */
[C---:B------:R-:W-:Y:S01]  /*10550*/  HMMA.16816.F32 R48, R8.reuse, R14, R48 ;  /* 0x0000000e0830723c */ /* 0x040fe20000001830 */
[----:B------:R-:W3:Y:S07]  /*10560*/  LDSM.16.MT88.4 R12, [R169+0x5800] ;  /* 0x00580000a90c783b */ /* 0x000eee0000004200 */
[C---:B--2---:R-:W-:Y:S08]  /*10570*/  HMMA.16816.F32 R52, R8.reuse, R16, R52 ;  /* 0x000000100834723c */ /* 0x044ff00000001834 */
[C---:B------:R-:W-:Y:S01]  /*10580*/  HMMA.16816.F32 R56, R8.reuse, R18, R56 ;  /* 0x000000120838723c */ /* 0x040fe20000001838 */
[----:B------:R-:W2:Y:S07]  /*10590*/  LDSM.16.MT88.4 R16, [R171+0x5800] ;  /* 0x00580000ab10783b */ /* 0x000eae0000004200 */
[C---:B----4-:R-:W-:Y:S08]  /*105a0*/  HMMA.16816.F32 R60, R8.reuse, R20, R60 ;  /* 0x00000014083c723c */ /* 0x050ff0000000183c */
[C---:B------:R-:W-:Y:S01]  /*105b0*/  HMMA.16816.F32 R64, R8.reuse, R22, R64 ;  /* 0x000000160840723c */ /* 0x040fe20000001840 */
[----:B------:R-:W4:Y:S07]  /*105c0*/  LDSM.16.MT88.4 R20, [R170+0x5800] ;  /* 0x00580000aa14783b */ /* 0x000f2e0000004200 */
        /* <DEDUP_REMOVED lines=12> */
[----:B------:R-:W-:Y:S01]  /*10690*/  FADD.FTZ R2, R30, R0 ;  /* 0x000000001e027221 */ /* 0x000fe20000010000 */
[----:B------:R-:W-:Y:S01]  /*106a0*/  IADD3 R0, R178, -0x1, RZ ;  /* 0xffffffffb2007810 */ /* 0x000fe20007ffe0ff */
[C---:B--2---:R-:W-:Y:S04]  /*106b0*/  HMMA.16816.F32 R84, R8.reuse, R16, R84 ;  /* 0x000000100854723c */ /* 0x044fe80000001854 */
[----:B------:R-:W-:Y:S01]  /*106c0*/  FADD.FTZ R187, R131, R4 ;  /* 0x0000000483bb7221 */ /* 0x000fe20000010000 */
[----:B------:R-:W-:Y:S01]  /*106d0*/  MOV R178, R0 ;  /* 0x0000000000b27202 */ /* 0x000fe20000000f00 */
[----:B------:R-:W-:Y:S01]  /*106e0*/  FADD.FTZ R190, R28, R2 ;  /* 0x000000021cbe7221 */ /* 0x000fe20000010000 */
[----:B------:R-:W-:Y:S01]  /*106f0*/  MOV R131, R3 ;  /* 0x0000000300837202 */ /* 0x000fe20000000f00 */
[C---:B------:R-:W-:Y:S08]  /*10700*/  HMMA.16816.F32 R88, R8.reuse, R18, R88 ;  /* 0x000000120858723c */ /* 0x040ff00000001858 */
[C---:B----4-:R-:W-:Y:S08]  /*10710*/  HMMA.16816.F32 R92, R8.reuse, R20, R92 ;  /* 0x00000014085c723c */ /* 0x050ff0000000185c */
[----:B------:R-:W-:Y:S01]  /*10720*/  HMMA.16816.F32 R96, R8, R22, R96 ;  /* 0x000000160860723c */ /* 0x000fe20000001860 */
[----:B------:R-:W-:Y:S07]  /*10730*/  @!UPT UIADD3 URZ, URZ, URZ, URZ ;  /* 0x0000003f3f3ff290 */ /* 0x000fee000fffe03f */
[----:B------:R-:W-:-:S11]  /*10740*/  @P0 BRA `(.L_x_558) ;  /* 0xffffc7f000000947 */ /* 0x000fd6000383ffff */
.L_x_540:
[----:B------:R-:W-:Y:S05]  /*10750*/  BRA.DIV ~URZ, `(.L_x_559) ;  /* 0x00006be27f007947 */ /* 0x000fea000b800000 */
[----:B------:R1:W2:Y:S02]  /*10760*/  SHFL.BFLY PT, R0, R187, 0x2, 0x1f ;  /* 0x0c401f00bb007f89 */ /* 0x0002a400000e0000 */
.L_x_659:
[----:B--2---:R-:W-:Y:S01]  /*10770*/  FADD.FTZ R4, R0, R187 ;  /* 0x000000bb00047221 */ /* 0x004fe20000010000 */
[----:B------:R-:W-:Y:S05]  /*10780*/  BRA.DIV ~URZ, `(.L_x_560) ;  /* 0x00006c027f007947 */ /* 0x000fea000b800000 */
[----:B------:R-:W2:Y:S04]  /*10790*/  SHFL.BFLY PT, R0, R190, 0x2, 0x1f ;  /* 0x0c401f00be007f89 */ /* 0x000ea800000e0000 */
[----:B------:R-:W3:Y:S01]  /*107a0*/  SHFL.BFLY PT, R2, R4, 0x1, 0x1f ;  /* 0x0c201f0004027f89 */ /* 0x000ee200000e0000 */
[----:B--2---:R-:W-:-:S02]  /*107b0*/  FADD.FTZ R5, R0, R190 ;  /* 0x000000be00057221 */ /* 0x004fc40000010000 */
[----:B---3--:R-:W-:-:S03]  /*107c0*/  FADD.FTZ R4, R4, R2 ;  /* 0x0000000204047221 */ /* 0x008fc60000010000 */
[----:B------:R2:W3:Y:S04]  /*107d0*/  SHFL.BFLY PT, R3, R5, 0x1, 0x1f ;  /* 0x0c201f0005037f89 */ /* 0x0004e800000e0000 */
.L_x_660:
        /* <DEDUP_REMOVED lines=26> */
[----:B------:R-:W-:Y:S02]  /*10980*/  FMUL.FTZ R73, R2, R77 ;  /* 0x0000004d02497220 */ /* 0x000fe40000410000 */
[----:B------:R-:W-:Y:S01]  /*10990*/  @P1 FFMA.FTZ R23, R4, R129, R6 ;  /* 0x0000008104171223 */ /* 0x000fe20000010006 */
[----:B------:R-:W-:Y:S01]  /*109a0*/  MOV R4, 0x1 ;  /* 0x0000000100047802 */ /* 0x000fe20000000f00 */
        /* <DEDUP_REMOVED lines=42> */
[C---:B------:R-:W-:Y:S01]  /*10c50*/  FMUL.FTZ R27, R0.reuse, R103 ;  /* 0x00000067001b7220 */ /* 0x040fe20000410000 */
[----:B----4-:R-:W-:Y:S01]  /*10c60*/  @P0 MOV R3, 0x3f317218 ;  /* 0x3f31721800030802 */ /* 0x010fe20000000f00 */
[C---:B------:R-:W-:Y:S02]  /*10c70*/  FMUL.FTZ R96, R0.reuse, R122 ;  /* 0x0000007a00607220 */ /* 0x040fe40000410000 */
[----:B------:R-:W-:-:S02]  /*10c80*/  FMUL.FTZ R97, R0, R123 ;  /* 0x0000007b00617220 */ /* 0x000fc40000410000 */
[C---:B------:R-:W-:Y:S02]  /*10c90*/  FMUL.FTZ R88, R0.reuse, R126 ;  /* 0x0000007e00587220 */ /* 0x040fe40000410000 */
[C---:B------:R-:W-:Y:S02]  /*10ca0*/  FMUL.FTZ R89, R0.reuse, R127 ;  /* 0x0000007f00597220 */ /* 0x040fe40000410000 */
[C---:B------:R-:W-:Y:S02]  /*10cb0*/  FMUL.FTZ R38, R0.reuse, R46 ;  /* 0x0000002e00267220 */ /* 0x040fe40000410000 */
[----:B------:R-:W-:Y:S02]  /*10cc0*/  FMUL.FTZ R39, R0, R47 ;  /* 0x0000002f00277220 */ /* 0x000fe40000410000 */
[----:B-----5:R-:W-:Y:S02]  /*10cd0*/  @P0 FMUL.FTZ R2, R2, 0.69314718246459960938 ;  /* 0x3f31721802020820 */ /* 0x020fe40000410000 */
        /* <DEDUP_REMOVED lines=37> */
.L_x_469:
        /* <DEDUP_REMOVED lines=17> */
.L_x_562:
[----:B------:R-:W-:Y:S05]  /*11040*/  BSYNC B0 ;  /* 0x0000000000007941 */ /* 0x000fea0003800000 */
.L_x_561:
[----:B------:R-:W-:Y:S01]  /*11050*/  PRMT R0, R0, 0x9910, RZ ;  /* 0x0000991000007816 */ /* 0x000fe200000000ff */
[----:B------:R-:W-:Y:S01]  /*11060*/  BSSY B1, `(.L_x_563) ;  /* 0x000033f000017945 */ /* 0x000fe20003800000 */
[----:B------:R-:W-:Y:S02]  /*11070*/  IMAD.MOV.U32 R82, RZ, RZ, R212 ;  /* 0x000000ffff527224 */ /* 0x000fe400078e00d4 */
[----:B------:R-:W-:-:S13]  /*11080*/  ISETP.NE.AND P0, PT, R0, RZ, PT ;  /* 0x000000ff0000720c */ /* 0x000fda0003f05270 */
[----:B------:R-:W-:Y:S05]  /*11090*/  @!P0 BRA `(.L_x_564) ;  /* 0x0000273000008947 */ /* 0x000fea0003800000 */
[----:B------:R-:W3:Y:S04]  /*110a0*/  LDL R7, [R1+0xc] ;  /* 0x00000c0001077983 */ /* 0x000ee80000100800 */
[----:B------:R-:W4:Y:S04]  /*110b0*/  LDL R6, [R1+0x4] ;  /* 0x0000040001067983 */ /* 0x000f280000100800 */
[----:B--2---:R-:W2:Y:S04]  /*110c0*/  LDL R5, [R1+0x8] ;  /* 0x0000080001057983 */ /* 0x004ea80000100800 */
[----:B------:R-:W2:Y:S01]  /*110d0*/  LDL R8, [R1] ;  /* 0x0000000001087983 */ /* 0x000ea20000100800 */
[----:B------:R-:W-:Y:S01]  /*110e0*/  WARPSYNC 0xffffffff ;  /* 0xffffffff00007948 */ /* 0x000fe20003800000 */
[----:B------:R-:W-:Y:S01]  /*110f0*/  F2FP.PACK_AB R0, R129, R128 ;  /* 0x000000808100723e */ /* 0x000fe200000000ff */
[----:B------:R-:W-:Y:S01]  /*11100*/  IMAD.MOV.U32 R15, RZ, RZ, c[0x0][0x388] ;  /* 0x0000e200ff0f7624 */ /* 0x000fe200078e00ff */
[----:B------:R-:W-:Y:S01]  /*11110*/  BAR.SYNC.DEFER_BLOCKING 0x1, 0x100 ;  /* 0x0044000000007b1d */ /* 0x000fe20000010000 */
[----:B------:R-:W-:-:S02]  /*11120*/  F2FP.PACK_AB R2, R85, R84 ;  /* 0x000000545502723e */ /* 0x000fc400000000ff */
[----:B------:R-:W-:Y:S02]  /*11130*/  F2FP.PACK_AB R3, R29, R28 ;  /* 0x0000001c1d03723e */ /* 0x000fe400000000ff */
[----:B------:R-:W-:Y:S02]  /*11140*/  F2FP.PACK_AB R4, R117, R116 ;  /* 0x000000747504723e */ /* 0x000fe400000000ff */
[----:B------:R-:W-:Y:S02]  /*11150*/  ISETP.NE.U32.AND P0, PT, RZ, c[0x0][0x508], PT ;  /* 0x00014200ff007a0c */ /* 0x000fe40003f05070 */
[----:B------:R-:W-:Y:S02]  /*11160*/  ISETP.NE.U32.AND P2, PT, RZ, c[0x0][0x500], PT ;  /* 0x00014000ff007a0c */ /* 0x000fe40003f45070 */
[----:B------:R-:W-:Y:S02]  /*11170*/  ISETP.NE.AND.EX P1, PT, RZ, c[0x0][0x50c], PT, P0 ;  /* 0x00014300ff007a0c */ /* 0x000fe40003f25300 */
[----:B------:R-:W-:Y:S01]  /*11180*/  ISETP.NE.AND.EX P2, PT, RZ, c[0x0][0x504], PT, P2 ;  /* 0x00014100ff007a0c */ /* 0x000fe20003f45320 */
[----:B------:R1:W-:Y:S04]  /*11190*/  STS [R227], R0 ;  /* 0x00000000e3007388 */ /* 0x0003e80000000800 */
[----:B------:R1:W-:Y:S04]  /*111a0*/  STS [R227+0x400], R2 ;  /* 0x00040002e3007388 */ /* 0x0003e80000000800 */
[----:B------:R1:W-:Y:S02]  /*111b0*/  STS [R228], R3 ;  /* 0x00000003e4007388 */ /* 0x0003e40000000800 */
[----:B-1----:R-:W-:-:S02]  /*111c0*/  F2FP.PACK_AB R0, R27, R26 ;  /* 0x0000001a1b00723e */ /* 0x002fc400000000ff */
[----:B------:R-:W-:-:S03]  /*111d0*/  F2FP.PACK_AB R2, R31, R30 ;  /* 0x0000001e1f02723e */ /* 0x000fc600000000ff */
[----:B------:R1:W-:Y:S01]  /*111e0*/  STS [R228+0x400], R0 ;  /* 0x00040000e4007388 */ /* 0x0003e20000000800 */
[----:B------:R-:W-:-:S03]  /*111f0*/  F2FP.PACK_AB R3, R103, R102 ;  /* 0x000000666703723e */ /* 0x000fc600000000ff */
[----:B------:R1:W-:Y:S04]  /*11200*/  STS [R230], R2 ;  /* 0x00000002e6007388 */ /* 0x0003e80000000800 */
[----:B------:R1:W-:Y:S02]  /*11210*/  STS [R230+0x400], R3 ;  /* 0x00040003e6007388 */ /* 0x0003e40000000800 */
[----:B-1----:R-:W-:Y:S02]  /*11220*/  F2FP.PACK_AB R0, R33, R32 ;  /* 0x000000202100723e */ /* 0x002fe400000000ff */
[----:B------:R-:W-:-:S03]  /*11230*/  F2FP.PACK_AB R2, R93, R92 ;  /* 0x0000005c5d02723e */ /* 0x000fc600000000ff */
[----:B------:R1:W-:Y:S01]  /*11240*/  STS [R229], R0 ;  /* 0x00000000e5007388 */ /* 0x0003e20000000800 */
[----:B------:R-:W-:-:S03]  /*11250*/  F2FP.PACK_AB R3, R35, R34 ;  /* 0x000000222303723e */ /* 0x000fc600000000ff */
[----:B------:R1:W-:Y:S02]  /*11260*/  STS [R229+0x400], R2 ;  /* 0x00040002e5007388 */ /* 0x0003e40000000800 */
[----:B-1----:R-:W-:Y:S02]  /*11270*/  F2FP.PACK_AB R0, R37, R36 ;  /* 0x000000242500723e */ /* 0x002fe400000000ff */
[----:B------:R-:W-:Y:S01]  /*11280*/  F2FP.PACK_AB R2, R101, R100 ;  /* 0x000000646502723e */ /* 0x000fe200000000ff */
[----:B---3--:R1:W-:Y:S04]  /*11290*/  STS [R7], R3 ;  /* 0x0000000307007388 */ /* 0x0083e80000000800 */
[----:B------:R3:W-:Y:S04]  /*112a0*/  STS [R7+0x400], R0 ;  /* 0x0004000007007388 */ /* 0x0007e80000000800 */
[----:B----4-:R4:W-:Y:S01]  /*112b0*/  STS [R6], R2 ;  /* 0x0000000206007388 */ /* 0x0109e20000000800 */
[----:B-1----:R-:W-:-:S02]  /*112c0*/  F2FP.PACK_AB R3, R111, R110 ;  /* 0x0000006e6f03723e */ /* 0x002fc400000000ff */
[----:B---3--:R-:W-:-:S03]  /*112d0*/  F2FP.PACK_AB R0, R105, R104 ;  /* 0x000000686900723e */ /* 0x008fc600000000ff */
[----:B------:R1:W-:Y:S01]  /*112e0*/  STS [R6+0x400], R3 ;  /* 0x0004000306007388 */ /* 0x0003e20000000800 */
[----:B----4-:R-:W-:-:S03]  /*112f0*/  F2FP.PACK_AB R2, R97, R96 ;  /* 0x000000606102723e */ /* 0x010fc600000000ff */
[----:B--2---:R2:W-:Y:S04]  /*11300*/  STS [R5], R0 ;  /* 0x0000000005007388 */ /* 0x0045e80000000800 */
        /* <DEDUP_REMOVED lines=58> */
[----:B----4-:R-:W-:-:S03]  /*116b0*/  F2FP.PACK_AB R2, R81, R80 ;  /* 0x000000505102723e */ /* 0x010fc600000000ff */
[----:B------:R2:W-:Y:S04]  /*116c0*/  STS [R6+0x8000], R4 ;  /* 0x0080000406007388 */ /* 0x0005e80000000800 */
[----:B------:R-:W-:Y:S04]  /*116d0*/  STS [R6+0x8400], R3 ;  /* 0x0084000306007388 */ /* 0x000fe80000000800 */
[----:B------:R3:W-:Y:S01]  /*116e0*/  STS [R5+0x8000], R2 ;  /* 0x0080000205007388 */ /* 0x0007e20000000800 */
[----:B-1----:R-:W-:-:S05]  /*116f0*/  F2FP.PACK_AB R0, R55, R54 ;  /* 0x000000363700723e */ /* 0x002fca00000000ff */
[----:B------:R1:W-:Y:S01]  /*11700*/  STS [R5+0x8400], R0 ;  /* 0x0084000005007388 */ /* 0x0003e20000000800 */
[----:B--2---:R-:W-:Y:S01]  /*11710*/  F2FP.PACK_AB R4, R43, R42 ;  /* 0x0000002a2b04723e */ /* 0x004fe200000000ff */
[----:B---3--:R-:W-:-:S04]  /*11720*/  IMAD.MOV.U32 R2, RZ, RZ, 0x4 ;  /* 0x00000004ff027424 */ /* 0x008fc800078e00ff */
[----:B------:R-:W-:-:S04]  /*11730*/  @P1 IMAD.WIDE R6, R215, R2, c[0x0][0x508] ;  /* 0x00014200d7061625 */ /* 0x000fc800078e0202 */
[----:B------:R-:W-:Y:S01]  /*11740*/  IMAD.WIDE R2, R215, R2, c[0x0][0x500] ;  /* 0x00014000d7027625 */ /* 0x000fe200078e0202 */
[----:B-1----:R-:W-:-:S03]  /*11750*/  F2FP.PACK_AB R5, R25, R24 ;  /* 0x000000181905723e */ /* 0x002fc600000000ff */
[----:B------:R-:W-:Y:S02]  /*11760*/  IMAD.MOV.U32 R0, RZ, RZ, RZ ;  /* 0x000000ffff007224 */ /* 0x000fe400078e00ff */
[----:B------:R1:W-:Y:S04]  /*11770*/  STS [R8+0x8000], R5 ;  /* 0x0080000508007388 */ /* 0x0003e80000000800 */
[----:B------:R2:W-:Y:S04]  /*11780*/  STS [R8+0x8400], R4 ;  /* 0x0084000408007388 */ /* 0x0005e80000000800 */
[----:B------:R-:W-:Y:S06]  /*11790*/  BAR.SYNC.DEFER_BLOCKING 0x1, 0x100 ;  /* 0x0044000000007b1d */ /* 0x000fec0000010000 */
[----:B------:R2:W5:Y:S04]  /*117a0*/  @P1 LDG.E R15, [R6.64] ;  /* 0x00000008060f1981 */ /* 0x000568000c1e1900 */
[----:B------:R2:W5:Y:S01]  /*117b0*/  @P2 LDG.E R0, [R2.64] ;  /* 0x0000000802002981 */ /* 0x000562000c1e1900 */
[----:B------:R-:W-:-:S04]  /*117c0*/  ISETP.NE.AND P0, PT, R225, RZ, PT ;  /* 0x000000ffe100720c */ /* 0x000fc80003f05270 */
[----:B-1----:R-:W-:Y:S01]  /*117d0*/  SEL R5, R225, c[0x0][0x3d4], P0 ;  /* 0x0000f500e1057a07 */ /* 0x002fe20000000000 */
[----:B------:R-:W-:Y:S05]  /*117e0*/  @P1 BRA `(.L_x_565) ;  /* 0x0000004000001947 */ /* 0x000fea0003800000 */
[----:B------:R-:W-:Y:S05]  /*117f0*/  @!P2 BRA `(.L_x_565) ;  /* 0x000000300000a947 */ /* 0x000fea0003800000 */
[----:B--2---:R1:W2:Y:S04]  /*11800*/  LDG.E R4, [R2.64] ;  /* 0x0000000802047981 */ /* 0x0042a8000c1e1900 */
[----:B-1----:R-:W2:Y:S02]  /*11810*/  LDG.E R2, [R2.64+0x4] ;  /* 0x0000040802027981 */ /* 0x002ea4000c1e1900 */
[----:B--2--5:R-:W-:Y:S02]  /*11820*/  IADD3 R15, -R4, R2, RZ ;  /* 0x00000002040f7210 */ /* 0x024fe40007ffe1ff */
.L_x_565:
[----:B------:R-:W3:Y:S01]  /*11830*/  LDL R86, [R1+0x10] ;  /* 0x0000100001567983 */ /* 0x000ee20000100800 */
[----:B------:R-:W-:Y:S01]  /*11840*/  IMAD.MOV.U32 R9, RZ, RZ, 0x368 ;  /* 0x00000368ff097424 */ /* 0x000fe200078e00ff */
[----:B------:R-:W-:Y:S01]  /*11850*/  ISETP.GT.AND P2, PT, R5, 0x1, PT ;  /* 0x000000010500780c */ /* 0x000fe20003f44270 */
[----:B--2---:R-:W-:Y:S01]  /*11860*/  IMAD.MOV.U32 R2, RZ, RZ, c[0x0][0x4e8] ;  /* 0x00013a00ff027624 */ /* 0x004fe200078e00ff */
[----:B------:R-:W-:Y:S01]  /*11870*/  ISETP.NE.U32.AND P0, PT, RZ, c[0x0][0x500], PT ;  /* 0x00014000ff007a0c */ /* 0x000fe20003f05070 */
[----:B------:R-:W-:Y:S01]  /*11880*/  IMAD.IADD R11, R211, 0x1, R210 ;  /* 0x00000001d30b7824 */ /* 0x000fe200078e02d2 */
[----:B------:R-:W-:Y:S01]  /*11890*/  SEL R9, R9, 0x328, P2 ;  /* 0x0000032809097807 */ /* 0x000fe20001000000 */
[----:B------:R-:W1:Y:S01]  /*118a0*/  S2R R87, SR_TID.X ;  /* 0x0000000000577919 */ /* 0x000e620000002100 */
[----:B------:R-:W-:-:S02]  /*118b0*/  ISETP.NE.AND.EX P0, PT, RZ, c[0x0][0x504], PT, P0 ;  /* 0x00014100ff007a0c */ /* 0x000fc40003f05300 */
[----:B------:R-:W2:Y:S01]  /*118c0*/  LDC.64 R4, c[0x0][R9+0x170] ;  /* 0x00005c0009047b82 */ /* 0x000ea20000000a00 */
[----:B------:R-:W-:Y:S02]  /*118d0*/  ISETP.NE.AND P3, PT, R2, 0x1, PT ;  /* 0x000000010200780c */ /* 0x000fe40003f65270 */
[----:B------:R-:W-:Y:S02]  /*118e0*/  SHF.R.S32.HI R2, RZ, 0x1f, R215 ;  /* 0x0000001fff027819 */ /* 0x000fe400000114d7 */
[----:B------:R-:W-:Y:S02]  /*118f0*/  SEL R8, R215, RZ, !P0 ;  /* 0x000000ffd7087207 */ /* 0x000fe40004000000 */
[----:B------:R-:W-:Y:S01]  /*11900*/  SEL R3, R2, RZ, !P0 ;  /* 0x000000ff02037207 */ /* 0x000fe20004000000 */
[----:B------:R-:W4:Y:S01]  /*11910*/  LDC.64 R16, c[0x0][R9+0x168] ;  /* 0x00005a0009107b82 */ /* 0x000f220000000a00 */
[----:B------:R-:W-:-:S07]  /*11920*/  LOP3.LUT R10, R214, 0xffff, RZ, 0xc0, !PT ;  /* 0x0000ffffd60a7812 */ /* 0x000fce00078ec0ff */
[----:B------:R2:W4:Y:S01]  /*11930*/  LDC.64 R18, c[0x0][R9+0x178] ;  /* 0x00005e0009127b82 */ /* 0x0005220000000a00 */
[----:B-1----:R-:W-:-:S07]  /*11940*/  SHF.R.S32.HI R83, RZ, 0x1f, R87 ;  /* 0x0000001fff537819 */ /* 0x002fce0000011457 */
[----:B------:R1:W1:Y:S01]  /*11950*/  LDC.64 R20, c[0x0][R9+0x160] ;  /* 0x0000580009147b82 */ /* 0x0002620000000a00 */
[----:B------:R-:W-:-:S04]  /*11960*/  LEA.HI R83, R83, R87, RZ, 0x5 ;  /* 0x0000005753537211 */ /* 0x000fc800078f28ff */
[----:B------:R-:W-:-:S05]  /*11970*/  LOP3.LUT R83, R83, 0xffffffe0, RZ, 0xc0, !PT ;  /* 0xffffffe053537812 */ /* 0x000fca00078ec0ff */
[----:B------:R-:W-:Y:S02]  /*11980*/  IMAD.IADD R83, R87, 0x1, -R83 ;  /* 0x0000000157537824 */ /* 0x000fe400078e0a53 */
[----:B--2---:R-:W-:-:S04]  /*11990*/  IMAD R2, R5, R8, RZ ;  /* 0x0000000805027224 */ /* 0x004fc800078e02ff */
[----:B------:R-:W-:Y:S02]  /*119a0*/  IMAD R12, R4, R3, R2 ;  /* 0x00000003040c7224 */ /* 0x000fe400078e0202 */
[----:B------:R-:W-:-:S04]  /*119b0*/  @P3 IMAD.HI.U32 R3, R11, c[0x0][0x4ec], RZ ;  /* 0x00013b000b033a27 */ /* 0x000fc800078e00ff */
[----:B------:R-:W-:-:S04]  /*119c0*/  IMAD.WIDE.U32 R4, R4, R8, RZ ;  /* 0x0000000804047225 */ /* 0x000fc800078e00ff */
[----:B----4-:R-:W-:-:S04]  /*119d0*/  IMAD.WIDE.U32 R6, R16, R10, RZ ;  /* 0x0000000a10067225 */ /* 0x010fc800078e00ff */
[----:B------:R-:W-:Y:S01]  /*119e0*/  IMAD.MOV.U32 R2, RZ, RZ, R11 ;  /* 0x000000ffff027224 */ /* 0x000fe200078e000b */
[----:B------:R-:W-:Y:S01]  /*119f0*/  @P3 SHF.R.U32.HI R2, RZ, c[0x0][0x4f0], R3 ;  /* 0x00013c00ff023a19 */ /* 0x000fe20000011603 */
[----:B-1----:R-:W-:Y:S01]  /*11a00*/  IMAD R9, R17, R10, RZ ;  /* 0x0000000a11097224 */ /* 0x002fe200078e02ff */
[----:B------:R-:W-:Y:S01]  /*11a10*/  SEL R3, R226, RZ, P2 ;  /* 0x000000ffe2037207 */ /* 0x000fe20001000000 */
[----:B------:R-:W-:Y:S01]  /*11a20*/  IMAD.IADD R13, R5, 0x1, R12 ;  /* 0x00000001050d7824 */ /* 0x000fe200078e020c */
[--C-:B-----5:R-:W-:Y:S01]  /*11a30*/  IADD3 R14, P1, P0, R4, R6, R0.reuse ;  /* 0x00000006040e7210 */ /* 0x120fe2000783e000 */
[----:B------:R-:W-:Y:S01]  /*11a40*/  IMAD.IADD R6, R7, 0x1, R9 ;  /* 0x0000000107067824 */ /* 0x000fe200078e0209 */
[----:B------:R-:W-:Y:S01]  /*11a50*/  SHF.R.S32.HI R9, RZ, 0x1f, R0 ;  /* 0x0000001fff097819 */ /* 0x000fe20000011400 */
[----:B------:R-:W-:Y:S02]  /*11a60*/  IMAD.MOV R7, RZ, RZ, -R2 ;  /* 0x000000ffff077224 */ /* 0x000fe400078e0a02 */
[-C--:B------:R-:W-:Y:S01]  /*11a70*/  IMAD R12, R19, R3.reuse, RZ ;  /* 0x00000003130c7224 */ /* 0x080fe200078e02ff */
[----:B------:R-:W-:Y:S01]  /*11a80*/  IADD3.X R13, R13, R6, R9, P1, P0 ;  /* 0x000000060d0d7210 */ /* 0x000fe20000fe0409 */
[----:B------:R-:W-:-:S04]  /*11a90*/  IMAD.WIDE.U32 R4, R18, R3, RZ ;  /* 0x0000000312047225 */ /* 0x000fc800078e00ff */
[----:B------:R-:W-:Y:S01]  /*11aa0*/  IMAD R3, R7, c[0x0][0x4e8], R11 ;  /* 0x00013a0007037a24 */ /* 0x000fe200078e020b */
[----:B------:R-:W-:Y:S01]  /*11ab0*/  IADD3 R4, P1, P0, R2, R14, R4 ;  /* 0x0000000e02047210 */ /* 0x000fe2000783e004 */
[----:B------:R-:W-:Y:S01]  /*11ac0*/  IMAD.IADD R12, R5, 0x1, R12 ;  /* 0x00000001050c7824 */ /* 0x000fe200078e020c */
[----:B------:R-:W-:Y:S01]  /*11ad0*/  SHF.R.S32.HI R5, RZ, 0x1f, R2 ;  /* 0x0000001fff057819 */ /* 0x000fe20000011402 */
[----:B------:R-:W-:Y:S01]  /*11ae0*/  IMAD R2, R21, R3, RZ ;  /* 0x0000000315027224 */ /* 0x000fe200078e02ff */
[----:B------:R-:W-:Y:S01]  /*11af0*/  SHF.R.S32.HI R6, RZ, 0x1f, R3 ;  /* 0x0000001fff067819 */ /* 0x000fe20000011403 */
[----:B------:R-:W-:Y:S01]  /*11b00*/  IMAD.MOV.U32 R7, RZ, RZ, c[0x0][0x4a8] ;  /* 0x00012a00ff077624 */ /* 0x000fe200078e00ff */
[----:B------:R-:W-:Y:S01]  /*11b10*/  IADD3.X R5, R5, R13, R12, P1, P0 ;  /* 0x0000000d05057210 */ /* 0x000fe20000fe040c */
[----:B------:R-:W-:Y:S02]  /*11b20*/  IMAD R12, R15, c[0x0][0x4e8], RZ ;  /* 0x00013a000f0c7a24 */ /* 0x000fe400078e02ff */
[----:B------:R-:W-:-:S02]  /*11b30*/  IMAD R6, R20, R6, R2 ;  /* 0x0000000614067224 */ /* 0x000fc400078e0202 */
[----:B------:R-:W-:Y:S01]  /*11b40*/  IMAD.WIDE.U32 R2, R20, R3, R4 ;  /* 0x0000000314027225 */ /* 0x000fe200078e0004 */
[----:B------:R-:W-:-:S03]  /*11b50*/  SEL R4, R7, c[0x0][0x450], P2 ;  /* 0x0001140007047a07 */ /* 0x000fc60001000000 */
[----:B------:R-:W-:Y:S01]  /*11b60*/  IMAD.MOV.U32 R5, RZ, RZ, c[0x0][0x4ac] ;  /* 0x00012b00ff057624 */ /* 0x000fe200078e00ff */
[----:B------:R-:W-:Y:S01]  /*11b70*/  LEA R4, P0, R2, R4, 0x2 ;  /* 0x0000000402047211 */ /* 0x000fe200078010ff */
[----:B------:R-:W-:-:S03]  /*11b80*/  IMAD.IADD R3, R3, 0x1, R6 ;  /* 0x0000000103037824 */ /* 0x000fc600078e0206 */
[----:B------:R-:W-:Y:S01]  /*11b90*/  SEL R5, R5, c[0x0][0x454], P2 ;  /* 0x0001150005057a07 */ /* 0x000fe20001000000 */
[----:B------:R-:W-:Y:S03]  /*11ba0*/  SHFL.IDX PT, R6, R4, RZ, 0x1c1f ;  /* 0x001c1fff04067589 */ /* 0x000fe600000e0000 */
[----:B------:R-:W-:Y:S01]  /*11bb0*/  LEA.HI.X R2, R2, R5, R3, 0x2, P0 ;  /* 0x0000000502027211 */ /* 0x000fe200000f1403 */
[----:B------:R-:W-:Y:S01]  /*11bc0*/  SHFL.IDX PT, R4, R4, 0x1, 0x1c1f ;  /* 0x003c1f0004047f89 */ /* 0x000fe200000e0000 */
[----:B------:R-:W-:-:S03]  /*11bd0*/  LOP3.LUT P0, RZ, R83, 0x3, RZ, 0xc0, !PT ;  /* 0x0000000353ff7812 */ /* 0x000fc6000780c0ff */
[----:B------:R-:W1:Y:S04]  /*11be0*/  SHFL.IDX PT, R7, R2, RZ, 0x1c1f ;  /* 0x001c1fff02077589 */ /* 0x000e6800000e0000 */
[----:B------:R3:W2:Y:S02]  /*11bf0*/  SHFL.IDX PT, R5, R2, 0x1, 0x1c1f ;  /* 0x003c1f0002057f89 */ /* 0x0006a400000e0000 */
[----:B---3--:R-:W-:-:S05]  /*11c00*/  IMAD.IADD R2, R86, 0x1, R210 ;  /* 0x0000000156027824 */ /* 0x008fca00078e02d2 */
[C---:B------:R-:W-:Y:S02]  /*11c10*/  IADD3 R3, R2.reuse, 0x8, RZ ;  /* 0x0000000802037810 */ /* 0x040fe40007ffe0ff */
[-C--:B------:R-:W-:Y:S02]  /*11c20*/  ISETP.GE.OR P1, PT, R2, R12.reuse, P0 ;  /* 0x0000000c0200720c */ /* 0x080fe40000726670 */
[----:B------:R-:W-:-:S11]  /*11c30*/  ISETP.GE.OR P0, PT, R3, R12, P0 ;  /* 0x0000000c0300720c */ /* 0x000fd60000706670 */
[----:B-1----:R1:W-:Y:S01]  /*11c40*/  @!P1 ST.E [R6.64], R23 ;  /* 0x0000001706009985 */ /* 0x0023e2000c101908 */
[----:B------:R-:W-:-:S03]  /*11c50*/  ISETP.GE.AND P1, PT, R3, R12, PT ;  /* 0x0000000c0300720c */ /* 0x000fc60003f26270 */
[----:B--2---:R1:W-:Y:S01]  /*11c60*/  @!P0 ST.E [R4.64], R22 ;  /* 0x0000001604008985 */ /* 0x0043e2000c101908 */
[----:B------:R-:W-:Y:S02]  /*11c70*/  ISETP.GE.AND P0, PT, R2, R12, PT ;  /* 0x0000000c0200720c */ /* 0x000fe40003f06270 */
[----:B------:R-:W-:Y:S01]  /*11c80*/  P2R R13, PR, RZ, 0x2 ;  /* 0x00000002ff0d7803 */ /* 0x000fe20000000000 */
[----:B------:R-:W-:Y:S05]  /*11c90*/  @P2 BRA `(.L_x_566) ;  /* 0x0000087000002947 */ /* 0x000fea0003800000 */
[----:B-1----:R-:W-:Y:S01]  /*11ca0*/  IMAD R4, R9, c[0x0][0x3a0], RZ ;  /* 0x0000e80009047a24 */ /* 0x002fe200078e02ff */
[----:B------:R-:W-:Y:S01]  /*11cb0*/  SHF.R.S32.HI R5, RZ, 0x1f, R8 ;  /* 0x0000001fff057819 */ /* 0x000fe20000011408 */
[C---:B------:R-:W-:Y:S01]  /*11cc0*/  IMAD.WIDE.U32 R2, R0.reuse, c[0x0][0x3a0], RZ ;  /* 0x0000e80000027a25 */ /* 0x040fe200078e00ff */
[----:B------:R1:W2:Y:S03]  /*11cd0*/  LDS.128 R24, [R179+0x80] ;  /* 0x00008000b3187984 */ /* 0x0002a60000000c00 */
[----:B------:R-:W-:Y:S01]  /*11ce0*/  IMAD R0, R0, c[0x0][0x3a4], R4 ;  /* 0x0000e90000007a24 */ /* 0x000fe200078e0204 */
[----:B------:R-:W-:Y:S01]  /*11cf0*/  IADD3 R4, R196, R210, RZ ;  /* 0x000000d2c4047210 */ /* 0x000fe20007ffe0ff */
[----:B------:R1:W3:Y:S01]  /*11d00*/  LDS.128 R36, [R179+0x1080] ;  /* 0x00108000b3247984 */ /* 0x0002e20000000c00 */
[----:B------:R-:W-:-:S02]  /*11d10*/  IMAD R5, R5, c[0x0][0x3f0], RZ ;  /* 0x0000fc0005057a24 */ /* 0x000fc400078e02ff */
[----:B------:R-:W-:Y:S01]  /*11d20*/  IADD3 R3, R3, R0, RZ ;  /* 0x0000000003037210 */ /* 0x000fe20007ffe0ff */
[----:B------:R-:W-:Y:S01]  /*11d30*/  @P3 IMAD.HI.U32 R6, R4, c[0x0][0x4ec], RZ ;  /* 0x00013b0004063a27 */ /* 0x000fe200078e00ff */
[----:B------:R1:W4:Y:S01]  /*11d40*/  LDS.128 R48, [R179+0x2080] ;  /* 0x00208000b3307984 */ /* 0x0003220000000c00 */
[----:B------:R-:W-:Y:S02]  /*11d50*/  MOV R0, R4 ;  /* 0x0000000400007202 */ /* 0x000fe40000000f00 */
[C---:B------:R-:W-:Y:S01]  /*11d60*/  IMAD.WIDE.U32 R2, R10.reuse, c[0x0][0x3e8], R2 ;  /* 0x0000fa000a027a25 */ /* 0x040fe200078e0002 */
[----:B------:R1:W1:Y:S01]  /*11d70*/  LDS.128 R56, [R179+0x3080] ;  /* 0x00308000b3387984 */ /* 0x0002620000000c00 */
[----:B------:R-:W-:Y:S02]  /*11d80*/  @P3 SHF.R.U32.HI R0, RZ, c[0x0][0x4f0], R6 ;  /* 0x00013c00ff003a19 */ /* 0x000fe40000011606 */
[----:B------:R-:W-:Y:S01]  /*11d90*/  IMAD R3, R10, c[0x0][0x3ec], R3 ;  /* 0x0000fb000a037a24 */ /* 0x000fe200078e0203 */
[----:B------:R1:W1:Y:S01]  /*11da0*/  LDS.128 R20, [R179+0x4080] ;  /* 0x00408000b3147984 */ /* 0x0002620000000c00 */
[C---:B------:R-:W-:Y:S01]  /*11db0*/  IMAD R7, R8.reuse, c[0x0][0x3f4], R5 ;  /* 0x0000fd0008077a24 */ /* 0x040fe200078e0205 */
[----:B------:R-:W-:Y:S01]  /*11dc0*/  SHF.R.S32.HI R6, RZ, 0x1f, R0 ;  /* 0x0000001fff067819 */ /* 0x000fe20000011400 */
[----:B------:R-:W-:Y:S01]  /*11dd0*/  IMAD.WIDE.U32 R2, R8, c[0x0][0x3f0], R2 ;  /* 0x0000fc0008027a25 */ /* 0x000fe200078e0002 */
[----:B------:R1:W1:Y:S01]  /*11de0*/  LDS.128 R32, [R179+0x5080] ;  /* 0x00508000b3207984 */ /* 0x0002620000000c00 */
[----:B------:R-:W-:-:S02]  /*11df0*/  IADD3 R5, -R0, RZ, RZ ;  /* 0x000000ff00057210 */ /* 0x000fc40007ffe1ff */
[----:B------:R-:W-:Y:S01]  /*11e00*/  IMAD R6, R6, c[0x0][0x3e0], RZ ;  /* 0x0000f80006067a24 */ /* 0x000fe200078e02ff */
[----:B------:R1:W1:Y:S01]  /*11e10*/  LDS.128 R44, [R179+0x6080] ;  /* 0x00608000b32c7984 */ /* 0x0002620000000c00 */
[----:B------:R-:W-:Y:S01]  /*11e20*/  IADD3 R3, R3, R7, RZ ;  /* 0x0000000703037210 */ /* 0x000fe20007ffe0ff */
[----:B------:R-:W-:Y:S02]  /*11e30*/  IMAD R4, R5, c[0x0][0x4e8], R4 ;  /* 0x00013a0005047a24 */ /* 0x000fe400078e0204 */
[----:B------:R1:W1:Y:S01]  /*11e40*/  LDS.128 R52, [R179+0x7080] ;  /* 0x00708000b3347984 */ /* 0x0002620000000c00 */
[C---:B------:R-:W-:Y:S02]  /*11e50*/  IMAD R5, R0.reuse, c[0x0][0x3e4], R6 ;  /* 0x0000f90000057a24 */ /* 0x040fe400078e0206 */
[----:B------:R-:W-:Y:S01]  /*11e60*/  IMAD.WIDE.U32 R2, R0, c[0x0][0x3e0], R2 ;  /* 0x0000f80000027a25 */ /* 0x000fe200078e0002 */
[----:B------:R1:W1:Y:S01]  /*11e70*/  LDS.128 R16, [R179+0x8080] ;  /* 0x00808000b3107984 */ /* 0x0002620000000c00 */
[----:B------:R-:W-:-:S03]  /*11e80*/  SHF.R.S32.HI R0, RZ, 0x1f, R4 ;  /* 0x0000001fff007819 */ /* 0x000fc60000011404 */
[----:B------:R1:W1:Y:S01]  /*11e90*/  LDS.128 R28, [R179+0x9080] ;  /* 0x00908000b31c7984 */ /* 0x0002620000000c00 */
[----:B------:R-:W-:Y:S01]  /*11ea0*/  IADD3 R3, R3, R5, RZ ;  /* 0x0000000503037210 */ /* 0x000fe20007ffe0ff */
[----:B------:R-:W-:Y:S02]  /*11eb0*/  IMAD R0, R0, c[0x0][0x3d8], RZ ;  /* 0x0000f60000007a24 */ /* 0x000fe400078e02ff */
[----:B------:R1:W1:Y:S02]  /*11ec0*/  LDS.128 R40, [R179+0xa080] ;  /* 0x00a08000b3287984 */ /* 0x0002640000000c00 */
[C---:B------:R-:W-:Y:S02]  /*11ed0*/  IMAD.WIDE.U32 R2, R4.reuse, c[0x0][0x3d8], R2 ;  /* 0x0000f60004027a25 */ /* 0x040fe400078e0002 */
[----:B------:R1:W1:Y:S02]  /*11ee0*/  LDS.128 R60, [R179+0xb080] ;  /* 0x00b08000b33c7984 */ /* 0x0002640000000c00 */
[----:B------:R-:W-:Y:S01]  /*11ef0*/  IMAD R0, R4, c[0x0][0x3dc], R0 ;  /* 0x0000f70004007a24 */ /* 0x000fe200078e0200 */
[----:B------:R-:W-:-:S04]  /*11f00*/  LEA R11, P0, R2, c[0x0][0x380], 0x1 ;  /* 0x0000e000020b7a11 */ /* 0x000fc800078008ff */
[----:B------:R-:W-:-:S04]  /*11f10*/  IADD3 R0, R3, R0, RZ ;  /* 0x0000000003007210 */ /* 0x000fc80007ffe0ff */
[----:B------:R-:W-:Y:S01]  /*11f20*/  LEA.HI.X R9, R2, c[0x0][0x384], R0, 0x1, P0 ;  /* 0x0000e10002097a11 */ /* 0x000fe200000f0c00 */
[----:B------:R-:W-:Y:S05]  /*11f30*/  BRA.DIV ~URZ, `(.L_x_567) ;  /* 0x000055527f007947 */ /* 0x000fea000b800000 */
[----:B--234-:R2:W3:Y:S02]  /*11f40*/  SHFL.IDX PT, R8, R9, RZ, 0x181f ;  /* 0x00181fff09087589 */ /* 0x01c4e400000e0000 */
.L_x_661:
[----:B------:R-:W-:Y:S05]  /*11f50*/  BRA.DIV ~URZ, `(.L_x_568) ;  /* 0x000055a27f007947 */ /* 0x000fea000b800000 */
[----:B------:R4:W2:Y:S02]  /*11f60*/  SHFL.IDX PT, R0, R11, RZ, 0x181f ;  /* 0x00181fff0b007589 */ /* 0x0008a400000e0000 */
.L_x_662:
[----:B------:R-:W-:Y:S01]  /*11f70*/  IADD3 R10, R216, R210, RZ ;  /* 0x000000d2d80a7210 */ /* 0x000fe20007ffe0ff */
        /* <DEDUP_REMOVED lines=10> */
[CC--:B------:R-:W-:Y:S02]  /*12020*/  @!P1 LEA R4, P4, R191.reuse, R0.reuse, 0x1 ;  /* 0x00000000bf049211 */ /* 0x0c0fe400078808ff */
[----:B------:R-:W-:Y:S02]  /*12030*/  @!P0 LEA R2, P3, R192, R0, 0x1 ;  /* 0x00000000c0028211 */ /* 0x000fe400078608ff */
[-C--:B---3--:R-:W-:Y:S02]  /*12040*/  @!P2 LEA.HI.X R7, R182, R8.reuse, R15, 0x1, P5 ;  /* 0x00000008b607a211 */ /* 0x088fe400028f0c0f */
[-C--:B------:R-:W-:Y:S02]  /*12050*/  @!P1 LEA.HI.X R5, R191, R8.reuse, R14, 0x1, P4 ;  /* 0x00000008bf059211 */ /* 0x080fe400020f0c0e */
[----:B------:R-:W-:Y:S01]  /*12060*/  @!P0 LEA.HI.X R3, R192, R8, R13, 0x1, P3 ;  /* 0x00000008c0038211 */ /* 0x000fe200018f0c0d */
[----:B------:R2:W-:Y:S04]  /*12070*/  @!P2 ST.E.128 [R6.64], R24 ;  /* 0x000000180600a985 */ /* 0x0005e8000c101d08 */
[----:B-1----:R2:W-:Y:S04]  /*12080*/  @!P1 ST.E.128 [R4.64], R20 ;  /* 0x0000001404009985 */ /* 0x0025e8000c101d08 */
[----:B------:R2:W-:Y:S02]  /*12090*/  @!P0 ST.E.128 [R2.64], R16 ;  /* 0x0000001002008985 */ /* 0x0005e4000c101d08 */
.L_x_570:
[----:B------:R-:W-:Y:S05]  /*120a0*/  BSYNC B0 ;  /* 0x0000000000007941 */ /* 0x000fea0003800000 */
.L_x_569:
[----:B------:R-:W-:Y:S05]  /*120b0*/  BRA.DIV ~URZ, `(.L_x_571) ;  /* 0x000054b27f007947 */ /* 0x000fea000b800000 */
[----:B---3--:R3:W4:Y:S04]  /*120c0*/  SHFL.IDX PT, R8, R9, 0x1, 0x181f ;  /* 0x00381f0009087f89 */ /* 0x00872800000e0000 */
[----:B--2---:R3:W2:Y:S02]  /*120d0*/  SHFL.IDX PT, R0, R11, 0x1, 0x181f ;  /* 0x00381f000b007f89 */ /* 0x0046a400000e0000 */
.L_x_663:
        /* <DEDUP_REMOVED lines=13> */
[-C--:B----4-:R-:W-:Y:S02]  /*121b0*/  @!P2 LEA.HI.X R7, R182, R8.reuse, R15, 0x1, P5 ;  /* 0x00000008b607a211 */ /* 0x090fe400028f0c0f */
[-C--:B------:R-:W-:Y:S02]  /*121c0*/  @!P1 LEA.HI.X R5, R191, R8.reuse, R14, 0x1, P4 ;  /* 0x00000008bf059211 */ /* 0x080fe400020f0c0e */
[----:B------:R-:W-:Y:S01]  /*121d0*/  @!P0 LEA.HI.X R3, R192, R8, R13, 0x1, P3 ;  /* 0x00000008c0038211 */ /* 0x000fe200018f0c0d */
[----:B------:R2:W-:Y:S04]  /*121e0*/  @!P2 ST.E.128 [R6.64], R36 ;  /* 0x000000240600a985 */ /* 0x0005e8000c101d08 */
[----:B-1----:R2:W-:Y:S04]  /*121f0*/  @!P1 ST.E.128 [R4.64], R32 ;  /* 0x0000002004009985 */ /* 0x0025e8000c101d08 */
[----:B------:R2:W-:Y:S02]  /*12200*/  @!P0 ST.E.128 [R2.64], R28 ;  /* 0x0000001c02008985 */ /* 0x0005e4000c101d08 */
.L_x_573:
[----:B------:R-:W-:Y:S05]  /*12210*/  BSYNC B0 ;  /* 0x0000000000007941 */ /* 0x000fea0003800000 */
.L_x_572:
[----:B------:R-:W-:Y:S05]  /*12220*/  BRA.DIV ~URZ, `(.L_x_574) ;  /* 0x000054127f007947 */ /* 0x000fea000b800000 */
[----:B----4-:R4:W3:Y:S02]  /*12230*/  SHFL.IDX PT, R8, R9, 0x2, 0x181f ;  /* 0x00581f0009087f89 */ /* 0x0108e400000e0000 */
.L_x_664:
[----:B------:R-:W-:Y:S05]  /*12240*/  BRA.DIV ~URZ, `(.L_x_575) ;  /* 0x000054627f007947 */ /* 0x000fea000b800000 */
[----:B--2---:R2:W4:Y:S02]  /*12250*/  SHFL.IDX PT, R0, R11, 0x2, 0x181f ;  /* 0x00581f000b007f89 */ /* 0x00452400000e0000 */
.L_x_665:
        /* <DEDUP_REMOVED lines=19> */
.L_x_577:
[----:B------:R-:W-:Y:S05]  /*12390*/  BSYNC B0 ;  /* 0x0000000000007941 */ /* 0x000fea0003800000 */
.L_x_576:
[----:B------:R-:W-:Y:S05]  /*123a0*/  BRA.DIV ~URZ, `(.L_x_578) ;  /* 0x000053727f007947 */ /* 0x000fea000b800000 */
[----:B---3--:R3:W2:Y:S04]  /*123b0*/  SHFL.IDX PT, R6, R9, 0x3, 0x181f ;  /* 0x00781f0009067f89 */ /* 0x0086a800000e0000 */
[----:B----4-:R3:W4:Y:S02]  /*123c0*/  SHFL.IDX PT, R0, R11, 0x3, 0x181f ;  /* 0x00781f000b007f89 */ /* 0x01072400000e0000 */
.L_x_666:
[----:B------:R-:W-:-:S04]  /*123d0*/  IADD3 R2, R10, 0x60, RZ ;  /* 0x000000600a027810 */ /* 0x000fc80007ffe0ff */
[----:B------:R-:W-:-:S13]  /*123e0*/  ISETP.GE.AND P0, PT, R2, R12, PT ;  /* 0x0000000c0200720c */ /* 0x000fda0003f06270 */
[----:B------:R-:W-:Y:S05]  /*123f0*/  @P0 BRA `(.L_x_579) ;  /* 0x0000205000000947 */ /* 0x000fea0003800000 */
[----:B------:R-:W-:Y:S02]  /*12400*/  ISETP.GE.AND P1, PT, R182, c[0x0][0x3c8], PT ;  /* 0x0000f200b6007a0c */ /* 0x000fe40003f26270 */
[----:B------:R-:W-:Y:S02]  /*12410*/  ISETP.GE.AND P0, PT, R191, c[0x0][0x3c8], PT ;  /* 0x0000f200bf007a0c */ /* 0x000fe40003f06270 */
[----:B------:R-:W-:Y:S02]  /*12420*/  SHF.R.S32.HI R8, RZ, 0x1f, R182 ;  /* 0x0000001fff087819 */ /* 0x000fe400000114b6 */
[----:B------:R-:W-:-:S07]  /*12430*/  SHF.R.S32.HI R7, RZ, 0x1f, R191 ;  /* 0x0000001fff077819 */ /* 0x000fce00000114bf */
[CC--:B----4-:R-:W-:Y:S02]  /*12440*/  @!P1 LEA R4, P3, R182.reuse, R0.reuse, 0x1 ;  /* 0x00000000b6049211 */ /* 0x0d0fe400078608ff */
[C---:B------:R-:W-:Y:S02]  /*12450*/  @!P0 LEA R2, P2, R191.reuse, R0, 0x1 ;  /* 0x00000000bf028211 */ /* 0x040fe400078408ff */
        /* <DEDUP_REMOVED lines=11> */
.L_x_566:
        /* <DEDUP_REMOVED lines=32> */
.L_x_667:
[----:B------:R-:W-:Y:S05]  /*12710*/  BRA.DIV ~URZ, `(.L_x_581) ;  /* 0x000051427f007947 */ /* 0x000fea000b800000 */
[----:B------:R3:W4:Y:S02]  /*12720*/  SHFL.IDX PT, R0, R12, RZ, 0x1c1f ;  /* 0x001c1fff0c007589 */ /* 0x00072400000e0000 */
.L_x_668:
[----:B------:R-:W-:Y:S01]  /*12730*/  BSSY B0, `(.L_x_582) ;  /* 0x000007c000007945 */ /* 0x000fe20003800000 */
[----:B------:R-:W-:Y:S05]  /*12740*/  @P0 BRA `(.L_x_583) ;  /* 0x000007a000000947 */ /* 0x000fea0003800000 */
[C---:B------:R-:W-:Y:S02]  /*12750*/  IADD3 R8, R198.reuse, 0x8, RZ ;  /* 0x00000008c6087810 */ /* 0x040fe40007ffe0ff */
[----:B------:R-:W-:Y:S02]  /*12760*/  ISETP.GE.AND P1, PT, R198, c[0x0][0x3c8], PT ;  /* 0x0000f200c6007a0c */ /* 0x000fe40003f26270 */
[----:B------:R-:W-:Y:S02]  /*12770*/  ISETP.GE.AND P0, PT, R8, c[0x0][0x3c8], PT ;  /* 0x0000f20008007a0c */ /* 0x000fe40003f06270 */
[----:B------:R-:W-:Y:S02]  /*12780*/  ISETP.GE.AND P3, PT, R252, c[0x0][0x3c8], PT ;  /* 0x0000f200fc007a0c */ /* 0x000fe40003f66270 */
[----:B------:R-:W-:-:S02]  /*12790*/  IADD3 R9, R198, 0x8, RZ ;  /* 0x00000008c6097810 */ /* 0x000fc40007ffe0ff */
[----:B------:R-:W-:Y:S02]  /*127a0*/  SHF.R.S32.HI R10, RZ, 0x1f, R198 ;  /* 0x0000001fff0a7819 */ /* 0x000fe400000114c6 */
[----:B------:R-:W-:Y:S02]  /*127b0*/  ISETP.GE.AND P4, PT, R251, c[0x0][0x3c8], PT ;  /* 0x0000f200fb007a0c */ /* 0x000fe40003f86270 */
[----:B------:R-:W-:Y:S02]  /*127c0*/  SHF.R.S32.HI R9, RZ, 0x1f, R9 ;  /* 0x0000001fff097819 */ /* 0x000fe40000011409 */
[-C--:B----4-:R-:W-:Y:S02]  /*127d0*/  @!P1 LEA R2, P5, R198, R0.reuse, 0x2 ;  /* 0x00000000c6029211 */ /* 0x090fe400078a10ff */
[----:B------:R-:W-:Y:S02]  /*127e0*/  @!P0 LEA R6, P2, R8, R0, 0x2 ;  /* 0x0000000008068211 */ /* 0x000fe400078410ff */
[----:B--2---:R-:W-:-:S02]  /*127f0*/  @!P1 LEA.HI.X R3, R198, R4, R10, 0x2, P5 ;  /* 0x00000004c6039211 */ /* 0x004fc400028f140a */
[----:B------:R-:W-:Y:S02]  /*12800*/  @!P0 LEA.HI.X R7, R8, R4, R9, 0x2, P2 ;  /* 0x0000000408078211 */ /* 0x000fe400010f1409 */
[----:B------:R-:W-:Y:S01]  /*12810*/  ISETP.GE.AND P2, PT, R250, c[0x0][0x3c8], PT ;  /* 0x0000f200fa007a0c */ /* 0x000fe20003f46270 */
[----:B------:R2:W-:Y:S01]  /*12820*/  @!P1 ST.E.64 [R2.64], R128 ;  /* 0x0000008002009985 */ /* 0x0005e2000c101b08 */
[----:B------:R-:W-:Y:S02]  /*12830*/  SHF.R.S32.HI R9, RZ, 0x1f, R252 ;  /* 0x0000001fff097819 */ /* 0x000fe400000114fc */
[----:B------:R-:W-:Y:S01]  /*12840*/  ISETP.GE.AND P1, PT, R249, c[0x0][0x3c8], PT ;  /* 0x0000f200f9007a0c */ /* 0x000fe20003f26270 */
[----:B------:R4:W-:Y:S01]  /*12850*/  @!P0 ST.E.64 [R6.64], R28 ;  /* 0x0000001c06008985 */ /* 0x0009e2000c101b08 */
[----:B------:R-:W-:Y:S02]  /*12860*/  SHF.R.S32.HI R8, RZ, 0x1f, R251 ;  /* 0x0000001fff087819 */ /* 0x000fe400000114fb */
[----:B------:R-:W-:-:S02]  /*12870*/  SHF.R.S32.HI R11, RZ, 0x1f, R242 ;  /* 0x0000001fff0b7819 */ /* 0x000fc400000114f2 */
[----:B------:R-:W-:Y:S02]  /*12880*/  SHF.R.S32.HI R10, RZ, 0x1f, R241 ;  /* 0x0000001fff0a7819 */ /* 0x000fe400000114f1 */
[----:B------:R-:W-:Y:S02]  /*12890*/  ISETP.GE.AND P6, PT, R236, c[0x0][0x3c8], PT ;  /* 0x0000f200ec007a0c */ /* 0x000fe40003fc6270 */
[----:B------:R-:W-:Y:S02]  /*128a0*/  SHF.R.S32.HI R14, RZ, 0x1f, R234 ;  /* 0x0000001fff0e7819 */ /* 0x000fe400000114ea */
[----:B------:R-:W-:Y:S02]  /*128b0*/  SHF.R.S32.HI R16, RZ, 0x1f, R233 ;  /* 0x0000001fff107819 */ /* 0x000fe400000114e9 */
        /* <DEDUP_REMOVED lines=44> */
[----:B------:R-:W-:-:S05]  /*12b80*/  @!P4 LEA.HI.X R7, R243, R4, R8, 0x2, P0 ;  /* 0x00000004f307c211 */ /* 0x000fca00000f1408 */
[C---:B------:R-:W-:Y:S01]  /*12b90*/  @!P1 LEA R8, P0, R241.reuse, R0, 0x2 ;  /* 0x00000000f1089211 */ /* 0x040fe200078010ff */
[----:B------:R2:W-:Y:S01]  /*12ba0*/  @!P3 ST.E.64 [R2.64], R44 ;  /* 0x0000002c0200b985 */ /* 0x0005e2000c101b08 */
[----:B------:R-:W-:Y:S02]  /*12bb0*/  ISETP.GE.AND P3, PT, R240, c[0x0][0x3c8], PT ;  /* 0x0000f200f0007a0c */ /* 0x000fe40003f66270 */
[----:B------:R-:W-:Y:S01]  /*12bc0*/  @!P1 LEA.HI.X R9, R241, R4, R10, 0x2, P0 ;  /* 0x00000004f1099211 */ /* 0x000fe200000f140a */
[----:B------:R4:W-:Y:S01]  /*12bd0*/  @!P4 ST.E.64 [R6.64], R48 ;  /* 0x000000300600c985 */ /* 0x0009e2000c101b08 */
[----:B------:R-:W-:Y:S02]  /*12be0*/  ISETP.GE.AND P4, PT, R239, c[0x0][0x3c8], PT ;  /* 0x0000f200ef007a0c */ /* 0x000fe40003f86270 */
[----:B------:R-:W-:Y:S02]  /*12bf0*/  SHF.R.S32.HI R10, RZ, 0x1f, R239 ;  /* 0x0000001fff0a7819 */ /* 0x000fe400000114ef */
[----:B--2---:R-:W-:-:S04]  /*12c00*/  @!P2 LEA R2, P5, R242, R0, 0x2 ;  /* 0x00000000f202a211 */ /* 0x004fc800078a10ff */
[----:B------:R-:W-:Y:S02]  /*12c10*/  @!P2 LEA.HI.X R3, R242, R4, R11, 0x2, P5 ;  /* 0x00000004f203a211 */ /* 0x000fe400028f140b */
[----:B----4-:R-:W-:Y:S02]  /*12c20*/  @!P3 LEA R6, P5, R240, R0, 0x2 ;  /* 0x00000000f006b211 */ /* 0x010fe400078a10ff */
[----:B------:R-:W-:Y:S01]  /*12c30*/  SHF.R.S32.HI R11, RZ, 0x1f, R240 ;  /* 0x0000001fff0b7819 */ /* 0x000fe200000114f0 */
[----:B------:R2:W-:Y:S01]  /*12c40*/  @!P2 ST.E.64 [R2.64], R52 ;  /* 0x000000340200a985 */ /* 0x0005e2000c101b08 */
[----:B------:R-:W-:Y:S02]  /*12c50*/  ISETP.GE.AND P2, PT, R238, c[0x0][0x3c8], PT ;  /* 0x0000f200ee007a0c */ /* 0x000fe40003f46270 */
[----:B------:R-:W-:Y:S01]  /*12c60*/  @!P3 LEA.HI.X R7, R240, R4, R11, 0x2, P5 ;  /* 0x00000004f007b211 */ /* 0x000fe200028f140b */
[----:B------:R4:W-:Y:S01]  /*12c70*/  @!P1 ST.E.64 [R8.64], R56 ;  /* 0x0000003808009985 */ /* 0x0009e2000c101b08 */
[----:B------:R-:W-:-:S02]  /*12c80*/  ISETP.GE.AND P1, PT, R237, c[0x0][0x3c8], PT ;  /* 0x0000f200ed007a0c */ /* 0x000fc40003f26270 */
[----:B------:R-:W-:Y:S01]  /*12c90*/  ISETP.GE.AND P5, PT, R235, c[0x0][0x3c8], PT ;  /* 0x0000f200eb007a0c */ /* 0x000fe20003fa6270 */
[----:B------:R5:W-:Y:S01]  /*12ca0*/  @!P3 ST.E.64 [R6.64], R60 ;  /* 0x0000003c0600b985 */ /* 0x000be2000c101b08 */
[----:B------:R-:W-:Y:S02]  /*12cb0*/  SHF.R.S32.HI R11, RZ, 0x1f, R237 ;  /* 0x0000001fff0b7819 */ /* 0x000fe400000114ed */
[----:B--2---:R-:W-:-:S04]  /*12cc0*/  @!P4 LEA R2, P0, R239, R0, 0x2 ;  /* 0x00000000ef02c211 */ /* 0x004fc800078010ff */
[----:B------:R-:W-:Y:S02]  /*12cd0*/  @!P4 LEA.HI.X R3, R239, R4, R10, 0x2, P0 ;  /* 0x00000004ef03c211 */ /* 0x000fe400000f140a */
[----:B----4-:R-:W-:Y:S02]  /*12ce0*/  @!P2 LEA R8, P0, R238, R0, 0x2 ;  /* 0x00000000ee08a211 */ /* 0x010fe400078010ff */
[----:B------:R-:W-:Y:S01]  /*12cf0*/  SHF.R.S32.HI R10, RZ, 0x1f, R238 ;  /* 0x0000001fff0a7819 */ /* 0x000fe200000114ee */
[----:B------:R2:W-:Y:S01]  /*12d00*/  @!P4 ST.E.64 [R2.64], R64 ;  /* 0x000000400200c985 */ /* 0x0005e2000c101b08 */
[----:B------:R-:W-:Y:S02]  /*12d10*/  ISETP.GE.AND P4, PT, R234, c[0x0][0x3c8], PT ;  /* 0x0000f200ea007a0c */ /* 0x000fe40003f86270 */
[----:B------:R-:W-:Y:S02]  /*12d20*/  @!P2 LEA.HI.X R9, R238, R4, R10, 0x2, P0 ;  /* 0x00000004ee09a211 */ /* 0x000fe400000f140a */
[----:B-----5:R-:W-:-:S02]  /*12d30*/  @!P6 LEA R6, P0, R236, R0, 0x2 ;  /* 0x00000000ec06e211 */ /* 0x020fc400078010ff */
[----:B------:R-:W-:Y:S01]  /*12d40*/  SHF.R.S32.HI R10, RZ, 0x1f, R236 ;  /* 0x0000001fff0a7819 */ /* 0x000fe200000114ec */
[----:B------:R-:W-:Y:S01]  /*12d50*/  @!P2 ST.E.64 [R8.64], R116 ;  /* 0x000000740800a985 */ /* 0x000fe2000c101b08 */
[----:B------:R-:W-:Y:S02]  /*12d60*/  ISETP.GE.AND P2, PT, R233, c[0x0][0x3c8], PT ;  /* 0x0000f200e9007a0c */ /* 0x000fe40003f46270 */
[----:B------:R-:W-:Y:S02]  /*12d70*/  @!P6 LEA.HI.X R7, R236, R4, R10, 0x2, P0 ;  /* 0x00000004ec07e211 */ /* 0x000fe400000f140a */
[----:B------:R-:W-:Y:S02]  /*12d80*/  ISETP.GE.AND P0, PT, R231, c[0x0][0x3c8], PT ;  /* 0x0000f200e7007a0c */ /* 0x000fe40003f06270 */
[----:B------:R-:W-:Y:S02]  /*12d90*/  SHF.R.S32.HI R10, RZ, 0x1f, R235 ;  /* 0x0000001fff0a7819 */ /* 0x000fe400000114eb */
[----:B--2---:R-:W-:-:S04]  /*12da0*/  @!P1 LEA R2, P3, R237, R0, 0x2 ;  /* 0x00000000ed029211 */ /* 0x004fc800078610ff */
[----:B------:R-:W-:-:S05]  /*12db0*/  @!P1 LEA.HI.X R3, R237, R4, R11, 0x2, P3 ;  /* 0x00000004ed039211 */ /* 0x000fca00018f140b */
[----:B------:R2:W-:Y:S01]  /*12dc0*/  @!P1 ST.E.64 [R2.64], R68 ;  /* 0x0000004402009985 */ /* 0x0005e2000c101b08 */
[----:B------:R-:W-:-:S03]  /*12dd0*/  ISETP.GE.AND P1, PT, R232, c[0x0][0x3c8], PT ;  /* 0x0000f200e8007a0c */ /* 0x000fc60003f26270 */
[----:B------:R4:W-:Y:S01]  /*12de0*/  @!P6 ST.E.64 [R6.64], R72 ;  /* 0x000000480600e985 */ /* 0x0009e2000c101b08 */
[----:B--2---:R-:W-:-:S04]  /*12df0*/  @!P5 LEA R2, P3, R235, R0, 0x2 ;  /* 0x00000000eb02d211 */ /* 0x004fc800078610ff */
[----:B------:R-:W-:Y:S02]  /*12e00*/  @!P5 LEA.HI.X R3, R235, R4, R10, 0x2, P3 ;  /* 0x00000004eb03d211 */ /* 0x000fe400018f140a */
[CC--:B------:R-:W-:Y:S02]  /*12e10*/  @!P4 LEA R10, P6, R234.reuse, R0.reuse, 0x2 ;  /* 0x00000000ea0ac211 */ /* 0x0c0fe400078c10ff */
[C---:B------:R-:W-:Y:S01]  /*12e20*/  @!P2 LEA R8, P3, R233.reuse, R0, 0x2 ;  /* 0x00000000e908a211 */ /* 0x040fe200078610ff */
[----:B------:R2:W-:Y:S01]  /*12e30*/  @!P5 ST.E.64 [R2.64], R76 ;  /* 0x0000004c0200d985 */ /* 0x0005e2000c101b08 */
[----:B------:R-:W-:Y:S02]  /*12e40*/  @!P4 LEA.HI.X R11, R234, R4, R14, 0x2, P6 ;  /* 0x00000004ea0bc211 */ /* 0x000fe400030f140e */
[----:B----4-:R-:W-:Y:S02]  /*12e50*/  @!P1 LEA R6, P5, R232, R0, 0x2 ;  /* 0x00000000e8069211 */ /* 0x010fe400078a10ff */
[----:B------:R-:W-:Y:S01]  /*12e60*/  @!P2 LEA.HI.X R9, R233, R4, R16, 0x2, P3 ;  /* 0x00000004e909a211 */ /* 0x000fe200018f1410 */
[----:B------:R4:W-:Y:S01]  /*12e70*/  @!P4 ST.E.64 [R10.64], R124 ;  /* 0x0000007c0a00c985 */ /* 0x0009e2000c101b08 */
[----:B------:R-:W-:-:S02]  /*12e80*/  SHF.R.S32.HI R14, RZ, 0x1f, R231 ;  /* 0x0000001fff0e7819 */ /* 0x000fc400000114e7 */
[----:B------:R-:W-:Y:S01]  /*12e90*/  @!P1 LEA.HI.X R7, R232, R4, R15, 0x2, P5 ;  /* 0x00000004e8079211 */ /* 0x000fe200028f140f */
[----:B------:R4:W-:Y:S04]  /*12ea0*/  @!P2 ST.E.64 [R8.64], R120 ;  /* 0x000000780800a985 */ /* 0x0009e8000c101b08 */
[----:B------:R4:W-:Y:S01]  /*12eb0*/  @!P1 ST.E.64 [R6.64], R80 ;  /* 0x0000005006009985 */ /* 0x0009e2000c101b08 */
[----:B--2---:R-:W-:-:S04]  /*12ec0*/  @!P0 LEA R2, P3, R231, R0, 0x2 ;  /* 0x00000000e7028211 */ /* 0x004fc800078610ff */
[----:B------:R-:W-:-:S05]  /*12ed0*/  @!P0 LEA.HI.X R3, R231, R4, R14, 0x2, P3 ;  /* 0x00000004e7038211 */ /* 0x000fca00018f140e */
[----:B------:R4:W-:Y:S04]  /*12ee0*/  @!P0 ST.E.64 [R2.64], R24 ;  /* 0x0000001802008985 */ /* 0x0009e8000c101b08 */
.L_x_583:
[----:B------:R-:W-:Y:S05]  /*12ef0*/  BSYNC B0 ;  /* 0x0000000000007941 */ /* 0x000fea0003800000 */
.L_x_582:
[----:B------:R-:W-:Y:S05]  /*12f00*/  BRA.DIV ~URZ, `(.L_x_584) ;  /* 0x000049c27f007947 */ /* 0x000fea000b800000 */
[----:B--2---:R2:W1:Y:S04]  /*12f10*/  SHFL.IDX PT, R4, R5, 0x1, 0x1c1f ;  /* 0x003c1f0005047f89 */ /* 0x00446800000e0000 */
[----:B----4-:R2:W4:Y:S02]  /*12f20*/  SHFL.IDX PT, R0, R12, 0x1, 0x1c1f ;  /* 0x003c1f000c007f89 */ /* 0x01052400000e0000 */
.L_x_669:
[----:B------:R-:W-:-:S13]  /*12f30*/  ISETP.NE.AND P0, PT, R13, RZ, PT ;  /* 0x000000ff0d00720c */ /* 0x000fda0003f05270 */
[----:B------:R-:W-:Y:S05]  /*12f40*/  @P0 BRA `(.L_x_579) ;  /* 0x0000150000000947 */ /* 0x000fea0003800000 */
[C---:B------:R-:W-:Y:S02]  /*12f50*/  ISETP.GE.AND P4, PT, R198.reuse, c[0x0][0x3c8], PT ;  /* 0x0000f200c6007a0c */ /* 0x040fe40003f86270 */
[C---:B-12---:R-:W-:Y:S02]  /*12f60*/  IADD3 R5, R198.reuse, 0x8, RZ ;  /* 0x00000008c6057810 */ /* 0x046fe40007ffe0ff */
[----:B------:R-:W-:Y:S02]  /*12f70*/  ISETP.GE.AND P1, PT, R251, c[0x0][0x3c8], PT ;  /* 0x0000f200fb007a0c */ /* 0x000fe40003f26270 */
[----:B------:R-:W-:Y:S02]  /*12f80*/  ISETP.GE.AND P3, PT, R5, c[0x0][0x3c8], PT ;  /* 0x0000f20005007a0c */ /* 0x000fe40003f66270 */
[----:B------:R-:W-:Y:S02]  /*12f90*/  SHF.R.S32.HI R9, RZ, 0x1f, R198 ;  /* 0x0000001fff097819 */ /* 0x000fe400000114c6 */
[----:B------:R-:W-:-:S02]  /*12fa0*/  IADD3 R8, R198, 0x8, RZ ;  /* 0x00000008c6087810 */ /* 0x000fc40007ffe0ff */
[----:B------:R-:W-:Y:S02]  /*12fb0*/  ISETP.GE.AND P2, PT, R252, c[0x0][0x3c8], PT ;  /* 0x0000f200fc007a0c */ /* 0x000fe40003f46270 */
[C---:B----4-:R-:W-:Y:S02]  /*12fc0*/  @!P4 LEA R6, P0, R198.reuse, R0, 0x2 ;  /* 0x00000000c606c211 */ /* 0x050fe400078010ff */
[----:B------:R-:W-:Y:S02]  /*12fd0*/  SHF.R.S32.HI R8, RZ, 0x1f, R8 ;  /* 0x0000001fff087819 */ /* 0x000fe40000011408 */
[----:B------:R-:W-:Y:S02]  /*12fe0*/  @!P4 LEA.HI.X R7, R198, R4, R9, 0x2, P0 ;  /* 0x00000004c607c211 */ /* 0x000fe400000f1409 */
[C---:B------:R-:W-:Y:S02]  /*12ff0*/  @!P3 LEA R2, P5, R5.reuse, R0, 0x2 ;  /* 0x000000000502b211 */ /* 0x040fe400078a10ff */
[----:B------:R-:W-:Y:S01]  /*13000*/  ISETP.GE.AND P0, PT, R250, c[0x0][0x3c8], PT ;  /* 0x0000f200fa007a0c */ /* 0x000fe20003f06270 */
[----:B------:R1:W-:Y:S01]  /*13010*/  @!P4 ST.E.64 [R6.64], R84 ;  /* 0x000000540600c985 */ /* 0x0003e2000c101b08 */
[----:B------:R-:W-:-:S02]  /*13020*/  @!P3 LEA.HI.X R3, R5, R4, R8, 0x2, P5 ;  /* 0x000000040503b211 */ /* 0x000fc400028f1408 */
[----:B------:R-:W-:Y:S02]  /*13030*/  SHF.R.S32.HI R5, RZ, 0x1f, R252 ;  /* 0x0000001fff057819 */ /* 0x000fe400000114fc */
[----:B------:R-:W-:Y:S01]  /*13040*/  SHF.R.S32.HI R10, RZ, 0x1f, R251 ;  /* 0x0000001fff0a7819 */ /* 0x000fe200000114fb */
[----:B------:R2:W-:Y:S01]  /*13050*/  @!P3 ST.E.64 [R2.64], R26 ;  /* 0x0000001a0200b985 */ /* 0x0005e2000c101b08 */
[C---:B------:R-:W-:Y:S02]  /*13060*/  @!P2 LEA R8, P3, R252.reuse, R0, 0x2 ;  /* 0x00000000fc08a211 */ /* 0x040fe400078610ff */
[----:B------:R-:W-:Y:S02]  /*13070*/  ISETP.GE.AND P5, PT, R249, c[0x0][0x3c8], PT ;  /* 0x0000f200f9007a0c */ /* 0x000fe40003fa6270 */
[----:B------:R-:W-:Y:S02]  /*13080*/  @!P2 LEA.HI.X R9, R252, R4, R5, 0x2, P3 ;  /* 0x00000004fc09a211 */ /* 0x000fe400018f1405 */
[----:B------:R-:W-:-:S02]  /*13090*/  SHF.R.S32.HI R5, RZ, 0x1f, R250 ;  /* 0x0000001fff057819 */ /* 0x000fc400000114fa */
[----:B------:R-:W-:Y:S01]  /*130a0*/  ISETP.GE.AND P4, PT, R248, c[0x0][0x3c8], PT ;  /* 0x0000f200f8007a0c */ /* 0x000fe20003f86270 */
[----:B------:R4:W-:Y:S01]  /*130b0*/  @!P2 ST.E.64 [R8.64], R102 ;  /* 0x000000660800a985 */ /* 0x0009e2000c101b08 */
[----:B------:R-:W-:Y:S02]  /*130c0*/  ISETP.GE.AND P2, PT, R246, c[0x0][0x3c8], PT ;  /* 0x0000f200f6007a0c */ /* 0x000fe40003f46270 */
[----:B------:R-:W-:Y:S02]  /*130d0*/  SHF.R.S32.HI R13, RZ, 0x1f, R234 ;  /* 0x0000001fff0d7819 */ /* 0x000fe400000114ea */
[----:B---3--:R-:W-:Y:S02]  /*130e0*/  SHF.R.S32.HI R12, RZ, 0x1f, R233 ;  /* 0x0000001fff0c7819 */ /* 0x008fe400000114e9 */
[----:B-1----:R-:W-:-:S13]  /*130f0*/  @!P1 LEA R6, P6, R251, R0, 0x2 ;  /* 0x00000000fb069211 */ /* 0x002fda00078c10ff */
[----:B--2---:R-:W-:-:S04]  /*13100*/  P2R R2, PR, RZ, 0x40 ;  /* 0x00000040ff027803 */ /* 0x004fc80000000000 */
[----:B------:R-:W-:Y:S02]  /*13110*/  ISETP.NE.AND P3, PT, R2, RZ, PT ;  /* 0x000000ff0200720c */ /* 0x000fe40003f65270 */
[C---:B------:R-:W-:Y:S02]  /*13120*/  @!P0 LEA R2, P6, R250.reuse, R0, 0x2 ;  /* 0x00000000fa028211 */ /* 0x040fe400078c10ff */
[-C--:B------:R-:W-:Y:S02]  /*13130*/  @!P1 LEA.HI.X R7, R251, R4.reuse, R10, 0x2, P3 ;  /* 0x00000004fb079211 */ /* 0x080fe400018f140a */
[----:B------:R-:W-:Y:S02]  /*13140*/  ISETP.GE.AND P3, PT, R247, c[0x0][0x3c8], PT ;  /* 0x0000f200f7007a0c */ /* 0x000fe40003f66270 */
[----:B------:R-:W-:Y:S01]  /*13150*/  @!P0 LEA.HI.X R3, R250, R4, R5, 0x2, P6 ;  /* 0x00000004fa038211 */ /* 0x000fe200030f1405 */
[----:B------:R1:W-:Y:S01]  /*13160*/  @!P1 ST.E.64 [R6.64], R92 ;  /* 0x0000005c06009985 */ /* 0x0003e2000c101b08 */
[----:B------:R-:W-:-:S02]  /*13170*/  SHF.R.S32.HI R5, RZ, 0x1f, R249 ;  /* 0x0000001fff057819 */ /* 0x000fc400000114f9 */
[----:B------:R-:W-:Y:S01]  /*13180*/  SHF.R.S32.HI R10, RZ, 0x1f, R248 ;  /* 0x0000001fff0a7819 */ /* 0x000fe200000114f8 */
[----:B------:R2:W-:Y:S01]  /*13190*/  @!P0 ST.E.64 [R2.64], R36 ;  /* 0x0000002402008985 */ /* 0x0005e2000c101b08 */
[----:B----4-:R-:W-:-:S04]  /*131a0*/  @!P5 LEA R8, P0, R249, R0, 0x2 ;  /* 0x00000000f908d211 */ /* 0x010fc800078010ff */
[----:B------:R-:W-:Y:S02]  /*131b0*/  @!P5 LEA.HI.X R9, R249, R4, R5, 0x2, P0 ;  /* 0x00000004f909d211 */ /* 0x000fe400000f1405 */
[----:B------:R-:W-:Y:S02]  /*131c0*/  SHF.R.S32.HI R5, RZ, 0x1f, R247 ;  /* 0x0000001fff057819 */ /* 0x000fe400000114f7 */
[----:B------:R-:W-:Y:S01]  /*131d0*/  ISETP.GE.AND P0, PT, R244, c[0x0][0x3c8], PT ;  /* 0x0000f200f4007a0c */ /* 0x000fe20003f06270 */
[----:B------:R3:W-:Y:S01]  /*131e0*/  @!P5 ST.E.64 [R8.64], R110 ;  /* 0x0000006e0800d985 */ /* 0x0007e2000c101b08 */
[----:B------:R-:W-:Y:S02]  /*131f0*/  ISETP.GE.AND P5, PT, R243, c[0x0][0x3c8], PT ;  /* 0x0000f200f3007a0c */ /* 0x000fe40003fa6270 */
[-C--:B-1----:R-:W-:Y:S02]  /*13200*/  @!P4 LEA R6, P6, R248, R0.reuse, 0x2 ;  /* 0x00000000f806c211 */ /* 0x082fe400078c10ff */
[----:B--2---:R-:W-:-:S02]  /*13210*/  @!P3 LEA R2, P1, R247, R0, 0x2 ;  /* 0x00000000f702b211 */ /* 0x004fc400078210ff */
[----:B------:R-:W-:Y:S02]  /*13220*/  @!P4 LEA.HI.X R7, R248, R4, R10, 0x2, P6 ;  /* 0x00000004f807c211 */ /* 0x000fe400030f140a */
[----:B------:R-:W-:-:S03]  /*13230*/  SHF.R.S32.HI R10, RZ, 0x1f, R245 ;  /* 0x0000001fff0a7819 */ /* 0x000fc600000114f5 */
[----:B------:R1:W-:Y:S01]  /*13240*/  @!P4 ST.E.64 [R6.64], R96 ;  /* 0x000000600600c985 */ /* 0x0003e2000c101b08 */
[----:B------:R-:W-:-:S05]  /*13250*/  ISETP.GE.AND P4, PT, R242, c[0x0][0x3c8], PT ;  /* 0x0000f200f2007a0c */ /* 0x000fca0003f86270 */
[----:B------:R-:W-:Y:S02]  /*13260*/  P2R R3, PR, RZ, 0x2 ;  /* 0x00000002ff037803 */ /* 0x000fe40000000000 */
[----:B------:R-:W-:Y:S02]  /*13270*/  ISETP.GE.AND P1, PT, R245, c[0x0][0x3c8], PT ;  /* 0x0000f200f5007a0c */ /* 0x000fe40003f26270 */
[----:B------:R-:W-:-:S04]  /*13280*/  ISETP.NE.AND P6, PT, R3, RZ, PT ;  /* 0x000000ff0300720c */ /* 0x000fc80003fc5270 */
[----:B------:R-:W-:Y:S02]  /*13290*/  @!P3 LEA.HI.X R3, R247, R4, R5, 0x2, P6 ;  /* 0x00000004f703b211 */ /* 0x000fe400030f1405 */
[----:B------:R-:W-:-:S03]  /*132a0*/  SHF.R.S32.HI R5, RZ, 0x1f, R246 ;  /* 0x0000001fff057819 */ /* 0x000fc600000114f6 */
[----:B------:R2:W-:Y:S01]  /*132b0*/  @!P3 ST.E.64 [R2.64], R88 ;  /* 0x000000580200b985 */ /* 0x0005e2000c101b08 */
[----:B---3--:R-:W-:-:S04]  /*132c0*/  @!P2 LEA R8, P3, R246, R0, 0x2 ;  /* 0x00000000f608a211 */ /* 0x008fc800078610ff */
[----:B------:R-:W-:Y:S02]  /*132d0*/  @!P2 LEA.HI.X R9, R246, R4, R5, 0x2, P3 ;  /* 0x00000004f609a211 */ /* 0x000fe400018f1405 */
[----:B------:R-:W-:Y:S02]  /*132e0*/  SHF.R.S32.HI R5, RZ, 0x1f, R244 ;  /* 0x0000001fff057819 */ /* 0x000fe400000114f4 */
[----:B-1----:R-:W-:Y:S01]  /*132f0*/  @!P1 LEA R6, P6, R245, R0, 0x2 ;  /* 0x00000000f5069211 */ /* 0x002fe200078c10ff */
[----:B------:R1:W-:Y:S01]  /*13300*/  @!P2 ST.E.64 [R8.64], R118 ;  /* 0x000000760800a985 */ /* 0x0003e2000c101b08 */
[----:B------:R-:W-:-:S11]  /*13310*/  ISETP.GE.AND P2, PT, R240, c[0x0][0x3c8], PT ;  /* 0x0000f200f0007a0c */ /* 0x000fd60003f46270 */
[----:B--2---:R-:W-:-:S04]  /*13320*/  P2R R2, PR, RZ, 0x40 ;  /* 0x00000040ff027803 */ /* 0x004fc80000000000 */
[----:B------:R-:W-:Y:S02]  /*13330*/  ISETP.NE.AND P3, PT, R2, RZ, PT ;  /* 0x000000ff0200720c */ /* 0x000fe40003f65270 */
[C---:B------:R-:W-:Y:S02]  /*13340*/  @!P0 LEA R2, P6, R244.reuse, R0, 0x2 ;  /* 0x00000000f4028211 */ /* 0x040fe400078c10ff */
[-C--:B------:R-:W-:Y:S02]  /*13350*/  @!P1 LEA.HI.X R7, R245, R4.reuse, R10, 0x2, P3 ;  /* 0x00000004f5079211 */ /* 0x080fe400018f140a */
[----:B------:R-:W-:Y:S02]  /*13360*/  @!P0 LEA.HI.X R3, R244, R4, R5, 0x2, P6 ;  /* 0x00000004f4038211 */ /* 0x000fe400030f1405 */
[----:B------:R-:W-:Y:S01]  /*13370*/  SHF.R.S32.HI R5, RZ, 0x1f, R243 ;  /* 0x0000001fff057819 */ /* 0x000fe200000114f3 */
[----:B------:R2:W-:Y:S01]  /*13380*/  @!P1 ST.E.64 [R6.64], R106 ;  /* 0x0000006a06009985 */ /* 0x0005e2000c101b08 */
[----:B------:R-:W-:-:S02]  /*13390*/  ISETP.GE.AND P1, PT, R239, c[0x0][0x3c8], PT ;  /* 0x0000f200ef007a0c */ /* 0x000fc40003f26270 */
[----:B------:R-:W-:Y:S01]  /*133a0*/  ISETP.GE.AND P3, PT, R241, c[0x0][0x3c8], PT ;  /* 0x0000f200f1007a0c */ /* 0x000fe20003f66270 */
[----:B------:R3:W-:Y:S01]  /*133b0*/  @!P0 ST.E.64 [R2.64], R38 ;  /* 0x0000002602008985 */ /* 0x0007e2000c101b08 */
[C---:B-1----:R-:W-:Y:S02]  /*133c0*/  @!P5 LEA R8, P0, R243.reuse, R0, 0x2 ;  /* 0x00000000f308d211 */ /* 0x042fe400078010ff */
[----:B------:R-:W-:Y:S02]  /*133d0*/  SHF.R.S32.HI R10, RZ, 0x1f, R242 ;  /* 0x0000001fff0a7819 */ /* 0x000fe400000114f2 */
[----:B------:R-:W-:Y:S02]  /*133e0*/  @!P5 LEA.HI.X R9, R243, R4, R5, 0x2, P0 ;  /* 0x00000004f309d211 */ /* 0x000fe400000f1405 */
[----:B------:R-:W-:-:S03]  /*133f0*/  SHF.R.S32.HI R5, RZ, 0x1f, R241 ;  /* 0x0000001fff057819 */ /* 0x000fc600000114f1 */
[----:B------:R1:W-:Y:S01]  /*13400*/  @!P5 ST.E.64 [R8.64], R122 ;  /* 0x0000007a0800d985 */ /* 0x0003e2000c101b08 */
[----:B------:R-:W-:Y:S02]  /*13410*/  ISETP.GE.AND P5, PT, R237, c[0x0][0x3c8], PT ;  /* 0x0000f200ed007a0c */ /* 0x000fe40003fa6270 */
[----:B--2---:R-:W-:-:S13]  /*13420*/  @!P4 LEA R6, P6, R242, R0, 0x2 ;  /* 0x00000000f206c211 */ /* 0x004fda00078c10ff */
[----:B---3--:R-:W-:-:S04]  /*13430*/  P2R R2, PR, RZ, 0x40 ;  /* 0x00000040ff027803 */ /* 0x008fc80000000000 */
        /* <DEDUP_REMOVED lines=9> */
[----:B-1----:R-:W-:-:S04]  /*134d0*/  @!P2 LEA R8, P3, R240, R0, 0x2 ;  /* 0x00000000f008a211 */ /* 0x002fc800078610ff */
[----:B------:R-:W-:Y:S02]  /*134e0*/  @!P2 LEA.HI.X R9, R240, R4, R5, 0x2, P3 ;  /* 0x00000004f009a211 */ /* 0x000fe400018f1405 */
[----:B------:R-:W-:-:S03]  /*134f0*/  SHF.R.S32.HI R5, RZ, 0x1f, R238 ;  /* 0x0000001fff057819 */ /* 0x000fc600000114ee */
[----:B------:R-:W-:Y:S01]  /*13500*/  @!P2 ST.E.64 [R8.64], R126 ;  /* 0x0000007e0800a985 */ /* 0x000fe2000c101b08 */
        /* <DEDUP_REMOVED lines=8> */
[----:B------:R-:W-:-:S02]  /*13590*/  ISETP.GE.AND P3, PT, R235, c[0x0][0x3c8], PT ;  /* 0x0000f200eb007a0c */ /* 0x000fc40003f66270 */
[----:B------:R-:W-:Y:S01]  /*135a0*/  SHF.R.S32.HI R10, RZ, 0x1f, R237 ;  /* 0x0000001fff0a7819 */ /* 0x000fe200000114ed */
[----:B------:R1:W-:Y:S01]  /*135b0*/  @!P1 ST.E.64 [R6.64], R66 ;  /* 0x0000004206009985 */ /* 0x0003e2000c101b08 */
[----:B------:R-:W-:Y:S02]  /*135c0*/  SHF.R.S32.HI R5, RZ, 0x1f, R236 ;  /* 0x0000001fff057819 */ /* 0x000fe400000114ec */
[----:B------:R-:W-:Y:S01]  /*135d0*/  ISETP.GE.AND P1, PT, R233, c[0x0][0x3c8], PT ;  /* 0x0000f200e9007a0c */ /* 0x000fe20003f26270 */
[----:B------:R2:W-:Y:S01]  /*135e0*/  @!P0 ST.E.64 [R2.64], R50 ;  /* 0x0000003202008985 */ /* 0x0005e2000c101b08 */
[----:B-1----:R-:W-:-:S04]  /*135f0*/  @!P5 LEA R6, P0, R237, R0, 0x2 ;  /* 0x00000000ed06d211 */ /* 0x002fc800078010ff */
[----:B------:R-:W-:Y:S02]  /*13600*/  @!P5 LEA.HI.X R7, R237, R4, R10, 0x2, P0 ;  /* 0x00000004ed07d211 */ /* 0x000fe400000f140a */
[-C--:B--2---:R-:W-:Y:S02]  /*13610*/  @!P4 LEA R2, P6, R236, R0.reuse, 0x2 ;  /* 0x00000000ec02c211 */ /* 0x084fe400078c10ff */
[----:B------:R-:W-:Y:S01]  /*13620*/  ISETP.GE.AND P0, PT, R232, c[0x0][0x3c8], PT ;  /* 0x0000f200e8007a0c */ /* 0x000fe20003f06270 */
[----:B------:R-:W-:Y:S01]  /*13630*/  @!P5 ST.E.64 [R6.64], R58 ;  /* 0x0000003a0600d985 */ /* 0x000fe2000c101b08 */
[----:B------:R-:W-:Y:S02]  /*13640*/  @!P3 LEA R10, P5, R235, R0, 0x2 ;  /* 0x00000000eb0ab211 */ /* 0x000fe400078a10ff */
[----:B------:R-:W-:Y:S02]  /*13650*/  @!P4 LEA.HI.X R3, R236, R4, R5, 0x2, P6 ;  /* 0x00000004ec03c211 */ /* 0x000fe400030f1405 */
[----:B------:R-:W-:-:S02]  /*13660*/  SHF.R.S32.HI R5, RZ, 0x1f, R235 ;  /* 0x0000001fff057819 */ /* 0x000fc400000114eb */
[C---:B------:R-:W-:Y:S01]  /*13670*/  @!P2 LEA R8, P6, R234.reuse, R0, 0x2 ;  /* 0x00000000ea08a211 */ /* 0x040fe200078c10ff */
[----:B------:R1:W-:Y:S03]  /*13680*/  @!P4 ST.E.64 [R2.64], R62 ;  /* 0x0000003e0200c985 */ /* 0x0003e6000c101b08 */
[----:B------:R-:W-:-:S03]  /*13690*/  @!P2 LEA.HI.X R9, R234, R4, R13, 0x2, P6 ;  /* 0x00000004ea09a211 */ /* 0x000fc600030f140d */
[----:B-1----:R-:W-:Y:S02]  /*136a0*/  P2R R2, PR, RZ, 0x20 ;  /* 0x00000020ff027803 */ /* 0x002fe40000000000 */
[C---:B------:R-:W-:Y:S02]  /*136b0*/  @!P1 LEA R6, P5, R233.reuse, R0, 0x2 ;  /* 0x00000000e9069211 */ /* 0x040fe400078a10ff */
[----:B------:R-:W-:Y:S02]  /*136c0*/  ISETP.NE.AND P4, PT, R2, RZ, PT ;  /* 0x000000ff0200720c */ /* 0x000fe40003f85270 */
[-C--:B------:R-:W-:Y:S02]  /*136d0*/  @!P1 LEA.HI.X R7, R233, R4.reuse, R12, 0x2, P5 ;  /* 0x00000004e9079211 */ /* 0x080fe400028f140c */
[----:B------:R-:W-:Y:S02]  /*136e0*/  @!P3 LEA.HI.X R11, R235, R4, R5, 0x2, P4 ;  /* 0x00000004eb0bb211 */ /* 0x000fe400020f1405 */
[----:B------:R-:W-:-:S02]  /*136f0*/  SHF.R.S32.HI R5, RZ, 0x1f, R232 ;  /* 0x0000001fff057819 */ /* 0x000fc400000114e8 */
[C---:B------:R-:W-:Y:S01]  /*13700*/  @!P0 LEA R2, P4, R232.reuse, R0, 0x2 ;  /* 0x00000000e8028211 */ /* 0x040fe200078810ff */
[----:B------:R1:W-:Y:S03]  /*13710*/  @!P3 ST.E.64 [R10.64], R78 ;  /* 0x0000004e0a00b985 */ /* 0x0003e6000c101b08 */
[----:B------:R-:W-:Y:S01]  /*13720*/  @!P0 LEA.HI.X R3, R232, R4, R5, 0x2, P4 ;  /* 0x00000004e8038211 */ /* 0x000fe200020f1405 */
[----:B------:R1:W-:Y:S04]  /*13730*/  @!P2 ST.E.64 [R8.64], R74 ;  /* 0x0000004a0800a985 */ /* 0x0003e8000c101b08 */
[----:B------:R1:W-:Y:S04]  /*13740*/  @!P1 ST.E.64 [R6.64], R70 ;  /* 0x0000004606009985 */ /* 0x0003e8000c101b08 */
[----:B------:R1:W-:Y:S01]  /*13750*/  @!P0 ST.E.64 [R2.64], R54 ;  /* 0x0000003602008985 */ /* 0x0003e2000c101b08 */
[----:B------:R-:W-:-:S13]  /*13760*/  ISETP.GE.AND P0, PT, R231, c[0x0][0x3c8], PT ;  /* 0x0000f200e7007a0c */ /* 0x000fda0003f06270 */
[----:B------:R-:W-:Y:S05]  /*13770*/  @P0 BRA `(.L_x_579) ;  /* 0x00000cd000000947 */ /* 0x000fea0003800000 */
[----:B------:R-:W-:Y:S02]  /*13780*/  SHF.R.S32.HI R5, RZ, 0x1f, R231 ;  /* 0x0000001fff057819 */ /* 0x000fe400000114e7 */
[----:B-1----:R-:W-:-:S04]  /*13790*/  LEA R2, P0, R231, R0, 0x2 ;  /* 0x00000000e7027211 */ /* 0x002fc800078010ff */
[----:B------:R-:W-:-:S05]  /*137a0*/  LEA.HI.X R3, R231, R4, R5, 0x2, P0 ;  /* 0x00000004e7037211 */ /* 0x000fca00000f1405 */
[----:B------:R1:W-:Y:S01]  /*137b0*/  ST.E.64 [R2.64], R42 ;  /* 0x0000002a02007985 */ /* 0x0003e2000c101b08 */
[----:B------:R-:W-:Y:S05]  /*137c0*/  BRA `(.L_x_579) ;  /* 0x00000c8000007947 */ /* 0x000fea0003800000 */
.L_x_564:
[----:B------:R-:W-:Y:S01]  /*137d0*/  ISETP.NE.U32.AND P0, PT, RZ, c[0x0][0x508], PT ;  /* 0x00014200ff007a0c */ /* 0x000fe20003f05070 */
[----:B------:R-:W-:Y:S01]  /*137e0*/  IMAD.MOV.U32 R4, RZ, RZ, 0x4 ;  /* 0x00000004ff047424 */ /* 0x000fe200078e00ff */
[----:B------:R-:W-:Y:S01]  /*137f0*/  ISETP.NE.U32.AND P2, PT, RZ, c[0x0][0x500], PT ;  /* 0x00014000ff007a0c */ /* 0x000fe20003f45070 */
[----:B------:R-:W-:Y:S01]  /*13800*/  IMAD.MOV.U32 R20, RZ, RZ, c[0x0][0x388] ;  /* 0x0000e200ff147624 */ /* 0x000fe200078e00ff */
[----:B------:R-:W-:Y:S01]  /*13810*/  ISETP.NE.AND.EX P0, PT, RZ, c[0x0][0x50c], PT, P0 ;  /* 0x00014300ff007a0c */ /* 0x000fe20003f05300 */
[----:B------:R-:W-:Y:S01]  /*13820*/  IMAD.MOV.U32 R10, RZ, RZ, RZ ;  /* 0x000000ffff0a7224 */ /* 0x000fe200078e00ff */
[----:B------:R-:W-:Y:S01]  /*13830*/  ISETP.NE.AND.EX P2, PT, RZ, c[0x0][0x504], PT, P2 ;  /* 0x00014100ff007a0c */ /* 0x000fe20003f45320 */
[----:B------:R-:W-:-:S10]  /*13840*/  IMAD.WIDE R2, R215, R4, c[0x0][0x500] ;  /* 0x00014000d7027625 */ /* 0x000fd400078e0204 */
[----:B--2---:R-:W-:Y:S02]  /*13850*/  @P0 IMAD.WIDE R4, R215, R4, c[0x0][0x508] ;  /* 0x00014200d7040625 */ /* 0x004fe400078e0204 */
[----:B------:R2:W5:Y:S04]  /*13860*/  @P2 LDG.E R10, [R2.64] ;  /* 0x00000008020a2981 */ /* 0x000568000c1e1900 */
        /* <DEDUP_REMOVED lines=8> */
.L_x_585:
[----:B--2---:R-:W2:Y:S01]  /*138f0*/  S2R R2, SR_TID.X ;  /* 0x0000000000027919 */ /* 0x004ea20000002100 */
[----:B------:R-:W-:Y:S01]  /*13900*/  SHF.R.S32.HI R0, RZ, 0x1f, R215 ;  /* 0x0000001fff007819 */ /* 0x000fe200000114d7 */
[----:B------:R-:W-:Y:S01]  /*13910*/  BSSY B0, `(.L_x_586) ;  /* 0x0000036000007945 */ /* 0x000fe20003800000 */
[----:B------:R-:W-:-:S02]  /*13920*/  LOP3.LUT R14, R214, 0xffff, RZ, 0xc0, !PT ;  /* 0x0000ffffd60e7812 */ /* 0x000fc400078ec0ff */
[----:B-----5:R-:W-:Y:S02]  /*13930*/  SHF.R.S32.HI R18, RZ, 0x1f, R10 ;  /* 0x0000001fff127819 */ /* 0x020fe4000001140a */
[----:B------:R-:W-:Y:S02]  /*13940*/  SEL R15, R215, RZ, !P2 ;  /* 0x000000ffd70f7207 */ /* 0x000fe40005000000 */
[----:B------:R-:W-:Y:S02]  /*13950*/  SEL R21, R0, RZ, !P2 ;  /* 0x000000ff00157207 */ /* 0x000fe40005000000 */
[----:B--2---:R-:W-:-:S13]  /*13960*/  ISETP.GT.AND P0, PT, R2, 0x7f, PT ;  /* 0x0000007f0200780c */ /* 0x004fda0003f04270 */
[----:B------:R-:W-:Y:S05]  /*13970*/  @P0 BRA `(.L_x_587) ;  /* 0x000002f000000947 */ /* 0x000fea0003800000 */
[----:B------:R-:W-:Y:S01]  /*13980*/  IMAD R0, R20, c[0x0][0x4e8], RZ ;  /* 0x00013a0014007a24 */ /* 0x000fe200078e02ff */
[----:B------:R-:W-:-:S04]  /*13990*/  IADD3 R11, R210, R2, RZ ;  /* 0x00000002d20b7210 */ /* 0x000fc80007ffe0ff */
        /* <DEDUP_REMOVED lines=45> */
.L_x_587:
[----:B------:R-:W-:Y:S05]  /*13c70*/  BSYNC B0 ;  /* 0x0000000000007941 */ /* 0x000fea0003800000 */
.L_x_586:
[----:B------:R-:W-:-:S13]  /*13c80*/  ISETP.GT.AND P0, PT, R19, 0x1, PT ;  /* 0x000000011300780c */ /* 0x000fda0003f04270 */
[----:B------:R-:W-:Y:S05]  /*13c90*/  @P0 BRA `(.L_x_579) ;  /* 0x000007b000000947 */ /* 0x000fea0003800000 */
[----:B------:R-:W-:Y:S01]  /*13ca0*/  MOV R2, c[0x0][0x4e8] ;  /* 0x00013a0000027a02 */ /* 0x000fe20000000f00 */
[----:B-1----:R-:W-:Y:S01]  /*13cb0*/  IMAD R0, R18, c[0x0][0x3a0], RZ ;  /* 0x0000e80012007a24 */ /* 0x002fe200078e02ff */
[----:B------:R-:W-:Y:S01]  /*13cc0*/  IADD3 R4, R196, R210, RZ ;  /* 0x000000d2c4047210 */ /* 0x000fe20007ffe0ff */
[----:B------:R-:W-:Y:S01]  /*13cd0*/  IMAD R5, R21, c[0x0][0x3f0], RZ ;  /* 0x0000fc0015057a24 */ /* 0x000fe200078e02ff */
[----:B------:R-:W-:Y:S01]  /*13ce0*/  ISETP.NE.AND P0, PT, R2, 0x1, PT ;  /* 0x000000010200780c */ /* 0x000fe20003f05270 */
[----:B------:R-:W-:-:S04]  /*13cf0*/  IMAD.WIDE.U32 R2, R10, c[0x0][0x3a0], RZ ;  /* 0x0000e8000a027a25 */ /* 0x000fc800078e00ff */
        /* <DEDUP_REMOVED lines=26> */
.L_x_670:
[----:B------:R-:W-:Y:S05]  /*13ea0*/  BRA.DIV ~URZ, `(.L_x_589) ;  /* 0x00003b627f007947 */ /* 0x000fea000b800000 */
[----:B------:R3:W4:Y:S02]  /*13eb0*/  SHFL.IDX PT, R0, R12, RZ, 0x181f ;  /* 0x00181fff0c007589 */ /* 0x00072400000e0000 */
.L_x_671:
[----:B------:R-:W-:Y:S01]  /*13ec0*/  IMAD R11, R20, c[0x0][0x4e8], RZ ;  /* 0x00013a00140b7a24 */ /* 0x000fe200078e02ff */
        /* <DEDUP_REMOVED lines=13> */
[-C--:B--2---:R-:W-:Y:S02]  /*13fa0*/  @!P2 LEA.HI.X R7, R182, R8.reuse, R15, 0x1, P5 ;  /* 0x00000008b607a211 */ /* 0x084fe400028f0c0f */
[-C--:B------:R-:W-:Y:S02]  /*13fb0*/  @!P1 LEA.HI.X R5, R191, R8.reuse, R14, 0x1, P4 ;  /* 0x00000008bf059211 */ /* 0x080fe400020f0c0e */
[----:B------:R-:W-:Y:S01]  /*13fc0*/  @!P0 LEA.HI.X R3, R192, R8, R13, 0x1, P3 ;  /* 0x00000008c0038211 */ /* 0x000fe200018f0c0d */
[----:B------:R2:W-:Y:S04]  /*13fd0*/  @!P2 ST.E.128 [R6.64], RZ ;  /* 0x000000ff0600a985 */ /* 0x0005e8000c101d08 */
[----:B------:R2:W-:Y:S04]  /*13fe0*/  @!P1 ST.E.128 [R4.64], RZ ;  /* 0x000000ff04009985 */ /* 0x0005e8000c101d08 */
[----:B------:R2:W-:Y:S02]  /*13ff0*/  @!P0 ST.E.128 [R2.64], RZ ;  /* 0x000000ff02008985 */ /* 0x0005e4000c101d08 */
.L_x_591:
[----:B------:R-:W-:Y:S05]  /*14000*/  BSYNC B0 ;  /* 0x0000000000007941 */ /* 0x000fea0003800000 */
.L_x_590:
[----:B------:R-:W-:Y:S05]  /*14010*/  BRA.DIV ~URZ, `(.L_x_592) ;  /* 0x00003a627f007947 */ /* 0x000fea000b800000 */
[----:B--2---:R2:W1:Y:S04]  /*14020*/  SHFL.IDX PT, R8, R9, 0x1, 0x181f ;  /* 0x00381f0009087f89 */ /* 0x00446800000e0000 */
[----:B----4-:R2:W4:Y:S02]  /*14030*/  SHFL.IDX PT, R0, R12, 0x1, 0x181f ;  /* 0x00381f000c007f89 */ /* 0x01052400000e0000 */
.L_x_672:
        /* <DEDUP_REMOVED lines=13> */
[-C--:B-1----:R-:W-:Y:S02]  /*14110*/  @!P2 LEA.HI.X R7, R182, R8.reuse, R15, 0x1, P5 ;  /* 0x00000008b607a211 */ /* 0x082fe400028f0c0f */
[-C--:B------:R-:W-:Y:S02]  /*14120*/  @!P1 LEA.HI.X R5, R191, R8.reuse, R14, 0x1, P4 ;  /* 0x00000008bf059211 */ /* 0x080fe400020f0c0e */
[----:B------:R-:W-:Y:S01]  /*14130*/  @!P0 LEA.HI.X R3, R192, R8, R13, 0x1, P3 ;  /* 0x00000008c0038211 */ /* 0x000fe200018f0c0d */
[----:B------:R1:W-:Y:S04]  /*14140*/  @!P2 ST.E.128 [R6.64], RZ ;  /* 0x000000ff0600a985 */ /* 0x0003e8000c101d08 */
[----:B------:R1:W-:Y:S04]  /*14150*/  @!P1 ST.E.128 [R4.64], RZ ;  /* 0x000000ff04009985 */ /* 0x0003e8000c101d08 */
[----:B------:R1:W-:Y:S02]  /*14160*/  @!P0 ST.E.128 [R2.64], RZ ;  /* 0x000000ff02008985 */ /* 0x0003e4000c101d08 */
.L_x_594:
[----:B------:R-:W-:Y:S05]  /*14170*/  BSYNC B0 ;  /* 0x0000000000007941 */ /* 0x000fea0003800000 */
.L_x_593:
[----:B------:R-:W-:Y:S05]  /*14180*/  BRA.DIV ~URZ, `(.L_x_595) ;  /* 0x000039c27f007947 */ /* 0x000fea000b800000 */
[----:B-1----:R1:W2:Y:S02]  /*14190*/  SHFL.IDX PT, R8, R9, 0x2, 0x181f ;  /* 0x00581f0009087f89 */ /* 0x0022a400000e0000 */
.L_x_673:
[----:B------:R-:W-:Y:S05]  /*141a0*/  BRA.DIV ~URZ, `(.L_x_596) ;  /* 0x00003a127f007947 */ /* 0x000fea000b800000 */
[----:B----4-:R4:W1:Y:S02]  /*141b0*/  SHFL.IDX PT, R0, R12, 0x2, 0x181f ;  /* 0x00581f000c007f89 */ /* 0x01086400000e0000 */
.L_x_674:
        /* <DEDUP_REMOVED lines=19> */
.L_x_598:
[----:B------:R-:W-:Y:S05]  /*142f0*/  BSYNC B0 ;  /* 0x0000000000007941 */ /* 0x000fea0003800000 */
.L_x_597:
[----:B------:R-:W-:Y:S05]  /*14300*/  BRA.DIV ~URZ, `(.L_x_599) ;  /* 0x000039227f007947 */ /* 0x000fea000b800000 */
[----:B--2---:R2:W3:Y:S04]  /*14310*/  SHFL.IDX PT, R8, R9, 0x3, 0x181f ;  /* 0x00781f0009087f89 */ /* 0x0044e800000e0000 */
[----:B-1----:R2:W1:Y:S02]  /*14320*/  SHFL.IDX PT, R0, R12, 0x3, 0x181f ;  /* 0x00781f000c007f89 */ /* 0x00246400000e0000 */
.L_x_675:
        /* <DEDUP_REMOVED lines=10> */
[CC--:B------:R-:W-:Y:S02]  /*143d0*/  @!P1 LEA R4, P4, R191.reuse, R0.reuse, 0x1 ;  /* 0x00000000bf049211 */ /* 0x0c0fe400078808ff */
[----:B------:R-:W-:Y:S02]  /*143e0*/  @!P0 LEA R2, P3, R192, R0, 0x1 ;  /* 0x00000000c0028211 */ /* 0x000fe400078608ff */
[-C--:B------:R-:W-:Y:S02]  /*143f0*/  @!P2 LEA.HI.X R7, R182, R8.reuse, R13, 0x1, P5 ;  /* 0x00000008b607a211 */ /* 0x080fe400028f0c0d */
[-C--:B------:R-:W-:Y:S02]  /*14400*/  @!P1 LEA.HI.X R5, R191, R8.reuse, R12, 0x1, P4 ;  /* 0x00000008bf059211 */ /* 0x080fe400020f0c0c */
[----:B------:R-:W-:Y:S01]  /*14410*/  @!P0 LEA.HI.X R3, R192, R8, R9, 0x1, P3 ;  /* 0x00000008c0038211 */ /* 0x000fe200018f0c09 */
[----:B------:R1:W-:Y:S04]  /*14420*/  @!P2 ST.E.128 [R6.64], RZ ;  /* 0x000000ff0600a985 */ /* 0x0003e8000c101d08 */
[----:B------:R1:W-:Y:S04]  /*14430*/  @!P1 ST.E.128 [R4.64], RZ ;  /* 0x000000ff04009985 */ /* 0x0003e8000c101d08 */
[----:B------:R1:W-:Y:S02]  /*14440*/  @!P0 ST.E.128 [R2.64], RZ ;  /* 0x000000ff02008985 */ /* 0x0003e4000c101d08 */
.L_x_579:
[----:B------:R-:W-:Y:S05]  /*14450*/  BSYNC B1 ;  /* 0x0000000000017941 */ /* 0x000fea0003800000 */
.L_x_563:
[----:B------:R-:W-:-:S13]  /*14460*/  ISETP.NE.AND P0, PT, RZ, UR6, PT ;  /* 0x00000006ff007c0c */ /* 0x000fda000bf05270 */
[----:B------:R-:W-:Y:S01]  /*14470*/  @P0 WARPSYNC 0xffffffff ;  /* 0xffffffff00000948 */ /* 0x000fe20003800000 */
[----:B------:R-:W-:Y:S06]  /*14480*/  @P0 BAR.SYNC.DEFER_BLOCKING 0x5, 0x100 ;  /* 0x0144000000000b1d */ /* 0x000fec0000010000 */
[----:B------:R-:W4:Y:S04]  /*14490*/  @P0 LDS.128 R212, [0x18100] ;  /* 0x01810000ffd40984 */ /* 0x000f280000000c00 */
[----:B------:R-:W-:Y:S06]  /*144a0*/  @P0 BAR.ARV 0x4, 0x100 ;  /* 0x0104000000000b1d */ /* 0x000fec0000002000 */
[----:B------:R-:W-:Y:S05]  /*144b0*/  @P0 BRA `(.L_x_600) ;  /* 0x00000f6000000947 */ /* 0x000fea0003800000 */
[----:B-1--4-:R-:W1:Y:S01]  /*144c0*/  S2R R0, SR_TID.X ;  /* 0x0000000000007919 */ /* 0x012e620000002100 */
[----:B------:R-:W-:Y:S01]  /*144d0*/  IMAD.MOV.U32 R7, RZ, RZ, RZ ;  /* 0x000000ffff077224 */ /* 0x000fe200078e00ff */
[----:B-123--:R-:W-:-:S04]  /*144e0*/  LOP3.LUT R12, R0, 0x1f, RZ, 0xc0, !PT ;  /* 0x0000001f000c7812 */ /* 0x00efc800078ec0ff */
[----:B------:R-:W-:Y:S01]  /*144f0*/  ISETP.NE.AND P6, PT, R12, 0x1f, PT ;  /* 0x0000001f0c00780c */ /* 0x000fe20003fc5270 */
[----:B------:R-:W-:Y:S10]  /*14500*/  BRA.DIV ~URZ, `(.L_x_601) ;  /* 0x000037f27f007947 */ /* 0x000ff4000b800000 */
[----:B------:R1:W2:Y:S02]  /*14510*/  SHFL.IDX PT, R9, R82, RZ, 0x1f ;  /* 0x00001fff52097589 */ /* 0x0002a400000e0000 */
.L_x_676:
[----:B------:R-:W-:Y:S05]  /*14520*/  BRA.DIV ~URZ, `(.L_x_602) ;  /* 0x000038427f007947 */ /* 0x000fea000b800000 */
[----:B------:R3:W4:Y:S02]  /*14530*/  SHFL.IDX PT, R8, R82, 0x1, 0x1f ;  /* 0x00201f0052087f89 */ /* 0x00072400000e0000 */
.L_x_677:
[----:B------:R-:W-:Y:S02]  /*14540*/  IMAD.IADD R0, R215, 0x1, R12 ;  /* 0x00000001d7007824 */ /* 0x000fe400078e020c */
        /* <DEDUP_REMOVED lines=16> */
[----:B------:R1:W3:Y:S02]  /*14650*/  SHFL.UP PT, R4, R0, 0x1, RZ ;  /* 0x0420000000047989 */ /* 0x0002e400000e00ff */
.L_x_678:
        /* <DEDUP_REMOVED lines=16> */
.L_x_679:
[----:B---3--:R-:W-:Y:S01]  /*14760*/  IMAD R0, R0, c[0x0][0x538], RZ ;  /* 0x00014e0000007a24 */ /* 0x008fe200078e02ff */
[----:B------:R-:W-:Y:S04]  /*14770*/  BSSY B1, `(.L_x_605) ;  /* 0x00000c5000017945 */ /* 0x000fe80003800000 */
[----:B----4-:R-:W-:-:S04]  /*14780*/  IADD3 R8, R0, R8, RZ ;  /* 0x0000000800087210 */ /* 0x010fc80007ffe0ff */
[----:B--2---:R-:W-:-:S13]  /*14790*/  ISETP.GT.AND P0, PT, R8, R9, PT ;  /* 0x000000090800720c */ /* 0x004fda0003f04270 */
[----:B------:R-:W-:Y:S05]  /*147a0*/  @P0 BRA `(.L_x_606) ;  /* 0x0000024000000947 */ /* 0x000fea0003800000 */
.L_x_610:
        /* <DEDUP_REMOVED lines=16> */
.L_x_680:
        /* <DEDUP_REMOVED lines=16> */
.L_x_681:
[----:B--2---:R-:W-:-:S05]  /*149b0*/  IMAD R0, R0, c[0x0][0x538], RZ ;  /* 0x00014e0000007a24 */ /* 0x004fca00078e02ff */
[----:B------:R-:W-:-:S04]  /*149c0*/  IADD3 R8, R0, R8, RZ ;  /* 0x0000000800087210 */ /* 0x000fc80007ffe0ff */
[----:B------:R-:W-:-:S13]  /*149d0*/  ISETP.GT.AND P0, PT, R8, R9, PT ;  /* 0x000000090800720c */ /* 0x000fda0003f04270 */
[----:B-1----:R-:W-:Y:S05]  /*149e0*/  @!P0 BRA `(.L_x_610) ;  /* 0xfffffdc000008947 */ /* 0x002fea000383ffff */
.L_x_606:
[----:B------:R-:W-:-:S05]  /*149f0*/  IADD3 R8, -R0, R8, RZ ;  /* 0x0000000800087210 */ /* 0x000fca0007ffe1ff */
[----:B------:R-:W-:-:S05]  /*14a00*/  IMAD R0, R4, c[0x0][0x538], R8 ;  /* 0x00014e0004007a24 */ /* 0x000fca00078e0208 */
[----:B------:R-:W-:Y:S01]  /*14a10*/  ISETP.GT.AND P0, PT, R0, R9, PT ;  /* 0x000000090000720c */ /* 0x000fe20003f04270 */
[----:B------:R-:W-:-:S12]  /*14a20*/  BRA.DIV ~URZ, `(.L_x_611) ;  /* 0x000037a27f007947 */ /* 0x000fd8000b800000 */
[----:B------:R-:W-:-:S04]  /*14a30*/  VOTE.ANY R5, PT, !P0 ;  /* 0x0000000000057806 */ /* 0x000fc800040e0100 */
.L_x_682:
[----:B------:R-:W2:Y:S02]  /*14a40*/  POPC R0, R5 ;  /* 0x0000000500007309 */ /* 0x000ea40000000000 */
[----:B--2---:R-:W-:Y:S01]  /*14a50*/  IADD3 R215, R0, R215, RZ ;  /* 0x000000d700d77210 */ /* 0x004fe20007ffe0ff */
[----:B------:R-:W-:Y:S05]  /*14a60*/  BRA.DIV ~URZ, `(.L_x_612) ;  /* 0x000037b27f007947 */ /* 0x000fea000b800000 */
[----:B------:R2:W3:Y:S04]  /*14a70*/  SHFL.IDX PT, R10, R6, R0, 0x1f ;  /* 0x00001f00060a7589 */ /* 0x0004e800000e0000 */
[----:B------:R2:W4:Y:S02]  /*14a80*/  SHFL.IDX PT, R7, R7, R0, 0x1f ;  /* 0x00001f0007077589 */ /* 0x00052400000e0000 */
.L_x_683:
[----:B------:R-:W-:Y:S01]  /*14a90*/  ISETP.NE.AND P0, PT, R5, RZ, PT ;  /* 0x000000ff0500720c */ /* 0x000fe20003f05270 */
[----:B------:R-:W-:-:S12]  /*14aa0*/  BSSY B0, `(.L_x_613) ;  /* 0x0000005000007945 */ /* 0x000fd80003800000 */
[----:B------:R-:W-:Y:S05]  /*14ab0*/  @!P0 BRA `(.L_x_614) ;  /* 0x0000003000008947 */ /* 0x000fea0003800000 */
[----:B--2---:R-:W-:Y:S01]  /*14ac0*/  IADD3 R0, R0, -0x1, RZ ;  /* 0xffffffff00007810 */ /* 0x004fe20007ffe0ff */
[----:B------:R-:W-:Y:S05]  /*14ad0*/  BRA.DIV ~URZ, `(.L_x_615) ;  /* 0x000038127f007947 */ /* 0x000fea000b800000 */
[----:B------:R2:W1:Y:S02]  /*14ae0*/  SHFL.IDX PT, R11, R4, R0, 0x1f ;  /* 0x00001f00040b7589 */ /* 0x00046400000e0000 */
.L_x_614:
[----:B------:R-:W-:Y:S05]  /*14af0*/  BSYNC B0 ;  /* 0x0000000000007941 */ /* 0x000fea0003800000 */
.L_x_613:
[----:B----4-:R-:W-:Y:S01]  /*14b00*/  ISETP.NE.AND P0, PT, R7, 0x1, PT ;  /* 0x000000010700780c */ /* 0x010fe20003f05270 */
[----:B-1----:R-:W-:Y:S01]  /*14b10*/  IMAD R212, R11, c[0x0][0x538], R8 ;  /* 0x00014e000bd47a24 */ /* 0x002fe200078e0208 */
[----:B------:R-:W-:Y:S04]  /*14b20*/  BSSY B0, `(.L_x_616) ;  /* 0x0000082000007945 */ /* 0x000fe80003800000 */
[----:B------:R-:W-:-:S07]  /*14b30*/  IADD3 R9, -R212, R9, RZ ;  /* 0x00000009d4097210 */ /* 0x000fce0007ffe1ff */
[----:B------:R-:W-:Y:S05]  /*14b40*/  @!P0 BRA `(.L_x_617) ;  /* 0x000003d000008947 */ /* 0x000fea0003800000 */
[-C--:B---3--:R-:W-:Y:S02]  /*14b50*/  IABS R2, R10.reuse ;  /* 0x0000000a00027213 */ /* 0x088fe40000000000 */
[----:B------:R-:W-:Y:S02]  /*14b60*/  IABS R8, R10 ;  /* 0x0000000a00087213 */ /* 0x000fe40000000000 */
[----:B--2---:R-:W1:Y:S08]  /*14b70*/  I2F.RP R0, R2 ;  /* 0x0000000200007306 */ /* 0x004e700000209400 */
[----:B-1----:R-:W1:Y:S02]  /*14b80*/  MUFU.RCP R0, R0 ;  /* 0x0000000000007308 */ /* 0x002e640000001000 */
[----:B-1----:R-:W-:-:S06]  /*14b90*/  IADD3 R0, R0, 0xffffffe, RZ ;  /* 0x0ffffffe00007810 */ /* 0x002fcc0007ffe0ff */
[----:B------:R-:W1:Y:S02]  /*14ba0*/  F2I.FTZ.U32.TRUNC.NTZ R5, R0 ;  /* 0x0000000000057305 */ /* 0x000e64000021f000 */
[----:B-1----:R-:W-:Y:S01]  /*14bb0*/  IMAD.MOV R3, RZ, RZ, -R5 ;  /* 0x000000ffff037224 */ /* 0x002fe200078e0a05 */
[----:B------:R-:W-:-:S03]  /*14bc0*/  IABS R0, R7 ;  /* 0x0000000700007213 */ /* 0x000fc60000000000 */
[----:B------:R-:W-:Y:S01]  /*14bd0*/  IMAD.MOV.U32 R4, RZ, RZ, R3 ;  /* 0x000000ffff047224 */ /* 0x000fe200078e0003 */
[----:B------:R-:W-:Y:S01]  /*14be0*/  IABS R3, R9 ;  /* 0x0000000900037213 */ /* 0x000fe20000000000 */
[----:B------:R-:W-:Y:S02]  /*14bf0*/  IMAD.MOV.U32 R6, RZ, RZ, R0 ;  /* 0x000000ffff067224 */ /* 0x000fe400078e0000 */
[----:B------:R-:W-:Y:S02]  /*14c00*/  IMAD R0, R4, R2, RZ ;  /* 0x0000000204007224 */ /* 0x000fe400078e02ff */
[----:B------:R-:W-:Y:S01]  /*14c10*/  IMAD.MOV.U32 R4, RZ, RZ, RZ ;  /* 0x000000ffff047224 */ /* 0x000fe200078e00ff */
[----:B------:R-:W1:Y:S03]  /*14c20*/  I2F.RP R11, R6 ;  /* 0x00000006000b7306 */ /* 0x000e660000209400 */
[----:B------:R-:W-:-:S04]  /*14c30*/  IMAD.HI.U32 R5, R5, R0, R4 ;  /* 0x0000000005057227 */ /* 0x000fc800078e0004 */
[----:B------:R-:W-:-:S05]  /*14c40*/  IMAD.MOV R0, RZ, RZ, -R8 ;  /* 0x000000ffff007224 */ /* 0x000fca00078e0a08 */
[----:B------:R-:W-:Y:S01]  /*14c50*/  MOV R4, R0 ;  /* 0x0000000000047202 */ /* 0x000fe20000000f00 */
[----:B------:R-:W-:-:S04]  /*14c60*/  IMAD.HI.U32 R0, R5, R3, RZ ;  /* 0x0000000305007227 */ /* 0x000fc800078e00ff */
[----:B------:R-:W-:Y:S02]  /*14c70*/  IMAD R3, R0, R4, R3 ;  /* 0x0000000400037224 */ /* 0x000fe400078e0203 */
[----:B-1----:R-:W1:Y:S03]  /*14c80*/  MUFU.RCP R4, R11 ;  /* 0x0000000b00047308 */ /* 0x002e660000001000 */
[----:B------:R-:W-:-:S13]  /*14c90*/  ISETP.GT.U32.AND P0, PT, R2, R3, PT ;  /* 0x000000030200720c */ /* 0x000fda0003f04070 */
[----:B------:R-:W-:Y:S01]  /*14ca0*/  @!P0 IMAD.IADD R3, R3, 0x1, -R2 ;  /* 0x0000000103038824 */ /* 0x000fe200078e0a02 */
[----:B-1----:R-:W-:Y:S02]  /*14cb0*/  IADD3 R4, R4, 0xffffffe, RZ ;  /* 0x0ffffffe04047810 */ /* 0x002fe40007ffe0ff */
[----:B------:R-:W-:Y:S02]  /*14cc0*/  @!P0 IADD3 R0, R0, 0x1, RZ ;  /* 0x0000000100008810 */ /* 0x000fe40007ffe0ff */
[----:B------:R-:W-:Y:S02]  /*14cd0*/  ISETP.GE.U32.AND P2, PT, R3, R2, PT ;  /* 0x000000020300720c */ /* 0x000fe40003f46070 */
[----:B------:R-:W1:Y:S01]  /*14ce0*/  F2I.FTZ.U32.TRUNC.NTZ R3, R4 ;  /* 0x0000000400037305 */ /* 0x000e62000021f000 */
[----:B------:R-:W-:Y:S02]  /*14cf0*/  LOP3.LUT R2, R9, R10, RZ, 0x3c, !PT ;  /* 0x0000000a09027212 */ /* 0x000fe400078e3cff */
[----:B------:R-:W-:-:S02]  /*14d00*/  ISETP.NE.AND P0, PT, R10, RZ, PT ;  /* 0x000000ff0a00720c */ /* 0x000fc40003f05270 */
[----:B------:R-:W-:-:S06]  /*14d10*/  ISETP.GE.AND P1, PT, R2, RZ, PT ;  /* 0x000000ff0200720c */ /* 0x000fcc0003f26270 */
[----:B------:R-:W-:Y:S01]  /*14d20*/  @P2 IADD3 R0, R0, 0x1, RZ ;  /* 0x0000000100002810 */ /* 0x000fe20007ffe0ff */
[----:B-1----:R-:W-:-:S06]  /*14d30*/  IMAD.MOV R2, RZ, RZ, -R3 ;  /* 0x000000ffff027224 */ /* 0x002fcc00078e0a03 */
[----:B------:R-:W-:Y:S01]  /*14d40*/  @!P1 IMAD.MOV R0, RZ, RZ, -R0 ;  /* 0x000000ffff009224 */ /* 0x000fe200078e0a00 */
[----:B------:R-:W-:Y:S02]  /*14d50*/  @!P0 LOP3.LUT R0, RZ, R10, RZ, 0x33, !PT ;  /* 0x0000000aff008212 */ /* 0x000fe400078e33ff */
[----:B------:R-:W-:Y:S02]  /*14d60*/  MOV R4, R2 ;  /* 0x0000000200047202 */ /* 0x000fe40000000f00 */
[----:B------:R-:W-:Y:S02]  /*14d70*/  IABS R2, R7 ;  /* 0x0000000700027213 */ /* 0x000fe40000000000 */
[----:B------:R-:W-:Y:S01]  /*14d80*/  IABS R8, R0 ;  /* 0x0000000000087213 */ /* 0x000fe20000000000 */
[----:B------:R-:W-:Y:S02]  /*14d90*/  IMAD R4, R4, R6, RZ ;  /* 0x0000000604047224 */ /* 0x000fe400078e02ff */
[----:B------:R-:W-:-:S02]  /*14da0*/  IMAD.MOV R5, RZ, RZ, -R2 ;  /* 0x000000ffff057224 */ /* 0x000fc400078e0a02 */
[----:B------:R-:W-:-:S04]  /*14db0*/  IMAD.MOV.U32 R2, RZ, RZ, RZ ;  /* 0x000000ffff027224 */ /* 0x000fc800078e00ff */
[----:B------:R-:W-:Y:S01]  /*14dc0*/  IMAD.HI.U32 R2, R3, R4, R2 ;  /* 0x0000000403027227 */ /* 0x000fe200078e0002 */
[----:B------:R-:W-:-:S03]  /*14dd0*/  MOV R4, R5 ;  /* 0x0000000500047202 */ /* 0x000fc60000000f00 */
[----:B------:R-:W-:-:S04]  /*14de0*/  IMAD.MOV.U32 R3, RZ, RZ, R8 ;  /* 0x000000ffff037224 */ /* 0x000fc800078e0008 */
[----:B------:R-:W-:-:S04]  /*14df0*/  IMAD.HI.U32 R2, R2, R3, RZ ;  /* 0x0000000302027227 */ /* 0x000fc800078e00ff */
[----:B------:R-:W-:Y:S01]  /*14e00*/  IMAD R3, R2, R4, R3 ;  /* 0x0000000402037224 */ /* 0x000fe200078e0203 */
[----:B------:R-:W-:-:S04]  /*14e10*/  IADD3 R4, -R0, RZ, RZ ;  /* 0x000000ff00047210 */ /* 0x000fc80007ffe1ff */
        /* <DEDUP_REMOVED lines=9> */
[----:B------:R-:W-:-:S05]  /*14eb0*/  @!P0 LOP3.LUT R2, RZ, R7, RZ, 0x33, !PT ;  /* 0x00000007ff028212 */ /* 0x000fca00078e33ff */
[--C-:B------:R-:W-:Y:S02]  /*14ec0*/  IMAD.MOV R3, RZ, RZ, -R2.reuse ;  /* 0x000000ffff037224 */ /* 0x100fe400078e0a02 */
[C---:B------:R-:W-:Y:S02]  /*14ed0*/  IMAD R2, R7.reuse, 0x1000000, R2 ;  /* 0x0100000007027824 */ /* 0x040fe400078e0202 */
[----:B------:R-:W-:Y:S02]  /*14ee0*/  IMAD R3, R7, R3, R0 ;  /* 0x0000000307037224 */ /* 0x000fe400078e0200 */
[----:B------:R-:W-:Y:S02]  /*14ef0*/  IMAD R0, R10, R4, R9 ;  /* 0x000000040a007224 */ /* 0x000fe400078e0209 */
[----:B------:R-:W-:Y:S01]  /*14f00*/  IMAD R214, R3, 0x10000, R2 ;  /* 0x0001000003d67824 */ /* 0x000fe200078e0202 */
[----:B------:R-:W-:Y:S05]  /*14f10*/  BRA `(.L_x_618) ;  /* 0x0000042000007947 */ /* 0x000fea0003800000 */
.L_x_617:
[----:B------:R-:W-:-:S04]  /*14f20*/  IMAD.MOV.U32 R2, RZ, RZ, 0x4 ;  /* 0x00000004ff027424 */ /* 0x000fc800078e00ff */
[----:B------:R-:W-:-:S05]  /*14f30*/  IMAD.WIDE R2, R215, R2, c[0x0][0x590] ;  /* 0x00016400d7027625 */ /* 0x000fca00078e0202 */
[----:B--2---:R-:W2:Y:S02]  /*14f40*/  LDG.E R4, [R2.64] ;  /* 0x0000000802047981 */ /* 0x004ea4000c1e1900 */
[----:B--23--:R-:W-:-:S05]  /*14f50*/  IMAD R8, R4, R10, RZ ;  /* 0x0000000a04087224 */ /* 0x00cfca00078e02ff */
        /* <DEDUP_REMOVED lines=27> */
[----:B------:R-:W-:Y:S02]  /*15110*/  IMAD R11, R4, R0, RZ ;  /* 0x00000000040b7224 */ /* 0x000fe400078e02ff */
[----:B------:R-:W-:-:S03]  /*15120*/  IMAD.MOV R0, RZ, RZ, -R0 ;  /* 0x000000ffff007224 */ /* 0x000fc600078e0a00 */
[----:B------:R-:W-:Y:S01]  /*15130*/  IADD3 R2, -R11, c[0x0][0x538], RZ ;  /* 0x00014e000b027a10 */ /* 0x000fe20007ffe1ff */
[----:B------:R-:W-:-:S03]  /*15140*/  IMAD R7, R8, R0, R9 ;  /* 0x0000000008077224 */ /* 0x000fc600078e0209 */
[----:B------:R-:W-:Y:S01]  /*15150*/  IMNMX R2, R4, R2, PT ;  /* 0x0000000204027217 */ /* 0x000fe20003800200 */
[----:B------:R-:W-:-:S03]  /*15160*/  IMAD.MOV.U32 R4, RZ, RZ, RZ ;  /* 0x000000ffff047224 */ /* 0x000fc600078e00ff */
[-C--:B------:R-:W-:Y:S02]  /*15170*/  IABS R3, R2.reuse ;  /* 0x0000000200037213 */ /* 0x080fe40000000000 */
[----:B------:R-:W-:-:S03]  /*15180*/  IABS R8, R2 ;  /* 0x0000000200087213 */ /* 0x000fc60000000000 */
[----:B------:R-:W-:-:S04]  /*15190*/  IMAD.MOV.U32 R6, RZ, RZ, R3 ;  /* 0x000000ffff067224 */ /* 0x000fc800078e0003 */
[----:B------:R-:W1:Y:S08]  /*151a0*/  I2F.RP R3, R6 ;  /* 0x0000000600037306 */ /* 0x000e700000209400 */
[----:B-1----:R-:W1:Y:S02]  /*151b0*/  MUFU.RCP R3, R3 ;  /* 0x0000000300037308 */ /* 0x002e640000001000 */
[----:B-1----:R-:W-:-:S06]  /*151c0*/  IADD3 R3, R3, 0xffffffe, RZ ;  /* 0x0ffffffe03037810 */ /* 0x002fcc0007ffe0ff */
[----:B------:R-:W1:Y:S02]  /*151d0*/  F2I.FTZ.U32.TRUNC.NTZ R5, R3 ;  /* 0x0000000300057305 */ /* 0x000e64000021f000 */
[----:B-1----:R-:W-:-:S05]  /*151e0*/  IMAD.MOV R3, RZ, RZ, -R5 ;  /* 0x000000ffff037224 */ /* 0x002fca00078e0a05 */
[----:B------:R-:W-:Y:S02]  /*151f0*/  MOV R0, R3 ;  /* 0x0000000300007202 */ /* 0x000fe40000000f00 */
[----:B------:R-:W-:-:S03]  /*15200*/  IABS R3, R7 ;  /* 0x0000000700037213 */ /* 0x000fc60000000000 */
[----:B------:R-:W-:-:S04]  /*15210*/  IMAD R0, R0, R6, RZ ;  /* 0x0000000600007224 */ /* 0x000fc800078e02ff */
[----:B------:R-:W-:-:S04]  /*15220*/  IMAD.HI.U32 R5, R5, R0, R4 ;  /* 0x0000000005057227 */ /* 0x000fc800078e0004 */
[----:B------:R-:W-:-:S04]  /*15230*/  IMAD.MOV R0, RZ, RZ, -R8 ;  /* 0x000000ffff007224 */ /* 0x000fc800078e0a08 */
[----:B------:R-:W-:Y:S02]  /*15240*/  IMAD.MOV.U32 R4, RZ, RZ, R0 ;  /* 0x000000ffff047224 */ /* 0x000fe400078e0000 */
[----:B------:R-:W-:-:S04]  /*15250*/  IMAD.HI.U32 R0, R5, R3, RZ ;  /* 0x0000000305007227 */ /* 0x000fc800078e00ff */
[----:B------:R-:W-:-:S05]  /*15260*/  IMAD R3, R0, R4, R3 ;  /* 0x0000000400037224 */ /* 0x000fca00078e0203 */
[----:B------:R-:W-:-:S13]  /*15270*/  ISETP.GT.U32.AND P0, PT, R6, R3, PT ;  /* 0x000000030600720c */ /* 0x000fda0003f04070 */
[-C--:B------:R-:W-:Y:S02]  /*15280*/  @!P0 IADD3 R3, R3, -R6.reuse, RZ ;  /* 0x8000000603038210 */ /* 0x080fe40007ffe0ff */
[----:B------:R-:W-:Y:S02]  /*15290*/  @!P0 IADD3 R0, R0, 0x1, RZ ;  /* 0x0000000100008810 */ /* 0x000fe40007ffe0ff */
[----:B------:R-:W-:Y:S02]  /*152a0*/  ISETP.GE.U32.AND P2, PT, R3, R6, PT ;  /* 0x000000060300720c */ /* 0x000fe40003f46070 */
[----:B------:R-:W-:Y:S02]  /*152b0*/  LOP3.LUT R3, R7, R2, RZ, 0x3c, !PT ;  /* 0x0000000207037212 */ /* 0x000fe400078e3cff */
[----:B------:R-:W-:Y:S02]  /*152c0*/  ISETP.NE.AND P0, PT, R2, RZ, PT ;  /* 0x000000ff0200720c */ /* 0x000fe40003f05270 */
[----:B------:R-:W-:Y:S01]  /*152d0*/  ISETP.GE.AND P1, PT, R3, RZ, PT ;  /* 0x000000ff0300720c */ /* 0x000fe20003f26270 */
[----:B------:R-:W-:Y:S01]  /*152e0*/  IMAD.MOV R3, RZ, RZ, -R2 ;  /* 0x000000ffff037224 */ /* 0x000fe200078e0a02 */
[----:B------:R-:W-:-:S05]  /*152f0*/  IADD3 R7, R11, 0x1000000, R7 ;  /* 0x010000000b077810 */ /* 0x000fca0007ffe007 */
[----:B------:R-:W-:-:S06]  /*15300*/  @P2 IADD3 R0, R0, 0x1, RZ ;  /* 0x0000000100002810 */ /* 0x000fcc0007ffe0ff */
[----:B------:R-:W-:Y:S01]  /*15310*/  @!P1 IMAD.MOV R0, RZ, RZ, -R0 ;  /* 0x000000ffff009224 */ /* 0x000fe200078e0a00 */
[----:B------:R-:W-:-:S05]  /*15320*/  @!P0 LOP3.LUT R0, RZ, R2, RZ, 0x33, !PT ;  /* 0x00000002ff008212 */ /* 0x000fca00078e33ff */
[----:B------:R-:W-:Y:S02]  /*15330*/  IMAD R214, R0, R3, R7 ;  /* 0x0000000300d67224 */ /* 0x000fe400078e0207 */
.L_x_618:
[----:B------:R-:W-:Y:S05]  /*15340*/  BSYNC B0 ;  /* 0x0000000000007941 */ /* 0x000fea0003800000 */
.L_x_616:
[----:B------:R-:W-:-:S04]  /*15350*/  LOP3.LUT R0, RZ, R0, RZ, 0x33, !PT ;  /* 0x00000000ff007212 */ /* 0x000fc800078e33ff */
[----:B------:R-:W-:Y:S01]  /*15360*/  IADD3 R213, R0, R10, RZ ;  /* 0x0000000a00d57210 */ /* 0x000fe20007ffe0ff */
[----:B------:R-:W-:Y:S05]  /*15370*/  BRA `(.L_x_619) ;  /* 0x0000004000007947 */ /* 0x000fea0003800000 */
.L_x_607:
[----:B------:R-:W-:Y:S01]  /*15380*/  IMAD.MOV.U32 R212, RZ, RZ, R9 ;  /* 0x000000ffffd47224 */ /* 0x000fe200078e0009 */
[----:B------:R-:W-:Y:S01]  /*15390*/  MOV R214, RZ ;  /* 0x000000ff00d67202 */ /* 0x000fe20000000f00 */
[----:B------:R-:W-:Y:S01]  /*153a0*/  IMAD.MOV.U32 R213, RZ, RZ, RZ ;  /* 0x000000ffffd57224 */ /* 0x000fe200078e00ff */
[----:B------:R-:W-:Y:S02]  /*153b0*/  MOV R215, c[0x0][0x53c] ;  /* 0x00014f0000d77a02 */ /* 0x000fe40000000f00 */
.L_x_619:
[----:B------:R-:W-:Y:S05]  /*153c0*/  BSYNC B1 ;  /* 0x0000000000017941 */ /* 0x000fea0003800000 */
.L_x_605:
[----:B------:R-:W-:Y:S01]  /*153d0*/  WARPSYNC 0xffffffff ;  /* 0xffffffff00007948 */ /* 0x000fe20003800000 */
[----:B------:R-:W-:Y:S01]  /*153e0*/  BAR.SYNC.DEFER_BLOCKING 0x4, 0x100 ;  /* 0x0104000000007b1d */ /* 0x000fe20000010000 */
[----:B------:R-:W-:-:S13]  /*153f0*/  ISETP.NE.AND P0, PT, R12, RZ, PT ;  /* 0x000000ff0c00720c */ /* 0x000fda0003f05270 */
[----:B------:R2:W-:Y:S04]  /*15400*/  @!P0 STS.128 [0x18100], R212 ;  /* 0x018100d4ff008388 */ /* 0x0005e80000000c00 */
[----:B------:R-:W-:Y:S06]  /*15410*/  BAR.ARV 0x5, 0x100 ;  /* 0x0144000000007b1d */ /* 0x000fec0000002000 */
.L_x_600:
[----:B----4-:R-:W-:-:S13]  /*15420*/  ISETP.GE.AND P0, PT, R215, c[0x0][0x53c], PT ;  /* 0x00014f00d7007a0c */ /* 0x010fda0003f06270 */
[----:B-123--:R-:W-:Y:S01]  /*15430*/  @P0 CALL.REL.NOINC `(.L_x_620) ;  /* 0x0000001000000944 */ /* 0x00efe20003c00000 */
[----:B------:R-:W-:Y:S05]  /*15440*/  BRA `(.L_x_621) ;  /* 0xfffec60000007947 */ /* 0x000fea000383ffff */
.L_x_620:
[----:B------:R-:W-:Y:S05]  /*15450*/  EXIT ;  /* 0x000000000000794d */ /* 0x000fea0003800000 */
.L_x_444:
[----:B------:R-:W-:Y:S01]  /*15460*/  IMAD.MOV.U32 R0, RZ, RZ, R5 ;  /* 0x000000ffff007224 */ /* 0x000fe200078e0005 */
[----:B------:R-:W-:Y:S02]  /*15470*/  MOV R2, 0x1 ;  /* 0x0000000100027802 */ /* 0x000fe40000000f00 */
[----:B------:R-:W-:Y:S02]  /*15480*/  MOV R3, 0x154a0 ;  /* 0x000154a000037802 */ /* 0x000fe40000000f00 */
[----:B-1----:R-:W-:Y:S05]  /*15490*/  CALL.REL.NOINC `($__internal_10_$__cuda_sm70_shflsync_up_p) ;  /* 0x00002f8000007944 */ /* 0x002fea0003c00000 */
[----:B------:R-:W-:Y:S01]  /*154a0*/  MOV R0, R4 ;  /* 0x0000000400007202 */ /* 0x000fe20000000f00 */
[----:B------:R-:W-:Y:S05]  /*154b0*/  BRA `(.L_x_622) ;  /* 0xfffeaf8000007947 */ /* 0x000fea000383ffff */
.L_x_445:
[----:B------:R-:W-:Y:S01]  /*154c0*/  IMAD.MOV.U32 R0, RZ, RZ, R5 ;  /* 0x000000ffff007224 */ /* 0x000fe200078e0005 */
[----:B------:R-:W-:Y:S02]  /*154d0*/  MOV R2, 0x2 ;  /* 0x0000000200027802 */ /* 0x000fe40000000f00 */
[----:B------:R-:W-:Y:S02]  /*154e0*/  MOV R3, 0x15500 ;  /* 0x0001550000037802 */ /* 0x000fe40000000f00 */
[----:B-1----:R-:W-:Y:S05]  /*154f0*/  CALL.REL.NOINC `($__internal_10_$__cuda_sm70_shflsync_up_p) ;  /* 0x00002f2000007944 */ /* 0x002fea0003c00000 */
[----:B------:R-:W-:Y:S01]  /*15500*/  SEL R0, R4, RZ, P4 ;  /* 0x000000ff04007207 */ /* 0x000fe20002000000 */
[----:B------:R-:W-:Y:S01]  /*15510*/  IMAD.MOV.U32 R2, RZ, RZ, 0x4 ;  /* 0x00000004ff027424 */ /* 0x000fe200078e00ff */
[----:B------:R-:W-:-:S03]  /*15520*/  MOV R3, 0x15550 ;  /* 0x0001555000037802 */ /* 0x000fc60000000f00 */
[----:B------:R-:W-:Y:S02]  /*15530*/  IMAD.IADD R0, R5, 0x1, R0 ;  /* 0x0000000105007824 */ /* 0x000fe400078e0200 */
[----:B------:R-:W-:Y:S05]  /*15540*/  CALL.REL.NOINC `($__internal_10_$__cuda_sm70_shflsync_up_p) ;  /* 0x00002ed000007944 */ /* 0x000fea0003c00000 */
        /* <DEDUP_REMOVED lines=12> */
[----:B------:R-:W-:Y:S02]  /*15610*/  MOV R184, 0x1f ;  /* 0x0000001f00b87802 */ /* 0x000fe40000000f00 */
[----:B------:R-:W-:Y:S01]  /*15620*/  MOV R3, 0x15660 ;  /* 0x0001566000037802 */ /* 0x000fe20000000f00 */
[----:B------:R-:W-:-:S04]  /*15630*/  IMAD.IADD R4, R0, 0x1, R4 ;  /* 0x0000000100047824 */ /* 0x000fc800078e0204 */
[----:B------:R-:W-:Y:S02]  /*15640*/  IMAD.MOV.U32 R183, RZ, RZ, R4 ;  /* 0x000000ffffb77224 */ /* 0x000fe400078e0004 */
[----:B------:R-:W-:Y:S05]  /*15650*/  CALL.REL.NOINC `($__internal_9_$__cuda_sm70_shflsync_idx_p) ;  /* 0x00002d6000007944 */ /* 0x000fea0003c00000 */
[----:B------:R-:W-:Y:S01]  /*15660*/  MOV R0, R184 ;  /* 0x000000b800007202 */ /* 0x000fe20000000f00 */
[----:B------:R-:W-:Y:S05]  /*15670*/  BRA `(.L_x_623) ;  /* 0xfffeaec000007947 */ /* 0x000fea000383ffff */
.L_x_447:
[----:B------:R-:W-:Y:S02]  /*15680*/  SEL R0, RZ, 0x1, P0 ;  /* 0x00000001ff007807 */ /* 0x000fe40000000000 */
[----:B------:R-:W-:Y:S02]  /*15690*/  MOV R2, 0x156b0 ;  /* 0x000156b000027802 */ /* 0x000fe40000000f00 */
[----:B-1----:R-:W-:Y:S05]  /*156a0*/  CALL.REL.NOINC `($__internal_11_$__cuda_sm70_votesync_ballot) ;  /* 0x00002de000007944 */ /* 0x002fea0003c00000 */
[----:B------:R-:W-:Y:S01]  /*156b0*/  MOV R6, R0 ;  /* 0x0000000000067202 */ /* 0x000fe20000000f00 */
[----:B------:R-:W-:Y:S05]  /*156c0*/  BRA `(.L_x_624) ;  /* 0xfffeaf0000007947 */ /* 0x000fea000383ffff */
.L_x_448:
[----:B------:R-:W-:Y:S01]  /*156d0*/  IMAD.MOV.U32 R183, RZ, RZ, R9 ;  /* 0x000000ffffb77224 */ /* 0x000fe200078e0009 */
[----:B------:R-:W-:Y:S01]  /*156e0*/  MOV R2, R0 ;  /* 0x0000000000027202 */ /* 0x000fe20000000f00 */
[----:B------:R-:W-:Y:S01]  /*156f0*/  IMAD.MOV.U32 R184, RZ, RZ, 0x1f ;  /* 0x0000001fffb87424 */ /* 0x000fe200078e00ff */
[----:B------:R-:W-:Y:S02]  /*15700*/  MOV R3, 0x15720 ;  /* 0x0001572000037802 */ /* 0x000fe40000000f00 */
[----:B------:R-:W-:Y:S05]  /*15710*/  CALL.REL.NOINC `($__internal_9_$__cuda_sm70_shflsync_idx_p) ;  /* 0x00002ca000007944 */ /* 0x000fea0003c00000 */
[----:B------:R-:W-:Y:S01]  /*15720*/  IMAD.MOV.U32 R12, RZ, RZ, R184 ;  /* 0x000000ffff0c7224 */ /* 0x000fe200078e00b8 */
[----:B------:R-:W-:Y:S01]  /*15730*/  MOV R183, R8 ;  /* 0x0000000800b77202 */ /* 0x000fe20000000f00 */
[----:B------:R-:W-:Y:S01]  /*15740*/  IMAD.MOV.U32 R5, RZ, RZ, RZ ;  /* 0x000000ffff057224 */ /* 0x000fe200078e00ff */
[----:B------:R-:W-:Y:S01]  /*15750*/  MOV R2, R0 ;  /* 0x0000000000027202 */ /* 0x000fe20000000f00 */
[----:B------:R-:W-:Y:S01]  /*15760*/  IMAD.MOV.U32 R184, RZ, RZ, 0x1f ;  /* 0x0000001fffb87424 */ /* 0x000fe200078e00ff */
[----:B------:R-:W-:-:S02]  /*15770*/  MOV R3, 0x15790 ;  /* 0x0001579000037802 */ /* 0x000fc40000000f00 */
[----:B------:R-:W-:Y:S05]  /*15780*/  CALL.REL.NOINC `($__internal_9_$__cuda_sm70_shflsync_idx_p) ;  /* 0x00002c3000007944 */ /* 0x000fea0003c00000 */
[----:B------:R-:W-:Y:S01]  /*15790*/  MOV R9, R184 ;  /* 0x000000b800097202 */ /* 0x000fe20000000f00 */
[----:B------:R-:W-:Y:S05]  /*157a0*/  BRA `(.L_x_625) ;  /* 0xfffeae8000007947 */ /* 0x000fea000383ffff */
.L_x_451:
[----:B------:R-:W-:Y:S01]  /*157b0*/  IMAD.MOV.U32 R183, RZ, RZ, R4 ;  /* 0x000000ffffb77224 */ /* 0x000fe200078e0004 */
[----:B------:R-:W-:Y:S01]  /*157c0*/  MOV R2, R0 ;  /* 0x0000000000027202 */ /* 0x000fe20000000f00 */
[----:B------:R-:W-:Y:S01]  /*157d0*/  IMAD.MOV.U32 R184, RZ, RZ, 0x1f ;  /* 0x0000001fffb87424 */ /* 0x000fe200078e00ff */
[----:B------:R-:W-:-:S02]  /*157e0*/  MOV R3, 0x15800 ;  /* 0x0001580000037802 */ /* 0x000fc40000000f00 */
[----:B--23--:R-:W-:Y:S05]  /*157f0*/  CALL.REL.NOINC `($__internal_9_$__cuda_sm70_shflsync_idx_p) ;  /* 0x00002bc000007944 */ /* 0x00cfea0003c00000 */
[----:B------:R-:W-:Y:S01]  /*15800*/  MOV R5, R184 ;  /* 0x000000b800057202 */ /* 0x000fe20000000f00 */
[----:B------:R-:W-:Y:S05]  /*15810*/  BRA `(.L_x_450) ;  /* 0xfffeae7000007947 */ /* 0x000fea000383ffff */
.L_x_470:
[----:B------:R-:W-:Y:S01]  /*15820*/  IMAD.MOV.U32 R183, RZ, RZ, R9 ;  /* 0x000000ffffb77224 */ /* 0x000fe200078e0009 */
[----:B------:R-:W-:Y:S01]  /*15830*/  MOV R2, RZ ;  /* 0x000000ff00027202 */ /* 0x000fe20000000f00 */
[----:B------:R-:W-:Y:S01]  /*15840*/  IMAD.MOV.U32 R184, RZ, RZ, 0x181f ;  /* 0x0000181fffb87424 */ /* 0x000fe200078e00ff */
[----:B------:R-:W-:-:S02]  /*15850*/  MOV R3, 0x15870 ;  /* 0x0001587000037802 */ /* 0x000fc40000000f00 */
[----:B-----5:R-:W-:Y:S05]  /*15860*/  CALL.REL.NOINC `($__internal_9_$__cuda_sm70_shflsync_idx_p) ;  /* 0x00002b5000007944 */ /* 0x020fea0003c00000 */
[----:B------:R-:W-:Y:S01]  /*15870*/  MOV R8, R184 ;  /* 0x000000b800087202 */ /* 0x000fe20000000f00 */
[----:B------:R-:W-:Y:S05]  /*15880*/  BRA `(.L_x_626) ;  /* 0xfffed12000007947 */ /* 0x000fea000383ffff */
.L_x_471:
[----:B------:R-:W-:Y:S01]  /*15890*/  IMAD.MOV.U32 R183, RZ, RZ, R12 ;  /* 0x000000ffffb77224 */ /* 0x000fe200078e000c */
[----:B------:R-:W-:Y:S01]  /*158a0*/  MOV R2, RZ ;  /* 0x000000ff00027202 */ /* 0x000fe20000000f00 */
[----:B------:R-:W-:Y:S01]  /*158b0*/  IMAD.MOV.U32 R184, RZ, RZ, 0x181f ;  /* 0x0000181fffb87424 */ /* 0x000fe200078e00ff */
[----:B------:R-:W-:-:S02]  /*158c0*/  MOV R3, 0x158e0 ;  /* 0x000158e000037802 */ /* 0x000fc40000000f00 */
[----:B-12--5:R-:W-:Y:S05]  /*158d0*/  CALL.REL.NOINC `($__internal_9_$__cuda_sm70_shflsync_idx_p) ;  /* 0x00002ae000007944 */ /* 0x026fea0003c00000 */
[----:B------:R-:W-:Y:S01]  /*158e0*/  MOV R0, R184 ;  /* 0x000000b800007202 */ /* 0x000fe20000000f00 */
[----:B------:R-:W-:Y:S05]  /*158f0*/  BRA `(.L_x_627) ;  /* 0xfffed0d000007947 */ /* 0x000fea000383ffff */
.L_x_474:
[----:B------:R-:W-:Y:S01]  /*15900*/  IMAD.MOV.U32 R183, RZ, RZ, R9 ;  /* 0x000000ffffb77224 */ /* 0x000fe200078e0009 */
[----:B--2---:R-:W-:Y:S01]  /*15910*/  MOV R2, 0x1 ;  /* 0x0000000100027802 */ /* 0x004fe20000000f00 */
[----:B------:R-:W-:Y:S01]  /*15920*/  IMAD.MOV.U32 R184, RZ, RZ, 0x181f ;  /* 0x0000181fffb87424 */ /* 0x000fe200078e00ff */
[----:B------:R-:W-:-:S02]  /*15930*/  MOV R3, 0x15950 ;  /* 0x0001595000037802 */ /* 0x000fc40000000f00 */
[----:B-1-345:R-:W-:Y:S05]  /*15940*/  CALL.REL.NOINC `($__internal_9_$__cuda_sm70_shflsync_idx_p) ;  /* 0x00002a7000007944 */ /* 0x03afea0003c00000 */
[----:B------:R-:W-:Y:S01]  /*15950*/  IMAD.MOV.U32 R8, RZ, RZ, R184 ;  /* 0x000000ffff087224 */ /* 0x000fe200078e00b8 */
[----:B------:R-:W-:Y:S01]  /*15960*/  MOV R2, 0x1 ;  /* 0x0000000100027802 */ /* 0x000fe20000000f00 */
[----:B------:R-:W-:Y:S01]  /*15970*/  IMAD.MOV.U32 R183, RZ, RZ, R12 ;  /* 0x000000ffffb77224 */ /* 0x000fe200078e000c */
[----:B------:R-:W-:-:S02]  /*15980*/  MOV R184, 0x181f ;  /* 0x0000181f00b87802 */ /* 0x000fc40000000f00 */
[----:B------:R-:W-:Y:S02]  /*15990*/  MOV R3, 0x159b0 ;  /* 0x000159b000037802 */ /* 0x000fe40000000f00 */
[----:B------:R-:W-:Y:S05]  /*159a0*/  CALL.REL.NOINC `($__internal_9_$__cuda_sm70_shflsync_idx_p) ;  /* 0x00002a1000007944 */ /* 0x000fea0003c00000 */
[----:B------:R-:W-:Y:S01]  /*159b0*/  MOV R0, R184 ;  /* 0x000000b800007202 */ /* 0x000fe20000000f00 */
[----:B------:R-:W-:Y:S05]  /*159c0*/  BRA `(.L_x_628) ;  /* 0xfffed18000007947 */ /* 0x000fea000383ffff */
.L_x_477:
[----:B------:R-:W-:Y:S01]  /*159d0*/  IMAD.MOV.U32 R183, RZ, RZ, R9 ;  /* 0x000000ffffb77224 */ /* 0x000fe200078e0009 */
[----:B-1----:R-:W-:Y:S01]  /*159e0*/  MOV R2, 0x2 ;  /* 0x0000000200027802 */ /* 0x002fe20000000f00 */
[----:B------:R-:W-:Y:S01]  /*159f0*/  IMAD.MOV.U32 R184, RZ, RZ, 0x181f ;  /* 0x0000181fffb87424 */ /* 0x000fe200078e00ff */
[----:B------:R-:W-:Y:S02]  /*15a00*/  MOV R3, 0x15a20 ;  /* 0x00015a2000037802 */ /* 0x000fe40000000f00 */
[----:B--2345:R-:W-:Y:S05]  /*15a10*/  CALL.REL.NOINC `($__internal_9_$__cuda_sm70_shflsync_idx_p) ;  /* 0x000029a000007944 */ /* 0x03cfea0003c00000 */
[----:B------:R-:W-:Y:S01]  /*15a20*/  MOV R8, R184 ;  /* 0x000000b800087202 */ /* 0x000fe20000000f00 */
[----:B------:R-:W-:Y:S05]  /*15a30*/  BRA `(.L_x_629) ;  /* 0xfffed27000007947 */ /* 0x000fea000383ffff */
.L_x_478:
[----:B------:R-:W-:Y:S01]  /*15a40*/  IMAD.MOV.U32 R183, RZ, RZ, R12 ;  /* 0x000000ffffb77224 */ /* 0x000fe200078e000c */
[----:B------:R-:W-:Y:S01]  /*15a50*/  MOV R2, 0x2 ;  /* 0x0000000200027802 */ /* 0x000fe20000000f00 */
[----:B------:R-:W-:Y:S01]  /*15a60*/  IMAD.MOV.U32 R184, RZ, RZ, 0x181f ;  /* 0x0000181fffb87424 */ /* 0x000fe200078e00ff */
[----:B------:R-:W-:Y:S02]  /*15a70*/  MOV R3, 0x15a90 ;  /* 0x00015a9000037802 */ /* 0x000fe40000000f00 */
[----:B-12345:R-:W-:Y:S05]  /*15a80*/  CALL.REL.NOINC `($__internal_9_$__cuda_sm70_shflsync_idx_p) ;  /* 0x0000293000007944 */ /* 0x03efea0003c00000 */
[----:B------:R-:W-:Y:S01]  /*15a90*/  MOV R0, R184 ;  /* 0x000000b800007202 */ /* 0x000fe20000000f00 */
[----:B------:R-:W-:Y:S05]  /*15aa0*/  BRA `(.L_x_630) ;  /* 0xfffed22000007947 */ /* 0x000fea000383ffff */
.L_x_481:
[----:B------:R-:W-:Y:S01]  /*15ab0*/  IMAD.MOV.U32 R183, RZ, RZ, R9 ;  /* 0x000000ffffb77224 */ /* 0x000fe200078e0009 */
[----:B-1----:R-:W-:Y:S01]  /*15ac0*/  MOV R2, 0x3 ;  /* 0x0000000300027802 */ /* 0x002fe20000000f00 */
[----:B------:R-:W-:Y:S01]  /*15ad0*/  IMAD.MOV.U32 R184, RZ, RZ, 0x181f ;  /* 0x0000181fffb87424 */ /* 0x000fe200078e00ff */
[----:B------:R-:W-:-:S02]  /*15ae0*/  MOV R3, 0x15b00 ;  /* 0x00015b0000037802 */ /* 0x000fc40000000f00 */
[----:B--2345:R-:W-:Y:S05]  /*15af0*/  CALL.REL.NOINC `($__internal_9_$__cuda_sm70_shflsync_idx_p) ;  /* 0x000028c000007944 */ /* 0x03cfea0003c00000 */
        /* <DEDUP_REMOVED lines=8> */
.L_x_484:
[----:B------:R-:W-:Y:S01]  /*15b80*/  IMAD.MOV.U32 R183, RZ, RZ, R5 ;  /* 0x000000ffffb77224 */ /* 0x000fe200078e0005 */
[----:B------:R-:W-:Y:S01]  /*15b90*/  MOV R2, RZ ;  /* 0x000000ff00027202 */ /* 0x000fe20000000f00 */
[----:B------:R-:W-:Y:S01]  /*15ba0*/  IMAD.MOV.U32 R184, RZ, RZ, 0x181f ;  /* 0x0000181fffb87424 */ /* 0x000fe200078e00ff */
[----:B------:R-:W-:Y:S02]  /*15bb0*/  MOV R3, 0x15bd0 ;  /* 0x00015bd000037802 */ /* 0x000fe40000000f00 */
[----:B------:R-:W-:Y:S05]  /*15bc0*/  CALL.REL.NOINC `($__internal_9_$__cuda_sm70_shflsync_idx_p) ;  /* 0x000027f000007944 */ /* 0x000fea0003c00000 */
[----:B------:R-:W-:Y:S01]  /*15bd0*/  MOV R4, R184 ;  /* 0x000000b800047202 */ /* 0x000fe20000000f00 */
[----:B------:R-:W-:Y:S05]  /*15be0*/  BRA `(.L_x_632) ;  /* 0xfffee80000007947 */ /* 0x000fea000383ffff */
.L_x_485:
[----:B------:R-:W-:Y:S01]  /*15bf0*/  IMAD.MOV.U32 R183, RZ, RZ, R12 ;  /* 0x000000ffffb77224 */ /* 0x000fe200078e000c */
[----:B------:R-:W-:Y:S01]  /*15c00*/  MOV R2, RZ ;  /* 0x000000ff00027202 */ /* 0x000fe20000000f00 */
[----:B------:R-:W-:Y:S01]  /*15c10*/  IMAD.MOV.U32 R184, RZ, RZ, 0x181f ;  /* 0x0000181fffb87424 */ /* 0x000fe200078e00ff */
[----:B------:R-:W-:Y:S02]  /*15c20*/  MOV R3, 0x15c40 ;  /* 0x00015c4000037802 */ /* 0x000fe40000000f00 */
[----:B-12---:R-:W-:Y:S05]  /*15c30*/  CALL.REL.NOINC `($__internal_9_$__cuda_sm70_shflsync_idx_p) ;  /* 0x0000278000007944 */ /* 0x006fea0003c00000 */
[C---:B------:R-:W-:Y:S01]  /*15c40*/  IADD3 R6, P1, R184.reuse, R99, RZ ;  /* 0x00000063b8067210 */ /* 0x040fe20007f3e0ff */
[----:B------:R-:W-:Y:S01]  /*15c50*/  IMAD.MOV.U32 R183, RZ, RZ, R5 ;  /* 0x000000ffffb77224 */ /* 0x000fe200078e0005 */
[----:B------:R-:W-:-:S02]  /*15c60*/  IADD3 R8, P0, R184, R98, RZ ;  /* 0x00000062b8087210 */ /* 0x000fc40007f1e0ff */
[----:B------:R-:W-:Y:S01]  /*15c70*/  ISETP.GE.AND P2, PT, R182, c[0x0][0x1d4], PT ;  /* 0x00007500b6007a0c */ /* 0x000fe20003f46270 */
[C---:B------:R-:W-:Y:S01]  /*15c80*/  IMAD.X R7, R4.reuse, 0x1, R94, P1 ;  /* 0x0000000104077824 */ /* 0x040fe200008e065e */
[----:B------:R-:W-:Y:S01]  /*15c90*/  ISETP.GE.AND P1, PT, R191, c[0x0][0x1d4], PT ;  /* 0x00007500bf007a0c */ /* 0x000fe20003f26270 */
[----:B------:R-:W-:Y:S01]  /*15ca0*/  IMAD.X R9, R4, 0x1, R93, P0 ;  /* 0x0000000104097824 */ /* 0x000fe200000e065d */
[----:B------:R-:W-:Y:S02]  /*15cb0*/  ISETP.GE.AND P0, PT, R192, c[0x0][0x1d4], PT ;  /* 0x00007500c0007a0c */ /* 0x000fe40003f06270 */
[----:B------:R-:W-:Y:S01]  /*15cc0*/  IADD3 R2, P3, R184, R100, RZ ;  /* 0x00000064b8027210 */ /* 0x000fe20007f7e0ff */
[----:B------:R-:W-:Y:S01]  /*15cd0*/  IMAD.MOV.U32 R184, RZ, RZ, 0x181f ;  /* 0x0000181fffb87424 */ /* 0x000fe200078e00ff */
[----:B------:R-:W-:Y:S02]  /*15ce0*/  SEL R11, RZ, 0x10, P2 ;  /* 0x00000010ff0b7807 */ /* 0x000fe40001000000 */
[----:B------:R-:W-:Y:S01]  /*15cf0*/  SEL R10, RZ, 0x10, P1 ;  /* 0x00000010ff0a7807 */ /* 0x000fe20000800000 */
[----:B------:R-:W-:Y:S01]  /*15d00*/  IMAD.X R3, R4, 0x1, R95, P3 ;  /* 0x0000000104037824 */ /* 0x000fe200018e065f */
[----:B------:R-:W-:Y:S01]  /*15d10*/  SEL R5, RZ, 0x10, P0 ;  /* 0x00000010ff057807 */ /* 0x000fe20000000000 */
[----:B------:R-:W-:Y:S01]  /*15d20*/  @!PT LDS RZ, [RZ] ;  /* 0x00000000fffff984 */ /* 0x000fe20000000800 */
[----:B------:R-:W-:Y:S01]  /*15d30*/  @!PT LDS RZ, [RZ] ;  /* 0x00000000fffff984 */ /* 0x000fe20000000800 */
[----:B------:R-:W-:Y:S01]  /*15d40*/  @!PT LDS RZ, [RZ] ;  /* 0x00000000fffff984 */ /* 0x000fe20000000800 */
[----:B------:R1:W-:Y:S04]  /*15d50*/  LDGSTS.E.BYPASS.LTC128B.128 [R179+0x6100], [R8.64], !P2 ;  /* 0x0610000008b37fae */ /* 0x0003e8000d101d48 */
[----:B------:R1:W-:Y:S04]  /*15d60*/  LDGSTS.E.BYPASS.LTC128B.128 [R179+0x8100], [R6.64], !P1 ;  /* 0x0810000006b37fae */ /* 0x0003e8000c901d48 */
[----:B------:R2:W-:Y:S02]  /*15d70*/  LDGSTS.E.BYPASS.LTC128B.128 [R179+0xa100], [R2.64], !P0 ;  /* 0x0a10000002b37fae */ /* 0x0005e4000c101d48 */
[----:B--2---:R-:W-:Y:S01]  /*15d80*/  IMAD.MOV.U32 R2, RZ, RZ, 0x1 ;  /* 0x00000001ff027424 */ /* 0x004fe200078e00ff */
[----:B------:R-:W-:-:S02]  /*15d90*/  MOV R3, 0x15db0 ;  /* 0x00015db000037802 */ /* 0x000fc40000000f00 */
[----:B-1----:R-:W-:Y:S05]  /*15da0*/  CALL.REL.NOINC `($__internal_9_$__cuda_sm70_shflsync_idx_p) ;  /* 0x0000261000007944 */ /* 0x002fea0003c00000 */
        /* <DEDUP_REMOVED lines=8> */
.L_x_486:
[----:B------:R-:W-:Y:S01]  /*15e30*/  IMAD.MOV.U32 R183, RZ, RZ, R4 ;  /* 0x000000ffffb77224 */ /* 0x000fe200078e0004 */
[----:B------:R-:W-:Y:S01]  /*15e40*/  MOV R2, RZ ;  /* 0x000000ff00027202 */ /* 0x000fe20000000f00 */
[----:B------:R-:W-:Y:S01]  /*15e50*/  IMAD.MOV.U32 R184, RZ, RZ, 0x1c1f ;  /* 0x00001c1fffb87424 */ /* 0x000fe200078e00ff */
[----:B------:R-:W-:Y:S02]  /*15e60*/  MOV R3, 0x15e80 ;  /* 0x00015e8000037802 */ /* 0x000fe40000000f00 */
[----:B------:R-:W-:Y:S05]  /*15e70*/  CALL.REL.NOINC `($__internal_9_$__cuda_sm70_shflsync_idx_p) ;  /* 0x0000254000007944 */ /* 0x000fea0003c00000 */
[----:B------:R-:W-:Y:S01]  /*15e80*/  MOV R3, R184 ;  /* 0x000000b800037202 */ /* 0x000fe20000000f00 */
[----:B------:R-:W-:Y:S05]  /*15e90*/  BRA `(.L_x_634) ;  /* 0xfffee8f000007947 */ /* 0x000fea000383ffff */
.L_x_491:
[----:B------:R-:W-:Y:S01]  /*15ea0*/  IMAD.MOV.U32 R183, RZ, RZ, R4 ;  /* 0x000000ffffb77224 */ /* 0x000fe200078e0004 */
[----:B------:R-:W-:Y:S01]  /*15eb0*/  MOV R2, 0x1 ;  /* 0x0000000100027802 */ /* 0x000fe20000000f00 */
[----:B------:R-:W-:Y:S01]  /*15ec0*/  IMAD.MOV.U32 R184, RZ, RZ, 0x1c1f ;  /* 0x00001c1fffb87424 */ /* 0x000fe200078e00ff */
[----:B------:R-:W-:Y:S02]  /*15ed0*/  MOV R3, 0x15ef0 ;  /* 0x00015ef000037802 */ /* 0x000fe40000000f00 */
[----:B-1----:R-:W-:Y:S05]  /*15ee0*/  CALL.REL.NOINC `($__internal_9_$__cuda_sm70_shflsync_idx_p) ;  /* 0x000024d000007944 */ /* 0x002fea0003c00000 */
[----:B------:R-:W-:Y:S01]  /*15ef0*/  MOV R3, R184 ;  /* 0x000000b800037202 */ /* 0x000fe20000000f00 */
[----:B------:R-:W-:Y:S05]  /*15f00*/  BRA `(.L_x_635) ;  /* 0xfffeed6000007947 */ /* 0x000fea000383ffff */
.L_x_496:
[----:B------:R-:W-:Y:S01]  /*15f10*/  IMAD.MOV.U32 R128, RZ, RZ, R4 ;  /* 0x000000ffff807224 */ /* 0x000fe200078e0004 */
[----:B------:R-:W-:-:S02]  /*15f20*/  MOV R0, 0x2 ;  /* 0x0000000200007802 */ /* 0x000fc40000000f00 */
[----:B------:R-:W-:Y:S02]  /*15f30*/  MOV R2, 0x15f50 ;  /* 0x00015f5000027802 */ /* 0x000fe40000000f00 */
[----:B------:R-:W-:Y:S05]  /*15f40*/  CALL.REL.NOINC `($__internal_8_$__cuda_sm70_shflsync_bfly_p) ;  /* 0x0000241000007944 */ /* 0x000fea0003c00000 */
[----:B------:R-:W-:Y:S05]  /*15f50*/  BRA `(.L_x_636) ;  /* 0xfffef3c000007947 */ /* 0x000fea000383ffff */
.L_x_497:
[----:B------:R-:W-:Y:S01]  /*15f60*/  IMAD.MOV.U32 R128, RZ, RZ, R4 ;  /* 0x000000ffff807224 */ /* 0x000fe200078e0004 */
[----:B------:R-:W-:Y:S02]  /*15f70*/  MOV R0, 0x1 ;  /* 0x0000000100007802 */ /* 0x000fe40000000f00 */
[----:B------:R-:W-:Y:S02]  /*15f80*/  MOV R2, 0x15fa0 ;  /* 0x00015fa000027802 */ /* 0x000fe40000000f00 */
[----:B------:R-:W-:Y:S05]  /*15f90*/  CALL.REL.NOINC `($__internal_8_$__cuda_sm70_shflsync_bfly_p) ;  /* 0x000023c000007944 */ /* 0x000fea0003c00000 */
[----:B------:R-:W-:Y:S01]  /*15fa0*/  FMNMX.FTZ R129, R4, R0, !PT ;  /* 0x0000000004817209 */ /* 0x000fe20007810000 */
[----:B------:R-:W-:Y:S01]  /*15fb0*/  IMAD.MOV.U32 R128, RZ, RZ, R5 ;  /* 0x000000ffff807224 */ /* 0x000fe200078e0005 */
[----:B------:R-:W-:Y:S01]  /*15fc0*/  MOV R2, 0x15ff0 ;  /* 0x00015ff000027802 */ /* 0x000fe20000000f00 */
[----:B------:R-:W-:Y:S02]  /*15fd0*/  IMAD.MOV.U32 R0, RZ, RZ, 0x2 ;  /* 0x00000002ff007424 */ /* 0x000fe400078e00ff */
[----:B------:R-:W-:Y:S05]  /*15fe0*/  CALL.REL.NOINC `($__internal_8_$__cuda_sm70_shflsync_bfly_p) ;  /* 0x0000237000007944 */ /* 0x000fea0003c00000 */
[----:B------:R-:W-:Y:S01]  /*15ff0*/  FMNMX.FTZ R5, R5, R0, !PT ;  /* 0x0000000005057209 */ /* 0x000fe20007810000 */
[----:B------:R-:W-:Y:S01]  /*16000*/  IMAD.MOV.U32 R0, RZ, RZ, 0x1 ;  /* 0x00000001ff007424 */ /* 0x000fe200078e00ff */
[----:B------:R-:W-:-:S03]  /*16010*/  MOV R2, 0x16040 ;  /* 0x0001604000027802 */ /* 0x000fc60000000f00 */
[----:B------:R-:W-:Y:S02]  /*16020*/  IMAD.MOV.U32 R128, RZ, RZ, R5 ;  /* 0x000000ffff807224 */ /* 0x000fe400078e0005 */
[----:B------:R-:W-:Y:S05]  /*16030*/  CALL.REL.NOINC `($__internal_8_$__cuda_sm70_shflsync_bfly_p) ;  /* 0x0000232000007944 */ /* 0x000fea0003c00000 */
[----:B------:R-:W-:Y:S01]  /*16040*/  MOV R3, R0 ;  /* 0x0000000000037202 */ /* 0x000fe20000000f00 */
[----:B------:R-:W-:Y:S05]  /*16050*/  BRA `(.L_x_637) ;  /* 0xfffef33000007947 */ /* 0x000fea000383ffff */
.L_x_505:
[----:B------:R-:W-:Y:S01]  /*16060*/  MOV R2, RZ ;  /* 0x000000ff00027202 */ /* 0x000fe20000000f00 */
[----:B------:R-:W-:Y:S01]  /*16070*/  IMAD.MOV.U32 R183, RZ, RZ, R5 ;  /* 0x000000ffffb77224 */ /* 0x000fe200078e0005 */
[----:B------:R-:W-:Y:S01]  /*16080*/  MOV R3, 0x160b0 ;  /* 0x000160b000037802 */ /* 0x000fe20000000f00 */
[----:B------:R-:W-:Y:S02]  /*16090*/  IMAD.MOV.U32 R184, RZ, RZ, 0x181f ;  /* 0x0000181fffb87424 */ /* 0x000fe400078e00ff */
[----:B-1234-:R-:W-:Y:S05]  /*160a0*/  CALL.REL.NOINC `($__internal_9_$__cuda_sm70_shflsync_idx_p) ;  /* 0x0000231000007944 */ /* 0x01efea0003c00000 */
[----:B------:R-:W-:Y:S01]  /*160b0*/  MOV R4, R184 ;  /* 0x000000b800047202 */ /* 0x000fe20000000f00 */
[----:B------:R-:W-:-:S05]  /*160c0*/  BRA `(.L_x_638) ;  /* 0xffff081000007947 */ /* 0x000fca000383ffff */
.L_x_506:
[----:B------:R-:W-:Y:S01]  /*160d0*/  MOV R2, RZ ;  /* 0x000000ff00027202 */ /* 0x000fe20000000f00 */
[----:B------:R-:W-:Y:S01]  /*160e0*/  IMAD.MOV.U32 R183, RZ, RZ, R13 ;  /* 0x000000ffffb77224 */ /* 0x000fe200078e000d */
[----:B------:R-:W-:Y:S01]  /*160f0*/  MOV R3, 0x16120 ;  /* 0x0001612000037802 */ /* 0x000fe20000000f00 */
[----:B------:R-:W-:Y:S02]  /*16100*/  IMAD.MOV.U32 R184, RZ, RZ, 0x181f ;  /* 0x0000181fffb87424 */ /* 0x000fe400078e00ff */
[----:B-1234-:R-:W-:Y:S05]  /*16110*/  CALL.REL.NOINC `($__internal_9_$__cuda_sm70_shflsync_idx_p) ;  /* 0x000022a000007944 */ /* 0x01efea0003c00000 */
[----:B------:R-:W-:Y:S01]  /*16120*/  ISETP.GE.AND P2, PT, R182, c[0x0][0x1d4], PT ;  /* 0x00007500b6007a0c */ /* 0x000fe20003f46270 */
[----:B------:R-:W-:Y:S01]  /*16130*/  IMAD.MOV.U32 R183, RZ, RZ, R5 ;  /* 0x000000ffffb77224 */ /* 0x000fe200078e0005 */
[----:B------:R-:W-:Y:S02]  /*16140*/  IADD3 R2, P0, R184, R21, RZ ;  /* 0x00000015b8027210 */ /* 0x000fe40007f1e0ff */
[----:B------:R-:W-:Y:S02]  /*16150*/  ISETP.GE.AND P1, PT, R191, c[0x0][0x1d4], PT ;  /* 0x00007500bf007a0c */ /* 0x000fe40003f26270 */
[----:B------:R-:W-:Y:S01]  /*16160*/  SEL R5, RZ, 0x10, P2 ;  /* 0x00000010ff057807 */ /* 0x000fe20001000000 */
[----:B------:R-:W-:Y:S01]  /*16170*/  IMAD.X R3, R4, 0x1, R14, P0 ;  /* 0x0000000104037824 */ /* 0x000fe200000e060e */
[----:B------:R-:W-:Y:S05]  /*16180*/  IADD3 R6, P0, R184, R22, RZ ;  /* 0x00000016b8067210 */ /* 0x000fea0007f1e0ff */
[----:B------:R-:W-:Y:S01]  /*16190*/  @!PT LDS RZ, [RZ] ;  /* 0x00000000fffff984 */ /* 0x000fe20000000800 */
[----:B------:R-:W-:Y:S01]  /*161a0*/  @!PT LDS RZ, [RZ] ;  /* 0x00000000fffff984 */ /* 0x000fe20000000800 */
[----:B------:R-:W-:Y:S01]  /*161b0*/  @!PT LDS RZ, [RZ] ;  /* 0x00000000fffff984 */ /* 0x000fe20000000800 */
[----:B------:R1:W-:Y:S01]  /*161c0*/  LDGSTS.E.BYPASS.LTC128B.128 [R179+0x100], [R2.64], !P2 ;  /* 0x0010000002b37fae */ /* 0x0003e2000d101d48 */
[----:B------:R-:W-:Y:S05]  /*161d0*/  IMAD.X R7, R4, 0x1, R15, P0 ;  /* 0x0000000104077824 */ /* 0x000fea00000e060f */
[----:B------:R2:W-:Y:S01]  /*161e0*/  LDGSTS.E.BYPASS.LTC128B.128 [R179+0x2100], [R6.64], !P1 ;  /* 0x0210000006b37fae */ /* 0x0005e2000c901d48 */
[----:B-1----:R-:W-:Y:S01]  /*161f0*/  IADD3 R2, P0, R184, R23, RZ ;  /* 0x00000017b8027210 */ /* 0x002fe20007f1e0ff */
[----:B------:R-:W-:Y:S04]  /*16200*/  IMAD.MOV.U32 R184, RZ, RZ, 0x181f ;  /* 0x0000181fffb87424 */ /* 0x000fe800078e00ff */
[----:B------:R-:W-:Y:S01]  /*16210*/  IMAD.X R3, R4, 0x1, R20, P0 ;  /* 0x0000000104037824 */ /* 0x000fe200000e0614 */
[----:B------:R-:W-:Y:S02]  /*16220*/  ISETP.GE.AND P0, PT, R192, c[0x0][0x1d4], PT ;  /* 0x00007500c0007a0c */ /* 0x000fe40003f06270 */
[----:B--2---:R-:W-:Y:S02]  /*16230*/  SEL R6, RZ, 0x10, P1 ;  /* 0x00000010ff067807 */ /* 0x004fe40000800000 */
[----:B------:R-:W-:Y:S09]  /*16240*/  SEL R12, RZ, 0x10, P0 ;  /* 0x00000010ff0c7807 */ /* 0x000ff20000000000 */
[----:B------:R1:W-:Y:S02]  /*16250*/  LDGSTS.E.BYPASS.LTC128B.128 [R179+0x4100], [R2.64], !P0 ;  /* 0x0410000002b37fae */ /* 0x0003e4000c101d48 */
[----:B-1----:R-:W-:Y:S01]  /*16260*/  MOV R3, 0x16290 ;  /* 0x0001629000037802 */ /* 0x002fe20000000f00 */
[----:B------:R-:W-:Y:S02]  /*16270*/  IMAD.MOV.U32 R2, RZ, RZ, 0x1 ;  /* 0x00000001ff027424 */ /* 0x000fe400078e00ff */
[----:B------:R-:W-:Y:S05]  /*16280*/  CALL.REL.NOINC `($__internal_9_$__cuda_sm70_shflsync_idx_p) ;  /* 0x0000213000007944 */ /* 0x000fea0003c00000 */
[----:B------:R-:W-:Y:S01]  /*16290*/  MOV R2, 0x1 ;  /* 0x0000000100027802 */ /* 0x000fe20000000f00 */
[----:B------:R-:W-:Y:S01]  /*162a0*/  IMAD.MOV.U32 R4, RZ, RZ, R184 ;  /* 0x000000ffff047224 */ /* 0x000fe200078e00b8 */
[----:B------:R-:W-:Y:S01]  /*162b0*/  MOV R184, 0x181f ;  /* 0x0000181f00b87802 */ /* 0x000fe20000000f00 */
[----:B------:R-:W-:Y:S01]  /*162c0*/  IMAD.MOV.U32 R183, RZ, RZ, R13 ;  /* 0x000000ffffb77224 */ /* 0x000fe200078e000d */
[----:B------:R-:W-:Y:S02]  /*162d0*/  MOV R3, 0x162f0 ;  /* 0x000162f000037802 */ /* 0x000fe40000000f00 */
[----:B------:R-:W-:Y:S05]  /*162e0*/  CALL.REL.NOINC `($__internal_9_$__cuda_sm70_shflsync_idx_p) ;  /* 0x000020d000007944 */ /* 0x000fea0003c00000 */
[----:B------:R-:W-:Y:S01]  /*162f0*/  MOV R0, R184 ;  /* 0x000000b800007202 */ /* 0x000fe20000000f00 */
[----:B------:R-:W-:-:S05]  /*16300*/  BRA `(.L_x_639) ;  /* 0xffff072000007947 */ /* 0x000fca000383ffff */
.L_x_509:
[----:B------:R-:W-:Y:S01]  /*16310*/  MOV R2, RZ ;  /* 0x000000ff00027202 */ /* 0x000fe20000000f00 */
[----:B------:R-:W-:Y:S01]  /*16320*/  IMAD.MOV.U32 R183, RZ, RZ, R129 ;  /* 0x000000ffffb77224 */ /* 0x000fe200078e0081 */
[----:B------:R-:W-:Y:S01]  /*16330*/  MOV R3, 0x16360 ;  /* 0x0001636000037802 */ /* 0x000fe20000000f00 */
[----:B------:R-:W-:Y:S02]  /*16340*/  IMAD.MOV.U32 R184, RZ, RZ, 0x181f ;  /* 0x0000181fffb87424 */ /* 0x000fe400078e00ff */
[----:B------:R-:W-:Y:S05]  /*16350*/  CALL.REL.NOINC `($__internal_9_$__cuda_sm70_shflsync_idx_p) ;  /* 0x0000206000007944 */ /* 0x000fea0003c00000 */
[----:B------:R-:W-:Y:S01]  /*16360*/  MOV R128, R184 ;  /* 0x000000b800807202 */ /* 0x000fe20000000f00 */
[----:B------:R-:W-:-:S05]  /*16370*/  BRA `(.L_x_640) ;  /* 0xffff141000007947 */ /* 0x000fca000383ffff */
.L_x_510:
[----:B------:R-:W-:Y:S01]  /*16380*/  MOV R2, RZ ;  /* 0x000000ff00027202 */ /* 0x000fe20000000f00 */
[----:B------:R-:W-:Y:S01]  /*16390*/  IMAD.MOV.U32 R183, RZ, RZ, R139 ;  /* 0x000000ffffb77224 */ /* 0x000fe200078e008b */
[----:B------:R-:W-:Y:S01]  /*163a0*/  MOV R3, 0x163d0 ;  /* 0x000163d000037802 */ /* 0x000fe20000000f00 */
[----:B------:R-:W-:Y:S02]  /*163b0*/  IMAD.MOV.U32 R184, RZ, RZ, 0x181f ;  /* 0x0000181fffb87424 */ /* 0x000fe400078e00ff */
[----:B-12---:R-:W-:Y:S05]  /*163c0*/  CALL.REL.NOINC `($__internal_9_$__cuda_sm70_shflsync_idx_p) ;  /* 0x00001ff000007944 */ /* 0x006fea0003c00000 */
        /* <DEDUP_REMOVED lines=31> */
.L_x_511:
[----:B------:R-:W-:Y:S01]  /*165c0*/  MOV R2, RZ ;  /* 0x000000ff00027202 */ /* 0x000fe20000000f00 */
[----:B------:R-:W-:Y:S01]  /*165d0*/  IMAD.MOV.U32 R183, RZ, RZ, R128 ;  /* 0x000000ffffb77224 */ /* 0x000fe200078e0080 */
[----:B------:R-:W-:Y:S01]  /*165e0*/  MOV R3, 0x16610 ;  /* 0x0001661000037802 */ /* 0x000fe20000000f00 */
[----:B------:R-:W-:Y:S02]  /*165f0*/  IMAD.MOV.U32 R184, RZ, RZ, 0x1c1f ;  /* 0x00001c1fffb87424 */ /* 0x000fe400078e00ff */
[----:B------:R-:W-:Y:S05]  /*16600*/  CALL.REL.NOINC `($__internal_9_$__cuda_sm70_shflsync_idx_p) ;  /* 0x00001db000007944 */ /* 0x000fea0003c00000 */
[----:B------:R-:W-:Y:S01]  /*16610*/  MOV R3, R184 ;  /* 0x000000b800037202 */ /* 0x000fe20000000f00 */
[----:B------:R-:W-:-:S05]  /*16620*/  BRA `(.L_x_642) ;  /* 0xffff151000007947 */ /* 0x000fca000383ffff */
.L_x_516:
[----:B------:R-:W-:Y:S01]  /*16630*/  MOV R2, 0x1 ;  /* 0x0000000100027802 */ /* 0x000fe20000000f00 */
[----:B------:R-:W-:Y:S01]  /*16640*/  IMAD.MOV.U32 R183, RZ, RZ, R128 ;  /* 0x000000ffffb77224 */ /* 0x000fe200078e0080 */
[----:B------:R-:W-:Y:S01]  /*16650*/  MOV R3, 0x16680 ;  /* 0x0001668000037802 */ /* 0x000fe20000000f00 */
[----:B------:R-:W-:Y:S02]  /*16660*/  IMAD.MOV.U32 R184, RZ, RZ, 0x1c1f ;  /* 0x00001c1fffb87424 */ /* 0x000fe400078e00ff */
[----:B-1----:R-:W-:Y:S05]  /*16670*/  CALL.REL.NOINC `($__internal_9_$__cuda_sm70_shflsync_idx_p) ;  /* 0x00001d4000007944 */ /* 0x002fea0003c00000 */
[----:B------:R-:W-:Y:S01]  /*16680*/  MOV R3, R184 ;  /* 0x000000b800037202 */ /* 0x000fe20000000f00 */
[----:B------:R-:W-:-:S05]  /*16690*/  BRA `(.L_x_643) ;  /* 0xffff19b000007947 */ /* 0x000fca000383ffff */
.L_x_521:
[----:B------:R-:W-:Y:S02]  /*166a0*/  MOV R0, 0x2 ;  /* 0x0000000200007802 */ /* 0x000fe40000000f00 */
[----:B------:R-:W-:Y:S02]  /*166b0*/  MOV R2, 0x166d0 ;  /* 0x000166d000027802 */ /* 0x000fe40000000f00 */
[----:B------:R-:W-:Y:S05]  /*166c0*/  CALL.REL.NOINC `($__internal_8_$__cuda_sm70_shflsync_bfly_p) ;  /* 0x00001c9000007944 */ /* 0x000fea0003c00000 */
[----:B------:R-:W-:-:S05]  /*166d0*/  BRA `(.L_x_644) ;  /* 0xffff207000007947 */ /* 0x000fca000383ffff */
.L_x_522:
[----:B------:R-:W-:Y:S01]  /*166e0*/  MOV R0, 0x1 ;  /* 0x0000000100007802 */ /* 0x000fe20000000f00 */
[----:B-1----:R-:W-:Y:S01]  /*166f0*/  IMAD.MOV.U32 R128, RZ, RZ, R4 ;  /* 0x000000ffff807224 */ /* 0x002fe200078e0004 */
[----:B------:R-:W-:Y:S02]  /*16700*/  MOV R2, 0x16720 ;  /* 0x0001672000027802 */ /* 0x000fe40000000f00 */
[----:B------:R-:W-:Y:S05]  /*16710*/  CALL.REL.NOINC `($__internal_8_$__cuda_sm70_shflsync_bfly_p) ;  /* 0x00001c4000007944 */ /* 0x000fea0003c00000 */
[----:B------:R-:W-:Y:S01]  /*16720*/  IMAD.MOV.U32 R128, RZ, RZ, R5 ;  /* 0x000000ffff807224 */ /* 0x000fe200078e0005 */
[----:B------:R-:W-:Y:S01]  /*16730*/  FMNMX.FTZ R129, R4, R0, !PT ;  /* 0x0000000004817209 */ /* 0x000fe20007810000 */
[----:B------:R-:W-:Y:S01]  /*16740*/  IMAD.MOV.U32 R0, RZ, RZ, 0x2 ;  /* 0x00000002ff007424 */ /* 0x000fe200078e00ff */
[----:B------:R-:W-:Y:S02]  /*16750*/  MOV R2, 0x16770 ;  /* 0x0001677000027802 */ /* 0x000fe40000000f00 */
[----:B------:R-:W-:Y:S05]  /*16760*/  CALL.REL.NOINC `($__internal_8_$__cuda_sm70_shflsync_bfly_p) ;  /* 0x00001bf000007944 */ /* 0x000fea0003c00000 */
[----:B------:R-:W-:Y:S01]  /*16770*/  FMNMX.FTZ R128, R5, R0, !PT ;  /* 0x0000000005807209 */ /* 0x000fe20007810000 */
[----:B------:R-:W-:Y:S01]  /*16780*/  IMAD.MOV.U32 R0, RZ, RZ, 0x1 ;  /* 0x00000001ff007424 */ /* 0x000fe200078e00ff */
[----:B------:R-:W-:Y:S02]  /*16790*/  MOV R2, 0x167b0 ;  /* 0x000167b000027802 */ /* 0x000fe40000000f00 */
[----:B------:R-:W-:Y:S05]  /*167a0*/  CALL.REL.NOINC `($__internal_8_$__cuda_sm70_shflsync_bfly_p) ;  /* 0x00001bb000007944 */ /* 0x000fea0003c00000 */
[----:B------:R-:W-:-:S05]  /*167b0*/  BRA `(.L_x_645) ;  /* 0xffff200000007947 */ /* 0x000fca000383ffff */
.L_x_531:
[----:B------:R-:W-:Y:S01]  /*167c0*/  MOV R2, RZ ;  /* 0x000000ff00027202 */ /* 0x000fe20000000f00 */
[----:B------:R-:W-:Y:S01]  /*167d0*/  IMAD.MOV.U32 R183, RZ, RZ, R5 ;  /* 0x000000ffffb77224 */ /* 0x000fe200078e0005 */
[----:B------:R-:W-:Y:S01]  /*167e0*/  MOV R3, 0x16810 ;  /* 0x0001681000037802 */ /* 0x000fe20000000f00 */
[----:B------:R-:W-:Y:S02]  /*167f0*/  IMAD.MOV.U32 R184, RZ, RZ, 0x181f ;  /* 0x0000181fffb87424 */ /* 0x000fe400078e00ff */
[----:B-1234-:R-:W-:Y:S05]  /*16800*/  CALL.REL.NOINC `($__internal_9_$__cuda_sm70_shflsync_idx_p) ;  /* 0x00001bb000007944 */ /* 0x01efea0003c00000 */
[----:B------:R-:W-:Y:S01]  /*16810*/  MOV R4, R184 ;  /* 0x000000b800047202 */ /* 0x000fe20000000f00 */
[----:B------:R-:W-:-:S05]  /*16820*/  BRA `(.L_x_646) ;  /* 0xffff3bc000007947 */ /* 0x000fca000383ffff */
.L_x_532:
        /* <DEDUP_REMOVED lines=36> */
.L_x_535:
[----:B------:R-:W-:Y:S01]  /*16a70*/  MOV R2, RZ ;  /* 0x000000ff00027202 */ /* 0x000fe20000000f00 */
[----:B------:R-:W-:Y:S01]  /*16a80*/  IMAD.MOV.U32 R183, RZ, RZ, R129 ;  /* 0x000000ffffb77224 */ /* 0x000fe200078e0081 */
[----:B------:R-:W-:Y:S01]  /*16a90*/  MOV R3, 0x16ac0 ;  /* 0x00016ac000037802 */ /* 0x000fe20000000f00 */
[----:B------:R-:W-:Y:S02]  /*16aa0*/  IMAD.MOV.U32 R184, RZ, RZ, 0x181f ;  /* 0x0000181fffb87424 */ /* 0x000fe400078e00ff */
[----:B------:R-:W-:Y:S05]  /*16ab0*/  CALL.REL.NOINC `($__internal_9_$__cuda_sm70_shflsync_idx_p) ;  /* 0x0000190000007944 */ /* 0x000fea0003c00000 */
[----:B------:R-:W-:Y:S01]  /*16ac0*/  MOV R128, R184 ;  /* 0x000000b800807202 */ /* 0x000fe20000000f00 */
[----:B------:R-:W-:-:S05]  /*16ad0*/  BRA `(.L_x_648) ;  /* 0xffff47c000007947 */ /* 0x000fca000383ffff */
.L_x_536:
        /* <DEDUP_REMOVED lines=36> */
.L_x_537:
[----:B------:R-:W-:Y:S02]  /*16d20*/  MOV R0, 0x2 ;  /* 0x0000000200007802 */ /* 0x000fe40000000f00 */
[----:B------:R-:W-:Y:S02]  /*16d30*/  MOV R2, 0x16d50 ;  /* 0x00016d5000027802 */ /* 0x000fe40000000f00 */
[----:B------:R-:W-:Y:S05]  /*16d40*/  CALL.REL.NOINC `($__internal_8_$__cuda_sm70_shflsync_bfly_p) ;  /* 0x0000161000007944 */ /* 0x000fea0003c00000 */
[----:B------:R-:W-:-:S05]  /*16d50*/  BRA `(.L_x_650) ;  /* 0xffff4a3000007947 */ /* 0x000fca000383ffff */
.L_x_538:
        /* <DEDUP_REMOVED lines=14> */
.L_x_541:
[----:B------:R-:W-:Y:S01]  /*16e40*/  MOV R2, RZ ;  /* 0x000000ff00027202 */ /* 0x000fe20000000f00 */
[----:B------:R-:W-:Y:S01]  /*16e50*/  IMAD.MOV.U32 R183, RZ, RZ, R12 ;  /* 0x000000ffffb77224 */ /* 0x000fe200078e000c */
[----:B------:R-:W-:Y:S01]  /*16e60*/  MOV R3, 0x16e90 ;  /* 0x00016e9000037802 */ /* 0x000fe20000000f00 */
[----:B------:R-:W-:Y:S02]  /*16e70*/  IMAD.MOV.U32 R184, RZ, RZ, 0x181f ;  /* 0x0000181fffb87424 */ /* 0x000fe400078e00ff */
[----:B-1234-:R-:W-:Y:S05]  /*16e80*/  CALL.REL.NOINC `($__internal_9_$__cuda_sm70_shflsync_idx_p) ;  /* 0x0000153000007944 */ /* 0x01efea0003c00000 */
[----:B------:R-:W-:Y:S01]  /*16e90*/  MOV R2, R184 ;  /* 0x000000b800027202 */ /* 0x000fe20000000f00 */
[----:B------:R-:W-:-:S05]  /*16ea0*/  BRA `(.L_x_652) ;  /* 0xffff636000007947 */ /* 0x000fca000383ffff */
.L_x_544:
[----:B------:R-:W-:Y:S01]  /*16eb0*/  MOV R2, RZ ;  /* 0x000000ff00027202 */ /* 0x000fe20000000f00 */
[----:B------:R-:W-:Y:S01]  /*16ec0*/  IMAD.MOV.U32 R183, RZ, RZ, R129 ;  /* 0x000000ffffb77224 */ /* 0x000fe200078e0081 */
[----:B------:R-:W-:Y:S01]  /*16ed0*/  MOV R3, 0x16f00 ;  /* 0x00016f0000037802 */ /* 0x000fe20000000f00 */
[----:B------:R-:W-:Y:S02]  /*16ee0*/  IMAD.MOV.U32 R184, RZ, RZ, 0x181f ;  /* 0x0000181fffb87424 */ /* 0x000fe400078e00ff */
[----:B------:R-:W-:Y:S05]  /*16ef0*/  CALL.REL.NOINC `($__internal_9_$__cuda_sm70_shflsync_idx_p) ;  /* 0x000014c000007944 */ /* 0x000fea0003c00000 */
[----:B------:R-:W-:Y:S01]  /*16f00*/  MOV R128, R184 ;  /* 0x000000b800807202 */ /* 0x000fe20000000f00 */
[----:B------:R-:W-:-:S05]  /*16f10*/  BRA `(.L_x_653) ;  /* 0xffff713000007947 */ /* 0x000fca000383ffff */
.L_x_545:
[----:B------:R-:W-:Y:S01]  /*16f20*/  MOV R2, RZ ;  /* 0x000000ff00027202 */ /* 0x000fe20000000f00 */
[----:B------:R-:W-:Y:S01]  /*16f30*/  IMAD.MOV.U32 R183, RZ, RZ, R138 ;  /* 0x000000ffffb77224 */ /* 0x000fe200078e008a */
[----:B------:R-:W-:Y:S01]  /*16f40*/  MOV R3, 0x16f70 ;  /* 0x00016f7000037802 */ /* 0x000fe20000000f00 */
[----:B------:R-:W-:Y:S02]  /*16f50*/  IMAD.MOV.U32 R184, RZ, RZ, 0x181f ;  /* 0x0000181fffb87424 */ /* 0x000fe400078e00ff */
[----:B-12---:R-:W-:Y:S05]  /*16f60*/  CALL.REL.NOINC `($__internal_9_$__cuda_sm70_shflsync_idx_p) ;  /* 0x0000145000007944 */ /* 0x006fea0003c00000 */
[C---:B------:R-:W-:Y:S01]  /*16f70*/  IADD3 R2, -R177.reuse, 0x10, RZ ;  /* 0x00000010b1027810 */ /* 0x040fe20007ffe1ff */
[----:B------:R-:W-:Y:S03]  /*16f80*/  IMAD.MOV.U32 R183, RZ, RZ, R129 ;  /* 0x000000ffffb77224 */ /* 0x000fe600078e0081 */
[----:B------:R-:W-:Y:S04]  /*16f90*/  LOP3.LUT R2, R2, 0xf, RZ, 0xc0, !PT ;  /* 0x0000000f02027812 */ /* 0x000fe800078ec0ff */
[----:B------:R-:W-:Y:S04]  /*16fa0*/  IADD3 R2, P1, P0, R2, R184, R142 ;  /* 0x000000b802027210 */ /* 0x000fe8000783e08e */
[----:B------:R-:W-:Y:S02]  /*16fb0*/  IADD3.X R3, RZ, R128, R139, P1, P0 ;  /* 0x00000080ff037210 */ /* 0x000fe40000fe048b */
[----:B------:R-:W-:Y:S11]  /*16fc0*/  ISETP.NE.U32.AND P0, PT, R177, RZ, PT ;  /* 0x000000ffb100720c */ /* 0x000ff60003f05070 */
[----:B------:R-:W-:Y:S02]  /*16fd0*/  @!UPT UIADD3 URZ, URZ, URZ, URZ ;  /* 0x0000003f3f3ff290 */ /* 0x000fe4000fffe03f */
        /* <DEDUP_REMOVED lines=8> */
[----:B------:R-:W-:Y:S04]  /*17060*/  IMAD.MOV.U32 R184, RZ, RZ, 0x181f ;  /* 0x0000181fffb87424 */ /* 0x000fe800078e00ff */
[----:B------:R-:W-:Y:S05]  /*17070*/  IMAD.X R3, R128, 0x1, R141, P0 ;  /* 0x0000000180037824 */ /* 0x000fea00000e068d */
[----:B------:R1:W-:Y:S02]  /*17080*/  LDGSTS.E.BYPASS.LTC128B.128 [R179+0xa100], [R2.64], !P3 ;  /* 0x0a10000002b37fae */ /* 0x0003e4000d901d48 */
[----:B-1----:R-:W-:Y:S01]  /*17090*/  MOV R3, 0x170c0 ;  /* 0x000170c000037802 */ /* 0x002fe20000000f00 */
[----:B------:R-:W-:Y:S02]  /*170a0*/  IMAD.MOV.U32 R2, RZ, RZ, 0x1 ;  /* 0x00000001ff027424 */ /* 0x000fe400078e00ff */
[----:B--2---:R-:W-:Y:S05]  /*170b0*/  CALL.REL.NOINC `($__internal_9_$__cuda_sm70_shflsync_idx_p) ;  /* 0x0000130000007944 */ /* 0x004fea0003c00000 */
        /* <DEDUP_REMOVED lines=8> */
.L_x_546:
[----:B------:R-:W-:Y:S01]  /*17140*/  MOV R2, RZ ;  /* 0x000000ff00027202 */ /* 0x000fe20000000f00 */
[----:B------:R-:W-:Y:S01]  /*17150*/  IMAD.MOV.U32 R183, RZ, RZ, R128 ;  /* 0x000000ffffb77224 */ /* 0x000fe200078e0080 */
[----:B------:R-:W-:Y:S01]  /*17160*/  MOV R3, 0x17190 ;  /* 0x0001719000037802 */ /* 0x000fe20000000f00 */
[----:B------:R-:W-:Y:S02]  /*17170*/  IMAD.MOV.U32 R184, RZ, RZ, 0x1c1f ;  /* 0x00001c1fffb87424 */ /* 0x000fe400078e00ff */
[----:B------:R-:W-:Y:S05]  /*17180*/  CALL.REL.NOINC `($__internal_9_$__cuda_sm70_shflsync_idx_p) ;  /* 0x0000123000007944 */ /* 0x000fea0003c00000 */
[----:B------:R-:W-:Y:S01]  /*17190*/  MOV R3, R184 ;  /* 0x000000b800037202 */ /* 0x000fe20000000f00 */
[----:B------:R-:W-:-:S05]  /*171a0*/  BRA `(.L_x_655) ;  /* 0xffff71a000007947 */ /* 0x000fca000383ffff */
.L_x_551:
[----:B------:R-:W-:Y:S01]  /*171b0*/  MOV R2, 0x1 ;  /* 0x0000000100027802 */ /* 0x000fe20000000f00 */
[----:B------:R-:W-:Y:S01]  /*171c0*/  IMAD.MOV.U32 R183, RZ, RZ, R128 ;  /* 0x000000ffffb77224 */ /* 0x000fe200078e0080 */
[----:B------:R-:W-:Y:S01]  /*171d0*/  MOV R3, 0x17200 ;  /* 0x0001720000037802 */ /* 0x000fe20000000f00 */
[----:B------:R-:W-:Y:S02]  /*171e0*/  IMAD.MOV.U32 R184, RZ, RZ, 0x1c1f ;  /* 0x00001c1fffb87424 */ /* 0x000fe400078e00ff */
[----:B-1----:R-:W-:Y:S05]  /*171f0*/  CALL.REL.NOINC `($__internal_9_$__cuda_sm70_shflsync_idx_p) ;  /* 0x000011c000007944 */ /* 0x002fea0003c00000 */
[----:B------:R-:W-:Y:S01]  /*17200*/  MOV R3, R184 ;  /* 0x000000b800037202 */ /* 0x000fe20000000f00 */
[----:B------:R-:W-:-:S05]  /*17210*/  BRA `(.L_x_656) ;  /* 0xffff764000007947 */ /* 0x000fca000383ffff */
.L_x_556:
[----:B------:R-:W-:Y:S02]  /*17220*/  MOV R0, 0x2 ;  /* 0x0000000200007802 */ /* 0x000fe40000000f00 */
[----:B------:R-:W-:Y:S02]  /*17230*/  MOV R2, 0x17250 ;  /* 0x0001725000027802 */ /* 0x000fe40000000f00 */
[----:B------:R-:W-:Y:S05]  /*17240*/  CALL.REL.NOINC `($__internal_8_$__cuda_sm70_shflsync_bfly_p) ;  /* 0x0000111000007944 */ /* 0x000fea0003c00000 */
[----:B------:R-:W-:-:S05]  /*17250*/  BRA `(.L_x_657) ;  /* 0xffff7d0000007947 */ /* 0x000fca000383ffff */
.L_x_557:
        /* <DEDUP_REMOVED lines=10> */
[----:B------:R-:W-:Y:S03]  /*17300*/  MOV R2, 0x17330 ;  /* 0x0001733000027802 */ /* 0x000fe60000000f00 */
[----:B------:R-:W-:Y:S02]  /*17310*/  IMAD.MOV.U32 R128, RZ, RZ, R4 ;  /* 0x000000ffff807224 */ /* 0x000fe400078e0004 */
[----:B------:R-:W-:Y:S05]  /*17320*/  CALL.REL.NOINC `($__internal_8_$__cuda_sm70_shflsync_bfly_p) ;  /* 0x0000103000007944 */ /* 0x000fea0003c00000 */
[----:B------:R-:W-:-:S05]  /*17330*/  BRA `(.L_x_658) ;  /* 0xffff7c9000007947 */ /* 0x000fca000383ffff */
.L_x_559:
[----:B------:R-:W-:Y:S01]  /*17340*/  IMAD.MOV.U32 R128, RZ, RZ, R187 ;  /* 0x000000ffff807224 */ /* 0x000fe200078e00bb */
[----:B------:R-:W-:-:S02]  /*17350*/  MOV R0, 0x2 ;  /* 0x0000000200007802 */ /* 0x000fc40000000f00 */
[----:B------:R-:W-:Y:S02]  /*17360*/  MOV R2, 0x17380 ;  /* 0x0001738000027802 */ /* 0x000fe40000000f00 */
[----:B------:R-:W-:Y:S05]  /*17370*/  CALL.REL.NOINC `($__internal_8_$__cuda_sm70_shflsync_bfly_p) ;  /* 0x00000fe000007944 */ /* 0x000fea0003c00000 */
[----:B------:R-:W-:Y:S05]  /*17380*/  BRA `(.L_x_659) ;  /* 0xffff93e000007947 */ /* 0x000fea000383ffff */
.L_x_560:
[----:B------:R-:W-:Y:S01]  /*17390*/  IMAD.MOV.U32 R128, RZ, RZ, R4 ;  /* 0x000000ffff807224 */ /* 0x000fe200078e0004 */
[----:B------:R-:W-:Y:S02]  /*173a0*/  MOV R0, 0x1 ;  /* 0x0000000100007802 */ /* 0x000fe40000000f00 */
[----:B------:R-:W-:Y:S02]  /*173b0*/  MOV R2, 0x173d0 ;  /* 0x000173d000027802 */ /* 0x000fe40000000f00 */
[----:B-1----:R-:W-:Y:S05]  /*173c0*/  CALL.REL.NOINC `($__internal_8_$__cuda_sm70_shflsync_bfly_p) ;  /* 0x00000f9000007944 */ /* 0x002fea0003c00000 */
[----:B------:R-:W-:Y:S01]  /*173d0*/  FADD.FTZ R4, R4, R0 ;  /* 0x0000000004047221 */ /* 0x000fe20000010000 */
[----:B------:R-:W-:Y:S02]  /*173e0*/  MOV R128, R190 ;  /* 0x000000be00807202 */ /* 0x000fe40000000f00 */
[----:B------:R-:W-:Y:S02]  /*173f0*/  MOV R0, 0x2 ;  /* 0x0000000200007802 */ /* 0x000fe40000000f00 */
[----:B------:R-:W-:Y:S02]  /*17400*/  MOV R2, 0x17420 ;  /* 0x0001742000027802 */ /* 0x000fe40000000f00 */
[----:B------:R-:W-:Y:S05]  /*17410*/  CALL.REL.NOINC `($__internal_8_$__cuda_sm70_shflsync_bfly_p) ;  /* 0x00000f4000007944 */ /* 0x000fea0003c00000 */
[----:B------:R-:W-:Y:S01]  /*17420*/  FADD.FTZ R5, R190, R0 ;  /* 0x00000000be057221 */ /* 0x000fe20000010000 */
[----:B------:R-:W-:Y:S02]  /*17430*/  MOV R0, 0x1 ;  /* 0x0000000100007802 */ /* 0x000fe40000000f00 */
[----:B------:R-:W-:-:S02]  /*17440*/  MOV R2, 0x17470 ;  /* 0x0001747000027802 */ /* 0x000fc40000000f00 */
[----:B------:R-:W-:Y:S02]  /*17450*/  MOV R128, R5 ;  /* 0x0000000500807202 */ /* 0x000fe40000000f00 */
[----:B------:R-:W-:Y:S05]  /*17460*/  CALL.REL.NOINC `($__internal_8_$__cuda_sm70_shflsync_bfly_p) ;  /* 0x00000ef000007944 */ /* 0x000fea0003c00000 */
[----:B------:R-:W-:Y:S01]  /*17470*/  MOV R3, R0 ;  /* 0x0000000000037202 */ /* 0x000fe20000000f00 */
[----:B------:R-:W-:Y:S05]  /*17480*/  BRA `(.L_x_660) ;  /* 0xffff935000007947 */ /* 0x000fea000383ffff */
.L_x_567:
[----:B--234-:R-:W-:Y:S01]  /*17490*/  IMAD.MOV.U32 R183, RZ, RZ, R9 ;  /* 0x000000ffffb77224 */ /* 0x01cfe200078e0009 */
[----:B------:R-:W-:Y:S01]  /*174a0*/  MOV R2, RZ ;  /* 0x000000ff00027202 */ /* 0x000fe20000000f00 */
[----:B------:R-:W-:Y:S01]  /*174b0*/  IMAD.MOV.U32 R184, RZ, RZ, 0x181f ;  /* 0x0000181fffb87424 */ /* 0x000fe200078e00ff */
[----:B------:R-:W-:Y:S02]  /*174c0*/  MOV R3, 0x174e0 ;  /* 0x000174e000037802 */ /* 0x000fe40000000f00 */
[----:B-1----:R-:W-:Y:S05]  /*174d0*/  CALL.REL.NOINC `($__internal_9_$__cuda_sm70_shflsync_idx_p) ;  /* 0x00000ee000007944 */ /* 0x002fea0003c00000 */
[----:B------:R-:W-:Y:S01]  /*174e0*/  MOV R8, R184 ;  /* 0x000000b800087202 */ /* 0x000fe20000000f00 */
[----:B------:R-:W-:Y:S05]  /*174f0*/  BRA `(.L_x_661) ;  /* 0xffffaa5000007947 */ /* 0x000fea000383ffff */
.L_x_568:
[----:B------:R-:W-:Y:S01]  /*17500*/  IMAD.MOV.U32 R183, RZ, RZ, R11 ;  /* 0x000000ffffb77224 */ /* 0x000fe200078e000b */
[----:B------:R-:W-:Y:S01]  /*17510*/  MOV R2, RZ ;  /* 0x000000ff00027202 */ /* 0x000fe20000000f00 */
[----:B------:R-:W-:Y:S01]  /*17520*/  IMAD.MOV.U32 R184, RZ, RZ, 0x181f ;  /* 0x0000181fffb87424 */ /* 0x000fe200078e00ff */
[----:B------:R-:W-:Y:S02]  /*17530*/  MOV R3, 0x17550 ;  /* 0x0001755000037802 */ /* 0x000fe40000000f00 */
[----:B-123--:R-:W-:Y:S05]  /*17540*/  CALL.REL.NOINC `($__internal_9_$__cuda_sm70_shflsync_idx_p) ;  /* 0x00000e7000007944 */ /* 0x00efea0003c00000 */
[----:B------:R-:W-:Y:S01]  /*17550*/  MOV R0, R184 ;  /* 0x000000b800007202 */ /* 0x000fe20000000f00 */
[----:B------:R-:W-:Y:S05]  /*17560*/  BRA `(.L_x_662) ;  /* 0xffffaa0000007947 */ /* 0x000fea000383ffff */
.L_x_571:
[----:B------:R-:W-:Y:S01]  /*17570*/  IMAD.MOV.U32 R183, RZ, RZ, R9 ;  /* 0x000000ffffb77224 */ /* 0x000fe200078e0009 */
[----:B--2---:R-:W-:Y:S01]  /*17580*/  MOV R2, 0x1 ;  /* 0x0000000100027802 */ /* 0x004fe20000000f00 */
[----:B------:R-:W-:Y:S01]  /*17590*/  IMAD.MOV.U32 R184, RZ, RZ, 0x181f ;  /* 0x0000181fffb87424 */ /* 0x000fe200078e00ff */
[----:B------:R-:W-:-:S02]  /*175a0*/  MOV R3, 0x175c0 ;  /* 0x000175c000037802 */ /* 0x000fc40000000f00 */
[----:B-1-34-:R-:W-:Y:S05]  /*175b0*/  CALL.REL.NOINC `($__internal_9_$__cuda_sm70_shflsync_idx_p) ;  /* 0x00000e0000007944 */ /* 0x01afea0003c00000 */
        /* <DEDUP_REMOVED lines=8> */
.L_x_574:
[----:B------:R-:W-:Y:S01]  /*17640*/  IMAD.MOV.U32 R183, RZ, RZ, R9 ;  /* 0x000000ffffb77224 */ /* 0x000fe200078e0009 */
[----:B--2---:R-:W-:Y:S01]  /*17650*/  MOV R2, 0x2 ;  /* 0x0000000200027802 */ /* 0x004fe20000000f00 */
[----:B------:R-:W-:Y:S01]  /*17660*/  IMAD.MOV.U32 R184, RZ, RZ, 0x181f ;  /* 0x0000181fffb87424 */ /* 0x000fe200078e00ff */
[----:B------:R-:W-:Y:S02]  /*17670*/  MOV R3, 0x17690 ;  /* 0x0001769000037802 */ /* 0x000fe40000000f00 */
[----:B-1-34-:R-:W-:Y:S05]  /*17680*/  CALL.REL.NOINC `($__internal_9_$__cuda_sm70_shflsync_idx_p) ;  /* 0x00000d3000007944 */ /* 0x01afea0003c00000 */
[----:B------:R-:W-:Y:S01]  /*17690*/  MOV R8, R184 ;  /* 0x000000b800087202 */ /* 0x000fe20000000f00 */
[----:B------:R-:W-:Y:S05]  /*176a0*/  BRA `(.L_x_664) ;  /* 0xffffab9000007947 */ /* 0x000fea000383ffff */
.L_x_575:
[----:B------:R-:W-:Y:S01]  /*176b0*/  IMAD.MOV.U32 R183, RZ, RZ, R11 ;  /* 0x000000ffffb77224 */ /* 0x000fe200078e000b */
[----:B--2---:R-:W-:Y:S01]  /*176c0*/  MOV R2, 0x2 ;  /* 0x0000000200027802 */ /* 0x004fe20000000f00 */
[----:B------:R-:W-:Y:S01]  /*176d0*/  IMAD.MOV.U32 R184, RZ, RZ, 0x181f ;  /* 0x0000181fffb87424 */ /* 0x000fe200078e00ff */
[----:B------:R-:W-:Y:S02]  /*176e0*/  MOV R3, 0x17700 ;  /* 0x0001770000037802 */ /* 0x000fe40000000f00 */
[----:B-1-34-:R-:W-:Y:S05]  /*176f0*/  CALL.REL.NOINC `($__internal_9_$__cuda_sm70_shflsync_idx_p) ;  /* 0x00000cc000007944 */ /* 0x01afea0003c00000 */
[----:B------:R-:W-:Y:S01]  /*17700*/  MOV R0, R184 ;  /* 0x000000b800007202 */ /* 0x000fe20000000f00 */
[----:B------:R-:W-:Y:S05]  /*17710*/  BRA `(.L_x_665) ;  /* 0xffffab4000007947 */ /* 0x000fea000383ffff */
.L_x_578:
[----:B------:R-:W-:Y:S01]  /*17720*/  IMAD.MOV.U32 R183, RZ, RZ, R9 ;  /* 0x000000ffffb77224 */ /* 0x000fe200078e0009 */
[----:B---3--:R-:W-:Y:S01]  /*17730*/  MOV R2, 0x3 ;  /* 0x0000000300027802 */ /* 0x008fe20000000f00 */
        /* <DEDUP_REMOVED lines=11> */
.L_x_580:
[----:B------:R-:W-:Y:S01]  /*177f0*/  IMAD.MOV.U32 R183, RZ, RZ, R5 ;  /* 0x000000ffffb77224 */ /* 0x000fe200078e0005 */
[----:B------:R-:W-:Y:S01]  /*17800*/  MOV R2, RZ ;  /* 0x000000ff00027202 */ /* 0x000fe20000000f00 */
[----:B------:R-:W-:Y:S01]  /*17810*/  IMAD.MOV.U32 R184, RZ, RZ, 0x1c1f ;  /* 0x00001c1fffb87424 */ /* 0x000fe200078e00ff */
[----:B------:R-:W-:Y:S02]  /*17820*/  MOV R3, 0x17840 ;  /* 0x0001784000037802 */ /* 0x000fe40000000f00 */
[----:B------:R-:W-:Y:S05]  /*17830*/  CALL.REL.NOINC `($__internal_9_$__cuda_sm70_shflsync_idx_p) ;  /* 0x00000b8000007944 */ /* 0x000fea0003c00000 */
[----:B------:R-:W-:Y:S01]  /*17840*/  MOV R4, R184 ;  /* 0x000000b800047202 */ /* 0x000fe20000000f00 */
[----:B------:R-:W-:Y:S05]  /*17850*/  BRA `(.L_x_667) ;  /* 0xffffaeb000007947 */ /* 0x000fea000383ffff */
.L_x_581:
[----:B------:R-:W-:Y:S01]  /*17860*/  IMAD.MOV.U32 R183, RZ, RZ, R12 ;  /* 0x000000ffffb77224 */ /* 0x000fe200078e000c */
[----:B------:R-:W-:Y:S01]  /*17870*/  MOV R2, RZ ;  /* 0x000000ff00027202 */ /* 0x000fe20000000f00 */
[----:B------:R-:W-:Y:S01]  /*17880*/  IMAD.MOV.U32 R184, RZ, RZ, 0x1c1f ;  /* 0x00001c1fffb87424 */ /* 0x000fe200078e00ff */
[----:B------:R-:W-:Y:S02]  /*17890*/  MOV R3, 0x178b0 ;  /* 0x000178b000037802 */ /* 0x000fe40000000f00 */
[----:B-12---:R-:W-:Y:S05]  /*178a0*/  CALL.REL.NOINC `($__internal_9_$__cuda_sm70_shflsync_idx_p) ;  /* 0x00000b1000007944 */ /* 0x006fea0003c00000 */
[----:B------:R-:W-:Y:S01]  /*178b0*/  MOV R0, R184 ;  /* 0x000000b800007202 */ /* 0x000fe20000000f00 */
[----:B------:R-:W-:Y:S05]  /*178c0*/  BRA `(.L_x_668) ;  /* 0xffffae6000007947 */ /* 0x000fea000383ffff */
.L_x_584:
[----:B------:R-:W-:Y:S01]  /*178d0*/  IMAD.MOV.U32 R183, RZ, RZ, R5 ;  /* 0x000000ffffb77224 */ /* 0x000fe200078e0005 */
[----:B----4-:R-:W-:Y:S01]  /*178e0*/  MOV R2, 0x1 ;  /* 0x0000000100027802 */ /* 0x010fe20000000f00 */
[----:B------:R-:W-:Y:S01]  /*178f0*/  IMAD.MOV.U32 R184, RZ, RZ, 0x1c1f ;  /* 0x00001c1fffb87424 */ /* 0x000fe200078e00ff */
[----:B------:R-:W-:-:S02]  /*17900*/  MOV R3, 0x17920 ;  /* 0x0001792000037802 */ /* 0x000fc40000000f00 */
[----:B-123--:R-:W-:Y:S05]  /*17910*/  CALL.REL.NOINC `($__internal_9_$__cuda_sm70_shflsync_idx_p) ;  /* 0x00000aa000007944 */ /* 0x00efea0003c00000 */
        /* <DEDUP_REMOVED lines=8> */
.L_x_588:
[----:B------:R-:W-:Y:S01]  /*179a0*/  IMAD.MOV.U32 R183, RZ, RZ, R9 ;  /* 0x000000ffffb77224 */ /* 0x000fe200078e0009 */
[----:B------:R-:W-:Y:S01]  /*179b0*/  MOV R2, RZ ;  /* 0x000000ff00027202 */ /* 0x000fe20000000f00 */
[----:B------:R-:W-:Y:S01]  /*179c0*/  IMAD.MOV.U32 R184, RZ, RZ, 0x181f ;  /* 0x0000181fffb87424 */ /* 0x000fe200078e00ff */
[----:B------:R-:W-:Y:S02]  /*179d0*/  MOV R3, 0x179f0 ;  /* 0x000179f000037802 */ /* 0x000fe40000000f00 */
[----:B------:R-:W-:Y:S05]  /*179e0*/  CALL.REL.NOINC `($__internal_9_$__cuda_sm70_shflsync_idx_p) ;  /* 0x000009d000007944 */ /* 0x000fea0003c00000 */
[----:B------:R-:W-:Y:S01]  /*179f0*/  MOV R8, R184 ;  /* 0x000000b800087202 */ /* 0x000fe20000000f00 */
[----:B------:R-:W-:Y:S05]  /*17a00*/  BRA `(.L_x_670) ;  /* 0xffffc49000007947 */ /* 0x000fea000383ffff */
.L_x_589:
[----:B------:R-:W-:Y:S01]  /*17a10*/  IMAD.MOV.U32 R183, RZ, RZ, R12 ;  /* 0x000000ffffb77224 */ /* 0x000fe200078e000c */
[----:B------:R-:W-:Y:S01]  /*17a20*/  MOV R2, RZ ;  /* 0x000000ff00027202 */ /* 0x000fe20000000f00 */
[----:B------:R-:W-:Y:S01]  /*17a30*/  IMAD.MOV.U32 R184, RZ, RZ, 0x181f ;  /* 0x0000181fffb87424 */ /* 0x000fe200078e00ff */
[----:B------:R-:W-:Y:S02]  /*17a40*/  MOV R3, 0x17a60 ;  /* 0x00017a6000037802 */ /* 0x000fe40000000f00 */
[----:B-12---:R-:W-:Y:S05]  /*17a50*/  CALL.REL.NOINC `($__internal_9_$__cuda_sm70_shflsync_idx_p) ;  /* 0x0000096000007944 */ /* 0x006fea0003c00000 */
[----:B------:R-:W-:Y:S01]  /*17a60*/  MOV R0, R184 ;  /* 0x000000b800007202 */ /* 0x000fe20000000f00 */
[----:B------:R-:W-:Y:S05]  /*17a70*/  BRA `(.L_x_671) ;  /* 0xffffc44000007947 */ /* 0x000fea000383ffff */
.L_x_592:
        /* <DEDUP_REMOVED lines=13> */
.L_x_595:
[----:B------:R-:W-:Y:S01]  /*17b50*/  IMAD.MOV.U32 R183, RZ, RZ, R9 ;  /* 0x000000ffffb77224 */ /* 0x000fe200078e0009 */
[----:B-1----:R-:W-:Y:S01]  /*17b60*/  MOV R2, 0x2 ;  /* 0x0000000200027802 */ /* 0x002fe20000000f00 */
[----:B------:R-:W-:Y:S01]  /*17b70*/  IMAD.MOV.U32 R184, RZ, RZ, 0x181f ;  /* 0x0000181fffb87424 */ /* 0x000fe200078e00ff */
[----:B------:R-:W-:Y:S02]  /*17b80*/  MOV R3, 0x17ba0 ;  /* 0x00017ba000037802 */ /* 0x000fe40000000f00 */
[----:B--234-:R-:W-:Y:S05]  /*17b90*/  CALL.REL.NOINC `($__internal_9_$__cuda_sm70_shflsync_idx_p) ;  /* 0x0000082000007944 */ /* 0x01cfea0003c00000 */
[----:B------:R-:W-:Y:S01]  /*17ba0*/  MOV R8, R184 ;  /* 0x000000b800087202 */ /* 0x000fe20000000f00 */
[----:B------:R-:W-:Y:S05]  /*17bb0*/  BRA `(.L_x_673) ;  /* 0xffffc5e000007947 */ /* 0x000fea000383ffff */
.L_x_596:
[----:B------:R-:W-:Y:S01]  /*17bc0*/  IMAD.MOV.U32 R183, RZ, RZ, R12 ;  /* 0x000000ffffb77224 */ /* 0x000fe200078e000c */
[----:B------:R-:W-:Y:S01]  /*17bd0*/  MOV R2, 0x2 ;  /* 0x0000000200027802 */ /* 0x000fe20000000f00 */
[----:B------:R-:W-:Y:S01]  /*17be0*/  IMAD.MOV.U32 R184, RZ, RZ, 0x181f ;  /* 0x0000181fffb87424 */ /* 0x000fe200078e00ff */
[----:B------:R-:W-:Y:S02]  /*17bf0*/  MOV R3, 0x17c10 ;  /* 0x00017c1000037802 */ /* 0x000fe40000000f00 */
[----:B-1234-:R-:W-:Y:S05]  /*17c00*/  CALL.REL.NOINC `($__internal_9_$__cuda_sm70_shflsync_idx_p) ;  /* 0x000007b000007944 */ /* 0x01efea0003c00000 */
[----:B------:R-:W-:Y:S01]  /*17c10*/  MOV R0, R184 ;  /* 0x000000b800007202 */ /* 0x000fe20000000f00 */
[----:B------:R-:W-:Y:S05]  /*17c20*/  BRA `(.L_x_674) ;  /* 0xffffc59000007947 */ /* 0x000fea000383ffff */
.L_x_599:
[----:B------:R-:W-:Y:S01]  /*17c30*/  IMAD.MOV.U32 R183, RZ, RZ, R9 ;  /* 0x000000ffffb77224 */ /* 0x000fe200078e0009 */
[----:B-1----:R-:W-:Y:S01]  /*17c40*/  MOV R2, 0x3 ;  /* 0x0000000300027802 */ /* 0x002fe20000000f00 */
[----:B------:R-:W-:Y:S01]  /*17c50*/  IMAD.MOV.U32 R184, RZ, RZ, 0x181f ;  /* 0x0000181fffb87424 */ /* 0x000fe200078e00ff */
[----:B------:R-:W-:-:S02]  /*17c60*/  MOV R3, 0x17c80 ;  /* 0x00017c8000037802 */ /* 0x000fc40000000f00 */
[----:B--234-:R-:W-:Y:S05]  /*17c70*/  CALL.REL.NOINC `($__internal_9_$__cuda_sm70_shflsync_idx_p) ;  /* 0x0000074000007944 */ /* 0x01cfea0003c00000 */
        /* <DEDUP_REMOVED lines=8> */
.L_x_601:
[----:B------:R-:W-:Y:S01]  /*17d00*/  IMAD.MOV.U32 R183, RZ, RZ, R82 ;  /* 0x000000ffffb77224 */ /* 0x000fe200078e0052 */
[----:B------:R-:W-:Y:S01]  /*17d10*/  MOV R2, RZ ;  /* 0x000000ff00027202 */ /* 0x000fe20000000f00 */
[----:B------:R-:W-:Y:S01]  /*17d20*/  IMAD.MOV.U32 R184, RZ, RZ, 0x1f ;  /* 0x0000001fffb87424 */ /* 0x000fe200078e00ff */
[----:B------:R-:W-:Y:S02]  /*17d30*/  MOV R3, 0x17d50 ;  /* 0x00017d5000037802 */ /* 0x000fe40000000f00 */
[----:B------:R-:W-:Y:S05]  /*17d40*/  CALL.REL.NOINC `($__internal_9_$__cuda_sm70_shflsync_idx_p) ;  /* 0x0000067000007944 */ /* 0x000fea0003c00000 */
[----:B------:R-:W-:Y:S01]  /*17d50*/  MOV R9, R184 ;  /* 0x000000b800097202 */ /* 0x000fe20000000f00 */
[----:B------:R-:W-:Y:S05]  /*17d60*/  BRA `(.L_x_676) ;  /* 0xffffc7b000007947 */ /* 0x000fea000383ffff */
.L_x_602:
[----:B------:R-:W-:Y:S01]  /*17d70*/  IMAD.MOV.U32 R183, RZ, RZ, R82 ;  /* 0x000000ffffb77224 */ /* 0x000fe200078e0052 */
[----:B------:R-:W-:Y:S01]  /*17d80*/  MOV R2, 0x1 ;  /* 0x0000000100027802 */ /* 0x000fe20000000f00 */
[----:B------:R-:W-:Y:S01]  /*17d90*/  IMAD.MOV.U32 R184, RZ, RZ, 0x1f ;  /* 0x0000001fffb87424 */ /* 0x000fe200078e00ff */
[----:B------:R-:W-:Y:S02]  /*17da0*/  MOV R3, 0x17dc0 ;  /* 0x00017dc000037802 */ /* 0x000fe40000000f00 */
[----:B-12---:R-:W-:Y:S05]  /*17db0*/  CALL.REL.NOINC `($__internal_9_$__cuda_sm70_shflsync_idx_p) ;  /* 0x0000060000007944 */ /* 0x006fea0003c00000 */
[----:B------:R-:W-:Y:S01]  /*17dc0*/  MOV R8, R184 ;  /* 0x000000b800087202 */ /* 0x000fe20000000f00 */
[----:B------:R-:W-:Y:S05]  /*17dd0*/  BRA `(.L_x_677) ;  /* 0xffffc76000007947 */ /* 0x000fea000383ffff */
.L_x_603:
[----:B------:R-:W-:Y:S02]  /*17de0*/  MOV R2, 0x1 ;  /* 0x0000000100027802 */ /* 0x000fe40000000f00 */
[----:B------:R-:W-:-:S02]  /*17df0*/  MOV R3, 0x17e10 ;  /* 0x00017e1000037802 */ /* 0x000fc40000000f00 */
[----:B-1234-:R-:W-:Y:S05]  /*17e00*/  CALL.REL.NOINC `($__internal_10_$__cuda_sm70_shflsync_up_p) ;  /* 0x0000061000007944 */ /* 0x01efea0003c00000 */
[----:B------:R-:W-:Y:S05]  /*17e10*/  BRA `(.L_x_678) ;  /* 0xffffc84000007947 */ /* 0x000fea000383ffff */
.L_x_604:
[----:B------:R-:W-:Y:S02]  /*17e20*/  MOV R2, 0x2 ;  /* 0x0000000200027802 */ /* 0x000fe40000000f00 */
[----:B------:R-:W-:-:S02]  /*17e30*/  MOV R3, 0x17e50 ;  /* 0x00017e5000037802 */ /* 0x000fc40000000f00 */
[----:B--2-4-:R-:W-:Y:S05]  /*17e40*/  CALL.REL.NOINC `($__internal_10_$__cuda_sm70_shflsync_up_p) ;  /* 0x000005d000007944 */ /* 0x014fea0003c00000 */
        /* <DEDUP_REMOVED lines=24> */
.L_x_608:
[----:B------:R-:W-:Y:S02]  /*17fd0*/  MOV R2, 0x1 ;  /* 0x0000000100027802 */ /* 0x000fe40000000f00 */
[----:B------:R-:W-:Y:S02]  /*17fe0*/  MOV R3, 0x18000 ;  /* 0x0001800000037802 */ /* 0x000fe40000000f00 */
[----:B------:R-:W-:Y:S05]  /*17ff0*/  CALL.REL.NOINC `($__internal_10_$__cuda_sm70_shflsync_up_p) ;  /* 0x0000042000007944 */ /* 0x000fea0003c00000 */
[----:B------:R-:W-:Y:S01]  /*18000*/  MOV R2, R4 ;  /* 0x0000000400027202 */ /* 0x000fe20000000f00 */
[----:B------:R-:W-:Y:S05]  /*18010*/  BRA `(.L_x_680) ;  /* 0xffffc89000007947 */ /* 0x000fea000383ffff */
.L_x_609:
[----:B------:R-:W-:Y:S02]  /*18020*/  MOV R2, 0x2 ;  /* 0x0000000200027802 */ /* 0x000fe40000000f00 */
[----:B------:R-:W-:Y:S02]  /*18030*/  MOV R3, 0x18050 ;  /* 0x0001805000037802 */ /* 0x000fe40000000f00 */
        /* <DEDUP_REMOVED lines=25> */
.L_x_611:
[----:B------:R-:W-:Y:S02]  /*181d0*/  SEL R0, RZ, 0x1, P0 ;  /* 0x00000001ff007807 */ /* 0x000fe40000000000 */
[----:B------:R-:W-:Y:S02]  /*181e0*/  MOV R2, 0x18200 ;  /* 0x0001820000027802 */ /* 0x000fe40000000f00 */
[----:B-1----:R-:W-:Y:S05]  /*181f0*/  CALL.REL.NOINC `($__internal_11_$__cuda_sm70_votesync_ballot) ;  /* 0x0000029000007944 */ /* 0x002fea0003c00000 */
[----:B------:R-:W-:Y:S01]  /*18200*/  MOV R5, R0 ;  /* 0x0000000000057202 */ /* 0x000fe20000000f00 */
[----:B------:R-:W-:Y:S05]  /*18210*/  BRA `(.L_x_682) ;  /* 0xffffc82000007947 */ /* 0x000fea000383ffff */
.L_x_612:
[----:B------:R-:W-:Y:S01]  /*18220*/  IMAD.MOV.U32 R183, RZ, RZ, R6 ;  /* 0x000000ffffb77224 */ /* 0x000fe200078e0006 */
[----:B------:R-:W-:Y:S01]  /*18230*/  MOV R2, R0 ;  /* 0x0000000000027202 */ /* 0x000fe20000000f00 */
[----:B------:R-:W-:Y:S01]  /*18240*/  IMAD.MOV.U32 R184, RZ, RZ, 0x1f ;  /* 0x0000001fffb87424 */ /* 0x000fe200078e00ff */
[----:B------:R-:W-:Y:S02]  /*18250*/  MOV R3, 0x18270 ;  /* 0x0001827000037802 */ /* 0x000fe40000000f00 */
[----:B-1----:R-:W-:Y:S05]  /*18260*/  CALL.REL.NOINC `($__internal_9_$__cuda_sm70_shflsync_idx_p) ;  /* 0x0000015000007944 */ /* 0x002fea0003c00000 */
[----:B------:R-:W-:Y:S01]  /*18270*/  IMAD.MOV.U32 R10, RZ, RZ, R184 ;  /* 0x000000ffff0a7224 */ /* 0x000fe200078e00b8 */
[----:B------:R-:W-:Y:S01]  /*18280*/  MOV R2, R0 ;  /* 0x0000000000027202 */ /* 0x000fe20000000f00 */
[----:B------:R-:W-:Y:S01]  /*18290*/  IMAD.MOV.U32 R183, RZ, RZ, R7 ;  /* 0x000000ffffb77224 */ /* 0x000fe200078e0007 */
[----:B------:R-:W-:-:S02]  /*182a0*/  MOV R184, 0x1f ;  /* 0x0000001f00b87802 */ /* 0x000fc40000000f00 */
[----:B------:R-:W-:Y:S02]  /*182b0*/  MOV R3, 0x182d0 ;  /* 0x000182d000037802 */ /* 0x000fe40000000f00 */
[----:B------:R-:W-:Y:S05]  /*182c0*/  CALL.REL.NOINC `($__internal_9_$__cuda_sm70_shflsync_idx_p) ;  /* 0x000000f000007944 */ /* 0x000fea0003c00000 */
[----:B------:R-:W-:Y:S01]  /*182d0*/  MOV R7, R184 ;  /* 0x000000b800077202 */ /* 0x000fe20000000f00 */
[----:B------:R-:W-:Y:S05]  /*182e0*/  BRA `(.L_x_683) ;  /* 0xffffc7a000007947 */ /* 0x000fea000383ffff */
.L_x_615:
[----:B------:R-:W-:Y:S01]  /*182f0*/  IMAD.MOV.U32 R183, RZ, RZ, R4 ;  /* 0x000000ffffb77224 */ /* 0x000fe200078e0004 */
[----:B------:R-:W-:Y:S01]  /*18300*/  MOV R2, R0 ;  /* 0x0000000000027202 */ /* 0x000fe20000000f00 */
[----:B------:R-:W-:Y:S01]  /*18310*/  IMAD.MOV.U32 R184, RZ, RZ, 0x1f ;  /* 0x0000001fffb87424 */ /* 0x000fe200078e00ff */
[----:B------:R-:W-:Y:S02]  /*18320*/  MOV R3, 0x18340 ;  /* 0x0001834000037802 */ /* 0x000fe40000000f00 */
[----:B-1-34-:R-:W-:Y:S05]  /*18330*/  CALL.REL.NOINC `($__internal_9_$__cuda_sm70_shflsync_idx_p) ;  /* 0x0000008000007944 */ /* 0x01afea0003c00000 */
[----:B------:R-:W-:Y:S01]  /*18340*/  MOV R11, R184 ;  /* 0x000000b8000b7202 */ /* 0x000fe20000000f00 */
[----:B------:R-:W-:Y:S05]  /*18350*/  BRA `(.L_x_614) ;  /* 0xffffc79000007947 */ /* 0x000fea000383ffff */
        .weak           $__internal_8_$__cuda_sm70_shflsync_bfly_p
        .type           $__internal_8_$__cuda_sm70_shflsync_bfly_p,@function
        .size           $__internal_8_$__cuda_sm70_shflsync_bfly_p,($__internal_9_$__cuda_sm70_shflsync_idx_p - $__internal_8_$__cuda_sm70_shflsync_bfly_p)
$__internal_8_$__cuda_sm70_shflsync_bfly_p:
[----:B------:R-:W-:Y:S02]  /*18360*/  MOV R137, 0xffffffff ;  /* 0xffffffff00897802 */ /* 0x000fe40000000f00 */
[----:B------:R-:W-:Y:S02]  /*18370*/  MOV R3, 0x1f ;  /* 0x0000001f00037802 */ /* 0x000fe40000000f00 */
[----:B------:R-:W-:Y:S04]  /*18380*/  WARPSYNC R137 ;  /* 0x0000008900007348 */ /* 0x000fe80003800000 */
[----:B------:R1:W2:Y:S02]  /*18390*/  SHFL.BFLY PT, R0, R128, R0, R3 ;  /* 0x0c00000080007389 */ /* 0x0002a400000e0003 */
[----:B-1----:R-:W-:-:S04]  /*183a0*/  MOV R3, 0x0 ;  /* 0x0000000000037802 */ /* 0x002fc80000000f00 */
[----:B--2---:R-:W-:Y:S05]  /*183b0*/  RET.REL.NODEC R2 `(_ZN7cutlass13device_kernelIN5flash19enable_sm80_to_sm89INS1_16FlashAttnFwdSm80INS1_25CollectiveMainloopFwdSm80ILi8ELi1ELb0EN4cute5tupleIJNS5_1CILi128EEENS7_ILi64EEENS7_ILi192EEEEEELi192ENS_6half_tEfNS_4arch4Sm80ELb0ELb1ELb0ELb1ELb1ELb0ELb1ELb1EEENS1_21CollectiveEpilogueFwdINS6_IJS8_SA_S9_EEENS6_IJNS7_ILi1EEESI_SI_EEESC_SE_Li256ELb1ELb1ELb1ELb0EEENS1_36VarlenDynamicPersistentTileSchedulerILi128ELi64ELi256ELi256ELb1ELb1ELb0ELb1ELb0ELb1EEEEEEEEEvNT_6ParamsE) ;  /* 0xfffe7c4002007950 */ /* 0x004fea0003c3ffff */
        .weak           $__internal_9_$__cuda_sm70_shflsync_idx_p
        .type           $__internal_9_$__cuda_sm70_shflsync_idx_p,@function
        .size           $__internal_9_$__cuda_sm70_shflsync_idx_p,($__internal_10_$__cuda_sm70_shflsync_up_p - $__internal_9_$__cuda_sm70_shflsync_idx_p)
$__internal_9_$__cuda_sm70_shflsync_idx_p:
[----:B------:R-:W-:-:S04]  /*183c0*/  MOV R185, 0xffffffff ;  /* 0xffffffff00b97802 */ /* 0x000fc80000000f00 */
[----:B------:R-:W-:Y:S04]  /*183d0*/  WARPSYNC R185 ;  /* 0x000000b900007348 */ /* 0x000fe80003800000 */
[----:B------:R1:W2:Y:S02]  /*183e0*/  SHFL.IDX PT, R184, R183, R2, R184 ;  /* 0x00000002b7b87389 */ /* 0x0002a400000e00b8 */
[----:B-1----:R-:W-:Y:S02]  /*183f0*/  MOV R2, R3 ;  /* 0x0000000300027202 */ /* 0x002fe40000000f00 */
[----:B------:R-:W-:-:S04]  /*18400*/  MOV R3, 0x0 ;  /* 0x0000000000037802 */ /* 0x000fc80000000f00 */
[----:B--2---:R-:W-:Y:S05]  /*18410*/  RET.REL.NODEC R2 `(_ZN7cutlass13device_kernelIN5flash19enable_sm80_to_sm89INS1_16FlashAttnFwdSm80INS1_25CollectiveMainloopFwdSm80ILi8ELi1ELb0EN4cute5tupleIJNS5_1CILi128EEENS7_ILi64EEENS7_ILi192EEEEEELi192ENS_6half_tEfNS_4arch4Sm80ELb0ELb1ELb0ELb1ELb1ELb0ELb1ELb1EEENS1_21CollectiveEpilogueFwdINS6_IJS8_SA_S9_EEENS6_IJNS7_ILi1EEESI_SI_EEESC_SE_Li256ELb1ELb1ELb1ELb0EEENS1_36VarlenDynamicPersistentTileSchedulerILi128ELi64ELi256ELi256ELb1ELb1ELb0ELb1ELb0ELb1EEEEEEEEEvNT_6ParamsE) ;  /* 0xfffe7be002007950 */ /* 0x004fea0003c3ffff */
        .weak           $__internal_10_$__cuda_sm70_shflsync_up_p
        .type           $__internal_10_$__cuda_sm70_shflsync_up_p,@function
        .size           $__internal_10_$__cuda_sm70_shflsync_up_p,($__internal_11_$__cuda_sm70_votesync_ballot - $__internal_10_$__cuda_sm70_shflsync_up_p)
$__internal_10_$__cuda_sm70_shflsync_up_p:
[----:B------:R-:W-:Y:S02]  /*18420*/  IMAD.MOV.U32 R4, RZ, RZ, RZ ;  /* 0x000000ffff047224 */ /* 0x000fe400078e00ff */
[----:B------:R-:W-:-:S04]  /*18430*/  IMAD.MOV.U32 R10, RZ, RZ, -0x1 ;  /* 0xffffffffff0a7424 */ /* 0x000fc800078e00ff */
[----:B------:R-:W-:Y:S04]  /*18440*/  WARPSYNC R10 ;  /* 0x0000000a00007348 */ /* 0x000fe80003800000 */
[----:B------:R1:W2:Y:S02]  /*18450*/  SHFL.UP PT, R4, R0, R2, R4 ;  /* 0x0400000200047389 */ /* 0x0002a400000e0004 */
[----:B-1----:R-:W-:Y:S02]  /*18460*/  MOV R2, R3 ;  /* 0x0000000300027202 */ /* 0x002fe40000000f00 */
[----:B------:R-:W-:-:S04]  /*18470*/  MOV R3, 0x0 ;  /* 0x0000000000037802 */ /* 0x000fc80000000f00 */
[----:B--2---:R-:W-:Y:S05]  /*18480*/  RET.REL.NODEC R2 `(_ZN7cutlass13device_kernelIN5flash19enable_sm80_to_sm89INS1_16FlashAttnFwdSm80INS1_25CollectiveMainloopFwdSm80ILi8ELi1ELb0EN4cute5tupleIJNS5_1CILi128EEENS7_ILi64EEENS7_ILi192EEEEEELi192ENS_6half_tEfNS_4arch4Sm80ELb0ELb1ELb0ELb1ELb1ELb0ELb1ELb1EEENS1_21CollectiveEpilogueFwdINS6_IJS8_SA_S9_EEENS6_IJNS7_ILi1EEESI_SI_EEESC_SE_Li256ELb1ELb1ELb1ELb0EEENS1_36VarlenDynamicPersistentTileSchedulerILi128ELi64ELi256ELi256ELb1ELb1ELb0ELb1ELb0ELb1EEEEEEEEEvNT_6ParamsE) ;  /* 0xfffe7b7002007950 */ /* 0x004fea0003c3ffff */
        .weak           $__internal_11_$__cuda_sm70_votesync_ballot
        .type           $__internal_11_$__cuda_sm70_votesync_ballot,@function
        .size           $__internal_11_$__cuda_sm70_votesync_ballot,(.L_x_3097 - $__internal_11_$__cuda_sm70_votesync_ballot)
$__internal_11_$__cuda_sm70_votesync_ballot:
[----:B------:R-:W-:Y:S01]  /*18490*/  ISETP.NE.U32.AND P0, PT, R0, 0x1, PT ;  /* 0x000000010000780c */ /* 0x000fe20003f05070 */
[----:B------:R-:W-:-:S04]  /*184a0*/  IMAD.MOV.U32 R3, RZ, RZ, -0x1 ;  /* 0xffffffffff037424 */ /* 0x000fc800078e00ff */
[----:B------:R-:W-:Y:S08]  /*184b0*/  WARPSYNC R3 ;  /* 0x0000000300007348 */ /* 0x000ff00003800000 */
[----:B------:R-:W-:-:S04]  /*184c0*/  VOTE.ANY R0, PT, !P0 ;  /* 0x0000000000007806 */ /* 0x000fc800040e0100 */
[----:B------:R-:W-:Y:S01]  /*184d0*/  LOP3.LUT R0, R0, R3, RZ, 0xc0, !PT ;  /* 0x0000000300007212 */ /* 0x000fe200078ec0ff */
[----:B------:R-:W-:-:S04]  /*184e0*/  IMAD.MOV.U32 R3, RZ, RZ, 0x0 ;  /* 0x00000000ff037424 */ /* 0x000fc800078e00ff */
[----:B------:R-:W-:Y:S05]  /*184f0*/  RET.REL.NODEC R2 `(_ZN7cutlass13device_kernelIN5flash19enable_sm80_to_sm89INS1_16FlashAttnFwdSm80INS1_25CollectiveMainloopFwdSm80ILi8ELi1ELb0EN4cute5tupleIJNS5_1CILi128EEENS7_ILi64EEENS7_ILi192EEEEEELi192ENS_6half_tEfNS_4arch4Sm80ELb0ELb1ELb0ELb1ELb1ELb0ELb1ELb1EEENS1_21CollectiveEpilogueFwdINS6_IJS8_SA_S9_EEENS6_IJNS7_ILi1EEESI_SI_EEESC_SE_Li256ELb1ELb1ELb1ELb0EEENS1_36VarlenDynamicPersistentTileSchedulerILi128ELi64ELi256ELi256ELb1ELb1ELb0ELb1ELb0ELb1EEEEEEEEEvNT_6ParamsE) ;  /* 0xfffe7b0002007950 */ /* 0x000fea0003c3ffff */
.L_x_684:
        /* <DEDUP_REMOVED lines=16> */
.L_x_3097:


//--------------------- .text._ZN7cutlass13device_kernelIN5flash19enable_sm80_to_sm89INS1_16FlashAttnFwdSm80INS1_25CollectiveMainloopFwdSm80ILi8ELi1ELb0EN4cute5tupleIJNS5_1CILi128EEENS7_ILi64EEENS7_ILi192EEEEEELi192ENS_6half_tEfNS_4arch4Sm80ELb0ELb1ELb0ELb1ELb1ELb1ELb1ELb1EEENS1_21CollectiveEpilogueFwdINS6_IJS8_SA_S9_EEENS6_IJNS7_ILi1EEESI_SI_EEESC_SE_Li256ELb1ELb1ELb1ELb0EEENS1_36VarlenDynamicPersistentTileSchedulerILi128ELi64ELi256ELi256ELb1ELb1ELb0ELb1ELb0ELb1EEEEEEEEEvNT_6ParamsE --------------------------
	.section	.text._ZN7cutlass13device_kernelIN5flash19enable_sm80_to_sm89INS1_16FlashAttnFwdSm80INS1_25CollectiveMainloopFwdSm80ILi8ELi1ELb0EN4cute5tupleIJNS5_1CILi128EEENS7_ILi64EEENS7_ILi192EEEEEELi192ENS_6half_tEfNS_4arch4Sm80ELb0ELb1ELb0ELb1ELb1ELb1ELb1ELb1EEENS1_21CollectiveEpilogueFwdINS6_IJS8_SA_S9_EEENS6_IJNS7_ILi1EEESI_SI_EEESC_SE_Li256ELb1ELb1ELb1ELb0EEENS1_36VarlenDynamicPersistentTileSchedulerILi128ELi64ELi256ELi256ELb1ELb1ELb0ELb1ELb0ELb1EEEEEEEEEvNT_6ParamsE,"ax",@progbits
	.sectioninfo	@"SHI_REGISTERS=255"
	.align	128
.text._ZN7cutlass13device_kernelIN5flash19enable_sm80_to_sm89INS1_16FlashAttnFwdSm80INS1_25CollectiveMainloopFwdSm80ILi8ELi1ELb0EN4cute5tupleIJNS5_1CILi128EEENS7_ILi64EEENS7_ILi192EEEEEELi192ENS_6half_tEfNS_4arch4Sm80ELb0ELb1ELb0ELb1ELb1ELb1ELb1ELb1EEENS1_21CollectiveEpilogueFwdINS6_IJS8_SA_S9_EEENS6_IJNS7_ILi1EEESI_SI_EEESC_SE_Li256ELb1ELb1ELb1ELb0EEENS1_36VarlenDynamicPersistentTileSchedulerILi128ELi64ELi256ELi256ELb1ELb1ELb0ELb1ELb0ELb1EEEEEEEEEvNT_6ParamsE:
        .type           _ZN7cutlass13device_kernelIN5flash19enable_sm80_to_sm89INS1_16FlashAttnFwdSm80INS1_25CollectiveMainloopFwdSm80ILi8ELi1ELb0EN4cute5tupleIJNS5_1CILi128EEENS7_ILi64EEENS7_ILi192EEEEEELi192ENS_6half_tEfNS_4arch4Sm80ELb0ELb1ELb0ELb1ELb1ELb1ELb1ELb1EEENS1_21CollectiveEpilogueFwdINS6_IJS8_SA_S9_EEENS6_IJNS7_ILi1EEESI_SI_EEESC_SE_Li256ELb1ELb1ELb1ELb0EEENS1_36VarlenDynamicPersistentTileSchedulerILi128ELi64ELi256ELi256ELb1ELb1ELb0ELb1ELb0ELb1EEEEEEEEEvNT_6ParamsE,@function
        .size           _ZN7cutlass13device_kernelIN5flash19enable_sm80_to_sm89INS1_16FlashAttnFwdSm80INS1_25CollectiveMainloopFwdSm80ILi8ELi1ELb0EN4cute5tupleIJNS5_1CILi128EEENS7_ILi64EEENS7_ILi192EEEEEELi192ENS_6half_tEfNS_4arch4Sm80ELb0ELb1ELb0ELb1ELb1ELb1ELb1ELb1EEENS1_21CollectiveEpilogueFwdINS6_IJS8_SA_S9_EEENS6_IJNS7_ILi1EEESI_SI_EEESC_SE_Li256ELb1ELb1ELb1ELb0EEENS1_36VarlenDynamicPersistentTileSchedulerILi128ELi64ELi256ELi256ELb1ELb1ELb0ELb1ELb0ELb1EEEEEEEEEvNT_6ParamsE,(.L_x_3102 - _ZN7cutlass13device_kernelIN5flash19enable_sm80_to_sm89INS1_16FlashAttnFwdSm80INS1_25CollectiveMainloopFwdSm80ILi8ELi1ELb0EN4cute5tupleIJNS5_1CILi128EEENS7_ILi64EEENS7_ILi192EEEEEELi192ENS_6half_tEfNS_4arch4Sm80ELb0ELb1ELb0ELb1ELb1ELb1ELb1ELb1EEENS1_21CollectiveEpilogueFwdINS6_IJS8_SA_S9_EEENS6_IJNS7_ILi1EEESI_SI_EEESC_SE_Li256ELb1ELb1ELb1ELb0EEENS1_36VarlenDynamicPersistentTileSchedulerILi128ELi64ELi256ELi256ELb1ELb1ELb0ELb1ELb0ELb1EEEEEEEEEvNT_6ParamsE)
        .other          _ZN7cutlass13device_kernelIN5flash19enable_sm80_to_sm89INS1_16FlashAttnFwdSm80INS1_25CollectiveMainloopFwdSm80ILi8ELi1ELb0EN4cute5tupleIJNS5_1CILi128EEENS7_ILi64EEENS7_ILi192EEEEEELi192ENS_6half_tEfNS_4arch4Sm80ELb0ELb1ELb0ELb1ELb1ELb1ELb1ELb1EEENS1_21CollectiveEpilogueFwdINS6_IJS8_SA_S9_EEENS6_IJNS7_ILi1EEESI_SI_EEESC_SE_Li256ELb1ELb1ELb1ELb0EEENS1_36VarlenDynamicPersistentTileSchedulerILi128ELi64ELi256ELi256ELb1ELb1ELb0ELb1ELb0ELb1EEEEEEEEEvNT_6ParamsE,@"STO_CUDA_ENTRY STV_DEFAULT"
_ZN7cutlass13device_kernelIN5flash19enable_sm80_to_sm89INS1_16FlashAttnFwdSm80INS1_25CollectiveMainloopFwdSm80ILi8ELi1ELb0EN4cute5tupleIJNS5_1CILi128EEENS7_ILi64EEENS7_ILi192EEEEEELi192ENS_6half_tEfNS_4arch4Sm80ELb0ELb1ELb0ELb1ELb1ELb1ELb1ELb1EEENS1_21CollectiveEpilogueFwdINS6_IJS8_SA_S9_EEENS6_IJNS7_ILi1EEESI_SI_EEESC_SE_Li256ELb1ELb1ELb1ELb0EEENS1_36VarlenDynamicPersistentTileSchedulerILi128ELi64ELi256ELi256ELb1ELb1ELb0ELb1ELb0ELb1EEEEEEEEEvNT_6ParamsE:
        /* <DEDUP_REMOVED lines=13> */
[----:B------:R-:W-:-:S03]  /*00d0*/  CS2R R8, SRZ ;  /* 0x0000000000087805 */ /* 0x000fc6000001ff00 */
        /* <DEDUP_REMOVED lines=10> */
[C---:B------:R-:W-:Y:S01]  /*0180*/  ISETP.GE.U32.AND P4, PT, R13.reuse, 0x2, PT ;  /* 0x000000020d00780c */ /* 0x040fe20003f86070 */
[----:B------:R-:W-:Y:S01]  /*0190*/  IMAD.MOV.U32 R7, RZ, RZ, RZ ;  /* 0x000000ffff077224 */ /* 0x000fe200078e00ff */
        /* <DEDUP_REMOVED lines=26> */
.L_x_690:
        /* <DEDUP_REMOVED lines=11> */
[----:B------:R-:W3:Y:S04]  /*03f0*/  @!P0 LDG.E R9, [R4.64] ;  /* 0x0000000804098981 */ /* 0x000ee8000c1e1900 */
[----:B------:R-:W3:Y:S02]  /*0400*/  @!P0 LDG.E R8, [R2.64] ;  /* 0x0000000802088981 */ /* 0x000ee4000c1e1900 */
[----:B---3--:R-:W-:Y:S01]  /*0410*/  IMAD R5, R9, R8, RZ ;  /* 0x0000000809057224 */ /* 0x008fe200078e02ff */
[----:B------:R-:W-:Y:S05]  /*0420*/  BRA.DIV ~URZ, `(.L_x_688) ;  /* 0x000219b27f007947 */ /* 0x000fea000b800000 */
[----:B------:R1:W3:Y:S02]  /*0430*/  SHFL.UP PT, R0, R5, 0x1, RZ ;  /* 0x0420000005007989 */ /* 0x0002e400000e00ff */
.L_x_946:
        /* <DEDUP_REMOVED lines=16> */
.L_x_947:
[----:B---3--:R-:W-:-:S05]  /*0540*/  IMAD R0, R0, c[0x0][0x538], RZ ;  /* 0x00014e0000007a24 */ /* 0x008fca00078e02ff */
[----:B------:R-:W-:-:S04]  /*0550*/  IADD3 R6, R0, R6, RZ ;  /* 0x0000000600067210 */ /* 0x000fc80007ffe0ff */
[----:B------:R-:W-:-:S13]  /*0560*/  ISETP.GT.AND P0, PT, R6, UR4, PT ;  /* 0x0000000406007c0c */ /* 0x000fda000bf04270 */
[----:B-12---:R-:W-:Y:S05]  /*0570*/  @!P0 BRA `(.L_x_690) ;  /* 0xfffffdc000008947 */ /* 0x006fea000383ffff */
.L_x_686:
[----:B------:R-:W-:-:S05]  /*0580*/  IADD3 R11, -R0, R6, RZ ;  /* 0x00000006000b7210 */ /* 0x000fca0007ffe1ff */
[----:B------:R-:W-:-:S05]  /*0590*/  IMAD R0, R4, c[0x0][0x538], R11 ;  /* 0x00014e0004007a24 */ /* 0x000fca00078e020b */
[----:B------:R-:W-:Y:S01]  /*05a0*/  ISETP.GT.AND P0, PT, R0, UR4, PT ;  /* 0x0000000400007c0c */ /* 0x000fe2000bf04270 */
[----:B------:R-:W-:-:S12]  /*05b0*/  BRA.DIV ~URZ, `(.L_x_691) ;  /* 0x00021a327f007947 */ /* 0x000fd8000b800000 */
[----:B------:R-:W-:-:S04]  /*05c0*/  VOTE.ANY R10, PT, !P0 ;  /* 0x00000000000a7806 */ /* 0x000fc800040e0100 */
.L_x_948:
[----:B------:R-:W1:Y:S02]  /*05d0*/  POPC R5, R10 ;  /* 0x0000000a00057309 */ /* 0x000e640000000000 */
[----:B-12---:R-:W-:Y:S01]  /*05e0*/  IADD3 R247, R5, R7, RZ ;  /* 0x0000000705f77210 */ /* 0x006fe20007ffe0ff */
[----:B------:R-:W-:Y:S05]  /*05f0*/  BRA.DIV ~URZ, `(.L_x_692) ;  /* 0x00021a427f007947 */ /* 0x000fea000b800000 */
[----:B------:R1:W2:Y:S01]  /*0600*/  SHFL.IDX PT, R12, R9, R5, 0x1f ;  /* 0x00001f05090c7589 */ /* 0x0002a200000e0000 */
[----:B------:R-:W-:-:S03]  /*0610*/  MOV R6, RZ ;  /* 0x000000ff00067202 */ /* 0x000fc60000000f00 */
[----:B------:R1:W3:Y:S04]  /*0620*/  SHFL.IDX PT, R9, R8, R5, 0x1f ;  /* 0x00001f0508097589 */ /* 0x0002e800000e0000 */
.L_x_949:
[----:B------:R-:W-:Y:S01]  /*0630*/  ISETP.NE.AND P0, PT, R10, RZ, PT ;  /* 0x000000ff0a00720c */ /* 0x000fe20003f05270 */
[----:B------:R-:W-:-:S12]  /*0640*/  BSSY B0, `(.L_x_693) ;  /* 0x0000005000007945 */ /* 0x000fd80003800000 */
[----:B------:R-:W-:Y:S05]  /*0650*/  @!P0 BRA `(.L_x_694) ;  /* 0x0000003000008947 */ /* 0x000fea0003800000 */
[----:B------:R-:W-:Y:S01]  /*0660*/  IADD3 R0, R5, -0x1, RZ ;  /* 0xffffffff05007810 */ /* 0x000fe20007ffe0ff */
[----:B------:R-:W-:Y:S05]  /*0670*/  BRA.DIV ~URZ, `(.L_x_695) ;  /* 0x00021aa27f007947 */ /* 0x000fea000b800000 */
[----:B------:R4:W1:Y:S02]  /*0680*/  SHFL.IDX PT, R6, R4, R0, 0x1f ;  /* 0x00001f0004067589 */ /* 0x00086400000e0000 */
.L_x_694:
[----:B------:R-:W-:Y:S05]  /*0690*/  BSYNC B0 ;  /* 0x0000000000007941 */ /* 0x000fea0003800000 */
.L_x_693:
[----:B---3--:R-:W-:Y:S01]  /*06a0*/  ISETP.NE.AND P0, PT, R9, 0x1, PT ;  /* 0x000000010900780c */ /* 0x008fe20003f05270 */
[----:B-1----:R-:W-:Y:S01]  /*06b0*/  IMAD R244, R6, c[0x0][0x538], R11 ;  /* 0x00014e0006f47a24 */ /* 0x002fe200078e020b */
[----:B------:R-:W-:Y:S04]  /*06c0*/  BSSY B0, `(.L_x_696) ;  /* 0x0000085000007945 */ /* 0x000fe80003800000 */
[----:B------:R-:W-:-:S07]  /*06d0*/  IADD3 R11, -R244, UR4, RZ ;  /* 0x00000004f40b7c10 */ /* 0x000fce000fffe1ff */
[----:B------:R-:W-:Y:S05]  /*06e0*/  @!P0 BRA `(.L_x_697) ;  /* 0x000003e000008947 */ /* 0x000fea0003800000 */
[-C--:B--2-4-:R-:W-:Y:S02]  /*06f0*/  IABS R0, R12.reuse ;  /* 0x0000000c00007213 */ /* 0x094fe40000000000 */
        /* <DEDUP_REMOVED lines=61> */
.L_x_697:
[----:B------:R-:W-:-:S04]  /*0ad0*/  IMAD.MOV.U32 R2, RZ, RZ, 0x4 ;  /* 0x00000004ff027424 */ /* 0x000fc800078e00ff */
[----:B------:R-:W-:-:S05]  /*0ae0*/  IMAD.WIDE R2, R247, R2, c[0x0][0x590] ;  /* 0x00016400f7027625 */ /* 0x000fca00078e0202 */
[----:B------:R-:W3:Y:S02]  /*0af0*/  LDG.E R7, [R2.64] ;  /* 0x0000000802077981 */ /* 0x000ee4000c1e1900 */
[----:B--23--:R-:W-:-:S05]  /*0b00*/  IMAD R9, R7, R12, RZ ;  /* 0x0000000c07097224 */ /* 0x00cfca00078e02ff */
[-C--:B----4-:R-:W-:Y:S02]  /*0b10*/  IABS R0, R9.reuse ;  /* 0x0000000900007213 */ /* 0x090fe40000000000 */
        /* <DEDUP_REMOVED lines=63> */
.L_x_698:
[----:B------:R-:W-:Y:S05]  /*0f10*/  BSYNC B0 ;  /* 0x0000000000007941 */ /* 0x000fea0003800000 */
.L_x_696:
[----:B------:R-:W-:-:S04]  /*0f20*/  LOP3.LUT R0, RZ, R0, RZ, 0x33, !PT ;  /* 0x00000000ff007212 */ /* 0x000fc800078e33ff */
[----:B------:R-:W-:Y:S01]  /*0f30*/  IADD3 R245, R0, R12, RZ ;  /* 0x0000000c00f57210 */ /* 0x000fe20007ffe0ff */
[----:B------:R-:W-:Y:S05]  /*0f40*/  BRA `(.L_x_699) ;  /* 0x0000004000007947 */ /* 0x000fea0003800000 */
.L_x_687:
[----:B--2---:R-:W-:Y:S01]  /*0f50*/  IMAD.MOV.U32 R245, RZ, RZ, RZ ;  /* 0x000000fffff57224 */ /* 0x004fe200078e00ff */
[----:B------:R-:W-:Y:S01]  /*0f60*/  MOV R246, RZ ;  /* 0x000000ff00f67202 */ /* 0x000fe20000000f00 */
[----:B------:R-:W-:Y:S01]  /*0f70*/  IMAD.U32 R244, RZ, RZ, UR4 ;  /* 0x00000004fff47e24 */ /* 0x000fe2000f8e00ff */
[----:B------:R-:W-:Y:S02]  /*0f80*/  MOV R247, c[0x0][0x53c] ;  /* 0x00014f0000f77a02 */ /* 0x000fe40000000f00 */
.L_x_699:
[----:B------:R-:W-:Y:S01]  /*0f90*/  ISETP.NE.AND P0, PT, R13, RZ, PT ;  /* 0x000000ff0d00720c */ /* 0x000fe20003f05270 */
[----:B------:R-:W-:-:S12]  /*0fa0*/  WARPSYNC 0xffffffff ;  /* 0xffffffff00007948 */ /* 0x000fd80003800000 */
[----:B------:R1:W-:Y:S04]  /*0fb0*/  @!P0 STS.128 [0x18100], R244 ;  /* 0x018100f4ff008388 */ /* 0x0003e80000000c00 */
[----:B------:R-:W-:Y:S06]  /*0fc0*/  BAR.ARV 0x5, 0x100 ;  /* 0x0144000000007b1d */ /* 0x000fec0000002000 */
.L_x_685:
[----:B-12---:R-:W-:-:S13]  /*0fd0*/  ISETP.GE.AND P0, PT, R247, c[0x0][0x53c], PT ;  /* 0x00014f00f7007a0c */ /* 0x006fda0003f06270 */
        /* <DEDUP_REMOVED lines=10> */
[----:B------:R-:W-:Y:S02]  /*1080*/  SHF.R.S32.HI R251, RZ, 0x3, R6 ;  /* 0x00000003fffb7819 */ /* 0x000fe40000011406 */
[----:B------:R-:W-:Y:S02]  /*1090*/  LOP3.LUT R3, R6, 0xfffffff8, RZ, 0xc0, !PT ;  /* 0xfffffff806037812 */ /* 0x000fe400078ec0ff */
[C---:B------:R-:W-:Y:S01]  /*10a0*/  LOP3.LUT R0, R2.reuse, 0xfffffff0, RZ, 0xc0, !PT ;  /* 0xfffffff002007812 */ /* 0x040fe200078ec0ff */
[----:B------:R-:W-:Y:S01]  /*10b0*/  IMAD.SHL.U32 R5, R251, 0x40, RZ ;  /* 0x00000040fb057824 */ /* 0x000fe200078e00ff */
[----:B------:R-:W-:Y:S01]  /*10c0*/  LEA.HI R2, R2, R4, RZ, 0x1 ;  /* 0x0000000402027211 */ /* 0x000fe200078f08ff */
[----:B------:R-:W-:Y:S01]  /*10d0*/  IMAD.IADD R8, R14, 0x1, -R3 ;  /* 0x000000010e087824 */ /* 0x000fe200078e0a03 */
[----:B------:R-:W-:Y:S01]  /*10e0*/  LEA.HI R12, R10, R14, RZ, 0x2 ;  /* 0x0000000e0a0c7211 */ /* 0x000fe200078f10ff */
[----:B------:R-:W-:Y:S01]  /*10f0*/  IMAD.IADD R0, R14, 0x1, -R0 ;  /* 0x000000010e007824 */ /* 0x000fe200078e0a00 */
[----:B------:R-:W-:Y:S01]  /*1100*/  LOP3.LUT R3, R2, 0xfffffffe, RZ, 0xc0, !PT ;  /* 0xfffffffe02037812 */ /* 0x000fe200078ec0ff */
[C---:B------:R-:W-:Y:S01]  /*1110*/  IMAD.SHL.U32 R200, R8.reuse, 0x8, RZ ;  /* 0x0000000808c87824 */ /* 0x040fe200078e00ff */
[----:B------:R-:W-:Y:S01]  /*1120*/  LOP3.LUT R2, R5, 0x1c0, RZ, 0xc0, !PT ;  /* 0x000001c005027812 */ /* 0x000fe200078ec0ff */
[----:B------:R-:W-:Y:S01]  /*1130*/  IMAD R210, R8, 0x20, R251 ;  /* 0x0000002008d27824 */ /* 0x000fe200078e02fb */
[----:B------:R-:W-:Y:S01]  /*1140*/  SHF.R.S32.HI R5, RZ, 0x1f, R0 ;  /* 0x0000001fff057819 */ /* 0x000fe20000011400 */
[----:B------:R-:W-:Y:S01]  /*1150*/  IMAD.IADD R9, R4, 0x1, -R3 ;  /* 0x0000000104097824 */ /* 0x000fe200078e0a03 */
[----:B------:R-:W-:Y:S01]  /*1160*/  LOP3.LUT R3, R2, 0x38, R200, 0xf8, !PT ;  /* 0x0000003802037812 */ /* 0x000fe200078ef8c8 */
[----:B------:R-:W-:Y:S01]  /*1170*/  IMAD.SHL.U32 R4, R8, 0x40, RZ ;  /* 0x0000004008047824 */ /* 0x000fe200078e00ff */
[----:B------:R-:W-:-:S02]  /*1180*/  SHF.R.U32.HI R2, RZ, 0x3, R2 ;  /* 0x00000003ff027819 */ /* 0x000fc40000011602 */
[----:B------:R-:W-:Y:S02]  /*1190*/  LEA.HI R13, R5, R0, RZ, 0x3 ;  /* 0x00000000050d7211 */ /* 0x000fe400078f18ff */
[----:B------:R-:W-:Y:S02]  /*11a0*/  LOP3.LUT R7, R3, R2, RZ, 0x3c, !PT ;  /* 0x0000000203077212 */ /* 0x000fe400078e3cff */
[----:B------:R-:W-:Y:S02]  /*11b0*/  LOP3.LUT R2, R4, 0x1c0, RZ, 0xc0, !PT ;  /* 0x000001c004027812 */ /* 0x000fe400078ec0ff */
[C---:B------:R-:W-:Y:S01]  /*11c0*/  LOP3.LUT R3, R13.reuse, 0xfffffff8, RZ, 0xc0, !PT ;  /* 0xfffffff80d037812 */ /* 0x040fe200078ec0ff */
[----:B------:R-:W-:Y:S01]  /*11d0*/  IMAD.SHL.U32 R13, R13, 0x40, RZ ;  /* 0x000000400d0d7824 */ /* 0x000fe200078e00ff */
[--C-:B------:R-:W-:Y:S02]  /*11e0*/  SHF.R.S32.HI R223, RZ, 0x2, R12.reuse ;  /* 0x00000002ffdf7819 */ /* 0x100fe4000001140c */
[----:B------:R-:W-:-:S02]  /*11f0*/  SHF.R.S32.HI R5, RZ, 0x1f, R12 ;  /* 0x0000001fff057819 */ /* 0x000fc4000001140c */
[----:B------:R-:W-:Y:S01]  /*1200*/  LOP3.LUT R4, R2, 0x8, R6, 0xf8, !PT ;  /* 0x0000000802047812 */ /* 0x000fe200078ef806 */
[----:B------:R-:W-:Y:S01]  /*1210*/  IMAD.IADD R6, R0, 0x1, -R3 ;  /* 0x0000000100067824 */ /* 0x000fe200078e0a03 */
[----:B------:R-:W-:Y:S02]  /*1220*/  SHF.R.U32.HI R2, RZ, 0x3, R2 ;  /* 0x00000003ff027819 */ /* 0x000fe40000011602 */
[----:B------:R-:W-:Y:S02]  /*1230*/  LEA.HI R3, R10, R14, RZ, 0x5 ;  /* 0x0000000e0a037211 */ /* 0x000fe400078f28ff */
[----:B------:R-:W-:Y:S02]  /*1240*/  LEA.HI R0, R5, R223, RZ, 0x3 ;  /* 0x000000df05007211 */ /* 0x000fe400078f18ff */
[----:B------:R-:W-:Y:S02]  /*1250*/  LOP3.LUT R11, R4, R2, RZ, 0x3c, !PT ;  /* 0x00000002040b7212 */ /* 0x000fe400078e3cff */
[----:B------:R-:W-:-:S02]  /*1260*/  LOP3.LUT R2, R3, 0xffffffe0, RZ, 0xc0, !PT ;  /* 0xffffffe003027812 */ /* 0x000fc400078ec0ff */
[----:B------:R-:W-:Y:S02]  /*1270*/  LOP3.LUT R0, R0, 0xfffffff8, RZ, 0xc0, !PT ;  /* 0xfffffff800007812 */ /* 0x000fe400078ec0ff */
[--C-:B------:R-:W-:Y:S01]  /*1280*/  SHF.R.S32.HI R5, RZ, 0x5, R3.reuse ;  /* 0x00000005ff057819 */ /* 0x100fe20000011403 */
[----:B------:R-:W-:Y:S01]  /*1290*/  IMAD.IADD R23, R14, 0x1, -R2 ;  /* 0x000000010e177824 */ /* 0x000fe200078e0a02 */
[----:B------:R-:W-:Y:S01]  /*12a0*/  SHF.R.S32.HI R3, RZ, 0x1f, R3 ;  /* 0x0000001fff037819 */ /* 0x000fe20000011403 */
[----:B------:R-:W-:Y:S01]  /*12b0*/  IMAD.IADD R0, R223, 0x1, -R0 ;  /* 0x00000001df007824 */ /* 0x000fe200078e0a00 */
[----:B------:R-:W-:Y:S01]  /*12c0*/  LEA.HI R4, R10, R14, RZ, 0x6 ;  /* 0x0000000e0a047211 */ /* 0x000fe200078f30ff */
[----:B------:R-:W-:Y:S01]  /*12d0*/  IMAD.SHL.U32 R240, R5, 0x200, RZ ;  /* 0x0000020005f07824 */ /* 0x000fe200078e00ff */
[----:B------:R-:W-:Y:S02]  /*12e0*/  LEA.HI R2, R3, R5, RZ, 0x3 ;  /* 0x0000000503027211 */ /* 0x000fe400078f18ff */
[----:B------:R-:W-:Y:S01]  /*12f0*/  SHF.R.S32.HI R10, RZ, 0x1f, R23 ;  /* 0x0000001fff0a7819 */ /* 0x000fe20000011417 */
[----:B------:R-:W-:Y:S01]  /*1300*/  IMAD.SHL.U32 R4, R4, 0x8, RZ ;  /* 0x0000000804047824 */ /* 0x000fe200078e00ff */
[----:B------:R-:W-:-:S02]  /*1310*/  LOP3.LUT R3, R0, 0x1, RZ, 0xc0, !PT ;  /* 0x0000000100037812 */ /* 0x000fc400078ec0ff */
[----:B------:R-:W-:Y:S02]  /*1320*/  LOP3.LUT R2, R2, 0xffffff8, RZ, 0xc0, !PT ;  /* 0x0ffffff802027812 */ /* 0x000fe400078ec0ff */
[C---:B------:R-:W-:Y:S02]  /*1330*/  LOP3.LUT P2, RZ, R0.reuse, 0x4, RZ, 0xc0, !PT ;  /* 0x0000000400ff7812 */ /* 0x040fe4000784c0ff */
[C---:B------:R-:W-:Y:S01]  /*1340*/  LOP3.LUT P0, RZ, R0.reuse, 0x2, RZ, 0xc0, !PT ;  /* 0x0000000200ff7812 */ /* 0x040fe2000780c0ff */
[----:B------:R-:W-:Y:S01]  /*1350*/  IMAD.SHL.U32 R0, R0, 0x40, RZ ;  /* 0x0000004000007824 */ /* 0x000fe200078e00ff */
[----:B------:R-:W-:Y:S02]  /*1360*/  LEA.HI R15, R10, R23, RZ, 0x2 ;  /* 0x000000170a0f7211 */ /* 0x000fe400078f10ff */
[----:B------:R-:W-:Y:S01]  /*1370*/  ISETP.NE.U32.AND P1, PT, R3, 0x1, PT ;  /* 0x000000010300780c */ /* 0x000fe20003f25070 */
[----:B------:R-:W-:Y:S01]  /*1380*/  IMAD.IADD R3, R5, 0x1, -R2 ;  /* 0x0000000105037824 */ /* 0x000fe200078e0a02 */
[----:B------:R-:W-:-:S02]  /*1390*/  SHF.R.S32.HI R2, RZ, 0x2, R15 ;  /* 0x00000002ff027819 */ /* 0x000fc4000001140f */
[----:B------:R-:W-:Y:S01]  /*13a0*/  LOP3.LUT R238, R0, 0x1c0, RZ, 0xc0, !PT ;  /* 0x000001c000ee7812 */ /* 0x000fe200078ec0ff */
[----:B------:R-:W-:Y:S01]  /*13b0*/  IMAD.SHL.U32 R0, R6, 0x40, RZ ;  /* 0x0000004006007824 */ /* 0x000fe200078e00ff */
[----:B------:R-:W-:Y:S01]  /*13c0*/  LOP3.LUT R194, R7, 0x7ffffe00, R4, 0xf8, !PT ;  /* 0x7ffffe0007c27812 */ /* 0x000fe200078ef804 */
[----:B------:R-:W-:Y:S01]  /*13d0*/  IMAD R22, R3, 0x10, R2 ;  /* 0x0000001003167824 */ /* 0x000fe200078e0202 */
[----:B------:R-:W-:Y:S01]  /*13e0*/  LOP3.LUT R4, R12, 0xfffffffc, RZ, 0xc0, !PT ;  /* 0xfffffffc0c047812 */ /* 0x000fe200078ec0ff */
[----:B------:R-:W-:Y:S01]  /*13f0*/  IMAD.SHL.U32 R2, R9, 0x8, RZ ;  /* 0x0000000809027824 */ /* 0x000fe200078e00ff */
[----:B------:R-:W-:Y:S01]  /*1400*/  LOP3.LUT R0, R0, 0x1c0, RZ, 0xc0, !PT ;  /* 0x000001c000007812 */ /* 0x000fe200078ec0ff */
[----:B------:R-:W-:Y:S01]  /*1410*/  IMAD.SHL.U32 R194, R194, 0x2, RZ ;  /* 0x00000002c2c27824 */ /* 0x000fe200078e00ff */
[----:B------:R-:W-:Y:S01]  /*1420*/  IADD3 R10, R223, 0x40, RZ ;  /* 0x00000040df0a7810 */ /* 0x000fe20007ffe0ff */
[----:B------:R-:W-:Y:S01]  /*1430*/  IMAD.IADD R249, R14, 0x1, -R4 ;  /* 0x000000010ef97824 */ /* 0x000fe200078e0a04 */
[----:B------:R-:W-:Y:S01]  /*1440*/  LOP3.LUT R3, R0, 0x8, R2, 0xf8, !PT ;  /* 0x0000000800037812 */ /* 0x000fe200078ef802 */
[----:B------:R-:W-:Y:S01]  /*1450*/  IMAD.SHL.U32 R14, R5, 0x400, RZ ;  /* 0x00000400050e7824 */ /* 0x000fe200078e00ff */
[----:B------:R-:W-:Y:S01]  /*1460*/  SHF.R.U32.HI R0, RZ, 0x3, R0 ;  /* 0x00000003ff007819 */ /* 0x000fe20000011600 */
[----:B------:R-:W-:Y:S01]  /*1470*/  IMAD.SHL.U32 R140, R249, 0x4, RZ ;  /* 0x00000004f98c7824 */ /* 0x000fe200078e00ff */
[----:B------:R-:W-:Y:S01]  /*1480*/  SHF.R.U32.HI R239, RZ, 0x3, R238 ;  /* 0x00000003ffef7819 */ /* 0x000fe200000116ee */
[----:B------:R-:W-:Y:S01]  /*1490*/  IMAD R2, R9, 0x200, R11 ;  /* 0x0000020009027824 */ /* 0x000fe200078e020b */
[----:B------:R-:W-:Y:S01]  /*14a0*/  LOP3.LUT R7, R3, R0, RZ, 0x3c, !PT ;  /* 0x0000000003077212 */ /* 0x000fe200078e3cff */
[----:B------:R-:W-:Y:S01]  /*14b0*/  IMAD.SHL.U32 R3, R10, 0x40, RZ ;  /* 0x000000400a037824 */ /* 0x000fe200078e00ff */
[----:B------:R-:W-:Y:S01]  /*14c0*/  SHF.R.S32.HI R0, RZ, 0x1f, R10 ;  /* 0x0000001fff007819 */ /* 0x000fe2000001140a */
[----:B------:R-:W-:Y:S01]  /*14d0*/  STL [R1+0x50], R22 ;  /* 0x0000501601007387 */ /* 0x000fe20000100800 */
[----:B------:R-:W-:Y:S01]  /*14e0*/  IADD3 R143, R140, 0x20, RZ ;  /* 0x000000208c8f7810 */ /* 0x000fe20007ffe0ff */
[----:B------:R-:W-:Y:S01]  /*14f0*/  IMAD.SHL.U32 R104, R249, 0x8, RZ ;  /* 0x00000008f9687824 */ /* 0x000fe200078e00ff */
[----:B------:R-:W-:-:S02]  /*1500*/  LOP3.LUT P6, RZ, R6, 0x2, RZ, 0xc0, !PT ;  /* 0x0000000206ff7812 */ /* 0x000fc400078cc0ff */
[----:B------:R-:W-:Y:S01]  /*1510*/  LOP3.LUT P5, RZ, R6, 0x4, RZ, 0xc0, !PT ;  /* 0x0000000406ff7812 */ /* 0x000fe200078ac0ff */
[----:B------:R-:W-:Y:S01]  /*1520*/  IMAD R6, R249, 0x2, R14 ;  /* 0x00000002f9067824 */ /* 0x000fe200078e020e */
[----:B------:R-:W-:Y:S01]  /*1530*/  LOP3.LUT R4, R239, R238, RZ, 0xfc, !PT ;  /* 0x000000eeef047212 */ /* 0x000fe200078efcff */
[----:B------:R-:W-:Y:S01]  /*1540*/  IMAD.IADD R107, R140, 0x1, R143 ;  /* 0x000000018c6b7824 */ /* 0x000fe200078e028f */
[----:B------:R-:W-:Y:S02]  /*1550*/  LEA.HI R0, R0, R10, RZ, 0x3 ;  /* 0x0000000a00007211 */ /* 0x000fe400078f18ff */
[----:B------:R-:W-:Y:S01]  /*1560*/  IADD3 R142, R140, 0x40, RZ ;  /* 0x000000408c8e7810 */ /* 0x000fe20007ffe0ff */
[----:B------:R-:W-:Y:S01]  /*1570*/  IMAD.IADD R18, R6, 0x1, R4 ;  /* 0x0000000106127824 */ /* 0x000fe200078e0204 */
[----:B------:R-:W-:Y:S01]  /*1580*/  LOP3.LUT R24, R3, 0x1c0, RZ, 0xc0, !PT ;  /* 0x000001c003187812 */ /* 0x000fe200078ec0ff */
[----:B------:R-:W-:Y:S01]  /*1590*/  IMAD.SHL.U32 R4, R0, 0x40, RZ ;  /* 0x0000004000047824 */ /* 0x000fe200078e00ff */
[----:B------:R-:W-:Y:S01]  /*15a0*/  SHF.R.S32.HI R3, RZ, 0x1f, R107 ;  /* 0x0000001fff037819 */ /* 0x000fe2000001146b */
[----:B------:R-:W-:Y:S01]  /*15b0*/  IMAD.IADD R106, R140, 0x1, R142 ;  /* 0x000000018c6a7824 */ /* 0x000fe200078e028e */
[----:B------:R-:W-:-:S02]  /*15c0*/  SHF.R.U32.HI R21, RZ, 0x3, R24 ;  /* 0x00000003ff157819 */ /* 0x000fc40000011618 */
[----:B------:R-:W-:Y:S02]  /*15d0*/  LOP3.LUT R20, R4, 0xfffffe00, RZ, 0xc0, !PT ;  /* 0xfffffe0004147812 */ /* 0x000fe400078ec0ff */
[----:B------:R-:W-:Y:S02]  /*15e0*/  SHF.R.S32.HI R0, RZ, 0x1f, R106 ;  /* 0x0000001fff007819 */ /* 0x000fe4000001146a */
[CC--:B------:R-:W-:Y:S01]  /*15f0*/  LEA.HI R4, R3.reuse, R107.reuse, RZ, 0x6 ;  /* 0x0000006b03047211 */ /* 0x0c0fe200078f30ff */
[----:B------:R-:W-:Y:S01]  /*1600*/  STL [R1+0x1c], R20 ;  /* 0x00001c1401007387 */ /* 0x000fe20000100800 */
[----:B------:R-:W-:Y:S02]  /*1610*/  LEA.HI R12, R3, R107, RZ, 0x3 ;  /* 0x0000006b030c7211 */ /* 0x000fe400078f18ff */
[-C--:B------:R-:W-:Y:S01]  /*1620*/  LEA.HI R5, R0, R106.reuse, RZ, 0x6 ;  /* 0x0000006a00057211 */ /* 0x080fe200078f30ff */
[----:B------:R-:W-:Y:S01]  /*1630*/  IMAD.SHL.U32 R3, R4, 0x80, RZ ;  /* 0x0000008004037824 */ /* 0x000fe200078e00ff */
[----:B------:R-:W-:-:S02]  /*1640*/  LEA.HI R11, R0, R106, RZ, 0x3 ;  /* 0x0000006a000b7211 */ /* 0x000fc400078f18ff */
[--C-:B------:R-:W-:Y:S01]  /*1650*/  LOP3.LUT R4, R238, 0x38, R12.reuse, 0xf8, !PT ;  /* 0x00000038ee047812 */ /* 0x100fe200078ef80c */
[----:B------:R-:W-:Y:S01]  /*1660*/  IMAD.SHL.U32 R5, R5, 0x80, RZ ;  /* 0x0000008005057824 */ /* 0x000fe200078e00ff */
[----:B------:R-:W-:Y:S02]  /*1670*/  LOP3.LUT R0, R24, 0x38, R12, 0xf8, !PT ;  /* 0x0000003818007812 */ /* 0x000fe400078ef80c */
[----:B------:R-:W-:Y:S02]  /*1680*/  LOP3.LUT R6, R238, 0x38, R11, 0xf8, !PT ;  /* 0x00000038ee067812 */ /* 0x000fe400078ef80b */
[----:B------:R-:W-:Y:S02]  /*1690*/  LOP3.LUT R3, R3, 0xffffe000, RZ, 0xc0, !PT ;  /* 0xffffe00003037812 */ /* 0x000fe400078ec0ff */
[----:B------:R-:W-:Y:S02]  /*16a0*/  LOP3.LUT R9, R4, R239, RZ, 0x3c, !PT ;  /* 0x000000ef04097212 */ /* 0x000fe400078e3cff */
[----:B------:R-:W-:-:S02]  /*16b0*/  IADD3 R146, R140, 0x10, RZ ;  /* 0x000000108c927810 */ /* 0x000fc40007ffe0ff */
[----:B------:R-:W-:Y:S02]  /*16c0*/  LOP3.LUT R4, R0, R21, RZ, 0x3c, !PT ;  /* 0x0000001500047212 */ /* 0x000fe400078e3cff */
[----:B------:R-:W-:Y:S02]  /*16d0*/  LOP3.LUT R10, R24, 0x38, R11, 0xf8, !PT ;  /* 0x00000038180a7812 */ /* 0x000fe400078ef80b */
[----:B------:R-:W-:Y:S02]  /*16e0*/  LOP3.LUT R0, R5, 0xffffe000, RZ, 0xc0, !PT ;  /* 0xffffe00005007812 */ /* 0x000fe400078ec0ff */
[----:B------:R-:W-:Y:S02]  /*16f0*/  LOP3.LUT R6, R6, R239, RZ, 0x3c, !PT ;  /* 0x000000ef06067212 */ /* 0x000fe400078e3cff */
[----:B------:R-:W-:Y:S02]  /*1700*/  IADD3 R17, R9, R3, R240 ;  /* 0x0000000309117210 */ /* 0x000fe40007ffe0f0 */
[----:B------:R-:W-:-:S02]  /*1710*/  SHF.R.S32.HI R9, RZ, 0x1f, R146 ;  /* 0x0000001fff097819 */ /* 0x000fc40000011492 */
[----:B------:R-:W-:Y:S02]  /*1720*/  IADD3 R16, R4, R3, R20 ;  /* 0x0000000304107210 */ /* 0x000fe40007ffe014 */
[----:B------:R-:W-:Y:S01]  /*1730*/  IADD3 R145, R140, 0x30, RZ ;  /* 0x000000308c917810 */ /* 0x000fe20007ffe0ff */
[----:B------:R1:W-:Y:S01]  /*1740*/  STL [R1+0x30], R9 ;  /* 0x0000300901007387 */ /* 0x0003e20000100800 */
[----:B------:R-:W-:Y:S02]  /*1750*/  LOP3.LUT R5, R10, R21, RZ, 0x3c, !PT ;  /* 0x000000150a057212 */ /* 0x000fe400078e3cff */
[----:B------:R-:W-:Y:S02]  /*1760*/  LOP3.LUT R3, R13, 0xfffffe00, RZ, 0xc0, !PT ;  /* 0xfffffe000d037812 */ /* 0x000fe400078ec0ff */
[----:B------:R-:W-:Y:S02]  /*1770*/  IADD3 R13, R6, R0, R240 ;  /* 0x00000000060d7210 */ /* 0x000fe40007ffe0f0 */
[----:B------:R-:W-:-:S02]  /*1780*/  LOP3.LUT P4, RZ, R8, 0x2, RZ, 0xc0, !PT ;  /* 0x0000000208ff7812 */ /* 0x000fc4000788c0ff */
[----:B------:R-:W-:Y:S02]  /*1790*/  LOP3.LUT P3, RZ, R8, 0x4, RZ, 0xc0, !PT ;  /* 0x0000000408ff7812 */ /* 0x000fe4000786c0ff */
[----:B------:R-:W-:Y:S02]  /*17a0*/  LOP3.LUT R6, R15, 0x7ffffffc, RZ, 0xc0, !PT ;  /* 0x7ffffffc0f067812 */ /* 0x000fe400078ec0ff */
[----:B------:R-:W-:Y:S02]  /*17b0*/  SHF.R.S32.HI R8, RZ, 0x1f, R143 ;  /* 0x0000001fff087819 */ /* 0x000fe4000001148f */
[----:B------:R-:W-:Y:S01]  /*17c0*/  SHF.R.S32.HI R15, RZ, 0x1f, R145 ;  /* 0x0000001fff0f7819 */ /* 0x000fe20000011491 */
[----:B------:R-:W-:Y:S01]  /*17d0*/  IMAD.IADD R221, R23, 0x1, -R6 ;  /* 0x0000000117dd7824 */ /* 0x000fe200078e0a06 */
[----:B------:R-:W-:Y:S01]  /*17e0*/  IADD3 R10, R5, R0, R20 ;  /* 0x00000000050a7210 */ /* 0x000fe20007ffe014 */
[----:B------:R2:W-:Y:S01]  /*17f0*/  STL [R1+0x2c], R8 ;  /* 0x00002c0801007387 */ /* 0x0005e20000100800 */
[-C--:B------:R-:W-:Y:S01]  /*1800*/  IADD3 R4, R7, R3.reuse, R14 ;  /* 0x0000000307047210 */ /* 0x080fe20007ffe00e */
[----:B------:R-:W-:Y:S01]  /*1810*/  IMAD.SHL.U32 R221, R221, 0x2, RZ ;  /* 0x00000002dddd7824 */ /* 0x000fe200078e00ff */
[----:B------:R-:W-:Y:S01]  /*1820*/  LOP3.LUT R5, R7, R3, RZ, 0xfc, !PT ;  /* 0x0000000307057212 */ /* 0x000fe200078efcff */
[----:B------:R-:W-:Y:S01]  /*1830*/  STL [R1+0x28], R15 ;  /* 0x0000280f01007387 */ /* 0x000fe20000100800 */
[----:B------:R-:W-:Y:S01]  /*1840*/  LOP3.LUT R7, R24, 0x38, R104, 0xf8, !PT ;  /* 0x0000003818077812 */ /* 0x000fe200078ef868 */
[----:B------:R-:W-:Y:S01]  /*1850*/  IMAD.MOV.U32 R14, RZ, RZ, 0x40 ;  /* 0x00000040ff0e7424 */ /* 0x000fe200078e00ff */
[----:B-1----:R-:W-:-:S02]  /*1860*/  SHF.R.S32.HI R9, RZ, 0x1f, R142 ;  /* 0x0000001fff097819 */ /* 0x002fc4000001148e */
[----:B------:R-:W-:Y:S02]  /*1870*/  IADD3 R144, R140, 0x50, RZ ;  /* 0x000000508c907810 */ /* 0x000fe40007ffe0ff */
[----:B------:R-:W-:Y:S01]  /*1880*/  SHF.R.S32.HI R236, RZ, 0x3, R11 ;  /* 0x00000003ffec7819 */ /* 0x000fe2000001140b */
[----:B------:R1:W-:Y:S01]  /*1890*/  STL [R1+0x24], R9 ;  /* 0x0000240901007387 */ /* 0x0003e20000100800 */
[----:B------:R-:W-:Y:S02]  /*18a0*/  LEA.HI R0, R249, R249, RZ, 0x1 ;  /* 0x000000f9f9007211 */ /* 0x000fe400078f08ff */
[C---:B------:R-:W-:Y:S02]  /*18b0*/  IADD3 R35, R221.reuse, 0x10, RZ ;  /* 0x00000010dd237810 */ /* 0x040fe40007ffe0ff */
[C---:B------:R-:W-:Y:S02]  /*18c0*/  IADD3 R32, R221.reuse, 0x28, RZ ;  /* 0x00000028dd207810 */ /* 0x040fe40007ffe0ff */
[----:B------:R-:W-:-:S02]  /*18d0*/  IADD3 R29, R221, 0x40, RZ ;  /* 0x00000040dd1d7810 */ /* 0x000fc40007ffe0ff */
[----:B------:R-:W-:Y:S02]  /*18e0*/  IADD3 R26, R221, 0x58, RZ ;  /* 0x00000058dd1a7810 */ /* 0x000fe40007ffe0ff */
[----:B------:R-:W-:Y:S02]  /*18f0*/  LOP3.LUT R3, R0, 0x1ffffffe, RZ, 0xc0, !PT ;  /* 0x1ffffffe00037812 */ /* 0x000fe400078ec0ff */
[----:B--2---:R-:W-:Y:S02]  /*1900*/  SHF.R.S32.HI R8, RZ, 0x1f, R144 ;  /* 0x0000001fff087819 */ /* 0x004fe40000011490 */
[----:B------:R-:W-:Y:S01]  /*1910*/  LEA R147, R2, 0x6100, 0x1 ;  /* 0x0000610002937811 */ /* 0x000fe200078e08ff */
[----:B------:R-:W-:Y:S01]  /*1920*/  IMAD.IADD R3, R249, 0x1, -R3 ;  /* 0x00000001f9037824 */ /* 0x000fe200078e0a03 */
[----:B------:R-:W-:Y:S01]  /*1930*/  IADD3 R23, R221, 0x70, RZ ;  /* 0x00000070dd177810 */ /* 0x000fe20007ffe0ff */
[----:B------:R2:W-:Y:S01]  /*1940*/  STL [R1+0x20], R8 ;  /* 0x0000200801007387 */ /* 0x0005e20000100800 */
[C---:B------:R-:W-:Y:S01]  /*1950*/  SEL R0, R14.reuse, 0xffffffc0, !P3 ;  /* 0xffffffc00e007807 */ /* 0x040fe20005800000 */
[----:B------:R-:W-:Y:S01]  /*1960*/  IMAD R248, R3, 0x8, R22 ;  /* 0x0000000803f87824 */ /* 0x000fe200078e0216 */
[----:B------:R-:W-:-:S02]  /*1970*/  SEL R6, R14, 0xffffffc0, !P2 ;  /* 0xffffffc00e067807 */ /* 0x000fc40005000000 */
[----:B------:R-:W-:Y:S01]  /*1980*/  SEL R2, R14, 0xffffffc0, !P5 ;  /* 0xffffffc00e027807 */ /* 0x000fe20006800000 */
[----:B------:R-:W-:Y:S01]  /*1990*/  IMAD.IADD R177, R147, 0x1, R0 ;  /* 0x0000000193b17824 */ /* 0x000fe200078e0200 */
[----:B-1----:R-:W-:Y:S02]  /*19a0*/  LOP3.LUT R9, R20, R7, R21, 0xf6, !PT ;  /* 0x0000000714097212 */ /* 0x002fe400078ef615 */
[----:B------:R-:W-:Y:S02]  /*19b0*/  LOP3.LUT R7, R238, 0x38, R104, 0xf8, !PT ;  /* 0x00000038ee077812 */ /* 0x000fe400078ef868 */
[----:B------:R-:W-:Y:S02]  /*19c0*/  LEA R11, R9, 0xc100, 0x1 ;  /* 0x0000c100090b7811 */ /* 0x000fe400078e08ff */
[----:B------:R-:W-:Y:S02]  /*19d0*/  LOP3.LUT R7, R240, R7, R239, 0xf6, !PT ;  /* 0x00000007f0077212 */ /* 0x000fe400078ef6ef */
[----:B------:R-:W-:Y:S01]  /*19e0*/  IADD3 R20, R221, 0x88, RZ ;  /* 0x00000088dd147810 */ /* 0x000fe20007ffe0ff */
[----:B------:R1:W-:Y:S01]  /*19f0*/  STL [R1+0x48], R11 ;  /* 0x0000480b01007387 */ /* 0x0003e20000100800 */
[----:B------:R-:W-:-:S02]  /*1a00*/  LEA R7, R7, 0xc100, 0x1 ;  /* 0x0000c10007077811 */ /* 0x000fc400078e08ff */
[----:B------:R-:W-:Y:S02]  /*1a10*/  SHF.R.S32.HI R9, RZ, 0x1f, R221 ;  /* 0x0000001fff097819 */ /* 0x000fe400000114dd */
[C---:B------:R-:W-:Y:S01]  /*1a20*/  IADD3 R14, R221.reuse, 0xa0, RZ ;  /* 0x000000a0dd0e7810 */ /* 0x040fe20007ffe0ff */
[----:B------:R3:W-:Y:S01]  /*1a30*/  STL [R1+0x44], R7 ;  /* 0x0000440701007387 */ /* 0x0007e20000100800 */
[----:B------:R-:W-:Y:S02]  /*1a40*/  IADD3 R9, R221, 0xb8, RZ ;  /* 0x000000b8dd097810 */ /* 0x000fe40007ffe0ff */
[C---:B------:R-:W-:Y:S02]  /*1a50*/  IADD3 R182, R147.reuse, 0x20, RZ ;  /* 0x0000002093b67810 */ /* 0x040fe40007ffe0ff */
[----:B------:R-:W-:Y:S02]  /*1a60*/  @P4 IADD3 R182, R147, -0x20, RZ ;  /* 0xffffffe093b64810 */ /* 0x000fe40007ffe0ff */
[----:B------:R-:W-:-:S02]  /*1a70*/  LEA R252, R18, 0x80, 0x1 ;  /* 0x0000008012fc7811 */ /* 0x000fc400078e08ff */
[C---:B--2---:R-:W-:Y:S01]  /*1a80*/  SEL R8, R19.reuse, 0xffffffe0, !P0 ;  /* 0xffffffe013087807 */ /* 0x044fe20004000000 */
[----:B------:R-:W-:Y:S01]  /*1a90*/  IMAD.IADD R174, R0, 0x1, R182 ;  /* 0x0000000100ae7824 */ /* 0x000fe200078e02b6 */
[----:B------:R-:W-:Y:S01]  /*1aa0*/  SEL R3, R19, 0xffffffe0, !P6 ;  /* 0xffffffe013037807 */ /* 0x000fe20007000000 */
[----:B------:R-:W-:Y:S01]  /*1ab0*/  IMAD.IADD R0, R252, 0x1, R6 ;  /* 0x00000001fc007824 */ /* 0x000fe200078e0206 */
[----:B------:R-:W-:Y:S02]  /*1ac0*/  LEA R178, R4, 0xc100, 0x1 ;  /* 0x0000c10004b27811 */ /* 0x000fe400078e08ff */
[----:B------:R-:W-:Y:S02]  /*1ad0*/  LEA R172, R5, 0x100, 0x1 ;  /* 0x0000010005ac7811 */ /* 0x000fe400078e08ff */
[----:B------:R-:W-:Y:S01]  /*1ae0*/  LOP3.LUT R211, R238, 0x18, R104, 0xf8, !PT ;  /* 0x00000018eed37812 */ /* 0x000fe200078ef868 */
[----:B------:R-:W-:Y:S01]  /*1af0*/  IMAD.IADD R179, R178, 0x1, R3 ;  /* 0x00000001b2b37824 */ /* 0x000fe200078e0203 */
[----:B-1----:R-:W-:Y:S01]  /*1b00*/  IADD3 R11, R221, 0xb0, RZ ;  /* 0x000000b0dd0b7810 */ /* 0x002fe20007ffe0ff */
[----:B------:R-:W-:Y:S01]  /*1b10*/  IMAD.IADD R173, R3, 0x1, R172 ;  /* 0x0000000103ad7824 */ /* 0x000fe200078e02ac */
[----:B------:R-:W-:Y:S01]  /*1b20*/  LOP3.LUT R211, R240, R211, R239, 0xf6, !PT ;  /* 0x000000d3f0d37212 */ /* 0x000fe200078ef6ef */
[----:B------:R-:W-:Y:S01]  /*1b30*/  IMAD.IADD R181, R178, 0x1, R2 ;  /* 0x00000001b2b57824 */ /* 0x000fe200078e0202 */
[----:B------:R-:W-:Y:S01]  /*1b40*/  SHF.R.S32.HI R11, RZ, 0x1f, R11 ;  /* 0x0000001fff0b7819 */ /* 0x000fe2000001140b */
[C---:B------:R-:W-:Y:S01]  /*1b50*/  IMAD.IADD R176, R2.reuse, 0x1, R172 ;  /* 0x0000000102b07824 */ /* 0x040fe200078e02ac */
[----:B---3--:R-:W-:Y:S01]  /*1b60*/  SHF.R.S32.HI R7, RZ, 0x1f, R35 ;  /* 0x0000001fff077819 */ /* 0x008fe20000011423 */
        /* <DEDUP_REMOVED lines=8> */
[----:B------:R-:W-:Y:S02]  /*1bf0*/  SHF.R.S32.HI R7, RZ, 0x1f, R9 ;  /* 0x0000001fff077819 */ /* 0x000fe40000011409 */
[----:B------:R-:W-:-:S02]  /*1c00*/  LEA R9, R17, 0xc100, 0x1 ;  /* 0x0000c10011097811 */ /* 0x000fc400078e08ff */
[----:B------:R-:W-:Y:S02]  /*1c10*/  LEA R11, R16, 0xc100, 0x1 ;  /* 0x0000c100100b7811 */ /* 0x000fe400078e08ff */
[----:B------:R-:W-:Y:S01]  /*1c20*/  LEA R7, R13, 0xc100, 0x1 ;  /* 0x0000c1000d077811 */ /* 0x000fe200078e08ff */
[----:B------:R1:W-:Y:S01]  /*1c30*/  STL [R1+0x40], R9 ;  /* 0x0000400901007387 */ /* 0x0003e20000100800 */
[----:B------:R-:W-:Y:S02]  /*1c40*/  SHF.R.S32.HI R237, RZ, 0x3, R12 ;  /* 0x00000003ffed7819 */ /* 0x000fe4000001140c */
[----:B------:R-:W-:Y:S01]  /*1c50*/  LEA R211, R211, 0x100, 0x1 ;  /* 0x00000100d3d37811 */ /* 0x000fe200078e08ff */
[----:B------:R-:W-:Y:S01]  /*1c60*/  STL [R1+0x3c], R11 ;  /* 0x00003c0b01007387 */ /* 0x000fe20000100800 */
[C---:B------:R-:W-:Y:S02]  /*1c70*/  IADD3 R199, R200.reuse, 0x40, RZ ;  /* 0x00000040c8c77810 */ /* 0x040fe40007ffe0ff */
[----:B------:R-:W-:Y:S01]  /*1c80*/  IADD3 R202, R200, 0x80, RZ ;  /* 0x00000080c8ca7810 */ /* 0x000fe20007ffe0ff */
[----:B------:R2:W-:Y:S01]  /*1c90*/  STL [R1+0x38], R7 ;  /* 0x0000380701007387 */ /* 0x0005e20000100800 */
[C---:B------:R-:W-:Y:S01]  /*1ca0*/  IADD3 R215, R104.reuse, 0x60, RZ ;  /* 0x0000006068d77810 */ /* 0x040fe20007ffe0ff */
[----:B------:R-:W-:Y:S01]  /*1cb0*/  IMAD.IADD R212, R211, 0x1, R6 ;  /* 0x00000001d3d47824 */ /* 0x000fe200078e0206 */
[----:B------:R-:W-:-:S02]  /*1cc0*/  IADD3 R214, R104, 0x80, RZ ;  /* 0x0000008068d67810 */ /* 0x000fc40007ffe0ff */
[----:B------:R-:W-:Y:S02]  /*1cd0*/  IADD3 R213, R104, 0xa0, RZ ;  /* 0x000000a068d57810 */ /* 0x000fe40007ffe0ff */
[C---:B------:R-:W-:Y:S02]  /*1ce0*/  IADD3 R36, R221.reuse, 0x8, RZ ;  /* 0x00000008dd247810 */ /* 0x040fe40007ffe0ff */
[C---:B------:R-:W-:Y:S02]  /*1cf0*/  IADD3 R34, R221.reuse, 0x18, RZ ;  /* 0x00000018dd227810 */ /* 0x040fe40007ffe0ff */
[C---:B------:R-:W-:Y:S02]  /*1d00*/  IADD3 R33, R221.reuse, 0x20, RZ ;  /* 0x00000020dd217810 */ /* 0x040fe40007ffe0ff */
[C---:B------:R-:W-:Y:S02]  /*1d10*/  IADD3 R31, R221.reuse, 0x30, RZ ;  /* 0x00000030dd1f7810 */ /* 0x040fe40007ffe0ff */
[----:B------:R-:W-:-:S02]  /*1d20*/  IADD3 R30, R221, 0x38, RZ ;  /* 0x00000038dd1e7810 */ /* 0x000fc40007ffe0ff */
[----:B-1----:R-:W-:Y:S02]  /*1d30*/  LEA R9, R10, 0xc100, 0x1 ;  /* 0x0000c1000a097811 */ /* 0x002fe400078e08ff */
[C---:B------:R-:W-:Y:S02]  /*1d40*/  IADD3 R28, R221.reuse, 0x48, RZ ;  /* 0x00000048dd1c7810 */ /* 0x040fe40007ffe0ff */
[C---:B------:R-:W-:Y:S01]  /*1d50*/  IADD3 R27, R221.reuse, 0x50, RZ ;  /* 0x00000050dd1b7810 */ /* 0x040fe20007ffe0ff */
[----:B------:R1:W-:Y:S01]  /*1d60*/  STL [R1+0x34], R9 ;  /* 0x0000340901007387 */ /* 0x0003e20000100800 */
[----:B------:R-:W-:Y:S02]  /*1d70*/  IADD3 R25, R221, 0x60, RZ ;  /* 0x00000060dd197810 */ /* 0x000fe40007ffe0ff */
[C---:B--2---:R-:W-:Y:S01]  /*1d80*/  IADD3 R7, R252.reuse, -0x10, RZ ;  /* 0xfffffff0fc077810 */ /* 0x044fe20007ffe0ff */
[----:B------:R2:W-:Y:S01]  /*1d90*/  STL [R1+0x18], R0 ;  /* 0x0000180001007387 */ /* 0x0005e20000100800 */
[----:B------:R-:W-:-:S02]  /*1da0*/  @P1 IADD3 R7, R252, 0x10, RZ ;  /* 0x00000010fc071810 */ /* 0x000fc40007ffe0ff */
[C---:B------:R-:W-:Y:S02]  /*1db0*/  IADD3 R24, R221.reuse, 0x68, RZ ;  /* 0x00000068dd187810 */ /* 0x040fe40007ffe0ff */
[C---:B------:R-:W-:Y:S01]  /*1dc0*/  IADD3 R22, R221.reuse, 0x78, RZ ;  /* 0x00000078dd167810 */ /* 0x040fe20007ffe0ff */
[----:B------:R-:W-:Y:S01]  /*1dd0*/  IMAD.IADD R3, R6, 0x1, R7 ;  /* 0x0000000106037824 */ /* 0x000fe200078e0207 */
[C---:B------:R-:W-:Y:S02]  /*1de0*/  IADD3 R21, R221.reuse, 0x80, RZ ;  /* 0x00000080dd157810 */ /* 0x040fe40007ffe0ff */
[C---:B------:R-:W-:Y:S02]  /*1df0*/  IADD3 R19, R221.reuse, 0x90, RZ ;  /* 0x00000090dd137810 */ /* 0x040fe40007ffe0ff */
[C---:B------:R-:W-:Y:S02]  /*1e00*/  IADD3 R15, R221.reuse, 0x98, RZ ;  /* 0x00000098dd0f7810 */ /* 0x040fe40007ffe0ff */
[----:B------:R-:W-:-:S02]  /*1e10*/  IADD3 R12, R221, 0xa8, RZ ;  /* 0x000000a8dd0c7810 */ /* 0x000fc40007ffe0ff */
[----:B------:R-:W-:Y:S02]  /*1e20*/  SHF.R.S32.HI R201, RZ, 0x1f, R200 ;  /* 0x0000001fffc97819 */ /* 0x000fe400000114c8 */
[----:B------:R-:W-:Y:S02]  /*1e30*/  SHF.R.S32.HI R105, RZ, 0x1f, R104 ;  /* 0x0000001fff697819 */ /* 0x000fe40000011468 */
[----:B------:R-:W-:Y:S01]  /*1e40*/  SHF.R.S32.HI R243, RZ, 0x1f, R215 ;  /* 0x0000001ffff37819 */ /* 0x000fe200000114d7 */
[----:B-1----:R-:W-:Y:S01]  /*1e50*/  IMAD.IADD R9, R252, 0x1, R8 ;  /* 0x00000001fc097824 */ /* 0x002fe200078e0208 */
[----:B------:R-:W-:Y:S02]  /*1e60*/  SHF.R.S32.HI R242, RZ, 0x1f, R214 ;  /* 0x0000001ffff27819 */ /* 0x000fe400000114d6 */
[----:B------:R-:W-:Y:S01]  /*1e70*/  SHF.R.S32.HI R241, RZ, 0x1f, R213 ;  /* 0x0000001ffff17819 */ /* 0x000fe200000114d5 */
[----:B--2---:R-:W-:Y:S01]  /*1e80*/  IMAD.IADD R0, R6, 0x1, R9 ;  /* 0x0000000106007824 */ /* 0x004fe200078e0209 */
[----:B------:R-:W-:Y:S01]  /*1e90*/  STL [R1+0x8], R9 ;  /* 0x0000080901007387 */ /* 0x000fe20000100800 */
[----:B------:R-:W-:-:S02]  /*1ea0*/  SHF.R.S32.HI R220, RZ, 0x1f, R199 ;  /* 0x0000001fffdc7819 */ /* 0x000fc400000114c7 */
[----:B------:R-:W-:Y:S01]  /*1eb0*/  SHF.R.S32.HI R219, RZ, 0x1f, R202 ;  /* 0x0000001fffdb7819 */ /* 0x000fe200000114ca */
[----:B------:R1:W-:Y:S01]  /*1ec0*/  STL [R1+0x14], R0 ;  /* 0x0000140001007387 */ /* 0x0003e20000100800 */
[----:B------:R-:W-:Y:S02]  /*1ed0*/  SHF.R.S32.HI R36, RZ, 0x1f, R36 ;  /* 0x0000001fff247819 */ /* 0x000fe40000011424 */
[----:B------:R-:W-:Y:S01]  /*1ee0*/  SHF.R.S32.HI R34, RZ, 0x1f, R34 ;  /* 0x0000001fff227819 */ /* 0x000fe20000011422 */
[----:B------:R-:W-:Y:S01]  /*1ef0*/  STL [R1], R7 ;  /* 0x0000000701007387 */ /* 0x000fe20000100800 */
[----:B------:R-:W-:Y:S02]  /*1f00*/  SHF.R.S32.HI R33, RZ, 0x1f, R33 ;  /* 0x0000001fff217819 */ /* 0x000fe40000011421 */
[----:B------:R-:W-:Y:S02]  /*1f10*/  SHF.R.S32.HI R31, RZ, 0x1f, R31 ;  /* 0x0000001fff1f7819 */ /* 0x000fe4000001141f */
[----:B------:R-:W-:-:S02]  /*1f20*/  SHF.R.S32.HI R30, RZ, 0x1f, R30 ;  /* 0x0000001fff1e7819 */ /* 0x000fc4000001141e */
[----:B------:R-:W-:Y:S02]  /*1f30*/  SHF.R.S32.HI R28, RZ, 0x1f, R28 ;  /* 0x0000001fff1c7819 */ /* 0x000fe4000001141c */
[----:B------:R-:W-:Y:S02]  /*1f40*/  SHF.R.S32.HI R27, RZ, 0x1f, R27 ;  /* 0x0000001fff1b7819 */ /* 0x000fe4000001141b */
[----:B------:R-:W-:Y:S02]  /*1f50*/  SHF.R.S32.HI R25, RZ, 0x1f, R25 ;  /* 0x0000001fff197819 */ /* 0x000fe40000011419 */
[----:B------:R-:W-:Y:S02]  /*1f60*/  SHF.R.S32.HI R24, RZ, 0x1f, R24 ;  /* 0x0000001fff187819 */ /* 0x000fe40000011418 */
[----:B------:R-:W-:Y:S02]  /*1f70*/  SHF.R.S32.HI R22, RZ, 0x1f, R22 ;  /* 0x0000001fff167819 */ /* 0x000fe40000011416 */
[----:B------:R-:W-:-:S02]  /*1f80*/  SHF.R.S32.HI R21, RZ, 0x1f, R21 ;  /* 0x0000001fff157819 */ /* 0x000fc40000011415 */
[----:B------:R-:W-:Y:S01]  /*1f90*/  SHF.R.S32.HI R19, RZ, 0x1f, R19 ;  /* 0x0000001fff137819 */ /* 0x000fe20000011413 */
[----:B-1----:R-:W-:Y:S01]  /*1fa0*/  IMAD.IADD R0, R8, 0x1, R7 ;  /* 0x0000000108007824 */ /* 0x002fe200078e0207 */
[----:B------:R-:W-:Y:S02]  /*1fb0*/  SHF.R.S32.HI R15, RZ, 0x1f, R15 ;  /* 0x0000001fff0f7819 */ /* 0x000fe4000001140f */
[----:B------:R-:W-:Y:S02]  /*1fc0*/  SHF.R.S32.HI R12, RZ, 0x1f, R12 ;  /* 0x0000001fff0c7819 */ /* 0x000fe4000001140c */
[----:B------:R1:W-:Y:S01]  /*1fd0*/  STL [R1+0x4], R0 ;  /* 0x0000040001007387 */ /* 0x0003e20000100800 */
[C---:B------:R-:W-:Y:S02]  /*1fe0*/  IADD3 R193, R182.reuse, 0x800, RZ ;  /* 0x00000800b6c17810 */ /* 0x040fe40007ffe0ff */
[C---:B------:R-:W-:Y:S01]  /*1ff0*/  IADD3 R192, R182.reuse, 0x1000, RZ ;  /* 0x00001000b6c07810 */ /* 0x040fe20007ffe0ff */
[----:B------:R2:W-:Y:S01]  /*2000*/  STL [R1+0x10], R3 ;  /* 0x0000100301007387 */ /* 0x0005e20000100800 */
[----:B------:R-:W-:-:S02]  /*2010*/  IADD3 R191, R182, 0x1800, RZ ;  /* 0x00001800b6bf7810 */ /* 0x000fc40007ffe0ff */
[C---:B------:R-:W-:Y:S02]  /*2020*/  IADD3 R190, R182.reuse, 0x2000, RZ ;  /* 0x00002000b6be7810 */ /* 0x040fe40007ffe0ff */
[C---:B------:R-:W-:Y:S02]  /*2030*/  IADD3 R189, R182.reuse, 0x2800, RZ ;  /* 0x00002800b6bd7810 */ /* 0x040fe40007ffe0ff */
[C---:B------:R-:W-:Y:S02]  /*2040*/  IADD3 R188, R182.reuse, 0x3000, RZ ;  /* 0x00003000b6bc7810 */ /* 0x040fe40007ffe0ff */
[C---:B------:R-:W-:Y:S02]  /*2050*/  IADD3 R187, R182.reuse, 0x3800, RZ ;  /* 0x00003800b6bb7810 */ /* 0x040fe40007ffe0ff */
[C---:B------:R-:W-:Y:S02]  /*2060*/  IADD3 R186, R182.reuse, 0x4000, RZ ;  /* 0x00004000b6ba7810 */ /* 0x040fe40007ffe0ff */
[----:B------:R-:W-:-:S02]  /*2070*/  IADD3 R185, R182, 0x4800, RZ ;  /* 0x00004800b6b97810 */ /* 0x000fc40007ffe0ff */
[C---:B------:R-:W-:Y:S02]  /*2080*/  IADD3 R184, R182.reuse, 0x5000, RZ ;  /* 0x00005000b6b87810 */ /* 0x040fe40007ffe0ff */
[----:B------:R-:W-:Y:S01]  /*2090*/  IADD3 R183, R182, 0x5800, RZ ;  /* 0x00005800b6b77810 */ /* 0x000fe20007ffe0ff */
[----:B-1----:R-:W-:-:S05]  /*20a0*/  IMAD.IADD R0, R6, 0x1, R0 ;  /* 0x0000000106007824 */ /* 0x002fca00078e0200 */
[----:B------:R2:W-:Y:S02]  /*20b0*/  STL [R1+0xc], R0 ;  /* 0x00000c0001007387 */ /* 0x0005e40000100800 */
.L_x_945:
[----:B------:R-:W-:Y:S01]  /*20c0*/  ISETP.NE.U32.AND P0, PT, RZ, c[0x0][0x370], PT ;  /* 0x0000dc00ff007a0c */ /* 0x000fe20003f05070 */
[----:B------:R-:W-:Y:S01]  /*20d0*/  IMAD.MOV.U32 R15, RZ, RZ, 0x4 ;  /* 0x00000004ff0f7424 */ /* 0x000fe200078e00ff */
[----:B------:R-:W-:Y:S01]  /*20e0*/  ISETP.NE.U32.AND P1, PT, RZ, c[0x0][0x360], PT ;  /* 0x0000d800ff007a0c */ /* 0x000fe20003f25070 */
[----:B------:R-:W-:Y:S01]  /*20f0*/  IMAD.MOV.U32 R235, RZ, RZ, RZ ;  /* 0x000000ffffeb7224 */ /* 0x000fe200078e00ff */
[----:B------:R-:W-:Y:S01]  /*2100*/  ISETP.NE.AND.EX P2, PT, RZ, c[0x0][0x374], PT, P0 ;  /* 0x0000dd00ff007a0c */ /* 0x000fe20003f45300 */
[----:B------:R-:W-:Y:S01]  /*2110*/  IMAD.MOV.U32 R129, RZ, RZ, RZ ;  /* 0x000000ffff817224 */ /* 0x000fe200078e00ff */
[----:B------:R-:W-:Y:S01]  /*2120*/  ISETP.NE.AND.EX P0, PT, RZ, c[0x0][0x364], PT, P1 ;  /* 0x0000d900ff007a0c */ /* 0x000fe20003f05310 */
[----:B------:R-:W-:Y:S01]  /*2130*/  IMAD.MOV.U32 R14, RZ, RZ, RZ ;  /* 0x000000ffff0e7224 */ /* 0x000fe200078e00ff */
[----:B------:R-:W-:Y:S01]  /*2140*/  ISETP.NE.U32.AND P1, PT, RZ, c[0x0][0x348], PT ;  /* 0x0000d200ff007a0c */ /* 0x000fe20003f25070 */
[----:B------:R-:W-:Y:S01]  /*2150*/  IMAD.MOV.U32 R13, RZ, RZ, RZ ;  /* 0x000000ffff0d7224 */ /* 0x000fe200078e00ff */
[----:B------:R-:W-:Y:S01]  /*2160*/  ISETP.NE.U32.AND P3, PT, RZ, c[0x0][0x350], PT ;  /* 0x0000d400ff007a0c */ /* 0x000fe20003f65070 */
[----:B------:R-:W-:Y:S01]  /*2170*/  IMAD.WIDE R6, R247, R15, c[0x0][0x348] ;  /* 0x0000d200f7067625 */ /* 0x000fe200078e020f */
[----:B------:R-:W-:-:S02]  /*2180*/  ISETP.NE.U32.AND P4, PT, RZ, c[0x0][0x358], PT ;  /* 0x0000d600ff007a0c */ /* 0x000fc40003f85070 */
[----:B------:R-:W-:Y:S01]  /*2190*/  ISETP.NE.AND.EX P1, PT, RZ, c[0x0][0x34c], PT, P1 ;  /* 0x0000d300ff007a0c */ /* 0x000fe20003f25310 */
[CC--:B------:R-:W-:Y:S01]  /*21a0*/  IMAD.WIDE R4, R247.reuse, R15.reuse, c[0x0][0x350] ;  /* 0x0000d400f7047625 */ /* 0x0c0fe200078e020f */
[----:B------:R-:W-:Y:S02]  /*21b0*/  ISETP.NE.AND.EX P3, PT, RZ, c[0x0][0x354], PT, P3 ;  /* 0x0000d500ff007a0c */ /* 0x000fe40003f65330 */
[----:B------:R-:W-:Y:S01]  /*21c0*/  ISETP.NE.AND.EX P4, PT, RZ, c[0x0][0x35c], PT, P4 ;  /* 0x0000d700ff007a0c */ /* 0x000fe20003f85340 */
[----:B------:R-:W-:-:S04]  /*21d0*/  @P2 IMAD.WIDE R10, R247, R15, c[0x0][0x370] ;  /* 0x0000dc00f70a2625 */ /* 0x000fc800078e020f */
[CC--:B------:R-:W-:Y:S01]  /*21e0*/  @P0 IMAD.WIDE R8, R247.reuse, R15.reuse, c[0x0][0x360] ;  /* 0x0000d800f7080625 */ /* 0x0c0fe200078e020f */
[----:B------:R1:W5:Y:S03]  /*21f0*/  @P2 LDG.E R235, [R10.64] ;  /* 0x000000080aeb2981 */ /* 0x000366000c1e1900 */
[----:B--2---:R-:W-:Y:S01]  /*2200*/  IMAD.WIDE R2, R247, R15, c[0x0][0x358] ;  /* 0x0000d600f7027625 */ /* 0x004fe200078e020f */
[----:B------:R1:W5:Y:S04]  /*2210*/  @P0 LDG.E R218, [R8.64] ;  /* 0x0000000808da0981 */ /* 0x000368000c1e1900 */
[----:B------:R1:W5:Y:S04]  /*2220*/  @P1 LDG.E R129, [R6.64] ;  /* 0x0000000806811981 */ /* 0x000368000c1e1900 */
[----:B------:R1:W5:Y:S04]  /*2230*/  @P3 LDG.E R14, [R4.64] ;  /* 0x00000008040e3981 */ /* 0x000368000c1e1900 */
[----:B------:R1:W5:Y:S01]  /*2240*/  @P4 LDG.E R13, [R2.64] ;  /* 0x00000008020d4981 */ /* 0x000362000c1e1900 */
[----:B------:R-:W-:Y:S01]  /*2250*/  YIELD ;  /* 0x0000000000007946 */ /* 0x000fe20003800000 */
[----:B------:R-:W-:Y:S05]  /*2260*/  @P0 BRA `(.L_x_700) ;  /* 0x0000005000000947 */ /* 0x000fea0003800000 */
[----:B-----5:R-:W-:Y:S01]  /*2270*/  MOV R218, c[0x0][0x168] ;  /* 0x00005a0000da7a02 */ /* 0x020fe20000000f00 */
[----:B------:R-:W-:Y:S05]  /*2280*/  @!P1 BRA `(.L_x_700) ;  /* 0x0000003000009947 */ /* 0x000fea0003800000 */
[----:B-1----:R-:W2:Y:S04]  /*2290*/  LDG.E R8, [R6.64] ;  /* 0x0000000806087981 */ /* 0x002ea8000c1e1900 */
[----:B------:R-:W2:Y:S02]  /*22a0*/  LDG.E R0, [R6.64+0x4] ;  /* 0x0000040806007981 */ /* 0x000ea4000c1e1900 */
[----:B--2---:R-:W-:-:S02]  /*22b0*/  IADD3 R218, -R8, R0, RZ ;  /* 0x0000000008da7210 */ /* 0x004fc40007ffe1ff */
.L_x_700:
[----:B------:R-:W-:-:S04]  /*22c0*/  ISETP.NE.U32.AND P0, PT, RZ, c[0x0][0x368], PT ;  /* 0x0000da00ff007a0c */ /* 0x000fc80003f05070 */
[----:B------:R-:W-:-:S13]  /*22d0*/  ISETP.NE.AND.EX P0, PT, RZ, c[0x0][0x36c], PT, P0 ;  /* 0x0000db00ff007a0c */ /* 0x000fda0003f05300 */
[----:B------:R-:W-:Y:S05]  /*22e0*/  @!P0 BRA `(.L_x_701) ;  /* 0x0000003000008947 */ /* 0x000fea0003800000 */
[----:B-1----:R-:W-:-:S05]  /*22f0*/  IMAD.WIDE R4, R247, R15, c[0x0][0x368] ;  /* 0x0000da00f7047625 */ /* 0x002fca00078e020f */
[----:B------:R1:W5:Y:S01]  /*2300*/  LDG.E R11, [R4.64] ;  /* 0x00000008040b7981 */ /* 0x000362000c1e1900 */
[----:B------:R-:W-:Y:S05]  /*2310*/  BRA `(.L_x_702) ;  /* 0x0000005000007947 */ /* 0x000fea0003800000 */
.L_x_701:
[----:B-1----:R-:W-:Y:S01]  /*2320*/  MOV R11, UR6 ;  /* 0x00000006000b7c02 */ /* 0x002fe20008000f00 */
[----:B------:R-:W-:Y:S05]  /*2330*/  @!P3 BRA `(.L_x_702) ;  /* 0x000000300000b947 */ /* 0x000fea0003800000 */
[----:B------:R-:W2:Y:S04]  /*2340*/  LDG.E R6, [R4.64] ;  /* 0x0000000804067981 */ /* 0x000ea8000c1e1900 */
[----:B------:R-:W2:Y:S02]  /*2350*/  LDG.E R0, [R4.64+0x4] ;  /* 0x0000040804007981 */ /* 0x000ea4000c1e1900 */
[----:B--2---:R-:W-:Y:S02]  /*2360*/  IADD3 R11, -R6, R0, RZ ;  /* 0x00000000060b7210 */ /* 0x004fe40007ffe1ff */
.L_x_702:
[----:B-1----:R1:W2:Y:S04]  /*2370*/  @P4 LDG.E R5, [R2.64] ;  /* 0x0000000802054981 */ /* 0x0022a8000c1e1900 */
[----:B------:R1:W2:Y:S01]  /*2380*/  @P4 LDG.E R4, [R2.64+0x4] ;  /* 0x0000040802044981 */ /* 0x0002a2000c1e1900 */
[----:B------:R-:W-:Y:S01]  /*2390*/  ISETP.NE.U32.AND P0, PT, RZ, c[0x0][0x378], PT ;  /* 0x0000de00ff007a0c */ /* 0x000fe20003f05070 */
[----:B------:R-:W-:-:S02]  /*23a0*/  IMAD.MOV.U32 R0, RZ, RZ, c[0x0][0x2c4] ;  /* 0x0000b100ff007624 */ /* 0x000fc400078e00ff */
[----:B-----5:R-:W-:Y:S01]  /*23b0*/  IMAD.MOV.U32 R128, RZ, RZ, R11 ;  /* 0x000000ffff807224 */ /* 0x020fe200078e000b */
[----:B------:R-:W-:Y:S02]  /*23c0*/  ISETP.NE.AND.EX P0, PT, RZ, c[0x0][0x37c], PT, P0 ;  /* 0x0000df00ff007a0c */ /* 0x000fe40003f05300 */
[----:B------:R-:W-:Y:S01]  /*23d0*/  ISETP.NE.AND P2, PT, R0, 0x1, PT ;  /* 0x000000010000780c */ /* 0x000fe20003f45270 */
[----:B------:R-:W-:Y:S02]  /*23e0*/  IMAD.SHL.U32 R234, R245, 0x80, RZ ;  /* 0x00000080f5ea7824 */ /* 0x000fe400078e00ff */
[----:B------:R-:W-:Y:S02]  /*23f0*/  IMAD.MOV.U32 R67, RZ, RZ, c[0x0][0x228] ;  /* 0x00008a00ff437624 */ /* 0x000fe400078e00ff */
[----:B------:R-:W-:Y:S01]  /*2400*/  IMAD.IADD R9, R11, 0x1, -R235 ;  /* 0x000000010b097824 */ /* 0x000fe200078e0aeb */
[----:B------:R-:W-:Y:S01]  /*2410*/  IADD3 R0, R234, 0x7f, RZ ;  /* 0x0000007fea007810 */ /* 0x000fe20007ffe0ff */
[----:B------:R-:W-:Y:S01]  /*2420*/  IMAD.MOV.U32 R6, RZ, RZ, c[0x0][0x32c] ;  /* 0x0000cb00ff067624 */ /* 0x000fe200078e00ff */
[----:B------:R-:W-:-:S04]  /*2430*/  LOP3.LUT R227, R227, 0xffffffdf, RZ, 0xc0, !PT ;  /* 0xffffffdfe3e37812 */ /* 0x000fc800078ec0ff */
[----:B------:R-:W-:Y:S01]  /*2440*/  ISETP.GE.AND P1, PT, R6, 0x1, PT ;  /* 0x000000010600780c */ /* 0x000fe20003f26270 */
[----:B-1----:R-:W-:-:S05]  /*2450*/  @P0 IMAD.WIDE R2, R247, R15, c[0x0][0x378] ;  /* 0x0000de00f7020625 */ /* 0x002fca00078e020f */
[----:B------:R1:W5:Y:S01]  /*2460*/  @P0 LDG.E R128, [R2.64] ;  /* 0x0000000802800981 */ /* 0x000362000c1e1900 */
[----:B------:R-:W-:-:S04]  /*2470*/  @P2 LOP3.LUT R227, R227, 0x20, RZ, 0xfc, !PT ;  /* 0x00000020e3e32812 */ /* 0x000fc800078efcff */
[----:B------:R-:W-:-:S04]  /*2480*/  LOP3.LUT R227, R227, 0xffffffbf, RZ, 0xc0, !PT ;  /* 0xffffffbfe3e37812 */ /* 0x000fc800078ec0ff */
[----:B------:R-:W-:Y:S01]  /*2490*/  @P1 LOP3.LUT R227, R227, 0x40, RZ, 0xfc, !PT ;  /* 0x00000040e3e31812 */ /* 0x000fe200078efcff */
[----:B-1----:R-:W-:-:S05]  /*24a0*/  @P2 IMAD.HI.U32 R3, R0, c[0x0][0x2c8], RZ ;  /* 0x0000b20000032a27 */ /* 0x002fca00078e00ff */
[----:B------:R-:W-:Y:S01]  /*24b0*/  @P2 SHF.R.U32.HI R0, RZ, c[0x0][0x2cc], R3 ;  /* 0x0000b300ff002a19 */ /* 0x000fe20000011603 */
[----:B--2---:R-:W-:-:S04]  /*24c0*/  @P4 IMAD.IADD R67, R4, 0x1, -R5 ;  /* 0x0000000104434824 */ /* 0x004fc800078e0a05 */
[----:B------:R-:W-:-:S05]  /*24d0*/  IMAD.IADD R217, R9, 0x1, R67 ;  /* 0x0000000109d97824 */ /* 0x000fca00078e0243 */
[C---:B------:R-:W-:Y:S02]  /*24e0*/  IADD3 R2, R217.reuse, 0x3f, RZ ;  /* 0x0000003fd9027810 */ /* 0x040fe40007ffe0ff */
[----:B------:R-:W-:Y:S02]  /*24f0*/  IADD3 R120, R217, 0x1, -R218 ;  /* 0x00000001d9787810 */ /* 0x000fe40007ffe8da */
[----:B------:R-:W-:-:S03]  /*2500*/  SHF.R.S32.HI R3, RZ, 0x1f, R2 ;  /* 0x0000001fff037819 */ /* 0x000fc60000011402 */
[----:B------:R-:W-:Y:S01]  /*2510*/  IMAD.IADD R0, R120, 0x1, R0 ;  /* 0x0000000178007824 */ /* 0x000fe200078e0200 */
[----:B------:R-:W-:-:S04]  /*2520*/  LEA.HI R2, R3, R2, RZ, 0x6 ;  /* 0x0000000203027211 */ /* 0x000fc800078f30ff */
[----:B------:R-:W-:Y:S02]  /*2530*/  IADD3 R3, R0, c[0x0][0x328], RZ ;  /* 0x0000ca0000037a10 */ /* 0x000fe40007ffe0ff */
[----:B------:R-:W-:Y:S01]  /*2540*/  SHF.R.S32.HI R121, RZ, 0x6, R2 ;  /* 0x00000006ff797819 */ /* 0x000fe20000011402 */
        /* <DEDUP_REMOVED lines=11> */
.L_x_705:
[----:B------:R-:W-:-:S13]  /*2600*/  ISETP.NE.AND P0, PT, R6, 0x1, PT ;  /* 0x000000010600780c */ /* 0x000fda0003f05270 */
[----:B------:R-:W-:-:S05]  /*2610*/  @P0 IMAD.HI.U32 R0, R2, c[0x0][0x330], RZ ;  /* 0x0000cc0002000a27 */ /* 0x000fca00078e00ff */
[----:B------:R-:W-:Y:S02]  /*2620*/  @P0 SHF.R.U32.HI R2, RZ, c[0x0][0x334], R0 ;  /* 0x0000cd00ff020a19 */ /* 0x000fe40000011600 */
.L_x_706:
[----:B------:R-:W-:Y:S05]  /*2630*/  BSYNC B0 ;  /* 0x0000000000007941 */ /* 0x000fea0003800000 */
.L_x_704:
[----:B------:R-:W-:-:S05]  /*2640*/  IMAD R2, R2, R6, c[0x0][0x32c] ;  /* 0x0000cb0002027624 */ /* 0x000fca00078e0206 */
[----:B------:R-:W-:-:S04]  /*2650*/  IMNMX R3, R3, R2, PT ;  /* 0x0000000203037217 */ /* 0x000fc80003800200 */
.L_x_703:
[----:B------:R-:W-:Y:S01]  /*2660*/  IADD3 R3, R3, 0x3f, RZ ;  /* 0x0000003f03037810 */ /* 0x000fe20007ffe0ff */
[----:B------:R-:W-:-:S03]  /*2670*/  @P2 IMAD.HI.U32 R2, R234, c[0x0][0x2c8], RZ ;  /* 0x0000b200ea022a27 */ /* 0x000fc600078e00ff */
[----:B------:R-:W-:Y:S01]  /*2680*/  SHF.R.S32.HI R4, RZ, 0x1f, R3 ;  /* 0x0000001fff047819 */ /* 0x000fe20000011403 */
[----:B------:R-:W-:Y:S01]  /*2690*/  IMAD.MOV.U32 R0, RZ, RZ, R234 ;  /* 0x000000ffff007224 */ /* 0x000fe200078e00ea */
[----:B------:R-:W-:Y:S01]  /*26a0*/  @P2 SHF.R.U32.HI R0, RZ, c[0x0][0x2cc], R2 ;  /* 0x0000b300ff002a19 */ /* 0x000fe20000011602 */
[----:B------:R-:W-:Y:S01]  /*26b0*/  IMAD.IADD R168, R217, 0x1, -R218 ;  /* 0x00000001d9a87824 */ /* 0x000fe200078e0ada */
[----:B------:R-:W-:-:S03]  /*26c0*/  LEA.HI R3, R4, R3, RZ, 0x6 ;  /* 0x0000000304037211 */ /* 0x000fc600078f30ff */
[----:B------:R-:W-:Y:S01]  /*26d0*/  IMAD.IADD R0, R168, 0x1, R0 ;  /* 0x00000001a8007824 */ /* 0x000fe200078e0200 */
[----:B------:R-:W-:-:S04]  /*26e0*/  SHF.R.S32.HI R3, RZ, 0x6, R3 ;  /* 0x00000006ff037819 */ /* 0x000fc80000011403 */
        /* <DEDUP_REMOVED lines=12> */
.L_x_709:
[----:B------:R-:W-:-:S13]  /*27b0*/  ISETP.NE.AND P0, PT, R6, 0x1, PT ;  /* 0x000000010600780c */ /* 0x000fda0003f05270 */
[----:B------:R-:W-:-:S05]  /*27c0*/  @P0 IMAD.HI.U32 R3, R0, c[0x0][0x330], RZ ;  /* 0x0000cc0000030a27 */ /* 0x000fca00078e00ff */
[----:B------:R-:W-:Y:S02]  /*27d0*/  @P0 SHF.R.U32.HI R0, RZ, c[0x0][0x334], R3 ;  /* 0x0000cd00ff000a19 */ /* 0x000fe40000011603 */
.L_x_710:
[----:B------:R-:W-:Y:S05]  /*27e0*/  BSYNC B0 ;  /* 0x0000000000007941 */ /* 0x000fea0003800000 */
.L_x_708:
[----:B------:R-:W-:-:S05]  /*27f0*/  IMAD R0, R0, c[0x0][0x32c], RZ ;  /* 0x0000cb0000007a24 */ /* 0x000fca00078e02ff */
[----:B------:R-:W-:-:S04]  /*2800*/  IMNMX R2, R2, R0, !PT ;  /* 0x0000000002027217 */ /* 0x000fc80007800200 */
.L_x_707:
[----:B------:R-:W-:Y:S01]  /*2810*/  SHF.R.S32.HI R0, RZ, 0x1f, R2 ;  /* 0x0000001fff007819 */ /* 0x000fe20000011402 */
[----:B------:R-:W-:Y:S01]  /*2820*/  BSSY B0, `(.L_x_711) ;  /* 0x000002c000007945 */ /* 0x000fe20003800000 */
[----:B------:R-:W-:Y:S02]  /*2830*/  LOP3.LUT R3, R246, 0xff000000, RZ, 0xc0, !PT ;  /* 0xff000000f6037812 */ /* 0x000fe400078ec0ff */
[----:B------:R-:W-:Y:S02]  /*2840*/  LEA.HI R2, R0, R2, RZ, 0x6 ;  /* 0x0000000200027211 */ /* 0x000fe400078f30ff */
[----:B------:R-:W-:Y:S02]  /*2850*/  LOP3.LUT R4, R246, 0xff0000, RZ, 0xc0, !PT ;  /* 0x00ff0000f6047812 */ /* 0x000fe400078ec0ff */
[----:B------:R-:W-:Y:S02]  /*2860*/  SHF.R.S32.HI R0, RZ, 0x6, R2 ;  /* 0x00000006ff007819 */ /* 0x000fe40000011402 */
[----:B------:R-:W-:-:S02]  /*2870*/  SHF.R.U32.HI R3, RZ, 0x8, R3 ;  /* 0x00000008ff037819 */ /* 0x000fc40000011603 */
[----:B------:R-:W-:Y:S01]  /*2880*/  IMNMX R6, RZ, R0, !PT ;  /* 0x00000000ff067217 */ /* 0x000fe20007800200 */
[----:B------:R-:W-:Y:S01]  /*2890*/  IMAD.MOV.U32 R0, RZ, RZ, RZ ;  /* 0x000000ffff007224 */ /* 0x000fe200078e00ff */
[----:B------:R-:W-:Y:S02]  /*28a0*/  LEA.HI R2, R4, R3, RZ, 0x10 ;  /* 0x0000000304027211 */ /* 0x000fe400078f80ff */
[----:B------:R-:W-:Y:S02]  /*28b0*/  ISETP.GT.AND P0, PT, R7, R6, PT ;  /* 0x000000060700720c */ /* 0x000fe40003f04270 */
[----:B------:R-:W-:Y:S02]  /*28c0*/  SHF.R.U32.HI R245, RZ, 0x10, R2 ;  /* 0x00000010fff57819 */ /* 0x000fe40000011602 */
[----:B------:R-:W-:Y:S02]  /*28d0*/  LOP3.LUT R250, R2, 0xff, RZ, 0xc0, !PT ;  /* 0x000000ff02fa7812 */ /* 0x000fe400078ec0ff */
[----:B------:R-:W-:-:S04]  /*28e0*/  ISETP.NE.AND P1, PT, R245, RZ, PT ;  /* 0x000000fff500720c */ /* 0x000fc80003f25270 */
[----:B------:R-:W-:-:S03]  /*28f0*/  SEL R118, R245, c[0x0][0x338], P1 ;  /* 0x0000ce00f5767a07 */ /* 0x000fc60000800000 */
[----:B------:R-:W-:Y:S05]  /*2900*/  @!P0 BRA `(.L_x_712) ;  /* 0x000001d000008947 */ /* 0x000fea0003800000 */
        /* <DEDUP_REMOVED lines=29> */
.L_x_712:
[----:B------:R-:W-:Y:S05]  /*2ae0*/  BSYNC B0 ;  /* 0x0000000000007941 */ /* 0x000fea0003800000 */
.L_x_711:
[----:B------:R-:W-:-:S04]  /*2af0*/  IMAD R2, R250, R0, R6 ;  /* 0x00000000fa027224 */ /* 0x000fc800078e0206 */
        /* <DEDUP_REMOVED lines=23> */
[----:B------:R-:W-:Y:S02]  /*2c70*/  SHF.R.S32.HI R6, RZ, 0x1f, R247 ;  /* 0x0000001fff067819 */ /* 0x000fe400000114f7 */
[----:B------:R-:W-:Y:S01]  /*2c80*/  IADD3 R57, R0, -0x1, RZ ;  /* 0xffffffff00397810 */ /* 0x000fe20007ffe0ff */
[----:B------:R-:W-:Y:S01]  /*2c90*/  IMAD R4, R69, c[0x0][0x238], RZ ;  /* 0x00008e0045047a24 */ /* 0x000fe200078e02ff */
[----:B------:R-:W-:Y:S01]  /*2ca0*/  SEL R8, R6, RZ, !P4 ;  /* 0x000000ff06087207 */ /* 0x000fe20006000000 */
[----:B------:R-:W-:Y:S01]  /*2cb0*/  IMAD.SHL.U32 R126, R7, 0x40, RZ ;  /* 0x00000040077e7824 */ /* 0x000fe200078e00ff */
[----:B------:R-:W-:Y:S01]  /*2cc0*/  SEL R10, R247, RZ, !P4 ;  /* 0x000000fff70a7207 */ /* 0x000fe20006000000 */
[----:B------:R-:W-:Y:S01]  /*2cd0*/  IMAD R4, R68, c[0x0][0x23c], R4 ;  /* 0x00008f0044047a24 */ /* 0x000fe200078e0204 */
[----:B------:R-:W-:Y:S01]  /*2ce0*/  SHF.L.U64.HI R125, R7, R123, c[0x0][0x23c] ;  /* 0x00008f00077d7619 */ /* 0x000fe2000001027b */
[----:B------:R-:W-:Y:S01]  /*2cf0*/  IMAD R0, R57, -0x40, R115 ;  /* 0xffffffc039007824 */ /* 0x000fe200078e0273 */
[----:B------:R-:W-:Y:S01]  /*2d00*/  ISETP.GE.AND P6, PT, R200, c[0x0][0x1d4], PT ;  /* 0x00007500c8007a0c */ /* 0x000fe20003fc6270 */
[----:B------:R-:W-:Y:S01]  /*2d10*/  IMAD.IADD R3, R3, 0x1, R4 ;  /* 0x0000000103037824 */ /* 0x000fe200078e0204 */
[----:B------:R-:W-:Y:S01]  /*2d20*/  ISETP.GE.AND P5, PT, R199, c[0x0][0x1d4], PT ;  /* 0x00007500c7007a0c */ /* 0x000fe20003fa6270 */
[----:B------:R-:W-:Y:S01]  /*2d30*/  IMAD R4, R8, c[0x0][0x248], RZ ;  /* 0x0000920008047a24 */ /* 0x000fe200078e02ff */
[----:B------:R-:W-:Y:S01]  /*2d40*/  ISETP.GE.AND P1, PT, R0, 0x1, PT ;  /* 0x000000010000780c */ /* 0x000fe20003f26270 */
[----:B------:R-:W-:Y:S01]  /*2d50*/  IMAD.WIDE.U32 R2, R22, c[0x0][0x240], R2 ;  /* 0x0000900016027a25 */ /* 0x000fe200078e0002 */
[----:B------:R-:W-:-:S03]  /*2d60*/  ISETP.GE.AND P4, PT, R202, c[0x0][0x1d4], PT ;  /* 0x00007500ca007a0c */ /* 0x000fc60003f86270 */
[----:B------:R-:W-:Y:S02]  /*2d70*/  IMAD R3, R22, c[0x0][0x244], R3 ;  /* 0x0000910016037a24 */ /* 0x000fe400078e0203 */
[C---:B------:R-:W-:Y:S02]  /*2d80*/  IMAD R4, R10.reuse, c[0x0][0x24c], R4 ;  /* 0x000093000a047a24 */ /* 0x040fe400078e0204 */
[----:B------:R-:W-:Y:S01]  /*2d90*/  IMAD.WIDE.U32 R78, R10, c[0x0][0x248], R2 ;  /* 0x000092000a4e7a25 */ /* 0x000fe200078e0002 */
[----:B------:R-:W-:-:S03]  /*2da0*/  SHF.R.S32.HI R3, RZ, 0x1f, R57 ;  /* 0x0000001fff037819 */ /* 0x000fc60000011439 */
[----:B------:R-:W-:Y:S02]  /*2db0*/  IMAD R2, R125, R57, RZ ;  /* 0x000000397d027224 */ /* 0x000fe400078e02ff */
[----:B------:R-:W-:Y:S02]  /*2dc0*/  IMAD.IADD R77, R79, 0x1, R4 ;  /* 0x000000014f4d7824 */ /* 0x000fe400078e0204 */
[----:B------:R-:W-:Y:S02]  /*2dd0*/  IMAD.MOV.U32 R76, RZ, RZ, R78 ;  /* 0x000000ffff4c7224 */ /* 0x000fe400078e004e */
[-C--:B------:R-:W-:Y:S02]  /*2de0*/  IMAD R2, R3, R126.reuse, R2 ;  /* 0x0000007e03027224 */ /* 0x080fe400078e0202 */
[----:B------:R-:W-:-:S04]  /*2df0*/  IMAD.WIDE.U32 R4, R57, R126, R76 ;  /* 0x0000007e39047225 */ /* 0x000fc800078e004c */
[----:B------:R-:W-:Y:S01]  /*2e00*/  IMAD.IADD R5, R5, 0x1, R2 ;  /* 0x0000000105057824 */ /* 0x000fe200078e0202 */
[C---:B------:R-:W-:Y:S01]  /*2e10*/  @P1 LEA R2, P0, R4.reuse, c[0x0][0x220], 0x1 ;  /* 0x0000880004021a11 */ /* 0x040fe200078008ff */
[----:B------:R-:W-:Y:S02]  /*2e20*/  IMAD.MOV.U32 R124, RZ, RZ, 0x5 ;  /* 0x00000005ff7c7424 */ /* 0x000fe400078e00ff */
[C---:B------:R-:W-:Y:S01]  /*2e30*/  IMAD.SHL.U32 R131, R7.reuse, 0x20, RZ ;  /* 0x0000002007837824 */ /* 0x040fe200078e00ff */
[----:B------:R-:W-:Y:S02]  /*2e40*/  @P1 LEA.HI.X R3, R4, c[0x0][0x224], R5, 0x1, P0 ;  /* 0x0000890004031a11 */ /* 0x000fe400000f0c05 */
[----:B------:R-:W-:Y:S02]  /*2e50*/  ISETP.GT.AND P0, PT, R0, 0x20, PT ;  /* 0x000000200000780c */ /* 0x000fe40003f04270 */
[----:B------:R-:W-:Y:S01]  /*2e60*/  SHF.L.U64.HI R124, R7, R124, c[0x0][0x23c] ;  /* 0x00008f00077c7619 */ /* 0x000fe2000001027c */
[----:B------:R-:W-:Y:S01]  /*2e70*/  @!PT LDS RZ, [RZ] ;  /* 0x00000000fffff984 */ /* 0x000fe20000000800 */
[----:B------:R-:W-:Y:S01]  /*2e80*/  @!PT LDS RZ, [RZ] ;  /* 0x00000000fffff984 */ /* 0x000fe20000000800 */
[----:B------:R-:W-:Y:S01]  /*2e90*/  @!PT LDS RZ, [RZ] ;  /* 0x00000000fffff984 */ /* 0x000fe20000000800 */
[----:B------:R1:W-:Y:S04]  /*2ea0*/  @P1 LDGSTS.E.BYPASS.LTC128B.128 [R194+0x6100], [R2.64], !P6 ;  /* 0x0610000002c21fae */ /* 0x0003e8000f101d48 */
[----:B------:R1:W-:Y:S04]  /*2eb0*/  @P1 LDGSTS.E.BYPASS.LTC128B.128 [R194+0x8100], [R2.64+0x80], !P5 ;  /* 0x0810008002c21fae */ /* 0x0003e8000e901d48 */
[----:B------:R1:W-:Y:S02]  /*2ec0*/  @P1 LDGSTS.E.BYPASS.LTC128B.128 [R194+0xa100], [R2.64+0x100], !P4 ;  /* 0x0a10010002c21fae */ /* 0x0003e4000e101d48 */
[----:B------:R-:W-:-:S05]  /*2ed0*/  @P0 IADD3 R0, P1, R131, R4, RZ ;  /* 0x0000000483000210 */ /* 0x000fca0007f3e0ff */
[----:B-1----:R-:W-:Y:S01]  /*2ee0*/  @P0 IMAD.X R3, R5, 0x1, R124, P1 ;  /* 0x0000000105030824 */ /* 0x002fe200008e067c */
[----:B------:R-:W-:-:S04]  /*2ef0*/  @P0 LEA R2, P1, R0, c[0x0][0x220], 0x1 ;  /* 0x0000880000020a11 */ /* 0x000fc800078208ff */
[----:B------:R-:W-:Y:S02]  /*2f00*/  @P0 LEA.HI.X R3, R0, c[0x0][0x224], R3, 0x1, P1 ;  /* 0x0000890000030a11 */ /* 0x000fe400008f0c03 */
[----:B------:R-:W-:-:S03]  /*2f10*/  ISETP.NE.U32.AND P1, PT, RZ, c[0x0][0x340], PT ;  /* 0x0000d000ff007a0c */ /* 0x000fc60003f25070 */
[----:B------:R1:W-:Y:S01]  /*2f20*/  @P0 LDGSTS.E.BYPASS.LTC128B.128 [R194+0x7100], [R2.64], !P6 ;  /* 0x0710000002c20fae */ /* 0x0003e2000f101d48 */
[----:B------:R-:W-:-:S03]  /*2f30*/  ISETP.NE.AND.EX P1, PT, RZ, c[0x0][0x344], PT, P1 ;  /* 0x0000d100ff007a0c */ /* 0x000fc60003f25310 */
[----:B------:R1:W-:Y:S04]  /*2f40*/  @P0 LDGSTS.E.BYPASS.LTC128B.128 [R194+0x9100], [R2.64+0x80], !P5 ;  /* 0x0910008002c20fae */ /* 0x0003e8000e901d48 */
[----:B------:R1:W-:Y:S01]  /*2f50*/  @P0 LDGSTS.E.BYPASS.LTC128B.128 [R194+0xb100], [R2.64+0x100], !P4 ;  /* 0x0b10010002c20fae */ /* 0x0003e2000e101d48 */
[----:B------:R-:W-:Y:S01]  /*2f60*/  ISETP.GE.AND P2, PT, R104, c[0x0][0x27c], PT ;  /* 0x00009f0068007a0c */ /* 0x000fe20003f46270 */
[----:B------:R-:W-:Y:S01]  /*2f70*/  IMAD.MOV.U32 R119, RZ, RZ, c[0x0][0x27c] ;  /* 0x00009f00ff777624 */ /* 0x000fe200078e00ff */
[----:B------:R-:W-:Y:S01]  /*2f80*/  LOP3.LUT R227, R227, 0xfffffffd, RZ, 0xc0, !PT ;  /* 0xfffffffde3e37812 */ /* 0x000fe200078ec0ff */
[----:B------:R-:W0:Y:S02]  /*2f90*/  LDGDEPBAR ;  /* 0x00000000000079af */ /* 0x000e240000000000 */
[----:B------:R-:W-:-:S05]  /*2fa0*/  @P1 IMAD.WIDE R4, R247, R15, c[0x0][0x340] ;  /* 0x0000d000f7041625 */ /* 0x000fca00078e020f */
[----:B-1----:R-:W2:Y:S01]  /*2fb0*/  @P1 LDG.E R2, [R4.64] ;  /* 0x0000000804021981 */ /* 0x002ea2000c1e1900 */
[----:B------:R-:W-:Y:S01]  /*2fc0*/  WARPSYNC 0xffffffff ;  /* 0xffffffff00007948 */ /* 0x000fe20003800000 */
[----:B------:R-:W-:Y:S01]  /*2fd0*/  SHF.R.S32.HI R141, RZ, 0x1f, R140 ;  /* 0x0000001fff8d7819 */ /* 0x000fe2000001148c */
[----:B------:R-:W-:Y:S01]  /*2fe0*/  IMAD.SHL.U32 R119, R119, 0x2, RZ ;  /* 0x0000000277777824 */ /* 0x000fe200078e00ff */
[----:B------:R-:W-:Y:S02]  /*2ff0*/  SHF.R.S32.HI R9, RZ, 0x1f, R223 ;  /* 0x0000001fff097819 */ /* 0x000fe400000114df */
[----:B------:R-:W-:Y:S02]  /*3000*/  @P2 LOP3.LUT R227, R227, 0x2, RZ, 0xfc, !PT ;  /* 0x00000002e3e32812 */ /* 0x000fe400078efcff */
[----:B-----5:R-:W-:Y:S02]  /*3010*/  SHF.R.S32.HI R20, RZ, 0x1f, R128 ;  /* 0x0000001fff147819 */ /* 0x020fe40000011480 */
[----:B--2---:R-:W-:Y:S01]  /*3020*/  @P1 SHF.R.S32.HI R3, RZ, 0x1f, R2 ;  /* 0x0000001fff031819 */ /* 0x004fe20000011402 */
[----:B------:R-:W-:-:S02]  /*3030*/  @!P1 IMAD.MOV.U32 R2, RZ, RZ, R247 ;  /* 0x000000ffff029224 */ /* 0x000fc400078e00f7 */
[----:B------:R-:W-:Y:S02]  /*3040*/  @!P1 IMAD.MOV.U32 R3, RZ, RZ, R6 ;  /* 0x000000ffff039224 */ /* 0x000fe400078e0006 */
[----:B------:R-:W-:Y:S01]  /*3050*/  IMAD R0, R9, c[0x0][0x280], RZ ;  /* 0x0000a00009007a24 */ /* 0x000fe200078e02ff */
[----:B------:R-:W-:Y:S01]  /*3060*/  ISETP.GE.AND P0, PT, R107, c[0x0][0x27c], PT ;  /* 0x00009f006b007a0c */ /* 0x000fe20003f06270 */
[----:B------:R-:W-:Y:S01]  /*3070*/  IMAD.WIDE.U32 R4, R22, c[0x0][0x260], R200 ;  /* 0x0000980016047a25 */ /* 0x000fe200078e00c8 */
[----:B------:R-:W-:Y:S01]  /*3080*/  LOP3.LUT R227, R227, 0xfffffffe, RZ, 0xc0, !PT ;  /* 0xfffffffee3e37812 */ /* 0x000fe200078ec0ff */
[----:B------:R-:W-:Y:S01]  /*3090*/  BAR.SYNC.DEFER_BLOCKING 0x0 ;  /* 0x0000000000007b1d */ /* 0x000fe20000010000 */
[----:B------:R-:W-:Y:S01]  /*30a0*/  MOV R130, c[0x0][0x290] ;  /* 0x0000a40000827a02 */ /* 0x000fe20000000f00 */
[C---:B------:R-:W-:Y:S02]  /*30b0*/  IMAD R0, R223.reuse, c[0x0][0x284], R0 ;  /* 0x0000a100df007a24 */ /* 0x040fe400078e0200 */
[----:B------:R-:W-:Y:S02]  /*30c0*/  IMAD.WIDE.U32 R6, R223, c[0x0][0x280], R140 ;  /* 0x0000a000df067a25 */ /* 0x000fe400078e008c */
[----:B------:R-:W-:-:S02]  /*30d0*/  ULDC.U8 UR5, c[0x0][0x298] ;  /* 0x0000a60000057ab9 */ /* 0x000fc40000000000 */
[----:B------:R-:W-:Y:S02]  /*30e0*/  IMAD.WIDE.U32 R12, R223, c[0x0][0x280], R104 ;  /* 0x0000a000df0c7a25 */ /* 0x000fe400078e0068 */
[----:B------:R-:W-:Y:S02]  /*30f0*/  @P0 LOP3.LUT R227, R227, 0x1, RZ, 0xfc, !PT ;  /* 0x00000001e3e30812 */ /* 0x000fe400078efcff */
[----:B------:R-:W-:Y:S02]  /*3100*/  IMAD.IADD R116, R11, 0x1, R14 ;  /* 0x000000010b747824 */ /* 0x000fe400078e020e */
[----:B------:R-:W-:Y:S01]  /*3110*/  IMAD R5, R22, c[0x0][0x264], R5 ;  /* 0x0000990016057a24 */ /* 0x000fe200078e0205 */
[----:B------:R-:W-:Y:S01]  /*3120*/  LOP3.LUT R227, R227, 0xfffffffb, RZ, 0xc0, !PT ;  /* 0xfffffffbe3e37812 */ /* 0x000fe200078ec0ff */
[----:B------:R-:W-:Y:S02]  /*3130*/  IMAD R15, R8, c[0x0][0x268], RZ ;  /* 0x00009a00080f7a24 */ /* 0x000fe400078e02ff */
[----:B------:R-:W-:Y:S01]  /*3140*/  IMAD.IADD R11, R7, 0x1, R0 ;  /* 0x00000001070b7824 */ /* 0x000fe200078e0200 */
[----:B------:R-:W-:Y:S01]  /*3150*/  IADD3 R7, R0, R13, RZ ;  /* 0x0000000d00077210 */ /* 0x000fe20007ffe0ff */
[----:B------:R-:W-:Y:S01]  /*3160*/  IMAD R14, R9, c[0x0][0x290], RZ ;  /* 0x0000a400090e7a24 */ /* 0x000fe200078e02ff */
[----:B------:R-:W-:Y:S01]  /*3170*/  SEL R0, RZ, c[0x0][0x27c], !P2 ;  /* 0x00009f00ff007a07 */ /* 0x000fe20005000000 */
[----:B------:R-:W-:-:S02]  /*3180*/  IMAD R23, R10, c[0x0][0x26c], R15 ;  /* 0x00009b000a177a24 */ /* 0x000fc400078e020f */
[----:B------:R-:W-:-:S04]  /*3190*/  IMAD.WIDE.U32 R70, R10, c[0x0][0x268], R4 ;  /* 0x00009a000a467a25 */ /* 0x000fc800078e0004 */
[----:B------:R-:W-:Y:S02]  /*31a0*/  IMAD.MOV.U32 R10, RZ, RZ, R6 ;  /* 0x000000ffff0a7224 */ /* 0x000fe400078e0006 */
[----:B------:R-:W-:Y:S02]  /*31b0*/  IMAD.MOV.U32 R6, RZ, RZ, R12 ;  /* 0x000000ffff067224 */ /* 0x000fe400078e000c */
[----:B------:R-:W-:Y:S01]  /*31c0*/  IMAD.IADD R12, R104, 0x1, R0 ;  /* 0x00000001680c7824 */ /* 0x000fe200078e0200 */
[----:B------:R-:W-:Y:S01]  /*31d0*/  SEL R0, RZ, c[0x0][0x27c], !P0 ;  /* 0x00009f00ff007a07 */ /* 0x000fe20004000000 */
[C---:B------:R-:W-:Y:S01]  /*31e0*/  IMAD.WIDE.U32 R8, R223.reuse, c[0x0][0x290], R140 ;  /* 0x0000a400df087a25 */ /* 0x040fe200078e008c */
[----:B------:R-:W-:Y:S02]  /*31f0*/  ISETP.GE.AND P0, PT, R106, c[0x0][0x27c], PT ;  /* 0x00009f006a007a0c */ /* 0x000fe40003f06270 */
[----:B------:R-:W-:Y:S01]  /*3200*/  SHF.R.S32.HI R15, RZ, 0x1f, R12 ;  /* 0x0000001fff0f7819 */ /* 0x000fe2000001140c */
[----:B------:R-:W-:-:S02]  /*3210*/  IMAD R14, R223, c[0x0][0x294], R14 ;  /* 0x0000a500df0e7a24 */ /* 0x000fc400078e020e */
[----:B------:R-:W-:Y:S01]  /*3220*/  IMAD.WIDE.U32 R4, R223, c[0x0][0x290], R104 ;  /* 0x0000a400df047a25 */ /* 0x000fe200078e0068 */
[CC--:B------:R-:W-:Y:S02]  /*3230*/  LEA.HI R17, R15.reuse, R12.reuse, RZ, 0x6 ;  /* 0x0000000c0f117211 */ /* 0x0c0fe400078f30ff */
[----:B------:R-:W-:Y:S01]  /*3240*/  LEA.HI R13, R15, R12, RZ, 0x3 ;  /* 0x0000000c0f0d7211 */ /* 0x000fe200078f18ff */
[----:B------:R-:W-:Y:S02]  /*3250*/  IMAD.IADD R9, R9, 0x1, R14 ;  /* 0x0000000109097824 */ /* 0x000fe400078e020e */
[----:B------:R-:W-:Y:S01]  /*3260*/  IMAD.IADD R5, R14, 0x1, R5 ;  /* 0x000000010e057824 */ /* 0x000fe200078e0205 */
[----:B------:R-:W-:Y:S01]  /*3270*/  SEL R14, RZ, c[0x0][0x27c], !P0 ;  /* 0x00009f00ff0e7a07 */ /* 0x000fe20004000000 */
[----:B------:R-:W-:Y:S01]  /*3280*/  IMAD.IADD R0, R107, 0x1, R0 ;  /* 0x000000016b007824 */ /* 0x000fe200078e0200 */
[----:B------:R-:W-:Y:S01]  /*3290*/  @P0 LOP3.LUT R227, R227, 0x4, RZ, 0xfc, !PT ;  /* 0x00000004e3e30812 */ /* 0x000fe200078efcff */
[----:B------:R-:W-:Y:S01]  /*32a0*/  IMAD.MOV.U32 R134, RZ, RZ, c[0x0][0x2b8] ;  /* 0x0000ae00ff867624 */ /* 0x000fe200078e00ff */
[----:B------:R-:W-:Y:S01]  /*32b0*/  IADD3 R14, R106, R14, RZ ;  /* 0x0000000e6a0e7210 */ /* 0x000fe20007ffe0ff */
[----:B------:R-:W-:Y:S01]  /*32c0*/  IMAD.MOV.U32 R133, RZ, RZ, c[0x0][0x27c] ;  /* 0x00009f00ff857624 */ /* 0x000fe200078e00ff */
[----:B------:R-:W-:Y:S01]  /*32d0*/  SHF.R.S32.HI R16, RZ, 0x1f, R0 ;  /* 0x0000001fff107819 */ /* 0x000fe20000011400 */
[----:B------:R-:W-:Y:S01]  /*32e0*/  IMAD R3, R3, c[0x0][0x2b0], RZ ;  /* 0x0000ac0003037a24 */ /* 0x000fe200078e02ff */
[----:B------:R-:W-:Y:S01]  /*32f0*/  SHF.R.S32.HI R15, RZ, 0x1f, R14 ;  /* 0x0000001fff0f7819 */ /* 0x000fe2000001140e */
[----:B------:R-:W-:Y:S01]  /*3300*/  IMAD.WIDE.U32 R92, R2, c[0x0][0x2b0], RZ ;  /* 0x0000ac00025c7a25 */ /* 0x000fe200078e00ff */
[----:B------:R-:W-:-:S02]  /*3310*/  LEA.HI R12, R16, R0, RZ, 0x3 ;  /* 0x00000000100c7211 */ /* 0x000fc400078f18ff */
[----:B------:R-:W-:Y:S01]  /*3320*/  LEA.HI R18, R16, R0, RZ, 0x6 ;  /* 0x0000000010127211 */ /* 0x000fe200078f30ff */
[----:B------:R-:W-:Y:S01]  /*3330*/  IMAD.SHL.U32 R16, R17, 0x40, RZ ;  /* 0x0000004011107824 */ /* 0x000fe200078e00ff */
[CC--:B------:R-:W-:Y:S01]  /*3340*/  LEA.HI R0, R15.reuse, R14.reuse, RZ, 0x3 ;  /* 0x0000000e0f007211 */ /* 0x0c0fe200078f18ff */
[----:B------:R-:W-:Y:S01]  /*3350*/  IMAD.MOV.U32 R127, RZ, RZ, c[0x0][0x280] ;  /* 0x0000a000ff7f7624 */ /* 0x000fe200078e00ff */
[----:B------:R-:W-:Y:S01]  /*3360*/  LEA.HI R14, R15, R14, RZ, 0x6 ;  /* 0x0000000e0f0e7211 */ /* 0x000fe200078f30ff */
[----:B------:R-:W-:Y:S01]  /*3370*/  IMAD.WIDE.U32 R84, R128, c[0x0][0x290], R8 ;  /* 0x0000a40080547a25 */ /* 0x000fe200078e0008 */
[----:B------:R-:W-:Y:S02]  /*3380*/  LOP3.LUT R21, R16, 0x7ffff000, RZ, 0xc0, !PT ;  /* 0x7ffff00010157812 */ /* 0x000fe400078ec0ff */
[----:B------:R-:W-:Y:S01]  /*3390*/  LOP3.LUT R15, R238, 0x38, R0, 0xf8, !PT ;  /* 0x00000038ee0f7812 */ /* 0x000fe200078ef800 */
[----:B------:R-:W-:Y:S01]  /*33a0*/  IMAD.SHL.U32 R16, R18, 0x40, RZ ;  /* 0x0000004012107824 */ /* 0x000fe200078e00ff */
[----:B------:R-:W-:Y:S01]  /*33b0*/  LOP3.LUT R17, R238, 0x38, R13, 0xf8, !PT ;  /* 0x00000038ee117812 */ /* 0x000fe200078ef80d */
[----:B------:R-:W-:Y:S01]  /*33c0*/  IMAD.SHL.U32 R14, R14, 0x40, RZ ;  /* 0x000000400e0e7824 */ /* 0x000fe200078e00ff */
[----:B------:R-:W-:Y:S01]  /*33d0*/  ISETP.NE.AND P1, PT, R134, 0x1, PT ;  /* 0x000000018600780c */ /* 0x000fe20003f25270 */
[----:B------:R-:W-:Y:S01]  /*33e0*/  IMAD.WIDE.U32 R90, R22, c[0x0][0x1e8], RZ ;  /* 0x00007a00165a7a25 */ /* 0x000fe200078e00ff */
[----:B------:R-:W-:-:S02]  /*33f0*/  LOP3.LUT R18, R16, 0x7ffff000, RZ, 0xc0, !PT ;  /* 0x7ffff00010127812 */ /* 0x000fc400078ec0ff */
[----:B------:R-:W-:Y:S01]  /*3400*/  LOP3.LUT R16, R14, 0x7ffff000, RZ, 0xc0, !PT ;  /* 0x7ffff0000e107812 */ /* 0x000fe200078ec0ff */
[----:B------:R-:W-:Y:S01]  /*3410*/  IMAD.WIDE.U32 R88, R22, c[0x0][0x210], RZ ;  /* 0x0000840016587a25 */ /* 0x000fe200078e00ff */
[-C--:B------:R-:W-:Y:S02]  /*3420*/  LOP3.LUT R14, R15, R239.reuse, RZ, 0x3c, !PT ;  /* 0x000000ef0f0e7212 */ /* 0x080fe400078e3cff */
[----:B------:R-:W-:Y:S01]  /*3430*/  LOP3.LUT R19, R17, R239, RZ, 0x3c, !PT ;  /* 0x000000ef11137212 */ /* 0x000fe200078e3cff */
[----:B------:R-:W-:Y:S01]  /*3440*/  IMAD.WIDE.U32 R86, R128, c[0x0][0x280], R10 ;  /* 0x0000a00080567a25 */ /* 0x000fe200078e000a */
[----:B------:R-:W-:Y:S02]  /*3450*/  LOP3.LUT R17, R238, 0x38, R12, 0xf8, !PT ;  /* 0x00000038ee117812 */ /* 0x000fe400078ef80c */
[----:B------:R-:W-:Y:S01]  /*3460*/  ISETP.GE.AND P0, PT, R133, 0x1, PT ;  /* 0x000000018500780c */ /* 0x000fe20003f06270 */
[----:B------:R-:W-:Y:S01]  /*3470*/  IMAD.WIDE.U32 R82, R128, c[0x0][0x280], R6 ;  /* 0x0000a00080527a25 */ /* 0x000fe200078e0006 */
[----:B------:R-:W-:-:S02]  /*3480*/  LOP3.LUT R227, R227, 0xffffffef, RZ, 0xc0, !PT ;  /* 0xffffffefe3e37812 */ /* 0x000fc400078ec0ff */
[--C-:B------:R-:W-:Y:S01]  /*3490*/  IADD3 R15, R14, R16, R240.reuse ;  /* 0x000000100e0f7210 */ /* 0x100fe20007ffe0f0 */
[----:B------:R-:W-:Y:S01]  /*34a0*/  IMAD R14, R2, c[0x0][0x2b4], R3 ;  /* 0x0000ad00020e7a24 */ /* 0x000fe200078e0203 */
[----:B------:R-:W-:Y:S01]  /*34b0*/  LOP3.LUT R17, R17, R239, RZ, 0x3c, !PT ;  /* 0x000000ef11117212 */ /* 0x000fe200078e3cff */
[C---:B------:R-:W-:Y:S01]  /*34c0*/  IMAD R2, R20.reuse, c[0x0][0x290], RZ ;  /* 0x0000a40014027a24 */ /* 0x040fe200078e02ff */
[----:B------:R-:W-:Y:S01]  /*34d0*/  LOP3.LUT R227, R227, 0xfffffff7, RZ, 0xc0, !PT ;  /* 0xfffffff7e3e37812 */ /* 0x000fe200078ec0ff */
[----:B------:R-:W-:Y:S01]  /*34e0*/  IMAD R3, R20, c[0x0][0x280], RZ ;  /* 0x0000a00014037a24 */ /* 0x000fe200078e02ff */
[----:B------:R-:W-:Y:S01]  /*34f0*/  IADD3 R19, R19, R21, R240 ;  /* 0x0000001513137210 */ /* 0x000fe20007ffe0f0 */
[C---:B------:R-:W-:Y:S01]  /*3500*/  IMAD R2, R128.reuse, c[0x0][0x294], R2 ;  /* 0x0000a50080027a24 */ /* 0x040fe200078e0202 */
[----:B------:R-:W-:Y:S01]  /*3510*/  IADD3 R17, R17, R18, R240 ;  /* 0x0000001211117210 */ /* 0x000fe20007ffe0f0 */
[C---:B------:R-:W-:Y:S01]  /*3520*/  IMAD R3, R128.reuse, c[0x0][0x284], R3 ;  /* 0x0000a10080037a24 */ /* 0x040fe200078e0203 */
[----:B------:R-:W-:Y:S01]  /*3530*/  LOP3.LUT R75, R13, 0xfffffff8, RZ, 0xc0, !PT ;  /* 0xfffffff80d4b7812 */ /* 0x000fe200078ec0ff */
[----:B------:R-:W-:Y:S01]  /*3540*/  IMAD.WIDE.U32 R80, R128, c[0x0][0x290], R4 ;  /* 0x0000a40080507a25 */ /* 0x000fe200078e0004 */
[----:B------:R-:W-:-:S02]  /*3550*/  LOP3.LUT R74, R12, 0xfffffff8, RZ, 0xc0, !PT ;  /* 0xfffffff80c4a7812 */ /* 0x000fc400078ec0ff */
[----:B------:R-:W-:Y:S01]  /*3560*/  LOP3.LUT R73, R0, 0xfffffff8, RZ, 0xc0, !PT ;  /* 0xfffffff800497812 */ /* 0x000fe200078ec0ff */
[----:B------:R-:W-:Y:S01]  /*3570*/  IMAD R132, R249, 0x40, R223 ;  /* 0x00000040f9847824 */ /* 0x000fe200078e02df */
[----:B------:R-:W-:Y:S01]  /*3580*/  @P1 LOP3.LUT R227, R227, 0x8, RZ, 0xfc, !PT ;  /* 0x00000008e3e31812 */ /* 0x000fe200078efcff */
[----:B------:R-:W-:Y:S01]  /*3590*/  IMAD R114, R22, c[0x0][0x1ec], R91 ;  /* 0x00007b0016727a24 */ /* 0x000fe200078e025b */
[CC--:B------:R-:W-:Y:S01]  /*35a0*/  SHF.L.U64.HI R122, R127.reuse, R123.reuse, c[0x0][0x284] ;  /* 0x0000a1007f7a7619 */ /* 0x0c0fe2000001027b */
[----:B------:R-:W-:Y:S01]  /*35b0*/  IMAD.SHL.U32 R127, R127, 0x40, RZ ;  /* 0x000000407f7f7824 */ /* 0x000fe200078e00ff */
[C---:B------:R-:W-:Y:S01]  /*35c0*/  SHF.L.U64.HI R123, R130.reuse, R123, c[0x0][0x294] ;  /* 0x0000a500827b7619 */ /* 0x040fe2000001027b */
[----:B------:R-:W-:Y:S01]  /*35d0*/  IMAD.SHL.U32 R130, R130, 0x40, RZ ;  /* 0x0000004082827824 */ /* 0x000fe200078e00ff */
[----:B------:R-:W-:Y:S01]  /*35e0*/  IADD3 R112, R93, R14, RZ ;  /* 0x0000000e5d707210 */ /* 0x000fe20007ffe0ff */
[----:B------:R-:W-:Y:S01]  /*35f0*/  IMAD R113, R22, c[0x0][0x214], R89 ;  /* 0x0000850016717a24 */ /* 0x000fe200078e0259 */
[----:B------:R-:W-:Y:S01]  /*3600*/  SHF.R.S32.HI R111, RZ, 0x3, R13 ;  /* 0x00000003ff6f7819 */ /* 0x000fe2000001140d */
[----:B------:R-:W-:Y:S01]  /*3610*/  IMAD.IADD R72, R71, 0x1, R23 ;  /* 0x0000000147487824 */ /* 0x000fe200078e0217 */
[----:B------:R-:W-:Y:S01]  /*3620*/  SHF.R.S32.HI R110, RZ, 0x3, R12 ;  /* 0x00000003ff6e7819 */ /* 0x000fe2000001140c */
[----:B------:R-:W-:Y:S01]  /*3630*/  IMAD.IADD R108, R87, 0x1, R3 ;  /* 0x00000001576c7824 */ /* 0x000fe200078e0203 */
[----:B------:R-:W-:Y:S01]  /*3640*/  SHF.R.S32.HI R109, RZ, 0x3, R0 ;  /* 0x00000003ff6d7819 */ /* 0x000fe20000011400 */
[----:B------:R-:W-:Y:S01]  /*3650*/  IMAD.IADD R102, R3, 0x1, R83 ;  /* 0x0000000103667824 */ /* 0x000fe200078e0253 */
[----:B------:R-:W-:Y:S01]  /*3660*/  IADD3 R103, R85, R2, RZ ;  /* 0x0000000255677210 */ /* 0x000fe20007ffe0ff */
[----:B------:R-:W-:Y:S01]  /*3670*/  IMAD.IADD R98, R2, 0x1, R81 ;  /* 0x0000000102627824 */ /* 0x000fe200078e0251 */
[----:B------:R-:W-:Y:S01]  /*3680*/  SHF.R.S32.HI R101, RZ, 0x1f, R75 ;  /* 0x0000001fff657819 */ /* 0x000fe2000001144b */
[----:B------:R-:W-:Y:S01]  /*3690*/  IMAD.SHL.U32 R97, R19, 0x2, RZ ;  /* 0x0000000213617824 */ /* 0x000fe200078e00ff */
[----:B------:R-:W-:Y:S01]  /*36a0*/  SHF.R.S32.HI R100, RZ, 0x1f, R74 ;  /* 0x0000001fff647819 */ /* 0x000fe2000001144a */
[----:B------:R-:W-:Y:S01]  /*36b0*/  IMAD.SHL.U32 R96, R17, 0x2, RZ ;  /* 0x0000000211607824 */ /* 0x000fe200078e00ff */
[----:B------:R-:W-:-:S02]  /*36c0*/  SHF.R.S32.HI R99, RZ, 0x1f, R73 ;  /* 0x0000001fff637819 */ /* 0x000fc40000011449 */
[----:B------:R-:W-:Y:S02]  /*36d0*/  SHF.L.U32 R95, R15, 0x1, RZ ;  /* 0x000000010f5f7819 */ /* 0x000fe400000006ff */
[----:B------:R-:W-:Y:S02]  /*36e0*/  @P0 LOP3.LUT R227, R227, 0x10, RZ, 0xfc, !PT ;  /* 0x00000010e3e30812 */ /* 0x000fe400078efcff */
.L_x_738:
[----:B------:R-:W-:Y:S01]  /*36f0*/  IMAD.SHL.U32 R64, R57, 0x40, RZ ;  /* 0x0000004039407824 */ /* 0x000fe200078e00ff */
[----:B------:R-:W-:Y:S04]  /*3700*/  DEPBAR.LE SB0, 0x0 ;  /* 0x000080000000791a */ /* 0x000fe80000000000 */
[----:B------:R-:W-:Y:S01]  /*3710*/  IMAD.IADD R0, R132, 0x1, R64 ;  /* 0x0000000184007824 */ /* 0x000fe200078e0240 */
[----:B------:R-:W-:Y:S01]  /*3720*/  ISETP.NE.AND P1, PT, R134, 0x1, PT ;  /* 0x000000018600780c */ /* 0x000fe20003f25270 */
[----:B------:R-:W-:Y:S01]  /*3730*/  IMAD.MOV.U32 R61, RZ, RZ, RZ ;  /* 0x000000ffff3d7224 */ /* 0x000fe200078e00ff */
[----:B------:R-:W-:Y:S01]  /*3740*/  WARPSYNC 0xffffffff ;  /* 0xffffffff00007948 */ /* 0x000fe20003800000 */
[----:B-1----:R-:W-:Y:S01]  /*3750*/  IMAD.IADD R2, R116, 0x1, R0 ;  /* 0x0000000174027824 */ /* 0x002fe200078e0200 */
        /* <DEDUP_REMOVED lines=31> */
[-C--:B------:R-:W-:Y:S01]  /*3950*/  IMAD R2, R123, R57.reuse, RZ ;  /* 0x000000397b027224 */ /* 0x080fe200078e02ff */
[----:B------:R-:W-:Y:S01]  /*3960*/  SHF.R.S32.HI R0, RZ, 0x1f, R57 ;  /* 0x0000001fff007819 */ /* 0x000fe20000011439 */
[----:B------:R-:W-:Y:S01]  /*3970*/  IMAD.WIDE.U32 R8, R130, R57, RZ ;  /* 0x0000003982087225 */ /* 0x000fe200078e00ff */
[----:B------:R-:W-:Y:S03]  /*3980*/  IADD3 R5, -R64, R67, RZ ;  /* 0x0000004340057210 */ /* 0x000fe60007ffe1ff */
[C---:B------:R-:W-:Y:S01]  /*3990*/  IMAD R4, R0.reuse, R127, R3 ;  /* 0x0000007f00047224 */ /* 0x040fe200078e0203 */
[----:B------:R-:W-:Y:S01]  /*39a0*/  IMNMX R63, R5, 0x40, PT ;  /* 0x00000040053f7817 */ /* 0x000fe20003800200 */
[----:B------:R-:W-:Y:S02]  /*39b0*/  IMAD R0, R0, R130, R2 ;  /* 0x0000008200007224 */ /* 0x000fe400078e0202 */
[----:B------:R-:W-:Y:S03]  /*39c0*/  IMAD.WIDE.U32 R2, R127, R57, RZ ;  /* 0x000000397f027225 */ /* 0x000fe600078e00ff */
        /* <DEDUP_REMOVED lines=62> */
.L_x_718:
[----:B------:R-:W-:Y:S05]  /*3db0*/  BSYNC B0 ;  /* 0x0000000000007941 */ /* 0x000fea0003800000 */
.L_x_717:
        /* <DEDUP_REMOVED lines=29> */
[----:B------:R-:W-:Y:S04]  /*3f90*/  PRMT R26, R6, 0x5410, R3 ;  /* 0x00005410061a7816 */ /* 0x000fe80000000003 */
[----:B------:R-:W-:Y:S01]  /*3fa0*/  PRMT R23, R0, 0x7610, R23 ;  /* 0x0000761000177816 */ /* 0x000fe20000000017 */
[----:B------:R-:W-:Y:S05]  /*3fb0*/  IMAD.MOV.U32 R0, RZ, RZ, R15 ;  /* 0x000000ffff007224 */ /* 0x000fea00078e000f */
[----:B------:R-:W-:Y:S02]  /*3fc0*/  PRMT R23, R23, 0x5410, R0 ;  /* 0x0000541017177816 */ /* 0x000fe40000000000 */
[----:B------:R-:W-:Y:S04]  /*3fd0*/  MOV R0, R12 ;  /* 0x0000000c00007202 */ /* 0x000fe80000000f00 */
        /* <DEDUP_REMOVED lines=61> */
.L_x_721:
[----:B------:R-:W-:Y:S05]  /*43b0*/  BSYNC B0 ;  /* 0x0000000000007941 */ /* 0x000fea0003800000 */
.L_x_720:
        /* <DEDUP_REMOVED lines=59> */
.L_x_723:
[----:B------:R-:W-:Y:S05]  /*4770*/  BSYNC B0 ;  /* 0x0000000000007941 */ /* 0x000fea0003800000 */
.L_x_722:
[----:B------:R-:W-:Y:S01]  /*4780*/  ISETP.GE.AND P0, PT, R106, c[0x0][0x1d4], PT ;  /* 0x000075006a007a0c */ /* 0x000fe20003f06270 */
[----:B------:R-:W-:Y:S01]  /*4790*/  @!UPT UIADD3 URZ, URZ, URZ, URZ ;  /* 0x0000003f3f3ff290 */ /* 0x000fe2000fffe03f */
[----:B------:R-:W-:Y:S11]  /*47a0*/  BSSY B0, `(.L_x_724) ;  /* 0x000003b000007945 */ /* 0x000ff60003800000 */
[----:B------:R-:W-:-:S05]  /*47b0*/  @P0 BRA `(.L_x_725) ;  /* 0x0000039000000947 */ /* 0x000fca0003800000 */
[----:B-12---:R-:W1:Y:S01]  /*47c0*/  LDS.128 R8, [R211+0x8000] ;  /* 0x00800000d3087984 */ /* 0x006e620000000c00 */
[----:B------:R-:W-:Y:S11]  /*47d0*/  ISETP.GE.AND P0, PT, R143, c[0x0][0x27c], PT ;  /* 0x00009f008f007a0c */ /* 0x000ff60003f06270 */
[----:B------:R-:W-:Y:S02]  /*47e0*/  @!UPT UIADD3 URZ, URZ, URZ, URZ ;  /* 0x0000003f3f3ff290 */ /* 0x000fe4000fffe03f */
[----:B------:R-:W-:Y:S01]  /*47f0*/  @!P0 HADD2.F32 R0, -RZ, R23.H0_H0 ;  /* 0x20000017ff008230 */ /* 0x000fe20000004100 */
[----:B------:R-:W-:Y:S01]  /*4800*/  @!P0 SHF.R.U64 R4, R14, 0x10, R15 ;  /* 0x000000100e048819 */ /* 0x000fe2000000120f */
[----:B------:R-:W-:Y:S01]  /*4810*/  @!P0 HADD2.F32 R6, -RZ, R40.H0_H0 ;  /* 0x20000028ff068230 */ /* 0x000fe20000004100 */
[--C-:B------:R-:W-:Y:S02]  /*4820*/  @!P0 SHF.R.U64 R7, R32, 0x10, R33.reuse ;  /* 0x0000001020078819 */ /* 0x100fe40000001221 */
[----:B------:R-:W-:Y:S03]  /*4830*/  @!P0 SHF.R.U32.HI R12, RZ, 0x10, R33 ;  /* 0x00000010ff0c8819 */ /* 0x000fe60000011621 */
[----:B------:R-:W-:Y:S02]  /*4840*/  @!P0 HADD2.F32 R7, -RZ, R7.H0_H0 ;  /* 0x20000007ff078230 */ /* 0x000fe40000004100 */
[----:B------:R-:W-:Y:S01]  /*4850*/  @!P0 HADD2.F32 R12, -RZ, R12.H0_H0 ;  /* 0x2000000cff0c8230 */ /* 0x000fe20000004100 */
[----:B-1----:R-:W-:Y:S05]  /*4860*/  @!P0 MOV R2, R8 ;  /* 0x0000000800028202 */ /* 0x002fea0000000f00 */
[--C-:B------:R-:W-:Y:S02]  /*4870*/  @!P0 HADD2.F32 R5, -RZ, R2.reuse.H1_H1 ;  /* 0x30000002ff058230 */ /* 0x100fe40000004100 */
[----:B------:R-:W-:Y:S03]  /*4880*/  @!P0 HADD2.F32 R2, -RZ, R2.H0_H0 ;  /* 0x20000002ff028230 */ /* 0x000fe60000004100 */
[CC--:B------:R-:W-:Y:S02]  /*4890*/  @!P0 FMUL.FTZ R3, R5.reuse, R0.reuse ;  /* 0x0000000005038220 */ /* 0x0c0fe40000410000 */
[C---:B------:R-:W-:Y:S02]  /*48a0*/  @!P0 FMUL.FTZ R0, R2.reuse, R0 ;  /* 0x0000000002008220 */ /* 0x040fe40000410000 */
[-C--:B------:R-:W-:Y:S01]  /*48b0*/  @!P0 FFMA.FTZ R22, R2, R6.reuse, -R3 ;  /* 0x0000000602168223 */ /* 0x080fe20000010803 */
[----:B------:R-:W-:Y:S01]  /*48c0*/  @!P0 MOV R3, R9 ;  /* 0x0000000900038202 */ /* 0x000fe20000000f00 */
[----:B------:R-:W-:Y:S01]  /*48d0*/  @!P0 FFMA.FTZ R0, R5, R6, R0 ;  /* 0x0000000605008223 */ /* 0x000fe20000010000 */
[----:B------:R-:W-:Y:S01]  /*48e0*/  @!P0 HADD2.F32 R2, -RZ, R4.H0_H0 ;  /* 0x20000004ff028230 */ /* 0x000fe20000004100 */
[----:B------:R-:W-:Y:S02]  /*48f0*/  @!P0 SHF.R.U32.HI R6, RZ, 0x10, R15 ;  /* 0x00000010ff068819 */ /* 0x000fe4000001160f */
[--C-:B------:R-:W-:Y:S02]  /*4900*/  @!P0 HADD2.F32 R5, -RZ, R3.reuse.H1_H1 ;  /* 0x30000003ff058230 */ /* 0x100fe40000004100 */
[----:B------:R-:W-:Y:S02]  /*4910*/  @!P0 HADD2.F32 R3, -RZ, R3.H0_H0 ;  /* 0x20000003ff038230 */ /* 0x000fe40000004100 */
[----:B------:R-:W-:Y:S01]  /*4920*/  @!P0 HADD2.F32 R6, -RZ, R6.H0_H0 ;  /* 0x20000006ff068230 */ /* 0x000fe20000004100 */
[-C--:B------:R-:W-:Y:S02]  /*4930*/  @!P0 FMUL.FTZ R4, R5, R2.reuse ;  /* 0x0000000205048220 */ /* 0x080fe40000410000 */
[C---:B------:R-:W-:Y:S02]  /*4940*/  @!P0 FMUL.FTZ R2, R3.reuse, R2 ;  /* 0x0000000203028220 */ /* 0x040fe40000410000 */
[-C--:B------:R-:W-:Y:S01]  /*4950*/  @!P0 FFMA.FTZ R15, R3, R7.reuse, -R4 ;  /* 0x00000007030f8223 */ /* 0x080fe20000010804 */
[----:B------:R-:W-:Y:S01]  /*4960*/  @!P0 HADD2.F32 R3, -RZ, R23.H1_H1 ;  /* 0x30000017ff038230 */ /* 0x000fe20000004100 */
[----:B------:R-:W-:Y:S02]  /*4970*/  @!P0 IMAD.MOV.U32 R4, RZ, RZ, R10 ;  /* 0x000000ffff048224 */ /* 0x000fe400078e000a */
[----:B------:R-:W-:Y:S01]  /*4980*/  @!P0 FFMA.FTZ R2, R5, R7, R2 ;  /* 0x0000000705028223 */ /* 0x000fe20000010002 */
[----:B------:R-:W-:Y:S02]  /*4990*/  @!P0 HADD2.F32 R7, -RZ, R40.H1_H1 ;  /* 0x30000028ff078230 */ /* 0x000fe40000004100 */
[--C-:B------:R-:W-:Y:S02]  /*49a0*/  @!P0 HADD2.F32 R5, -RZ, R4.reuse.H1_H1 ;  /* 0x30000004ff058230 */ /* 0x100fe40000004100 */
[----:B------:R-:W-:Y:S01]  /*49b0*/  @!P0 F2FP.PACK_AB R2, R2, R15 ;  /* 0x0000000f0202823e */ /* 0x000fe200000000ff */
[----:B------:R-:W-:Y:S02]  /*49c0*/  @!P0 HADD2.F32 R4, -RZ, R4.H0_H0 ;  /* 0x20000004ff048230 */ /* 0x000fe40000004100 */
[CC--:B------:R-:W-:Y:S02]  /*49d0*/  @!P0 FMUL.FTZ R13, R5.reuse, R3.reuse ;  /* 0x00000003050d8220 */ /* 0x0c0fe40000410000 */
[----:B------:R-:W-:Y:S02]  /*49e0*/  @!P0 IMAD.MOV.U32 R9, RZ, RZ, R2 ;  /* 0x000000ffff098224 */ /* 0x000fe400078e0002 */
[C---:B------:R-:W-:Y:S02]  /*49f0*/  @!P0 FMUL.FTZ R3, R4.reuse, R3 ;  /* 0x0000000304038220 */ /* 0x040fe40000410000 */
[----:B------:R-:W-:Y:S01]  /*4a00*/  @!P0 FFMA.FTZ R14, R4, R7, -R13 ;  /* 0x00000007040e8223 */ /* 0x000fe2000001080d */
[----:B------:R-:W-:Y:S01]  /*4a10*/  @!P0 MOV R4, R11 ;  /* 0x0000000b00048202 */ /* 0x000fe20000000f00 */
[----:B------:R-:W-:Y:S04]  /*4a20*/  @!P0 FFMA.FTZ R3, R5, R7, R3 ;  /* 0x0000000705038223 */ /* 0x000fe80000010003 */
[--C-:B------:R-:W-:Y:S01]  /*4a30*/  @!P0 HADD2.F32 R7, -RZ, R4.reuse.H1_H1 ;  /* 0x30000004ff078230 */ /* 0x100fe20000004100 */
[----:B------:R-:W-:Y:S01]  /*4a40*/  @!P0 F2FP.PACK_AB R3, R3, R14 ;  /* 0x0000000e0303823e */ /* 0x000fe200000000ff */
[----:B------:R-:W-:Y:S03]  /*4a50*/  @!P0 HADD2.F32 R5, -RZ, R4.H0_H0 ;  /* 0x20000004ff058230 */ /* 0x000fe60000004100 */
[----:B------:R-:W-:Y:S01]  /*4a60*/  @!P0 MOV R10, R3 ;  /* 0x00000003000a8202 */ /* 0x000fe20000000f00 */
[-C--:B------:R-:W-:Y:S02]  /*4a70*/  @!P0 FMUL.FTZ R13, R7, R6.reuse ;  /* 0x00000006070d8220 */ /* 0x080fe40000410000 */
[C---:B------:R-:W-:Y:S02]  /*4a80*/  @!P0 FMUL.FTZ R4, R5.reuse, R6 ;  /* 0x0000000605048220 */ /* 0x040fe40000410000 */
[----:B----4-:R-:W-:Y:S02]  /*4a90*/  IMAD.MOV.U32 R6, RZ, RZ, R44 ;  /* 0x000000ffff067224 */ /* 0x010fe400078e002c */
[-C--:B------:R-:W-:Y:S01]  /*4aa0*/  @!P0 FFMA.FTZ R13, R5, R12.reuse, -R13 ;  /* 0x0000000c050d8223 */ /* 0x080fe2000001080d */
[----:B------:R-:W-:Y:S01]  /*4ab0*/  SHF.L.U32 R5, R236, 0x3, RZ ;  /* 0x00000003ec057819 */ /* 0x000fe200000006ff */
[----:B------:R-:W-:Y:S01]  /*4ac0*/  @!P0 FFMA.FTZ R4, R7, R12, R4 ;  /* 0x0000000c07048223 */ /* 0x000fe20000010004 */
[----:B---3--:R-:W-:Y:S02]  /*4ad0*/  MOV R7, R45 ;  /* 0x0000002d00077202 */ /* 0x008fe40000000f00 */
[C---:B------:R-:W-:Y:S04]  /*4ae0*/  LEA R6, P1, R5.reuse, R6, 0x1 ;  /* 0x0000000605067211 */ /* 0x040fe800078208ff */
[----:B------:R-:W-:Y:S02]  /*4af0*/  LEA.HI.X.SX32 R7, R5, R7, 0x1, P1 ;  /* 0x0000000705077211 */ /* 0x000fe400008f0eff */
[----:B------:R-:W-:Y:S02]  /*4b00*/  @!P0 F2FP.PACK_AB R5, R0, R22 ;  /* 0x000000160005823e */ /* 0x000fe400000000ff */
[----:B------:R-:W-:Y:S02]  /*4b10*/  @!P0 F2FP.PACK_AB R0, R4, R13 ;  /* 0x0000000d0400823e */ /* 0x000fe400000000ff */
[----:B------:R-:W-:Y:S02]  /*4b20*/  @!P0 MOV R8, R5 ;  /* 0x0000000500088202 */ /* 0x000fe40000000f00 */
[----:B------:R-:W-:Y:S05]  /*4b30*/  @!P0 MOV R11, R0 ;  /* 0x00000000000b8202 */ /* 0x000fea0000000f00 */
[----:B------:R1:W-:Y:S02]  /*4b40*/  ST.E.128 [R6.64], R8 ;  /* 0x0000000806007985 */ /* 0x0003e4000c101d08 */
.L_x_725:
[----:B------:R-:W-:Y:S05]  /*4b50*/  BSYNC B0 ;  /* 0x0000000000007941 */ /* 0x000fea0003800000 */
.L_x_724:
        /* <DEDUP_REMOVED lines=14> */
[----:B------:R-:W-:Y:S02]  /*4c40*/  @!P0 SHF.R.U32.HI R7, RZ, 0x10, R17 ;  /* 0x00000010ff078819 */ /* 0x000fe40000011611 */
[----:B------:R-:W-:Y:S01]  /*4c50*/  @!P0 SHF.R.U32.HI R16, RZ, 0x10, R35 ;  /* 0x00000010ff108819 */ /* 0x000fe20000011623 */
[----:B------:R-:W-:Y:S04]  /*4c60*/  @!P0 HADD2.F32 R13, -RZ, R13.H0_H0 ;  /* 0x2000000dff0d8230 */ /* 0x000fe80000004100 */
[----:B------:R-:W-:Y:S01]  /*4c70*/  @!P0 HADD2.F32 R16, -RZ, R16.H0_H0 ;  /* 0x20000010ff108230 */ /* 0x000fe20000004100 */
[----:B-1----:R-:W-:Y:S02]  /*4c80*/  @!P0 MOV R2, R8 ;  /* 0x0000000800028202 */ /* 0x002fe40000000f00 */
[----:B------:R-:W-:Y:S03]  /*4c90*/  @!P0 MOV R3, R9 ;  /* 0x0000000900038202 */ /* 0x000fe60000000f00 */
[--C-:B------:R-:W-:Y:S02]  /*4ca0*/  @!P0 HADD2.F32 R5, -RZ, R2.reuse.H1_H1 ;  /* 0x30000002ff058230 */ /* 0x100fe40000004100 */
[----:B------:R-:W-:Y:S03]  /*4cb0*/  @!P0 HADD2.F32 R2, -RZ, R2.H0_H0 ;  /* 0x20000002ff028230 */ /* 0x000fe60000004100 */
[CC--:B------:R-:W-:Y:S02]  /*4cc0*/  @!P0 FMUL.FTZ R12, R5.reuse, R0.reuse ;  /* 0x00000000050c8220 */ /* 0x0c0fe40000410000 */
[C---:B------:R-:W-:Y:S02]  /*4cd0*/  @!P0 FMUL.FTZ R0, R2.reuse, R0 ;  /* 0x0000000002008220 */ /* 0x040fe40000410000 */
[-C--:B------:R-:W-:Y:S01]  /*4ce0*/  @!P0 FFMA.FTZ R28, R2, R6.reuse, -R12 ;  /* 0x00000006021c8223 */ /* 0x080fe2000001080c */
[----:B------:R-:W-:Y:S01]  /*4cf0*/  @!P0 HADD2.F32 R2, -RZ, R4.H0_H0 ;  /* 0x20000004ff028230 */ /* 0x000fe20000004100 */
[----:B------:R-:W-:Y:S01]  /*4d00*/  @!P0 FFMA.FTZ R0, R5, R6, R0 ;  /* 0x0000000605008223 */ /* 0x000fe20000010000 */
[--C-:B------:R-:W-:Y:S01]  /*4d10*/  @!P0 HADD2.F32 R12, -RZ, R3.reuse.H1_H1 ;  /* 0x30000003ff0c8230 */ /* 0x100fe20000004100 */
[----:B------:R-:W-:Y:S01]  /*4d20*/  @!P0 MOV R6, R10 ;  /* 0x0000000a00068202 */ /* 0x000fe20000000f00 */
[----:B------:R-:W-:Y:S02]  /*4d30*/  @!P0 HADD2.F32 R4, -RZ, R3.H0_H0 ;  /* 0x20000003ff048230 */ /* 0x000fe40000004100 */
[----:B------:R-:W-:Y:S01]  /*4d40*/  @!P0 HADD2.F32 R3, -RZ, R24.H1_H1 ;  /* 0x30000018ff038230 */ /* 0x000fe20000004100 */
[-C--:B------:R-:W-:Y:S01]  /*4d50*/  @!P0 FMUL.FTZ R5, R12, R2.reuse ;  /* 0x000000020c058220 */ /* 0x080fe20000410000 */
[--C-:B------:R-:W-:Y:S01]  /*4d60*/  @!P0 HADD2.F32 R14, -RZ, R6.reuse.H1_H1 ;  /* 0x30000006ff0e8230 */ /* 0x100fe20000004100 */
[C---:B------:R-:W-:Y:S02]  /*4d70*/  @!P0 FMUL.FTZ R2, R4.reuse, R2 ;  /* 0x0000000204028220 */ /* 0x040fe40000410000 */
[----:B------:R-:W-:Y:S01]  /*4d80*/  @!P0 FFMA.FTZ R27, R4, R13, -R5 ;  /* 0x0000000d041b8223 */ /* 0x000fe20000010805 */
[----:B------:R-:W-:Y:S01]  /*4d90*/  @!P0 MOV R5, R11 ;  /* 0x0000000b00058202 */ /* 0x000fe20000000f00 */
[----:B------:R-:W-:Y:S01]  /*4da0*/  @!P0 FMUL.FTZ R17, R14, R3 ;  /* 0x000000030e118220 */ /* 0x000fe20000410000 */
[----:B------:R-:W-:Y:S01]  /*4db0*/  @!P0 HADD2.F32 R4, -RZ, R6.H0_H0 ;  /* 0x20000006ff048230 */ /* 0x000fe20000004100 */
[----:B------:R-:W-:Y:S01]  /*4dc0*/  @!P0 FFMA.FTZ R2, R12, R13, R2 ;  /* 0x0000000d0c028223 */ /* 0x000fe20000010002 */
[----:B------:R-:W-:Y:S02]  /*4dd0*/  @!P0 HADD2.F32 R6, -RZ, R7.H0_H0 ;  /* 0x20000007ff068230 */ /* 0x000fe40000004100 */
[--C-:B------:R-:W-:Y:S01]  /*4de0*/  @!P0 HADD2.F32 R7, -RZ, R5.reuse.H1_H1 ;  /* 0x30000005ff078230 */ /* 0x100fe20000004100 */
[----:B------:R-:W-:Y:S01]  /*4df0*/  @!P0 FMUL.FTZ R3, R4, R3 ;  /* 0x0000000304038220 */ /* 0x000fe20000410000 */
[----:B------:R-:W-:Y:S01]  /*4e00*/  @!P0 F2FP.PACK_AB R2, R2, R27 ;  /* 0x0000001b0202823e */ /* 0x000fe200000000ff */
[----:B------:R-:W-:Y:S01]  /*4e10*/  @!P0 HADD2.F32 R5, -RZ, R5.H0_H0 ;  /* 0x20000005ff058230 */ /* 0x000fe20000004100 */
[-C--:B------:R-:W-:Y:S02]  /*4e20*/  @!P0 FFMA.FTZ R24, R4, R15.reuse, -R17 ;  /* 0x0000000f04188223 */ /* 0x080fe40000010811 */
[----:B------:R-:W-:Y:S01]  /*4e30*/  @!P0 MOV R9, R2 ;  /* 0x0000000200098202 */ /* 0x000fe20000000f00 */
[-C--:B------:R-:W-:Y:S02]  /*4e40*/  @!P0 FMUL.FTZ R17, R7, R6.reuse ;  /* 0x0000000607118220 */ /* 0x080fe40000410000 */
[C---:B------:R-:W-:Y:S02]  /*4e50*/  @!P0 FMUL.FTZ R4, R5.reuse, R6 ;  /* 0x0000000605048220 */ /* 0x040fe40000410000 */
[----:B------:R-:W-:Y:S02]  /*4e60*/  @!P0 FFMA.FTZ R3, R14, R15, R3 ;  /* 0x0000000f0e038223 */ /* 0x000fe40000010003 */
[----:B------:R-:W-:Y:S01]  /*4e70*/  @!P0 FFMA.FTZ R17, R5, R16, -R17 ;  /* 0x0000001005118223 */ /* 0x000fe20000010811 */
        /* <DEDUP_REMOVED lines=8> */
.L_x_727:
[----:B------:R-:W-:Y:S05]  /*4f00*/  BSYNC B0 ;  /* 0x0000000000007941 */ /* 0x000fea0003800000 */
.L_x_726:
        /* <DEDUP_REMOVED lines=58> */
.L_x_729:
[----:B------:R-:W-:Y:S05]  /*52b0*/  BSYNC B0 ;  /* 0x0000000000007941 */ /* 0x000fea0003800000 */
.L_x_728:
        /* <DEDUP_REMOVED lines=58> */
.L_x_716:
        /* <DEDUP_REMOVED lines=47> */
.L_x_731:
[----:B------:R-:W-:Y:S05]  /*5950*/  BSYNC B0 ;  /* 0x0000000000007941 */ /* 0x000fea0003800000 */
.L_x_730:
        /* <DEDUP_REMOVED lines=29> */
[----:B--2---:R-:W-:Y:S01]  /*5b30*/  PRMT R11, R2, 0x5410, R0 ;  /* 0x00005410020b7816 */ /* 0x004fe20000000000 */
[----:B------:R-:W-:-:S05]  /*5b40*/  @P0 BRA `(.L_x_733) ;  /* 0x000007f000000947 */ /* 0x000fca0003800000 */
[--C-:B------:R-:W-:Y:S01]  /*5b50*/  IMAD.MOV.U32 R9, RZ, RZ, R5.reuse ;  /* 0x000000ffff097224 */ /* 0x100fe200078e0005 */
[----:B------:R-:W-:Y:S01]  /*5b60*/  LOP3.LUT P2, RZ, R227, 0x2, RZ, 0xc0, !PT ;  /* 0x00000002e3ff7812 */ /* 0x000fe2000784c0ff */
[----:B------:R-:W1:Y:S01]  /*5b70*/  LDS.128 R12, [R97+0x6100] ;  /* 0x00610000610c7984 */ /* 0x000e620000000c00 */
[----:B------:R-:W-:Y:S02]  /*5b80*/  ISETP.GE.AND P0, PT, R104, c[0x0][0x27c], PT ;  /* 0x00009f0068007a0c */ /* 0x000fe40003f06270 */
[----:B------:R-:W-:Y:S02]  /*5b90*/  SEL R0, R119, R117, !P2 ;  /* 0x0000007577007207 */ /* 0x000fe40005000000 */
[----:B------:R-:W-:Y:S02]  /*5ba0*/  MOV R10, R32 ;  /* 0x00000020000a7202 */ /* 0x000fe40000000f00 */
[----:B------:R-:W-:Y:S04]  /*5bb0*/  SHF.R.S32.HI R2, RZ, 0x1f, R0 ;  /* 0x0000001fff027819 */ /* 0x000fe80000011400 */
        /* <DEDUP_REMOVED lines=25> */
[----:B------:R-:W-:Y:S01]  /*5d50*/  @!P0 IMAD.MOV.U32 R32, RZ, RZ, R37 ;  /* 0x000000ffff208224 */ /* 0x000fe200078e0025 */
[----:B------:R-:W-:Y:S01]  /*5d60*/  @!P0 HADD2.F32 R5, -RZ, R9.H0_H0 ;  /* 0x20000009ff058230 */ /* 0x000fe20000004100 */
[----:B------:R-:W-:Y:S01]  /*5d70*/  @!P0 FFMA.FTZ R60, R3, R28, -R30 ;  /* 0x0000001c033c8223 */ /* 0x000fe2000001081e */
[----:B------:R-:W-:Y:S01]  /*5d80*/  @!P0 HADD2.F32 R2, -RZ, R2.H0_H0 ;  /* 0x20000002ff028230 */ /* 0x000fe20000004100 */
[----:B------:R-:W-:Y:S01]  /*5d90*/  @!P0 MOV R9, R13 ;  /* 0x0000000d00098202 */ /* 0x000fe20000000f00 */
[----:B------:R-:W-:Y:S01]  /*5da0*/  @!P0 HADD2.F32 R27, -RZ, R29.H1_H1 ;  /* 0x3000001dff1b8230 */ /* 0x000fe20000004100 */
[----:B------:R-:W-:Y:S01]  /*5db0*/  MOV R30, R33 ;  /* 0x00000021001e7202 */ /* 0x000fe20000000f00 */
[----:B------:R-:W-:Y:S01]  /*5dc0*/  @!P0 HADD2.F32 R3, -RZ, R8.H1_H1 ;  /* 0x30000008ff038230 */ /* 0x000fe20000004100 */
[----:B------:R-:W-:Y:S01]  /*5dd0*/  @!P0 SHF.R.U32.HI R33, RZ, 0x10, R33 ;  /* 0x00000010ff218819 */ /* 0x000fe20000011621 */
[----:B------:R-:W-:Y:S01]  /*5de0*/  @!P0 HADD2.F32 R8, -RZ, R4.H0_H0 ;  /* 0x20000004ff088230 */ /* 0x000fe20000004100 */
[-C--:B------:R-:W-:Y:S01]  /*5df0*/  @!P0 FMUL.FTZ R29, R27, R2.reuse ;  /* 0x000000021b1d8220 */ /* 0x080fe20000410000 */
[----:B------:R-:W-:Y:S01]  /*5e00*/  @!P0 HADD2.F32 R28, -RZ, R32.H0_H0 ;  /* 0x20000020ff1c8230 */ /* 0x000fe20000004100 */
[C---:B------:R-:W-:Y:S01]  /*5e10*/  @!P0 FMUL.FTZ R2, R3.reuse, R2 ;  /* 0x0000000203028220 */ /* 0x040fe20000410000 */
[----:B------:R-:W-:Y:S01]  /*5e20*/  @!P0 HADD2.F32 R4, -RZ, R9.H0_H0 ;  /* 0x20000009ff048230 */ /* 0x000fe20000004100 */
[-C--:B------:R-:W-:Y:S01]  /*5e30*/  @!P0 FFMA.FTZ R59, R3, R8.reuse, -R29 ;  /* 0x00000008033b8223 */ /* 0x080fe2000001081d */
[----:B------:R-:W-:Y:S01]  /*5e40*/  @!P0 HADD2.F32 R29, -RZ, R30.H0_H0 ;  /* 0x2000001eff1d8230 */ /* 0x000fe20000004100 */
[-C--:B------:R-:W-:Y:S02]  /*5e50*/  @!P0 FMUL.FTZ R30, R28, R5.reuse ;  /* 0x000000051c1e8220 */ /* 0x080fe40000410000 */
        /* <DEDUP_REMOVED lines=18> */
[--C-:B------:R-:W-:Y:S02]  /*5f80*/  @!P0 SHF.R.U64 R4, R34, 0x10, R35.reuse ;  /* 0x0000001022048819 */ /* 0x100fe40000001223 */
[----:B------:R-:W-:Y:S01]  /*5f90*/  @!P0 SHF.R.U32.HI R34, RZ, 0x10, R35 ;  /* 0x00000010ff228819 */ /* 0x000fe20000011623 */
        /* <DEDUP_REMOVED lines=9> */
[----:B------:R-:W-:Y:S02]  /*6030*/  @!P0 FMUL.FTZ R9, R10, R8 ;  /* 0x000000080a098220 */ /* 0x000fe40000410000 */
[----:B------:R-:W-:Y:S01]  /*6040*/  IMAD.MOV.U32 R33, RZ, RZ, R35 ;  /* 0x000000ffff217224 */ /* 0x000fe200078e0023 */
[----:B------:R-:W-:Y:S01]  /*6050*/  @!P0 F2FP.PACK_AB R35, R59, R60 ;  /* 0x0000003c3b23823e */ /* 0x000fe200000000ff */
        /* <DEDUP_REMOVED lines=46> */
.L_x_733:
[----:B------:R-:W-:Y:S05]  /*6340*/  BSYNC B0 ;  /* 0x0000000000007941 */ /* 0x000fea0003800000 */
.L_x_732:
        /* <DEDUP_REMOVED lines=123> */
.L_x_735:
[----:B------:R-:W-:Y:S05]  /*6b00*/  BSYNC B0 ;  /* 0x0000000000007941 */ /* 0x000fea0003800000 */
.L_x_734:
[----:B------:R-:W-:Y:S11]  /*6b10*/  ISETP.GE.AND P0, PT, R106, c[0x0][0x1d4], PT ;  /* 0x000075006a007a0c */ /* 0x000ff60003f06270 */
[----:B------:R-:W-:Y:S02]  /*6b20*/  @!UPT UIADD3 URZ, URZ, URZ, URZ ;  /* 0x0000003f3f3ff290 */ /* 0x000fe4000fffe03f */
[----:B------:R-:W-:-:S05]  /*6b30*/  @P0 BRA `(.L_x_719) ;  /* 0x00000a2000000947 */ /* 0x000fca0003800000 */
[----:B------:R-:W-:Y:S01]  /*6b40*/  LOP3.LUT P1, RZ, R227, 0x4, RZ, 0xc0, !PT ;  /* 0x00000004e3ff7812 */ /* 0x000fe2000782c0ff */
[----:B-1----:R-:W-:Y:S01]  /*6b50*/  LDS.128 R12, [R95+0x6100] ;  /* 0x006100005f0c7984 */ /* 0x002fe20000000c00 */
[----:B------:R-:W-:Y:S02]  /*6b60*/  ISETP.GE.AND P0, PT, R106, c[0x0][0x27c], PT ;  /* 0x00009f006a007a0c */ /* 0x000fe40003f06270 */
[----:B------:R-:W-:Y:S04]  /*6b70*/  SEL R0, R119, R117, !P1 ;  /* 0x0000007577007207 */ /* 0x000fe80004800000 */
[----:B------:R-:W-:Y:S04]  /*6b80*/  SHF.R.S32.HI R2, RZ, 0x1f, R0 ;  /* 0x0000001fff027819 */ /* 0x000fe80000011400 */
[----:B------:R-:W-:Y:S03]  /*6b90*/  LEA.HI R0, R2, R0, RZ, 0x4 ;  /* 0x0000000002007211 */ /* 0x000fe600078f20ff */
[----:B------:R-:W-:Y:S01]  /*6ba0*/  @!P0 HADD2.F32 R4, -RZ, R25.H0_H0 ;  /* 0x20000019ff048230 */ /* 0x000fe20000004100 */
[----:B------:R-:W-:Y:S01]  /*6bb0*/  LEA.HI.SX32 R0, R0, R109, 0x1c ;  /* 0x0000006d00007211 */ /* 0x000fe200078fe2ff */
[----:B------:R-:W-:Y:S01]  /*6bc0*/  @!P0 HADD2.F32 R8, -RZ, R50.H0_H0 ;  /* 0x20000032ff088230 */ /* 0x000fe20000004100 */
[--C-:B------:R-:W-:Y:S01]  /*6bd0*/  @!P0 SHF.R.U64 R10, R44, 0x10, R45.reuse ;  /* 0x000000102c0a8819 */ /* 0x100fe2000000122d */
[----:B------:R-:W-:Y:S01]  /*6be0*/  @!P0 HADD2.F32 R19, -RZ, R51.H0_H0 ;  /* 0x20000033ff138230 */ /* 0x000fe20000004100 */
[----:B------:R-:W-:Y:S02]  /*6bf0*/  SHF.R.S32.HI R2, RZ, 0x1f, R0 ;  /* 0x0000001fff027819 */ /* 0x000fe40000011400 */
[----:B------:R-:W-:Y:S01]  /*6c00*/  SHF.L.U32 R32, R0, 0x3, RZ ;  /* 0x0000000300207819 */ /* 0x000fe200000006ff */
[----:B------:R-:W-:Y:S01]  /*6c10*/  @!P0 HADD2.F32 R10, -RZ, R10.H0_H0 ;  /* 0x2000000aff0a8230 */ /* 0x000fe20000004100 */
[----:B------:R-:W-:Y:S02]  /*6c20*/  LEA.HI R0, R2, R0, RZ, 0x3 ;  /* 0x0000000002007211 */ /* 0x000fe400078f18ff */
[----:B------:R-:W-:Y:S02]  /*6c30*/  LOP3.LUT R2, R238, 0x38, R32, 0xf8, !PT ;  /* 0x00000038ee027812 */ /* 0x000fe400078ef820 */
[----:B------:R-:W-:Y:S02]  /*6c40*/  SHF.L.U32 R0, R0, 0x9, RZ ;  /* 0x0000000900007819 */ /* 0x000fe400000006ff */
[----:B------:R-:W-:Y:S02]  /*6c50*/  LOP3.LUT R2, R2, R239, RZ, 0x3c, !PT ;  /* 0x000000ef02027212 */ /* 0x000fe400078e3cff */
[----:B------:R-:W-:Y:S02]  /*6c60*/  LOP3.LUT R0, R0, 0x7ffff000, RZ, 0xc0, !PT ;  /* 0x7ffff00000007812 */ /* 0x000fe400078ec0ff */
[----:B------:R-:W-:Y:S02]  /*6c70*/  @!P0 SHF.R.U32.HI R11, RZ, 0x10, R45 ;  /* 0x00000010ff0b8819 */ /* 0x000fe4000001162d */
[----:B------:R-:W-:Y:S02]  /*6c80*/  IADD3 R0, R2, R0, R240 ;  /* 0x0000000002007210 */ /* 0x000fe40007ffe0f0 */
[----:B------:R-:W-:Y:S01]  /*6c90*/  @!P0 SHF.R.U64 R2, R20, 0x10, R21 ;  /* 0x0000001014028819 */ /* 0x000fe20000001215 */
[----:B------:R-:W-:Y:S01]  /*6ca0*/  @!P0 HADD2.F32 R17, -RZ, R11.H0_H0 ;  /* 0x2000000bff118230 */ /* 0x000fe20000004100 */
[----:B------:R-:W-:Y:S01]  /*6cb0*/  @!P0 SHF.R.U64 R11, R22, 0x10, R23 ;  /* 0x00000010160b8819 */ /* 0x000fe20000001217 */
[----:B------:R-:W-:Y:S01]  /*6cc0*/  IMAD.SHL.U32 R0, R0, 0x2, RZ ;  /* 0x0000000200007824 */ /* 0x000fe200078e00ff */
[----:B------:R-:W-:Y:S01]  /*6cd0*/  @!P0 SHF.R.U32.HI R7, RZ, 0x10, R21 ;  /* 0x00000010ff078819 */ /* 0x000fe20000011615 */
[----:B------:R-:W-:Y:S01]  /*6ce0*/  @!P0 HADD2.F32 R2, -RZ, R2.H0_H0 ;  /* 0x20000002ff028230 */ /* 0x000fe20000004100 */
[----:B------:R-:W-:Y:S02]  /*6cf0*/  @!P0 SHF.R.U64 R27, R46, 0x10, R47 ;  /* 0x000000102e1b8819 */ /* 0x000fe4000000122f */
[----:B------:R-:W1:Y:S01]  /*6d00*/  LDS.128 R28, [R0+0x6100] ;  /* 0x00610000001c7984 */ /* 0x000e620000000c00 */
[----:B------:R-:W-:Y:S01]  /*6d10*/  @!P0 HADD2.F32 R7, -RZ, R7.H0_H0 ;  /* 0x20000007ff078230 */ /* 0x000fe20000004100 */
[----:B-1----:R-:W-:Y:S01]  /*6d20*/  @!P0 IMAD.MOV.U32 R3, RZ, RZ, R28 ;  /* 0x000000ffff038224 */ /* 0x002fe200078e001c */
[----:B------:R-:W-:Y:S02]  /*6d30*/  @!P0 MOV R0, R12 ;  /* 0x0000000c00008202 */ /* 0x000fe40000000f00 */
[----:B------:R-:W-:Y:S02]  /*6d40*/  @!P0 MOV R24, R30 ;  /* 0x0000001e00188202 */ /* 0x000fe40000000f00 */
[--C-:B------:R-:W-:Y:S01]  /*6d50*/  @!P0 HADD2.F32 R6, -RZ, R3.reuse.H0_H0 ;  /* 0x20000003ff068230 */ /* 0x100fe20000004100 */
[----:B------:R-:W-:Y:S01]  /*6d60*/  @!P0 MOV R21, R31 ;  /* 0x0000001f00158202 */ /* 0x000fe20000000f00 */
[--C-:B------:R-:W-:Y:S02]  /*6d70*/  @!P0 HADD2.F32 R5, -RZ, R0.reuse.H0_H0 ;  /* 0x20000000ff058230 */ /* 0x100fe40000004100 */
[----:B------:R-:W-:Y:S01]  /*6d80*/  @!P0 HADD2.F32 R9, -RZ, R3.H1_H1 ;  /* 0x30000003ff098230 */ /* 0x000fe20000004100 */
[CC--:B------:R-:W-:Y:S01]  /*6d90*/  @!P0 FMUL.FTZ R16, R6.reuse, R4.reuse ;  /* 0x0000000406108220 */ /* 0x0c0fe20000410000 */
[----:B------:R-:W-:Y:S01]  /*6da0*/  @!P0 HADD2.F32 R3, -RZ, R0.H1_H1 ;  /* 0x30000000ff038230 */ /* 0x000fe20000004100 */
[----:B------:R-:W-:Y:S01]  /*6db0*/  @!P0 FMUL.FTZ R0, R5, R4 ;  /* 0x0000000405008220 */ /* 0x000fe20000410000 */
[----:B------:R-:W-:Y:S01]  /*6dc0*/  @!P0 HADD2.F32 R18, -RZ, R24.H0_H0 ;  /* 0x20000018ff128230 */ /* 0x000fe20000004100 */
[----:B------:R-:W-:Y:S02]  /*6dd0*/  @!P0 FMUL.FTZ R4, R9, R2 ;  /* 0x0000000209048220 */ /* 0x000fe40000410000 */
[----:B------:R-:W-:Y:S01]  /*6de0*/  @!P0 FFMA.FTZ R36, R5, R8, -R16 ;  /* 0x0000000805248223 */ /* 0x000fe20000010810 */
[----:B------:R-:W-:Y:S01]  /*6df0*/  @!P0 MOV R5, R29 ;  /* 0x0000001d00058202 */ /* 0x000fe20000000f00 */
[C---:B------:R-:W-:Y:S02]  /*6e00*/  @!P0 FFMA.FTZ R34, R3.reuse, R10, -R4 ;  /* 0x0000000a03228223 */ /* 0x040fe40000010804 */
[----:B------:R-:W-:Y:S02]  /*6e10*/  @!P0 IMAD.MOV.U32 R4, RZ, RZ, R13 ;  /* 0x000000ffff048224 */ /* 0x000fe400078e000d */
[----:B------:R-:W-:Y:S01]  /*6e20*/  @!P0 FFMA.FTZ R0, R6, R8, R0 ;  /* 0x0000000806008223 */ /* 0x000fe20000010000 */
[----:B------:R-:W-:Y:S01]  /*6e30*/  @!P0 HADD2.F32 R16, -RZ, R5.H1_H1 ;  /* 0x30000005ff108230 */ /* 0x000fe20000004100 */
[----:B------:R-:W-:Y:S01]  /*6e40*/  @!P0 FMUL.FTZ R2, R3, R2 ;  /* 0x0000000203028220 */ /* 0x000fe20000410000 */
[----:B------:R-:W-:Y:S01]  /*6e50*/  @!P0 HADD2.F32 R3, -RZ, R25.H1_H1 ;  /* 0x30000019ff038230 */ /* 0x000fe20000004100 */
[----:B------:R-:W-:Y:S01]  /*6e60*/  @!P0 SHF.R.U32.HI R25, RZ, 0x10, R47 ;  /* 0x00000010ff198819 */ /* 0x000fe2000001162f */
[----:B------:R-:W-:Y:S01]  /*6e70*/  @!P0 HADD2.F32 R8, -RZ, R5.H0_H0 ;  /* 0x20000005ff088230 */ /* 0x000fe20000004100 */
[----:B------:R-:W-:Y:S01]  /*6e80*/  @!P0 FFMA.FTZ R2, R9, R10, R2 ;  /* 0x0000000a09028223 */ /* 0x000fe20000010002 */
[----:B------:R-:W-:Y:S01]  /*6e90*/  @!P0 HADD2.F32 R5, -RZ, R4.H1_H1 ;  /* 0x30000004ff058230 */ /* 0x000fe20000004100 */
[----:B------:R-:W-:Y:S01]  /*6ea0*/  @!P0 FMUL.FTZ R9, R16, R7 ;  /* 0x0000000710098220 */ /* 0x000fe20000410000 */
[----:B------:R-:W-:Y:S02]  /*6eb0*/  @!P0 HADD2.F32 R10, -RZ, R50.H1_H1 ;  /* 0x30000032ff0a8230 */ /* 0x000fe40000004100 */
[----:B------:R-:W-:Y:S01]  /*6ec0*/  @!P0 HADD2.F32 R6, -RZ, R4.H0_H0 ;  /* 0x20000004ff068230 */ /* 0x000fe20000004100 */
[----:B------:R-:W-:Y:S02]  /*6ed0*/  @!P0 FMUL.FTZ R4, R8, R3 ;  /* 0x0000000308048220 */ /* 0x000fe40000410000 */
[C---:B------:R-:W-:Y:S02]  /*6ee0*/  @!P0 FFMA.FTZ R20, R5.reuse, R17, -R9 ;  /* 0x0000001105148223 */ /* 0x040fe40000010809 */
[----:B------:R-:W-:Y:S02]  /*6ef0*/  @!P0 IMAD.MOV.U32 R9, RZ, RZ, R14 ;  /* 0x000000ffff098224 */ /* 0x000fe400078e000e */
[CC--:B------:R-:W-:Y:S02]  /*6f00*/  @!P0 FFMA.FTZ R33, R6.reuse, R10.reuse, -R4 ;  /* 0x0000000a06218223 */ /* 0x0c0fe40000010804 */
[----:B------:R-:W-:Y:S01]  /*6f10*/  @!P0 FMUL.FTZ R4, R5, R7 ;  /* 0x0000000705048220 */ /* 0x000fe20000410000 */
[--C-:B------:R-:W-:Y:S01]  /*6f20*/  @!P0 HADD2.F32 R5, -RZ, R26.reuse.H0_H0 ;  /* 0x2000001aff058230 */ /* 0x100fe20000004100 */
[----:B------:R-:W-:Y:S01]  /*6f30*/  @!P0 FMUL.FTZ R3, R6, R3 ;  /* 0x0000000306038220 */ /* 0x000fe20000410000 */
[----:B------:R-:W-:Y:S01]  /*6f40*/  @!P0 HADD2.F32 R6, -RZ, R9.H0_H0 ;  /* 0x20000009ff068230 */ /* 0x000fe20000004100 */
[----:B------:R-:W-:Y:S01]  /*6f50*/  @!P0 F2FP.PACK_AB R33, R20, R33 ;  /* 0x000000211421823e */ /* 0x000fe200000000ff */
[----:B------:R-:W-:Y:S01]  /*6f60*/  @!P0 HADD2.F32 R20, -RZ, R51.H1_H1 ;  /* 0x30000033ff148230 */ /* 0x000fe20000004100 */
[----:B------:R-:W-:Y:S02]  /*6f70*/  @!P0 FMUL.FTZ R7, R18, R5 ;  /* 0x0000000512078220 */ /* 0x000fe40000410000 */
[----:B------:R-:W-:Y:S01]  /*6f80*/  @!P0 FFMA.FTZ R3, R8, R10, R3 ;  /* 0x0000000a08038223 */ /* 0x000fe20000010003 */
[----:B------:R-:W-:Y:S01]  /*6f90*/  @!P0 SHF.R.U32.HI R10, RZ, 0x10, R23 ;  /* 0x00000010ff0a8819 */ /* 0x000fe20000011617 */
[----:B------:R-:W-:Y:S02]  /*6fa0*/  @!P0 IMAD.MOV.U32 R8, RZ, RZ, R15 ;  /* 0x000000ffff088224 */ /* 0x000fe400078e000f */
[----:B------:R-:W-:Y:S01]  /*6fb0*/  @!P0 FFMA.FTZ R35, R6, R19, -R7 ;  /* 0x0000001306238223 */ /* 0x000fe20000010807 */
[----:B------:R-:W-:Y:S01]  /*6fc0*/  @!P0 HADD2.F32 R7, -RZ, R26.H1_H1 ;  /* 0x3000001aff078230 */ /* 0x000fe20000004100 */
[----:B------:R-:W-:Y:S01]  /*6fd0*/  @!P0 FFMA.FTZ R4, R16, R17, R4 ;  /* 0x0000001110048223 */ /* 0x000fe20000010004 */
[--C-:B------:R-:W-:Y:S01]  /*6fe0*/  @!P0 HADD2.F32 R17, -RZ, R21.reuse.H0_H0 ;  /* 0x20000015ff118230 */ /* 0x100fe20000004100 */
[----:B------:R-:W-:Y:S01]  /*6ff0*/  @!P0 FMUL.FTZ R5, R6, R5 ;  /* 0x0000000506058220 */ /* 0x000fe20000410000 */
[----:B------:R-:W-:Y:S01]  /*7000*/  @!P0 HADD2.F32 R6, -RZ, R8.H0_H0 ;  /* 0x20000008ff068230 */ /* 0x000fe20000004100 */
[----:B------:R-:W-:Y:S01]  /*7010*/  @!P0 IMAD.MOV.U32 R13, RZ, RZ, R33 ;  /* 0x000000ffff0d8224 */ /* 0x000fe200078e0021 */
[----:B------:R-:W-:Y:S01]  /*7020*/  @!P0 F2FP.PACK_AB R26, R34, R36 ;  /* 0x00000024221a823e */ /* 0x000fe200000000ff */
[-C--:B------:R-:W-:Y:S01]  /*7030*/  @!P0 FMUL.FTZ R22, R17, R7.reuse ;  /* 0x0000000711168220 */ /* 0x080fe20000410000 */
[----:B------:R-:W-:Y:S01]  /*7040*/  @!P0 HADD2.F32 R16, -RZ, R10.H0_H0 ;  /* 0x2000000aff108230 */ /* 0x000fe20000004100 */
[C---:B------:R-:W-:Y:S01]  /*7050*/  @!P0 FMUL.FTZ R7, R6.reuse, R7 ;  /* 0x0000000706078220 */ /* 0x040fe20000410000 */
[----:B------:R-:W-:Y:S01]  /*7060*/  @!P0 HADD2.F32 R21, -RZ, R21.H1_H1 ;  /* 0x30000015ff158230 */ /* 0x000fe20000004100 */
[----:B------:R-:W-:Y:S01]  /*7070*/  @!P0 FFMA.FTZ R34, R6, R20, -R22 ;  /* 0x0000001406228223 */ /* 0x000fe20000010816 */
[----:B------:R-:W-:Y:S01]  /*7080*/  @!P0 MOV R12, R26 ;  /* 0x0000001a000c8202 */ /* 0x000fe20000000f00 */
[----:B------:R-:W-:Y:S01]  /*7090*/  @!P0 FFMA.FTZ R5, R18, R19, R5 ;  /* 0x0000001312058223 */ /* 0x000fe20000010005 */
[----:B------:R-:W-:Y:S01]  /*70a0*/  @!P0 F2FP.PACK_AB R3, R4, R3 ;  /* 0x000000030403823e */ /* 0x000fe200000000ff */
[----:B------:R-:W-:Y:S02]  /*70b0*/  @!P0 HADD2.F32 R22, -RZ, R25.H0_H0 ;  /* 0x20000019ff168230 */ /* 0x000fe40000004100 */
[----:B------:R-:W-:Y:S01]  /*70c0*/  @!P0 HADD2.F32 R6, -RZ, R8.H1_H1 ;  /* 0x30000008ff068230 */ /* 0x000fe20000004100 */
[----:B------:R-:W-:Y:S01]  /*70d0*/  @!P0 FMUL.FTZ R8, R21, R16 ;  /* 0x0000001015088220 */ /* 0x000fe20000410000 */
[----:B------:R-:W-:Y:S01]  /*70e0*/  @!P0 HADD2.F32 R10, -RZ, R11.H0_H0 ;  /* 0x2000000bff0a8230 */ /* 0x000fe20000004100 */
[----:B------:R-:W-:Y:S01]  /*70f0*/  @!P0 IMAD.MOV.U32 R29, RZ, RZ, R3 ;  /* 0x000000ffff1d8224 */ /* 0x000fe200078e0003 */
[----:B------:R-:W-:Y:S01]  /*7100*/  @!P0 HADD2.F32 R11, -RZ, R24.H1_H1 ;  /* 0x30000018ff0b8230 */ /* 0x000fe20000004100 */
[C---:B----4-:R-:W-:Y:S01]  /*7110*/  LEA R24, P1, R73.reuse, R52, 0x1 ;  /* 0x0000003449187211 */ /* 0x050fe200078208ff */
[C---:B------:R-:W-:Y:S02]  /*7120*/  @!P0 FFMA.FTZ R23, R6.reuse, R22, -R8 ;  /* 0x0000001606178223 */ /* 0x040fe40000010808 */
[----:B------:R-:W-:Y:S01]  /*7130*/  @!P0 FMUL.FTZ R8, R6, R16 ;  /* 0x0000001006088220 */ /* 0x000fe20000410000 */
[----:B---3--:R-:W-:Y:S01]  /*7140*/  LEA.HI.X R25, R73, R53, R99, 0x1, P1 ;  /* 0x0000003549197211 */ /* 0x008fe200008f0c63 */
[----:B------:R-:W-:Y:S01]  /*7150*/  @!P0 HADD2.F32 R16, -RZ, R27.H0_H0 ;  /* 0x2000001bff108230 */ /* 0x000fe20000004100 */
[----:B------:R-:W-:Y:S01]  /*7160*/  @!P0 F2FP.PACK_AB R23, R23, R34 ;  /* 0x000000221717823e */ /* 0x000fe200000000ff */
[----:B------:R-:W-:Y:S01]  /*7170*/  @!P0 HADD2.F32 R6, -RZ, R9.H1_H1 ;  /* 0x30000009ff068230 */ /* 0x000fe20000004100 */
[----:B------:R-:W-:Y:S03]  /*7180*/  @!P0 FMUL.FTZ R9, R11, R10 ;  /* 0x0000000a0b098220 */ /* 0x000fe60000410000 */
[----:B------:R-:W-:Y:S02]  /*7190*/  @!P0 IMAD.MOV.U32 R15, RZ, RZ, R23 ;  /* 0x000000ffff0f8224 */ /* 0x000fe400078e0017 */
        /* <DEDUP_REMOVED lines=21> */
.L_x_715:
        /* <DEDUP_REMOVED lines=8> */
[C---:B------:R-:W-:Y:S02]  /*7370*/  ISETP.GE.AND P3, PT, R215.reuse, c[0x0][0x1d4], PT ;  /* 0x00007500d7007a0c */ /* 0x040fe40003f66270 */
[----:B------:R-:W-:Y:S09]  /*7380*/  ISETP.GE.AND P2, PT, R214, c[0x0][0x1d4], PT ;  /* 0x00007500d6007a0c */ /* 0x000ff20003f46270 */
        /* <DEDUP_REMOVED lines=29> */
.L_x_719:
[----:B------:R-:W-:Y:S05]  /*7560*/  BSYNC B1 ;  /* 0x0000000000017941 */ /* 0x000fea0003800000 */
.L_x_714:
        /* <DEDUP_REMOVED lines=19> */
[----:B------:R-:W-:Y:S02]  /*76a0*/  @P1 IMAD R0, R3, c[0x0][0x258], RZ ;  /* 0x0000960003001a24 */ /* 0x000fe400078e02ff */
[----:B------:R-:W-:Y:S04]  /*76b0*/  @P1 IMAD.MOV.U32 R7, RZ, RZ, R72 ;  /* 0x000000ffff071224 */ /* 0x000fe800078e0048 */
[C---:B------:R-:W-:Y:S04]  /*76c0*/  @P1 IMAD.WIDE.U32 R6, R2.reuse, c[0x0][0x258], R6 ;  /* 0x0000960002061a25 */ /* 0x040fe800078e0006 */
[----:B------:R-:W-:Y:S01]  /*76d0*/  @P1 IMAD R2, R2, c[0x0][0x25c], R0 ;  /* 0x0000970002021a24 */ /* 0x000fe200078e0200 */
[----:B------:R-:W-:Y:S01]  /*76e0*/  @P1 LEA R4, P2, R6, c[0x0][0x250], 0x1 ;  /* 0x0000940006041a11 */ /* 0x000fe200078408ff */
[----:B------:R-:W-:Y:S03]  /*76f0*/  @P0 IMAD R0, R12, c[0x0][0x258], RZ ;  /* 0x000096000c000a24 */ /* 0x000fe600078e02ff */
[----:B------:R-:W-:Y:S01]  /*7700*/  @P1 IADD3 R2, R7, R2, RZ ;  /* 0x0000000207021210 */ /* 0x000fe20007ffe0ff */
[C---:B------:R-:W-:Y:S01]  /*7710*/  @P0 IMAD R0, R9.reuse, c[0x0][0x25c], R0 ;  /* 0x0000970009000a24 */ /* 0x040fe200078e0200 */
[----:B------:R-:W-:Y:S02]  /*7720*/  @P0 MOV R7, R72 ;  /* 0x0000004800070202 */ /* 0x000fe40000000f00 */
        /* <DEDUP_REMOVED lines=13> */
[----:B------:R-:W-:Y:S05]  /*7800*/  @P0 LEA.HI.X R3, R6, c[0x0][0x254], R0, 0x1, P2 ;  /* 0x0000950006030a11 */ /* 0x000fea00010f0c00 */
[----:B------:R2:W-:Y:S04]  /*7810*/  @P0 LDGSTS.E.BYPASS.LTC128B.128 [R194+0x1100], [R2.64], !P6 ;  /* 0x0110000002c20fae */ /* 0x0005e8000f101d48 */
[----:B------:R2:W-:Y:S04]  /*7820*/  @P0 LDGSTS.E.BYPASS.LTC128B.128 [R194+0x3100], [R2.64+0x80], !P5 ;  /* 0x0310008002c20fae */ /* 0x0005e8000e901d48 */
[----:B------:R2:W-:Y:S01]  /*7830*/  @P0 LDGSTS.E.BYPASS.LTC128B.128 [R194+0x5100], [R2.64+0x100], !P4 ;  /* 0x0510010002c20fae */ /* 0x0005e2000e101d48 */
[----:B------:R-:W-:Y:S03]  /*7840*/  ISETP.GT.AND P0, PT, R63, R223, PT ;  /* 0x000000df3f00720c */ /* 0x000fe60003f04270 */
[----:B------:R-:W0:Y:S04]  /*7850*/  LDGDEPBAR ;  /* 0x00000000000079af */ /* 0x000e280000000000 */
[----:B--2---:R1:W2:Y:S01]  /*7860*/  SHFL.IDX PT, R2, R10, RZ, 0x1c1f ;  /* 0x001c1fff0a027589 */ /* 0x0042a200000e0000 */
[----:B------:R-:W-:Y:S04]  /*7870*/  DEPBAR.LE SB0, 0x0 ;  /* 0x000080000000791a */ /* 0x000fe80000000000 */
[----:B------:R1:W3:Y:S04]  /*7880*/  SHFL.IDX PT, R3, R11, RZ, 0x1c1f ;  /* 0x001c1fff0b037589 */ /* 0x0002e800000e0000 */
[----:B------:R-:W-:Y:S06]  /*7890*/  BAR.SYNC.DEFER_BLOCKING 0x0 ;  /* 0x0000000000007b1d */ /* 0x000fec0000010000 */
[----:B------:R-:W-:-:S05]  /*78a0*/  @!P0 BRA `(.L_x_737) ;  /* 0x0000020000008947 */ /* 0x000fca0003800000 */
[----:B------:R-:W-:Y:S02]  /*78b0*/  ISETP.GE.AND P1, PT, R104, c[0x0][0x1d4], PT ;  /* 0x0000750068007a0c */ /* 0x000fe40003f26270 */
[C---:B------:R-:W-:Y:S02]  /*78c0*/  ISETP.GE.AND P3, PT, R215.reuse, c[0x0][0x1d4], PT ;  /* 0x00007500d7007a0c */ /* 0x040fe40003f66270 */
[----:B------:R-:W-:Y:S09]  /*78d0*/  ISETP.GE.AND P2, PT, R214, c[0x0][0x1d4], PT ;  /* 0x00007500d6007a0c */ /* 0x000ff20003f46270 */
[----:B------:R-:W5:Y:S01]  /*78e0*/  @!P1 LDS.128 R12, [R211] ;  /* 0x00000000d30c9984 */ /* 0x000f620000000c00 */
[CC--:B-12---:R-:W-:Y:S04]  /*78f0*/  @!P1 LEA R4, P0, R104.reuse, R2.reuse, 0x1 ;  /* 0x0000000268049211 */ /* 0x0c6fe800078008ff */
[-C--:B---3--:R-:W-:Y:S02]  /*7900*/  @!P1 LEA.HI.X R5, R104, R3.reuse, R105, 0x1, P0 ;  /* 0x0000000368059211 */ /* 0x088fe400000f0c69 */
[CC--:B------:R-:W-:Y:S04]  /*7910*/  @!P3 LEA R8, P0, R215.reuse, R2.reuse, 0x1 ;  /* 0x00000002d708b211 */ /* 0x0c0fe800078008ff */
[-C--:B------:R-:W-:Y:S02]  /*7920*/  @!P3 LEA.HI.X R9, R215, R3.reuse, R243, 0x1, P0 ;  /* 0x00000003d709b211 */ /* 0x080fe400000f0cf3 */
[CC--:B------:R-:W-:Y:S04]  /*7930*/  @!P2 LEA R6, P0, R214.reuse, R2.reuse, 0x1 ;  /* 0x00000002d606a211 */ /* 0x0c0fe800078008ff */
[-C--:B------:R-:W-:Y:S02]  /*7940*/  @!P2 LEA.HI.X R7, R214, R3.reuse, R242, 0x1, P0 ;  /* 0x00000003d607a211 */ /* 0x080fe400000f0cf2 */
[----:B------:R-:W-:Y:S11]  /*7950*/  ISETP.GE.AND P0, PT, R107, c[0x0][0x1d4], PT ;  /* 0x000075006b007a0c */ /* 0x000ff60003f06270 */
[----:B------:R-:W-:Y:S02]  /*7960*/  @!UPT UIADD3 URZ, URZ, URZ, URZ ;  /* 0x0000003f3f3ff290 */ /* 0x000fe4000fffe03f */
[----:B------:R-:W-:Y:S01]  /*7970*/  @!P0 IMAD.SHL.U32 R0, R237, 0x8, RZ ;  /* 0x00000008ed008824 */ /* 0x000fe200078e00ff */
[----:B-----5:R1:W-:Y:S04]  /*7980*/  @!P1 ST.E.128 [R4.64], R12 ;  /* 0x0000000c04009985 */ /* 0x0203e8000c101d08 */
        /* <DEDUP_REMOVED lines=18> */
.L_x_737:
[----:B------:R-:W-:Y:S05]  /*7ab0*/  BSYNC B0 ;  /* 0x0000000000007941 */ /* 0x000fea0003800000 */
.L_x_736:
[C---:B------:R-:W-:Y:S02]  /*7ac0*/  ISETP.GT.AND P0, PT, R57.reuse, R94, PT ;  /* 0x0000005e3900720c */ /* 0x040fe40003f04270 */
[----:B------:R-:W-:Y:S11]  /*7ad0*/  IADD3 R57, R57, -0x1, RZ ;  /* 0xffffffff39397810 */ /* 0x000ff60007ffe0ff */
[----:B-12---:R-:W-:Y:S01]  /*7ae0*/  @P0 SHF.R.S32.HI R2, RZ, 0x1f, R57 ;  /* 0x0000001fff020819 */ /* 0x006fe20000011439 */
[----:B------:R-:W-:Y:S02]  /*7af0*/  @P0 IMAD R0, R125, R57, RZ ;  /* 0x000000397d000224 */ /* 0x000fe400078e02ff */
[----:B------:R-:W-:Y:S02]  /*7b00*/  @P0 IMAD.MOV.U32 R4, RZ, RZ, R78 ;  /* 0x000000ffff040224 */ /* 0x000fe400078e004e */
[----:B------:R-:W-:Y:S02]  /*7b10*/  @P0 IMAD.MOV.U32 R5, RZ, RZ, R77 ;  /* 0x000000ffff050224 */ /* 0x000fe400078e004d */
[-C--:B------:R-:W-:Y:S02]  /*7b20*/  @P0 IMAD R0, R2, R126.reuse, R0 ;  /* 0x0000007e02000224 */ /* 0x080fe400078e0200 */
[----:B------:R-:W-:Y:S04]  /*7b30*/  @P0 IMAD.WIDE.U32 R4, R57, R126, R4 ;  /* 0x0000007e39040225 */ /* 0x000fe800078e0004 */
[----:B------:R-:W-:Y:S01]  /*7b40*/  @P0 IMAD.IADD R0, R5, 0x1, R0 ;  /* 0x0000000105000824 */ /* 0x000fe200078e0200 */
[C---:B------:R-:W-:Y:S04]  /*7b50*/  @P0 LEA R2, P1, R4.reuse, c[0x0][0x220], 0x1 ;  /* 0x0000880004020a11 */ /* 0x040fe800078208ff */
[----:B---3--:R-:W-:Y:S02]  /*7b60*/  @P0 LEA.HI.X R3, R4, c[0x0][0x224], R0, 0x1, P1 ;  /* 0x0000890004030a11 */ /* 0x008fe400008f0c00 */
        /* <DEDUP_REMOVED lines=15> */
.L_x_713:
[----:B------:R-:W-:Y:S02]  /*7c60*/  IMAD.MOV.U32 R0, RZ, RZ, c[0x0][0x2c4] ;  /* 0x0000b100ff007624 */ /* 0x000fe400078e00ff */
[----:B-1----:R-:W-:-:S03]  /*7c70*/  IMAD.MOV.U32 R3, RZ, RZ, c[0x0][0x32c] ;  /* 0x0000cb00ff037624 */ /* 0x002fc600078e00ff */
[----:B------:R-:W-:Y:S02]  /*7c80*/  ISETP.NE.AND P3, PT, R0, 0x1, PT ;  /* 0x000000010000780c */ /* 0x000fe40003f65270 */
[----:B------:R-:W-:Y:S02]  /*7c90*/  IADD3 R0, R234, 0x7f, RZ ;  /* 0x0000007fea007810 */ /* 0x000fe40007ffe0ff */
[----:B------:R-:W-:-:S09]  /*7ca0*/  ISETP.GE.AND P1, PT, R3, 0x1, PT ;  /* 0x000000010300780c */ /* 0x000fd20003f26270 */
[----:B------:R-:W-:-:S05]  /*7cb0*/  @P3 IMAD.HI.U32 R2, R0, c[0x0][0x2c8], RZ ;  /* 0x0000b20000023a27 */ /* 0x000fca00078e00ff */
[----:B------:R-:W-:-:S05]  /*7cc0*/  @P3 SHF.R.U32.HI R0, RZ, c[0x0][0x2cc], R2 ;  /* 0x0000b300ff003a19 */ /* 0x000fca0000011602 */
[----:B------:R-:W-:-:S05]  /*7cd0*/  IMAD.IADD R0, R120, 0x1, R0 ;  /* 0x0000000178007824 */ /* 0x000fca00078e0200 */
[----:B------:R-:W-:Y:S01]  /*7ce0*/  IADD3 R3, R0, c[0x0][0x328], RZ ;  /* 0x0000ca0000037a10 */ /* 0x000fe20007ffe0ff */
[----:B------:R-:W-:Y:S05]  /*7cf0*/  @!P1 BRA `(.L_x_739) ;  /* 0x0000011000009947 */ /* 0x000fea0003800000 */
[C---:B------:R-:W-:Y:S01]  /*7d00*/  ISETP.GT.AND P0, PT, R0.reuse, RZ, PT ;  /* 0x000000ff0000720c */ /* 0x040fe20003f04270 */
[----:B------:R-:W-:Y:S01]  /*7d10*/  BSSY B0, `(.L_x_740) ;  /* 0x000000d000007945 */ /* 0x000fe20003800000 */
[----:B------:R-:W-:Y:S01]  /*7d20*/  IADD3 R2, R0, -0x1, RZ ;  /* 0xffffffff00027810 */ /* 0x000fe20007ffe0ff */
[----:B------:R-:W-:-:S10]  /*7d30*/  IMAD.MOV.U32 R4, RZ, RZ, c[0x0][0x32c] ;  /* 0x0000cb00ff047624 */ /* 0x000fd400078e00ff */
[----:B------:R-:W-:Y:S05]  /*7d40*/  @P0 BRA `(.L_x_741) ;  /* 0x0000006000000947 */ /* 0x000fea0003800000 */
[----:B------:R-:W-:Y:S01]  /*7d50*/  ISETP.NE.AND P0, PT, R4, 0x1, PT ;  /* 0x000000010400780c */ /* 0x000fe20003f05270 */
[----:B------:R-:W-:-:S12]  /*7d60*/  IMAD.MOV R0, RZ, RZ, -R0 ;  /* 0x000000ffff007224 */ /* 0x000fd800078e0a00 */
[----:B------:R-:W-:-:S05]  /*7d70*/  @P0 IMAD.HI.U32 R2, R0, c[0x0][0x330], RZ ;  /* 0x0000cc0000020a27 */ /* 0x000fca00078e00ff */
[----:B------:R-:W-:-:S04]  /*7d80*/  @P0 SHF.R.U32.HI R0, RZ, c[0x0][0x334], R2 ;  /* 0x0000cd00ff000a19 */ /* 0x000fc80000011602 */
[----:B------:R-:W-:Y:S01]  /*7d90*/  LOP3.LUT R2, RZ, R0, RZ, 0x33, !PT ;  /* 0x00000000ff027212 */ /* 0x000fe200078e33ff */
[----:B------:R-:W-:Y:S05]  /*7da0*/  BRA `(.L_x_742) ;  /* 0x0000003000007947 */ /* 0x000fea0003800000 */
.L_x_741:
[----:B------:R-:W-:-:S13]  /*7db0*/  ISETP.NE.AND P0, PT, R4, 0x1, PT ;  /* 0x000000010400780c */ /* 0x000fda0003f05270 */
[----:B------:R-:W-:-:S05]  /*7dc0*/  @P0 IMAD.HI.U32 R0, R2, c[0x0][0x330], RZ ;  /* 0x0000cc0002000a27 */ /* 0x000fca00078e00ff */
[----:B------:R-:W-:Y:S02]  /*7dd0*/  @P0 SHF.R.U32.HI R2, RZ, c[0x0][0x334], R0 ;  /* 0x0000cd00ff020a19 */ /* 0x000fe40000011600 */
.L_x_742:
[----:B------:R-:W-:Y:S05]  /*7de0*/  BSYNC B0 ;  /* 0x0000000000007941 */ /* 0x000fea0003800000 */
.L_x_740:
[----:B------:R-:W-:-:S05]  /*7df0*/  IMAD R2, R2, R4, c[0x0][0x32c] ;  /* 0x0000cb0002027624 */ /* 0x000fca00078e0204 */
[----:B------:R-:W-:-:S04]  /*7e00*/  IMNMX R3, R3, R2, PT ;  /* 0x0000000203037217 */ /* 0x000fc80003800200 */
.L_x_739:
[----:B------:R-:W-:Y:S01]  /*7e10*/  IADD3 R3, R3, 0x3f, RZ ;  /* 0x0000003f03037810 */ /* 0x000fe20007ffe0ff */
[----:B------:R-:W-:-:S03]  /*7e20*/  @P3 IMAD.HI.U32 R2, R234, c[0x0][0x2c8], RZ ;  /* 0x0000b200ea023a27 */ /* 0x000fc600078e00ff */
[----:B------:R-:W-:Y:S01]  /*7e30*/  SHF.R.S32.HI R4, RZ, 0x1f, R3 ;  /* 0x0000001fff047819 */ /* 0x000fe20000011403 */
[----:B------:R-:W-:Y:S01]  /*7e40*/  IMAD.MOV.U32 R0, RZ, RZ, R234 ;  /* 0x000000ffff007224 */ /* 0x000fe200078e00ea */
[----:B------:R-:W-:Y:S02]  /*7e50*/  @P3 SHF.R.U32.HI R0, RZ, c[0x0][0x2cc], R2 ;  /* 0x0000b300ff003a19 */ /* 0x000fe40000011602 */
        /* <DEDUP_REMOVED lines=16> */
.L_x_745:
[----:B------:R-:W-:-:S04]  /*7f60*/  MOV R3, c[0x0][0x32c] ;  /* 0x0000cb0000037a02 */ /* 0x000fc80000000f00 */
[----:B------:R-:W-:-:S13]  /*7f70*/  ISETP.NE.AND P0, PT, R3, 0x1, PT ;  /* 0x000000010300780c */ /* 0x000fda0003f05270 */
[----:B------:R-:W-:-:S05]  /*7f80*/  @P0 IMAD.HI.U32 R3, R0, c[0x0][0x330], RZ ;  /* 0x0000cc0000030a27 */ /* 0x000fca00078e00ff */
[----:B------:R-:W-:Y:S02]  /*7f90*/  @P0 SHF.R.U32.HI R0, RZ, c[0x0][0x334], R3 ;  /* 0x0000cd00ff000a19 */ /* 0x000fe40000011603 */
.L_x_746:
[----:B------:R-:W-:Y:S05]  /*7fa0*/  BSYNC B0 ;  /* 0x0000000000007941 */ /* 0x000fea0003800000 */
.L_x_744:
[----:B------:R-:W-:-:S05]  /*7fb0*/  IMAD R0, R0, c[0x0][0x32c], RZ ;  /* 0x0000cb0000007a24 */ /* 0x000fca00078e02ff */
[----:B------:R-:W-:-:S04]  /*7fc0*/  IMNMX R2, R2, R0, !PT ;  /* 0x0000000002027217 */ /* 0x000fc80007800200 */
.L_x_743:
[----:B------:R-:W-:Y:S01]  /*7fd0*/  SHF.R.S32.HI R0, RZ, 0x1f, R2 ;  /* 0x0000001fff007819 */ /* 0x000fe20000011402 */
[----:B------:R-:W-:Y:S03]  /*7fe0*/  BSSY B0, `(.L_x_747) ;  /* 0x0000024000007945 */ /* 0x000fe60003800000 */
[----:B------:R-:W-:-:S04]  /*7ff0*/  LEA.HI R0, R0, R2, RZ, 0x6 ;  /* 0x0000000200007211 */ /* 0x000fc800078f30ff */
[----:B------:R-:W-:-:S04]  /*8000*/  SHF.R.S32.HI R0, RZ, 0x6, R0 ;  /* 0x00000006ff007819 */ /* 0x000fc80000011400 */
[----:B------:R-:W-:Y:S01]  /*8010*/  IMNMX R6, RZ, R0, !PT ;  /* 0x00000000ff067217 */ /* 0x000fe20007800200 */
[----:B------:R-:W-:-:S03]  /*8020*/  IMAD.MOV.U32 R0, RZ, RZ, RZ ;  /* 0x000000ffff007224 */ /* 0x000fc600078e00ff */
[----:B------:R-:W-:-:S13]  /*8030*/  ISETP.GT.AND P0, PT, R7, R6, PT ;  /* 0x000000060700720c */ /* 0x000fda0003f04270 */
        /* <DEDUP_REMOVED lines=30> */
.L_x_748:
[----:B------:R-:W-:Y:S05]  /*8220*/  BSYNC B0 ;  /* 0x0000000000007941 */ /* 0x000fea0003800000 */
.L_x_747:
[----:B------:R-:W-:Y:S01]  /*8230*/  IMAD R216, R250, R0, R6 ;  /* 0x00000000fad87224 */ /* 0x000fe200078e0206 */
[----:B------:R-:W-:Y:S01]  /*8240*/  MOV R18, RZ ;  /* 0x000000ff00127202 */ /* 0x000fe20000000f00 */
[----:B------:R-:W-:Y:S01]  /*8250*/  IMAD.MOV.U32 R15, RZ, RZ, RZ ;  /* 0x000000ffff0f7224 */ /* 0x000fe200078e00ff */
[----:B------:R-:W-:Y:S01]  /*8260*/  CS2R R50, SRZ ;  /* 0x0000000000327805 */ /* 0x000fe2000001ff00 */
[--C-:B------:R-:W-:Y:S01]  /*8270*/  IMAD.IADD R2, R216, 0x1, R0.reuse ;  /* 0x00000001d8027824 */ /* 0x100fe200078e0200 */
        /* <DEDUP_REMOVED lines=53> */
[----:B------:R-:W-:-:S04]  /*85d0*/  @P1 IMAD.MOV.U32 R2, RZ, RZ, 0x4 ;  /* 0x00000004ff021424 */ /* 0x000fc800078e00ff */
[----:B------:R-:W-:-:S05]  /*85e0*/  @P1 IMAD.WIDE R2, R247, R2, c[0x0][0x340] ;  /* 0x0000d000f7021625 */ /* 0x000fca00078e0202 */
[----:B------:R1:W5:Y:S01]  /*85f0*/  @P1 LDG.E R12, [R2.64] ;  /* 0x00000008020c1981 */ /* 0x000362000c1e1900 */
[----:B------:R-:W-:Y:S02]  /*8600*/  SHF.R.S32.HI R0, RZ, 0x1f, R129 ;  /* 0x0000001fff007819 */ /* 0x000fe40000011481 */
[----:B------:R-:W-:Y:S02]  /*8610*/  ISETP.NE.U32.AND P0, PT, RZ, c[0x0][0x348], PT ;  /* 0x0000d200ff007a0c */ /* 0x000fe40003f05070 */
[----:B------:R-:W-:Y:S01]  /*8620*/  LOP3.LUT R85, R246, 0xffff, RZ, 0xc0, !PT ;  /* 0x0000fffff6557812 */ /* 0x000fe200078ec0ff */
[----:B------:R-:W-:Y:S01]  /*8630*/  IMAD R0, R0, c[0x0][0x178], RZ ;  /* 0x00005e0000007a24 */ /* 0x000fe200078e02ff */
[----:B------:R-:W-:Y:S02]  /*8640*/  ISETP.NE.AND.EX P0, PT, RZ, c[0x0][0x34c], PT, P0 ;  /* 0x0000d300ff007a0c */ /* 0x000fe40003f05300 */
[----:B------:R-:W-:Y:S01]  /*8650*/  IADD3 R4, R210, R234, RZ ;  /* 0x000000ead2047210 */ /* 0x000fe20007ffe0ff */
[----:B------:R-:W-:Y:S01]  /*8660*/  IMAD R0, R129, c[0x0][0x17c], R0 ;  /* 0x00005f0081007a24 */ /* 0x000fe200078e0200 */
[----:B------:R-:W-:-:S02]  /*8670*/  SEL R5, R247, RZ, !P0 ;  /* 0x000000fff7057207 */ /* 0x000fc40004000000 */
[----:B------:R-:W-:Y:S01]  /*8680*/  ISETP.GE.AND P4, PT, R200, c[0x0][0x198], PT ;  /* 0x00006600c8007a0c */ /* 0x000fe20003f86270 */
[----:B------:R-:W-:Y:S01]  /*8690*/  @P3 IMAD.HI.U32 R7, R4, c[0x0][0x2c8], RZ ;  /* 0x0000b20004073a27 */ /* 0x000fe200078e00ff */
[----:B------:R-:W-:Y:S02]  /*86a0*/  ISETP.GE.AND P2, PT, R202, c[0x0][0x198], PT ;  /* 0x00006600ca007a0c */ /* 0x000fe40003f46270 */
[----:B------:R-:W-:Y:S01]  /*86b0*/  IADD3 R100, R196, -0x1, RZ ;  /* 0xffffffffc4647810 */ /* 0x000fe20007ffe0ff */
[----:B-1----:R-:W-:-:S04]  /*86c0*/  IMAD.WIDE.U32 R2, R129, c[0x0][0x178], RZ ;  /* 0x00005e0081027a25 */ /* 0x002fc800078e00ff */
[----:B------:R-:W-:Y:S01]  /*86d0*/  IMAD.IADD R3, R3, 0x1, R0 ;  /* 0x0000000103037824 */ /* 0x000fe200078e0200 */
[----:B------:R-:W-:-:S03]  /*86e0*/  SHF.R.S32.HI R0, RZ, 0x1f, R247 ;  /* 0x0000001fff007819 */ /* 0x000fc600000114f7 */
[----:B------:R-:W-:Y:S01]  /*86f0*/  IMAD.WIDE.U32 R2, R85, c[0x0][0x1b8], R2 ;  /* 0x00006e0055027a25 */ /* 0x000fe200078e0002 */
[----:B------:R-:W-:-:S03]  /*8700*/  SEL R6, R0, RZ, !P0 ;  /* 0x000000ff00067207 */ /* 0x000fc60004000000 */
[----:B------:R-:W-:Y:S01]  /*8710*/  IMAD.MOV.U32 R0, RZ, RZ, R4 ;  /* 0x000000ffff007224 */ /* 0x000fe200078e0004 */
[----:B------:R-:W-:Y:S01]  /*8720*/  @P3 SHF.R.U32.HI R0, RZ, c[0x0][0x2cc], R7 ;  /* 0x0000b300ff003a19 */ /* 0x000fe20000011607 */
[----:B------:R-:W-:Y:S01]  /*8730*/  IMAD R3, R85, c[0x0][0x1bc], R3 ;  /* 0x00006f0055037a24 */ /* 0x000fe200078e0203 */
[----:B------:R-:W-:Y:S01]  /*8740*/  ISETP.GE.AND P3, PT, R199, c[0x0][0x198], PT ;  /* 0x00006600c7007a0c */ /* 0x000fe20003f66270 */
[----:B------:R-:W-:Y:S01]  /*8750*/  IMAD R6, R6, c[0x0][0x1c0], RZ ;  /* 0x0000700006067a24 */ /* 0x000fe200078e02ff */
[----:B------:R-:W-:Y:S01]  /*8760*/  SHF.R.S32.HI R7, RZ, 0x1f, R0 ;  /* 0x0000001fff077819 */ /* 0x000fe20000011400 */
[----:B------:R-:W-:-:S04]  /*8770*/  IMAD.WIDE.U32 R2, R5, c[0x0][0x1c0], R2 ;  /* 0x0000700005027a25 */ /* 0x000fc800078e0002 */
[----:B------:R-:W-:Y:S01]  /*8780*/  IMAD R6, R5, c[0x0][0x1c4], R6 ;  /* 0x0000710005067a24 */ /* 0x000fe200078e0206 */
[----:B------:R-:W-:-:S03]  /*8790*/  IADD3 R5, -R0, RZ, RZ ;  /* 0x000000ff00057210 */ /* 0x000fc60007ffe1ff */
[----:B------:R-:W-:Y:S02]  /*87a0*/  IMAD.IADD R3, R3, 0x1, R6 ;  /* 0x0000000103037824 */ /* 0x000fe400078e0206 */
[----:B------:R-:W-:Y:S02]  /*87b0*/  IMAD R4, R5, c[0x0][0x2c4], R4 ;  /* 0x0000b10005047a24 */ /* 0x000fe400078e0204 */
[----:B------:R-:W-:Y:S02]  /*87c0*/  IMAD R5, R7, c[0x0][0x1b0], RZ ;  /* 0x00006c0007057a24 */ /* 0x000fe400078e02ff */
[----:B------:R-:W-:-:S04]  /*87d0*/  IMAD.WIDE.U32 R2, R0, c[0x0][0x1b0], R2 ;  /* 0x00006c0000027a25 */ /* 0x000fc800078e0002 */
[----:B------:R-:W-:Y:S01]  /*87e0*/  IMAD R6, R0, c[0x0][0x1b4], R5 ;  /* 0x00006d0000067a24 */ /* 0x000fe200078e0205 */
[----:B------:R-:W-:-:S04]  /*87f0*/  SHF.R.S32.HI R5, RZ, 0x1f, R4 ;  /* 0x0000001fff057819 */ /* 0x000fc80000011404 */
[----:B------:R-:W-:Y:S01]  /*8800*/  IADD3 R3, R3, R6, RZ ;  /* 0x0000000603037210 */ /* 0x000fe20007ffe0ff */
[----:B------:R-:W-:-:S04]  /*8810*/  IMAD R0, R5, c[0x0][0x1a8], RZ ;  /* 0x00006a0005007a24 */ /* 0x000fc800078e02ff */
[C---:B------:R-:W-:Y:S02]  /*8820*/  IMAD R0, R4.reuse, c[0x0][0x1ac], R0 ;  /* 0x00006b0004007a24 */ /* 0x040fe400078e0200 */
[----:B------:R-:W-:Y:S01]  /*8830*/  IMAD.WIDE.U32 R2, R4, c[0x0][0x1a8], R2 ;  /* 0x00006a0004027a25 */ /* 0x000fe200078e0002 */
[----:B------:R-:W-:-:S03]  /*8840*/  IADD3 R4, R251, R234, RZ ;  /* 0x000000eafb047210 */ /* 0x000fc60007ffe0ff */
[----:B------:R-:W-:Y:S01]  /*8850*/  IMAD.IADD R0, R3, 0x1, R0 ;  /* 0x0000000103007824 */ /* 0x000fe200078e0200 */
[----:B------:R-:W-:-:S04]  /*8860*/  LEA R6, P0, R2, c[0x0][0x160], 0x1 ;  /* 0x0000580002067a11 */ /* 0x000fc800078008ff */
[----:B------:R-:W-:Y:S02]  /*8870*/  LEA.HI.X R5, R2, c[0x0][0x164], R0, 0x1, P0 ;  /* 0x0000590002057a11 */ /* 0x000fe400000f0c00 */
[----:B------:R-:W-:Y:S01]  /*8880*/  @!P1 MOV R12, R247 ;  /* 0x000000f7000c9202 */ /* 0x000fe20000000f00 */
[----:B------:R-:W-:Y:S05]  /*8890*/  BRA.DIV ~URZ, `(.L_x_750) ;  /* 0x000198e27f007947 */ /* 0x000fea000b800000 */
[----:B------:R1:W2:Y:S02]  /*88a0*/  SHFL.IDX PT, R7, R5, RZ, 0x181f ;  /* 0x00181fff05077589 */ /* 0x0002a400000e0000 */
.L_x_950:
[----:B------:R-:W-:Y:S05]  /*88b0*/  BRA.DIV ~URZ, `(.L_x_751) ;  /* 0x000199327f007947 */ /* 0x000fea000b800000 */
[----:B------:R3:W4:Y:S02]  /*88c0*/  SHFL.IDX PT, R0, R6, RZ, 0x181f ;  /* 0x00181fff06007589 */ /* 0x00072400000e0000 */
.L_x_951:
[----:B------:R-:W-:Y:S01]  /*88d0*/  IMAD R32, R218, c[0x0][0x2c4], RZ ;  /* 0x0000b100da207a24 */ /* 0x000fe200078e02ff */
[----:B------:R-:W-:Y:S04]  /*88e0*/  BSSY B0, `(.L_x_752) ;  /* 0x000000f000007945 */ /* 0x000fe80003800000 */
[----:B------:R-:W-:-:S13]  /*88f0*/  ISETP.GE.AND P0, PT, R4, R32, PT ;  /* 0x000000200400720c */ /* 0x000fda0003f06270 */
[----:B------:R-:W-:Y:S05]  /*8900*/  @P0 BRA `(.L_x_753) ;  /* 0x000000c000000947 */ /* 0x000fea0003800000 */
[CC--:B----4-:R-:W-:Y:S02]  /*8910*/  LEA R10, P0, R200.reuse, R0.reuse, 0x1 ;  /* 0x00000000c80a7211 */ /* 0x0d0fe400078008ff */
[CC--:B------:R-:W-:Y:S02]  /*8920*/  LEA R8, P1, R199.reuse, R0.reuse, 0x1 ;  /* 0x00000000c7087211 */ /* 0x0c0fe400078208ff */
[-C--:B--2---:R-:W-:Y:S02]  /*8930*/  LEA.HI.X R11, R200, R7.reuse, R201, 0x1, P0 ;  /* 0x00000007c80b7211 */ /* 0x084fe400000f0cc9 */
[C---:B------:R-:W-:Y:S02]  /*8940*/  LEA R2, P0, R202.reuse, R0, 0x1 ;  /* 0x00000000ca027211 */ /* 0x040fe400078008ff */
[-C--:B------:R-:W-:Y:S01]  /*8950*/  LEA.HI.X R9, R199, R7.reuse, R220, 0x1, P1 ;  /* 0x00000007c7097211 */ /* 0x080fe200008f0cdc */
[----:B------:R-:W-:Y:S01]  /*8960*/  @!PT LDS RZ, [RZ] ;  /* 0x00000000fffff984 */ /* 0x000fe20000000800 */
[----:B------:R-:W-:Y:S01]  /*8970*/  @!PT LDS RZ, [RZ] ;  /* 0x00000000fffff984 */ /* 0x000fe20000000800 */
[----:B------:R-:W-:Y:S01]  /*8980*/  @!PT LDS RZ, [RZ] ;  /* 0x00000000fffff984 */ /* 0x000fe20000000800 */
[----:B------:R2:W-:Y:S01]  /*8990*/  LDGSTS.E.BYPASS.LTC128B.128 [R194+0xc100], [R10.64], !P4 ;  /* 0x0c1000000ac27fae */ /* 0x0005e2000e101d48 */
[----:B------:R-:W-:-:S03]  /*89a0*/  LEA.HI.X R3, R202, R7, R219, 0x1, P0 ;  /* 0x00000007ca037211 */ /* 0x000fc600000f0cdb */
[----:B------:R2:W-:Y:S04]  /*89b0*/  LDGSTS.E.BYPASS.LTC128B.128 [R194+0x10100], [R8.64], !P3 ;  /* 0x1010000008c27fae */ /* 0x0005e8000d901d48 */
[----:B------:R2:W-:Y:S02]  /*89c0*/  LDGSTS.E.BYPASS.LTC128B.128 [R194+0x14100], [R2.64], !P2 ;  /* 0x1410000002c27fae */ /* 0x0005e4000d101d48 */
.L_x_753:
[----:B------:R-:W-:Y:S05]  /*89d0*/  BSYNC B0 ;  /* 0x0000000000007941 */ /* 0x000fea0003800000 */
.L_x_752:
[----:B------:R-:W-:Y:S05]  /*89e0*/  BRA.DIV ~URZ, `(.L_x_754) ;  /* 0x000198627f007947 */ /* 0x000fea000b800000 */
[----:B--2---:R2:W1:Y:S04]  /*89f0*/  SHFL.IDX PT, R7, R5, 0x1, 0x181f ;  /* 0x00381f0005077f89 */ /* 0x00446800000e0000 */
[----:B----4-:R2:W4:Y:S02]  /*8a00*/  SHFL.IDX PT, R0, R6, 0x1, 0x181f ;  /* 0x00381f0006007f89 */ /* 0x01052400000e0000 */
.L_x_952:
[----:B------:R-:W-:Y:S01]  /*8a10*/  IADD3 R2, R4, 0x20, RZ ;  /* 0x0000002004027810 */ /* 0x000fe20007ffe0ff */
[----:B------:R-:W-:Y:S03]  /*8a20*/  BSSY B0, `(.L_x_755) ;  /* 0x000000f000007945 */ /* 0x000fe60003800000 */
[----:B------:R-:W-:-:S13]  /*8a30*/  ISETP.GE.AND P0, PT, R2, R32, PT ;  /* 0x000000200200720c */ /* 0x000fda0003f06270 */
[----:B------:R-:W-:Y:S05]  /*8a40*/  @P0 BRA `(.L_x_756) ;  /* 0x000000c000000947 */ /* 0x000fea0003800000 */
[CC--:B----4-:R-:W-:Y:S02]  /*8a50*/  LEA R10, P0, R200.reuse, R0.reuse, 0x1 ;  /* 0x00000000c80a7211 */ /* 0x0d0fe400078008ff */
[CC--:B------:R-:W-:Y:S02]  /*8a60*/  LEA R8, P1, R199.reuse, R0.reuse, 0x1 ;  /* 0x00000000c7087211 */ /* 0x0c0fe400078208ff */
[-C--:B-1----:R-:W-:Y:S02]  /*8a70*/  LEA.HI.X R11, R200, R7.reuse, R201, 0x1, P0 ;  /* 0x00000007c80b7211 */ /* 0x082fe400000f0cc9 */
        /* <DEDUP_REMOVED lines=9> */
.L_x_756:
[----:B------:R-:W-:Y:S05]  /*8b10*/  BSYNC B0 ;  /* 0x0000000000007941 */ /* 0x000fea0003800000 */
.L_x_755:
[----:B------:R-:W-:Y:S05]  /*8b20*/  BRA.DIV ~URZ, `(.L_x_757) ;  /* 0x000197e27f007947 */ /* 0x000fea000b800000 */
[----:B-1----:R1:W2:Y:S02]  /*8b30*/  SHFL.IDX PT, R7, R5, 0x2, 0x181f ;  /* 0x00581f0005077f89 */ /* 0x0022a400000e0000 */
.L_x_953:
[----:B------:R-:W-:Y:S05]  /*8b40*/  BRA.DIV ~URZ, `(.L_x_758) ;  /* 0x000198327f007947 */ /* 0x000fea000b800000 */
[----:B----4-:R4:W1:Y:S02]  /*8b50*/  SHFL.IDX PT, R0, R6, 0x2, 0x181f ;  /* 0x00581f0006007f89 */ /* 0x01086400000e0000 */
.L_x_954:
[----:B------:R-:W-:Y:S01]  /*8b60*/  IADD3 R2, R4, 0x40, RZ ;  /* 0x0000004004027810 */ /* 0x000fe20007ffe0ff */
[----:B------:R-:W-:Y:S03]  /*8b70*/  BSSY B0, `(.L_x_759) ;  /* 0x000000f000007945 */ /* 0x000fe60003800000 */
[----:B------:R-:W-:-:S13]  /*8b80*/  ISETP.GE.AND P0, PT, R2, R32, PT ;  /* 0x000000200200720c */ /* 0x000fda0003f06270 */
[----:B------:R-:W-:Y:S05]  /*8b90*/  @P0 BRA `(.L_x_760) ;  /* 0x000000c000000947 */ /* 0x000fea0003800000 */
[CC--:B-1----:R-:W-:Y:S02]  /*8ba0*/  LEA R10, P0, R200.reuse, R0.reuse, 0x1 ;  /* 0x00000000c80a7211 */ /* 0x0c2fe400078008ff */
        /* <DEDUP_REMOVED lines=11> */
.L_x_760:
[----:B------:R-:W-:Y:S05]  /*8c60*/  BSYNC B0 ;  /* 0x0000000000007941 */ /* 0x000fea0003800000 */
.L_x_759:
[----:B------:R-:W-:Y:S05]  /*8c70*/  BRA.DIV ~URZ, `(.L_x_761) ;  /* 0x000197627f007947 */ /* 0x000fea000b800000 */
[----:B-12---:R-:W1:Y:S04]  /*8c80*/  SHFL.IDX PT, R5, R5, 0x3, 0x181f ;  /* 0x00781f0005057f89 */ /* 0x006e6800000e0000 */
[----:B------:R2:W3:Y:S02]  /*8c90*/  SHFL.IDX PT, R0, R6, 0x3, 0x181f ;  /* 0x00781f0006007f89 */ /* 0x0004e400000e0000 */
.L_x_955:
[----:B------:R-:W-:Y:S01]  /*8ca0*/  IADD3 R2, R4, 0x60, RZ ;  /* 0x0000006004027810 */ /* 0x000fe20007ffe0ff */
[----:B-----5:R-:W-:-:S03]  /*8cb0*/  IMAD.WIDE.U32 R230, R12, c[0x0][0x2b0], RZ ;  /* 0x0000ac000ce67a25 */ /* 0x020fc600078e00ff */
[----:B------:R-:W-:-:S13]  /*8cc0*/  ISETP.GE.AND P0, PT, R2, R32, PT ;  /* 0x000000200200720c */ /* 0x000fda0003f06270 */
[----:B---3--:R-:W-:-:S04]  /*8cd0*/  @!P0 LEA R8, P1, R200, R0, 0x1 ;  /* 0x00000000c8088211 */ /* 0x008fc800078208ff */
[----:B-1----:R-:W-:Y:S02]  /*8ce0*/  @!P0 LEA.HI.X R9, R200, R5, R201, 0x1, P1 ;  /* 0x00000005c8098211 */ /* 0x002fe400008f0cc9 */
[----:B--2-4-:R-:W-:-:S03]  /*8cf0*/  @!P0 LEA R6, P1, R199, R0, 0x1 ;  /* 0x00000000c7068211 */ /* 0x014fc600078208ff */
[----:B------:R-:W-:Y:S01]  /*8d00*/  @!PT LDS RZ, [RZ] ;  /* 0x00000000fffff984 */ /* 0x000fe20000000800 */
[----:B------:R-:W-:Y:S01]  /*8d10*/  @!PT LDS RZ, [RZ] ;  /* 0x00000000fffff984 */ /* 0x000fe20000000800 */
[----:B------:R-:W-:Y:S01]  /*8d20*/  @!PT LDS RZ, [RZ] ;  /* 0x00000000fffff984 */ /* 0x000fe20000000800 */
[----:B------:R1:W-:Y:S01]  /*8d30*/  @!P0 LDGSTS.E.BYPASS.LTC128B.128 [R194+0xf100], [R8.64], !P4 ;  /* 0x0f10000008c28fae */ /* 0x0003e2000e101d48 */
[-C--:B------:R-:W-:Y:S02]  /*8d40*/  @!P0 LEA.HI.X R7, R199, R5.reuse, R220, 0x1, P1 ;  /* 0x00000005c7078211 */ /* 0x080fe400008f0cdc */
        /* <DEDUP_REMOVED lines=26> */
[----:B------:R-:W2:Y:S01]  /*8ef0*/  @!P0 LDG.E R197, [R4.64] ;  /* 0x0000000804c58981 */ /* 0x000ea2000c1e1900 */
[----:B------:R-:W-:Y:S01]  /*8f00*/  IMAD.MOV R0, RZ, RZ, -R0 ;  /* 0x000000ffff007224 */ /* 0x000fe200078e0a00 */
[----:B------:R-:W-:Y:S01]  /*8f10*/  ISETP.GT.AND P5, PT, R210, 0x3f, PT ;  /* 0x0000003fd200780c */ /* 0x000fe20003fa4270 */
[----:B------:R-:W-:-:S04]  /*8f20*/  IMAD.WIDE.U32 R228, R85, c[0x0][0x1e8], RZ ;  /* 0x00007a0055e47a25 */ /* 0x000fc800078e00ff */
[----:B------:R-:W-:Y:S02]  /*8f30*/  IMAD R198, R0, c[0x0][0x2b8], R2 ;  /* 0x0000ae0000c67a24 */ /* 0x000fe400078e0202 */
[----:B------:R-:W-:Y:S02]  /*8f40*/  IMAD R232, R85, c[0x0][0x1ec], R229 ;  /* 0x00007b0055e87a24 */ /* 0x000fe400078e02e5 */
[----:B------:R-:W-:Y:S01]  /*8f50*/  IMAD.WIDE.U32 R2, R198, c[0x0][0x1e0], RZ ;  /* 0x00007800c6027a25 */ /* 0x000fe200078e00ff */
[----:B------:R-:W-:-:S03]  /*8f60*/  SHF.R.S32.HI R96, RZ, 0x1f, R198 ;  /* 0x0000001fff607819 */ /* 0x000fc600000114c6 */
[----:B------:R-:W-:Y:S02]  /*8f70*/  IMAD.IADD R99, R217, 0x1, -R98 ;  /* 0x00000001d9637824 */ /* 0x000fe400078e0a62 */
[----:B------:R-:W-:Y:S02]  /*8f80*/  IMAD R0, R96, c[0x0][0x1e0], RZ ;  /* 0x0000780060007a24 */ /* 0x000fe400078e02ff */
[----:B------:R-:W-:Y:S02]  /*8f90*/  IMAD.IADD R80, R99, 0x1, -R251 ;  /* 0x0000000163507824 */ /* 0x000fe400078e0afb */
[----:B------:R-:W-:-:S03]  /*8fa0*/  IMAD R0, R198, c[0x0][0x1e4], R0 ;  /* 0x00007900c6007a24 */ /* 0x000fc600078e0200 */
[----:B------:R-:W-:Y:S01]  /*8fb0*/  ISETP.GE.AND P1, PT, R80, 0x1, PT ;  /* 0x000000015000780c */ /* 0x000fe20003f26270 */
[----:B------:R-:W-:-:S12]  /*8fc0*/  IMAD.IADD R3, R3, 0x1, R0 ;  /* 0x0000000103037824 */ /* 0x000fd800078e0200 */
[----:B------:R-:W-:Y:S02]  /*8fd0*/  @P1 ISETP.GE.AND P2, PT, R200, c[0x0][0x1d4], PT ;  /* 0x00007500c8001a0c */ /* 0x000fe40003f46270 */
[----:B------:R-:W-:Y:S02]  /*8fe0*/  @P1 ISETP.GE.AND P3, PT, R199, c[0x0][0x1d4], PT ;  /* 0x00007500c7001a0c */ /* 0x000fe40003f66270 */
        /* <DEDUP_REMOVED lines=14> */
[----:B------:R-:W-:-:S03]  /*90d0*/  ISETP.GE.AND P0, PT, R80, 0x21, PT ;  /* 0x000000215000780c */ /* 0x000fc60003f06270 */
[----:B------:R1:W-:Y:S01]  /*90e0*/  @P1 LDGSTS.E.BYPASS.LTC128B.128 [R194+0x6100], [R6.64], !P2 ;  /* 0x0610000006c21fae */ /* 0x0003e2000d101d48 */
[----:B------:R-:W-:-:S04]  /*90f0*/  @P1 LEA R8, P2, R199, R3, 0x1 ;  /* 0x00000003c7081211 */ /* 0x000fc800078408ff */
[----:B------:R-:W-:-:S05]  /*9100*/  @P1 LEA.HI.X R9, R199, R4, R220, 0x1, P2 ;  /* 0x00000004c7091211 */ /* 0x000fca00010f0cdc */
[----:B------:R3:W-:Y:S01]  /*9110*/  @P1 LDGSTS.E.BYPASS.LTC128B.128 [R194+0x8100], [R8.64], !P3 ;  /* 0x0810000008c21fae */ /* 0x0007e2000d901d48 */
[----:B------:R-:W-:Y:S02]  /*9120*/  @P0 ISETP.GE.AND P4, PT, R200, c[0x0][0x1d4], PT ;  /* 0x00007500c8000a0c */ /* 0x000fe40003f86270 */
[----:B-1----:R-:W-:-:S04]  /*9130*/  @P1 LEA R6, P2, R202, R3, 0x1 ;  /* 0x00000003ca061211 */ /* 0x002fc800078408ff */
[C---:B------:R-:W-:Y:S02]  /*9140*/  @P1 LEA.HI.X R7, R202.reuse, R4, R219, 0x1, P2 ;  /* 0x00000004ca071211 */ /* 0x040fe400010f0cdb */
[----:B------:R-:W-:Y:S02]  /*9150*/  @P1 ISETP.GE.AND P2, PT, R202, c[0x0][0x1d4], PT ;  /* 0x00007500ca001a0c */ /* 0x000fe40003f46270 */
[----:B---3--:R-:W-:-:S04]  /*9160*/  @P0 LEA R8, P3, R200, R0, 0x1 ;  /* 0x00000000c8080211 */ /* 0x008fc800078608ff */
[----:B----4-:R-:W-:Y:S02]  /*9170*/  @P0 LEA.HI.X R9, R200, R2, R201, 0x1, P3 ;  /* 0x00000002c8090211 */ /* 0x010fe400018f0cc9 */
[----:B------:R-:W-:-:S05]  /*9180*/  @P0 ISETP.GE.AND P3, PT, R199, c[0x0][0x1d4], PT ;  /* 0x00007500c7000a0c */ /* 0x000fca0003f66270 */
[----:B------:R1:W-:Y:S01]  /*9190*/  @P1 LDGSTS.E.BYPASS.LTC128B.128 [R194+0xa100], [R6.64], !P2 ;  /* 0x0a10000006c21fae */ /* 0x0003e2000d101d48 */
[----:B------:R-:W-:-:S03]  /*91a0*/  @P0 ISETP.GE.AND P2, PT, R202, c[0x0][0x1d4], PT ;  /* 0x00007500ca000a0c */ /* 0x000fc60003f46270 */
[----:B------:R2:W-:Y:S01]  /*91b0*/  @P0 LDGSTS.E.BYPASS.LTC128B.128 [R194+0x7100], [R8.64], !P4 ;  /* 0x0710000008c20fae */ /* 0x0005e2000e101d48 */
[----:B-1----:R-:W-:-:S04]  /*91c0*/  @P0 LEA R6, P1, R199, R0, 0x1 ;  /* 0x00000000c7060211 */ /* 0x002fc800078208ff */
[----:B------:R-:W-:Y:S02]  /*91d0*/  @P0 LEA.HI.X R7, R199, R2, R220, 0x1, P1 ;  /* 0x00000002c7070211 */ /* 0x000fe400008f0cdc */
[----:B------:R-:W-:-:S03]  /*91e0*/  @P0 LEA R4, P1, R202, R0, 0x1 ;  /* 0x00000000ca040211 */ /* 0x000fc600078208ff */
[----:B------:R2:W-:Y:S01]  /*91f0*/  @P0 LDGSTS.E.BYPASS.LTC128B.128 [R194+0x9100], [R6.64], !P3 ;  /* 0x0910000006c20fae */ /* 0x0005e2000d901d48 */
[----:B------:R-:W-:-:S05]  /*9200*/  @P0 LEA.HI.X R5, R202, R2, R219, 0x1, P1 ;  /* 0x00000002ca050211 */ /* 0x000fca00008f0cdb */
[----:B------:R2:W-:Y:S01]  /*9210*/  @P0 LDGSTS.E.BYPASS.LTC128B.128 [R194+0xb100], [R4.64], !P2 ;  /* 0x0b10000004c20fae */ /* 0x0005e2000d101d48 */
[----:B------:R-:W-:-:S03]  /*9220*/  ISETP.LT.AND P0, PT, RZ, c[0x0][0x27c], PT ;  /* 0x00009f00ff007a0c */ /* 0x000fc60003f01270 */
[----:B------:R-:W0:Y:S10]  /*9230*/  LDGDEPBAR ;  /* 0x00000000000079af */ /* 0x000e340000000000 */
[----:B------:R-:W-:Y:S05]  /*9240*/  @P0 BRA `(.L_x_762) ;  /* 0x0000002000000947 */ /* 0x000fea0003800000 */
[----:B------:R-:W-:-:S04]  /*9250*/  DEPBAR.LE SB0, 0x1 ;  /* 0x000080400000791a */ /* 0x000fc80000000000 */
[----:B------:R-:W-:Y:S05]  /*9260*/  BRA `(.L_x_763) ;  /* 0x0000684000007947 */ /* 0x000fea0003800000 */
.L_x_762:
[----:B------:R-:W-:Y:S01]  /*9270*/  ULDC.U8 UR4, c[0x0][0x298] ;  /* 0x0000a60000047ab9 */ /* 0x000fe20000000000 */
[----:B------:R-:W-:Y:S01]  /*9280*/  SHF.R.S32.HI R0, RZ, 0x1f, R128 ;  /* 0x0000001fff007819 */ /* 0x000fe20000011480 */
[----:B--2---:R-:W-:Y:S01]  /*9290*/  IMAD.WIDE.U32 R4, R128, c[0x0][0x280], RZ ;  /* 0x0000a00080047a25 */ /* 0x004fe200078e00ff */
[----:B------:R-:W-:Y:S01]  /*92a0*/  ISETP.NE.AND P0, PT, RZ, UR4, PT ;  /* 0x00000004ff007c0c */ /* 0x000fe2000bf05270 */
[----:B------:R-:W-:Y:S01]  /*92b0*/  BSSY B2, `(.L_x_763) ;  /* 0x000067f000027945 */ /* 0x000fe20003800000 */
[----:B------:R-:W-:Y:S01]  /*92c0*/  IADD3 R18, R223, R234, RZ ;  /* 0x000000eadf127210 */ /* 0x000fe20007ffe0ff */
[C---:B------:R-:W-:Y:S02]  /*92d0*/  IMAD R2, R0.reuse, c[0x0][0x280], RZ ;  /* 0x0000a00000027a24 */ /* 0x040fe400078e02ff */
[----:B------:R-:W-:Y:S02]  /*92e0*/  IMAD R0, R0, c[0x0][0x290], RZ ;  /* 0x0000a40000007a24 */ /* 0x000fe400078e02ff */
[----:B------:R-:W-:-:S02]  /*92f0*/  IMAD R7, R128, c[0x0][0x284], R2 ;  /* 0x0000a10080077a24 */ /* 0x000fc400078e0202 */
[C---:B------:R-:W-:Y:S01]  /*9300*/  IMAD R6, R128.reuse, c[0x0][0x294], R0 ;  /* 0x0000a50080067a24 */ /* 0x040fe200078e0200 */
[----:B------:R-:W-:Y:S01]  /*9310*/  LEA R0, R249, R18, 0x6 ;  /* 0x00000012f9007211 */ /* 0x000fe200078e30ff */
[----:B------:R-:W-:Y:S01]  /*9320*/  IMAD.WIDE.U32 R2, R128, c[0x0][0x290], RZ ;  /* 0x0000a40080027a25 */ /* 0x000fe200078e00ff */
[----:B------:R-:W-:-:S04]  /*9330*/  IADD3 R7, R7, R5, RZ ;  /* 0x0000000507077210 */ /* 0x000fc80007ffe0ff */
[----:B------:R-:W-:Y:S01]  /*9340*/  IADD3 R6, R6, R3, RZ ;  /* 0x0000000306067210 */ /* 0x000fe20007ffe0ff */
[----:B------:R-:W-:Y:S05]  /*9350*/  @!P0 BRA `(.L_x_764) ;  /* 0x0000338000008947 */ /* 0x000fea0003800000 */
[----:B------:R1:W5:Y:S01]  /*9360*/  LDL R81, [R1+0x30] ;  /* 0x0000300001517983 */ /* 0x0003620000100800 */
[----:B------:R-:W-:-:S03]  /*9370*/  IMAD.MOV.U32 R8, RZ, RZ, c[0x0][0x2c4] ;  /* 0x0000b100ff087624 */ /* 0x000fc600078e00ff */
[----:B------:R1:W5:Y:S02]  /*9380*/  LDL R79, [R1+0x2c] ;  /* 0x00002c00014f7983 */ /* 0x0003640000100800 */
[----:B------:R-:W-:Y:S02]  /*9390*/  ISETP.NE.AND P1, PT, R8, 0x1, PT ;  /* 0x000000010800780c */ /* 0x000fe40003f25270 */
[----:B------:R1:W5:Y:S04]  /*93a0*/  LDL R78, [R1+0x28] ;  /* 0x00002800014e7983 */ /* 0x0003680000100800 */
[----:B------:R1:W5:Y:S04]  /*93b0*/  LDL R77, [R1+0x24] ;  /* 0x00002400014d7983 */ /* 0x0003680000100800 */
[----:B------:R1:W5:Y:S03]  /*93c0*/  LDL R73, [R1+0x20] ;  /* 0x0000200001497983 */ /* 0x0003660000100800 */
[----:B------:R-:W-:-:S05]  /*93d0*/  @P1 IMAD.HI.U32 R3, R0, c[0x0][0x2c8], RZ ;  /* 0x0000b20000031a27 */ /* 0x000fca00078e00ff */
[----:B------:R-:W-:Y:S01]  /*93e0*/  @P1 SHF.R.U32.HI R0, RZ, c[0x0][0x2cc], R3 ;  /* 0x0000b300ff001a19 */ /* 0x000fe20000011603 */
[----:B------:R-:W-:-:S03]  /*93f0*/  IMAD.MOV.U32 R5, RZ, RZ, R7 ;  /* 0x000000ffff057224 */ /* 0x000fc600078e0007 */
[----:B------:R-:W-:Y:S02]  /*9400*/  SHF.R.S32.HI R3, RZ, 0x1f, R0 ;  /* 0x0000001fff037819 */ /* 0x000fe40000011400 */
[----:B------:R-:W-:Y:S01]  /*9410*/  MOV R7, R6 ;  /* 0x0000000600077202 */ /* 0x000fe20000000f00 */
[----:B------:R-:W-:Y:S02]  /*9420*/  IMAD.MOV.U32 R6, RZ, RZ, R2 ;  /* 0x000000ffff067224 */ /* 0x000fe400078e0002 */
[C---:B------:R-:W-:Y:S02]  /*9430*/  IMAD R9, R3.reuse, c[0x0][0x280], RZ ;  /* 0x0000a00003097a24 */ /* 0x040fe400078e02ff */
[----:B------:R-:W-:Y:S02]  /*9440*/  IMAD R8, R3, c[0x0][0x290], RZ ;  /* 0x0000a40003087a24 */ /* 0x000fe400078e02ff */
[----:B------:R-:W-:-:S04]  /*9450*/  IMAD.WIDE.U32 R2, R0, c[0x0][0x290], R6 ;  /* 0x0000a40000027a25 */ /* 0x000fc800078e0006 */
[----:B------:R-:W-:-:S04]  /*9460*/  IMAD.WIDE.U32 R4, R0, c[0x0][0x280], R4 ;  /* 0x0000a00000047a25 */ /* 0x000fc800078e0004 */
[C---:B------:R-:W-:Y:S02]  /*9470*/  IMAD R6, R0.reuse, c[0x0][0x284], R9 ;  /* 0x0000a10000067a24 */ /* 0x040fe400078e0209 */
[----:B------:R-:W-:Y:S01]  /*9480*/  IMAD R0, R0, c[0x0][0x294], R8 ;  /* 0x0000a50000007a24 */ /* 0x000fe200078e0208 */
[----:B------:R-:W-:-:S04]  /*9490*/  LEA R38, P0, R2, c[0x0][0x288], 0x1 ;  /* 0x0000a20002267a11 */ /* 0x000fc800078008ff */
[----:B------:R-:W-:-:S04]  /*94a0*/  IADD3 R0, R3, R0, RZ ;  /* 0x0000000003007210 */ /* 0x000fc80007ffe0ff */
[----:B------:R-:W-:Y:S02]  /*94b0*/  LEA.HI.X R33, R2, c[0x0][0x28c], R0, 0x1, P0 ;  /* 0x0000a30002217a11 */ /* 0x000fe400000f0c00 */
[----:B------:R-:W-:Y:S02]  /*94c0*/  ISETP.GE.AND P0, PT, R18, R32, PT ;  /* 0x000000201200720c */ /* 0x000fe40003f06270 */
[----:B------:R-:W-:Y:S02]  /*94d0*/  LEA R37, P1, R4, c[0x0][0x270], 0x1 ;  /* 0x00009c0004257a11 */ /* 0x000fe400078208ff */
[----:B------:R-:W-:-:S04]  /*94e0*/  IADD3 R6, R5, R6, RZ ;  /* 0x0000000605067210 */ /* 0x000fc80007ffe0ff */
[----:B------:R-:W-:Y:S01]  /*94f0*/  LEA.HI.X R36, R4, c[0x0][0x274], R6, 0x1, P1 ;  /* 0x00009d0004247a11 */ /* 0x000fe200008f0c06 */
[----:B------:R1:W2:Y:S01]  /*9500*/  SHFL.IDX PT, R2, R38, RZ, 0x1c1f ;  /* 0x001c1fff26027589 */ /* 0x0002a200000e0000 */
[----:B------:R-:W-:Y:S03]  /*9510*/  BSSY B0, `(.L_x_765) ;  /* 0x0000050000007945 */ /* 0x000fe60003800000 */
[----:B------:R1:W3:Y:S01]  /*9520*/  SHFL.IDX PT, R4, R37, RZ, 0x1c1f ;  /* 0x001c1fff25047589 */ /* 0x0002e200000e0000 */
[----:B------:R-:W-:-:S03]  /*9530*/  CS2R R62, SRZ ;  /* 0x00000000003e7805 */ /* 0x000fc6000001ff00 */
[----:B------:R1:W4:Y:S01]  /*9540*/  SHFL.IDX PT, R5, R36, RZ, 0x1c1f ;  /* 0x001c1fff24057589 */ /* 0x00032200000e0000 */
[----:B------:R-:W-:-:S03]  /*9550*/  CS2R R40, SRZ ;  /* 0x0000000000287805 */ /* 0x000fc6000001ff00 */
[----:B------:R1:W1:Y:S01]  /*9560*/  SHFL.IDX PT, R3, R33, RZ, 0x1c1f ;  /* 0x001c1fff21037589 */ /* 0x00026200000e0000 */
        /* <DEDUP_REMOVED lines=11> */
[----:B------:R-:W-:Y:S05]  /*9620*/  @P0 BRA `(.L_x_766) ;  /* 0x000003e000000947 */ /* 0x000fea0003800000 */
[----:B--2---:R-:W-:Y:S01]  /*9630*/  ISETP.GE.AND P0, PT, R146, c[0x0][0x27c], PT ;  /* 0x00009f0092007a0c */ /* 0x004fe20003f06270 */
[----:B------:R-:W-:Y:S01]  /*9640*/  CS2R R12, SRZ ;  /* 0x00000000000c7805 */ /* 0x000fe2000001ff00 */
[----:B------:R-:W-:Y:S01]  /*9650*/  ISETP.GE.AND P1, PT, R143, c[0x0][0x27c], PT ;  /* 0x00009f008f007a0c */ /* 0x000fe20003f26270 */
[----:B------:R-:W-:-:S10]  /*9660*/  CS2R R8, SRZ ;  /* 0x0000000000087805 */ /* 0x000fd4000001ff00 */
[C---:B------:R-:W-:Y:S01]  /*9670*/  @!P0 IMAD.SHL.U32 R0, R146.reuse, 0x2, RZ ;  /* 0x0000000292008824 */ /* 0x040fe200078e00ff */
[----:B-----5:R-:W-:-:S04]  /*9680*/  @!P0 SHF.L.U64.HI R7, R146, 0x1, R81 ;  /* 0x0000000192078819 */ /* 0x020fc80000010251 */
[----:B---3--:R-:W-:-:S05]  /*9690*/  @!P0 IADD3 R10, P2, R4, R0, RZ ;  /* 0x00000000040a8210 */ /* 0x008fca0007f5e0ff */
[----:B----4-:R-:W-:Y:S01]  /*96a0*/  @!P0 IMAD.X R11, R5, 0x1, R7, P2 ;  /* 0x00000001050b8824 */ /* 0x010fe200010e0607 */
[----:B------:R-:W-:Y:S01]  /*96b0*/  @!P0 IADD3 R6, P2, R2, R0, RZ ;  /* 0x0000000002068210 */ /* 0x000fe20007f5e0ff */
[----:B------:R-:W-:-:S03]  /*96c0*/  @!P1 IMAD.SHL.U32 R14, R143, 0x2, RZ ;  /* 0x000000028f0e9824 */ /* 0x000fc600078e00ff */
[----:B------:R2:W5:Y:S01]  /*96d0*/  @!P0 LD.E.64 R12, [R10.64] ;  /* 0x000000080a0c8980 */ /* 0x000562000c101b00 */
[----:B-1----:R-:W-:Y:S01]  /*96e0*/  @!P0 IMAD.X R7, R3, 0x1, R7, P2 ;  /* 0x0000000103078824 */ /* 0x002fe200010e0607 */
[----:B------:R-:W-:-:S04]  /*96f0*/  @!P1 SHF.L.U64.HI R0, R143, 0x1, R79 ;  /* 0x000000018f009819 */ /* 0x000fc8000001024f */
[----:B------:R1:W5:Y:S01]  /*9700*/  @!P0 LD.E.64 R8, [R6.64] ;  /* 0x0000000806088980 */ /* 0x000362000c101b00 */
[----:B------:R-:W-:Y:S01]  /*9710*/  ISETP.GE.AND P0, PT, R145, c[0x0][0x27c], PT ;  /* 0x00009f0091007a0c */ /* 0x000fe20003f06270 */
[----:B------:R-:W-:Y:S01]  /*9720*/  CS2R R26, SRZ ;  /* 0x00000000001a7805 */ /* 0x000fe2000001ff00 */
[----:B------:R-:W-:Y:S01]  /*9730*/  CS2R R24, SRZ ;  /* 0x0000000000187805 */ /* 0x000fe2000001ff00 */
[----:B--2---:R-:W-:-:S05]  /*9740*/  @!P1 IADD3 R10, P2, R4, R14, RZ ;  /* 0x0000000e040a9210 */ /* 0x004fca0007f5e0ff */
[----:B------:R-:W-:Y:S01]  /*9750*/  @!P1 IMAD.X R11, R5, 0x1, R0, P2 ;  /* 0x00000001050b9824 */ /* 0x000fe200010e0600 */
[----:B-1----:R-:W-:-:S04]  /*9760*/  @!P1 IADD3 R6, P2, R2, R14, RZ ;  /* 0x0000000e02069210 */ /* 0x002fc80007f5e0ff */
[----:B------:R-:W-:Y:S01]  /*9770*/  @!P0 IMAD.SHL.U32 R14, R145, 0x2, RZ ;  /* 0x00000002910e8824 */ /* 0x000fe200078e00ff */
[----:B------:R1:W5:Y:S01]  /*9780*/  @!P1 LD.E.64 R26, [R10.64] ;  /* 0x000000080a1a9980 */ /* 0x000362000c101b00 */
[----:B------:R-:W-:Y:S01]  /*9790*/  @!P1 IMAD.X R7, R3, 0x1, R0, P2 ;  /* 0x0000000103079824 */ /* 0x000fe200010e0600 */
[----:B------:R-:W-:Y:S02]  /*97a0*/  ISETP.GE.AND P2, PT, R142, c[0x0][0x27c], PT ;  /* 0x00009f008e007a0c */ /* 0x000fe40003f46270 */
[----:B------:R-:W-:Y:S02]  /*97b0*/  @!P0 SHF.L.U64.HI R0, R145, 0x1, R78 ;  /* 0x0000000191008819 */ /* 0x000fe4000001024e */
[----:B------:R2:W5:Y:S01]  /*97c0*/  @!P1 LD.E.64 R24, [R6.64] ;  /* 0x0000000806189980 */ /* 0x000562000c101b00 */
[----:B------:R-:W-:Y:S01]  /*97d0*/  CS2R R28, SRZ ;  /* 0x00000000001c7805 */ /* 0x000fe2000001ff00 */
[----:B------:R-:W-:Y:S01]  /*97e0*/  CS2R R30, SRZ ;  /* 0x00000000001e7805 */ /* 0x000fe2000001ff00 */
[----:B-1----:R-:W-:-:S05]  /*97f0*/  @!P0 IADD3 R10, P1, R4, R14, RZ ;  /* 0x0000000e040a8210 */ /* 0x002fca0007f3e0ff */
[----:B------:R-:W-:Y:S01]  /*9800*/  @!P0 IMAD.X R11, R5, 0x1, R0, P1 ;  /* 0x00000001050b8824 */ /* 0x000fe200008e0600 */
[----:B--2---:R-:W-:Y:S01]  /*9810*/  @!P0 IADD3 R6, P1, R2, R14, RZ ;  /* 0x0000000e02068210 */ /* 0x004fe20007f3e0ff */
[----:B------:R-:W-:-:S03]  /*9820*/  @!P2 IMAD.SHL.U32 R14, R142, 0x2, RZ ;  /* 0x000000028e0ea824 */ /* 0x000fc600078e00ff */
[----:B------:R1:W5:Y:S01]  /*9830*/  @!P0 LD.E.64 R28, [R10.64] ;  /* 0x000000080a1c8980 */ /* 0x000362000c101b00 */
[----:B------:R-:W-:Y:S01]  /*9840*/  @!P0 IMAD.X R7, R3, 0x1, R0, P1 ;  /* 0x0000000103078824 */ /* 0x000fe200008e0600 */
[-C--:B------:R-:W-:Y:S02]  /*9850*/  @!P2 IADD3 R16, P3, R4, R14.reuse, RZ ;  /* 0x0000000e0410a210 */ /* 0x080fe40007f7e0ff */
[----:B------:R-:W-:Y:S02]  /*9860*/  @!P2 SHF.L.U64.HI R0, R142, 0x1, R77 ;  /* 0x000000018e00a819 */ /* 0x000fe4000001024d */
[----:B------:R2:W5:Y:S01]  /*9870*/  @!P0 LD.E.64 R30, [R6.64] ;  /* 0x00000008061e8980 */ /* 0x000562000c101b00 */
[----:B------:R-:W-:Y:S02]  /*9880*/  @!P2 IADD3 R14, P0, R2, R14, RZ ;  /* 0x0000000e020ea210 */ /* 0x000fe40007f1e0ff */
[----:B------:R-:W-:-:S03]  /*9890*/  ISETP.GE.AND P1, PT, R140, c[0x0][0x27c], PT ;  /* 0x00009f008c007a0c */ /* 0x000fc60003f26270 */
[--C-:B------:R-:W-:Y:S01]  /*98a0*/  @!P2 IMAD.X R15, R3, 0x1, R0.reuse, P0 ;  /* 0x00000001030fa824 */ /* 0x100fe200000e0600 */
[----:B------:R-:W-:Y:S01]  /*98b0*/  ISETP.GE.AND P0, PT, R144, c[0x0][0x27c], PT ;  /* 0x00009f0090007a0c */ /* 0x000fe20003f06270 */
[----:B------:R-:W-:-:S08]  /*98c0*/  @!P2 IMAD.X R17, R5, 0x1, R0, P3 ;  /* 0x000000010511a824 */ /* 0x000fd000018e0600 */
[----:B------:R-:W-:Y:S01]  /*98d0*/  @!P1 IMAD.WIDE R22, R140, 0x2, R4 ;  /* 0x000000028c169825 */ /* 0x000fe200078e0204 */
[----:B-1----:R-:W-:-:S03]  /*98e0*/  CS2R R10, SRZ ;  /* 0x00000000000a7805 */ /* 0x002fc6000001ff00 */
[----:B------:R-:W-:Y:S01]  /*98f0*/  @!P1 IMAD.WIDE R20, R140, 0x2, R2 ;  /* 0x000000028c149825 */ /* 0x000fe200078e0202 */
[----:B--2---:R-:W-:-:S03]  /*9900*/  CS2R R6, SRZ ;  /* 0x0000000000067805 */ /* 0x004fc6000001ff00 */
[C---:B------:R-:W-:Y:S01]  /*9910*/  @!P0 IMAD.SHL.U32 R0, R144.reuse, 0x2, RZ ;  /* 0x0000000290008824 */ /* 0x040fe200078e00ff */
[----:B------:R1:W5:Y:S01]  /*9920*/  @!P1 LD.E.64 R10, [R22.64] ;  /* 0x00000008160a9980 */ /* 0x000362000c101b00 */
[----:B------:R-:W-:-:S03]  /*9930*/  @!P0 SHF.L.U64.HI R19, R144, 0x1, R73 ;  /* 0x0000000190138819 */ /* 0x000fc60000010249 */
[----:B------:R2:W5:Y:S01]  /*9940*/  @!P1 LD.E.64 R6, [R20.64] ;  /* 0x0000000814069980 */ /* 0x000562000c101b00 */
[----:B------:R-:W-:-:S05]  /*9950*/  @!P0 IADD3 R4, P1, R4, R0, RZ ;  /* 0x0000000004048210 */ /* 0x000fca0007f3e0ff */
[--C-:B------:R-:W-:Y:S01]  /*9960*/  @!P0 IMAD.X R5, R5, 0x1, R19.reuse, P1 ;  /* 0x0000000105058824 */ /* 0x100fe200008e0613 */
[----:B------:R-:W-:Y:S01]  /*9970*/  @!P0 IADD3 R2, P1, R2, R0, RZ ;  /* 0x0000000002028210 */ /* 0x000fe20007f3e0ff */
[----:B------:R-:W-:Y:S01]  /*9980*/  CS2R R34, SRZ ;  /* 0x0000000000227805 */ /* 0x000fe2000001ff00 */
[----:B------:R-:W-:Y:S01]  /*9990*/  CS2R R40, SRZ ;  /* 0x0000000000287805 */ /* 0x000fe2000001ff00 */
[----:B------:R-:W-:Y:S02]  /*99a0*/  CS2R R42, SRZ ;  /* 0x00000000002a7805 */ /* 0x000fe4000001ff00 */
[----:B------:R-:W-:Y:S02]  /*99b0*/  @!P0 IMAD.X R3, R3, 0x1, R19, P1 ;  /* 0x0000000103038824 */ /* 0x000fe400008e0613 */
[----:B------:R2:W5:Y:S04]  /*99c0*/  @!P2 LD.E.64 R34, [R14.64] ;  /* 0x000000080e22a980 */ /* 0x000568000c101b00 */
[----:B------:R2:W5:Y:S01]  /*99d0*/  @!P0 LD.E.64 R40, [R4.64] ;  /* 0x0000000804288980 */ /* 0x000562000c101b00 */
[----:B-1----:R-:W-:-:S03]  /*99e0*/  CS2R R22, SRZ ;  /* 0x0000000000167805 */ /* 0x002fc6000001ff00 */
[----:B------:R2:W5:Y:S04]  /*99f0*/  @!P0 LD.E.64 R42, [R2.64] ;  /* 0x00000008022a8980 */ /* 0x000568000c101b00 */
[----:B------:R2:W5:Y:S02]  /*9a00*/  @!P2 LD.E.64 R22, [R16.64] ;  /* 0x000000081016a980 */ /* 0x000564000c101b00 */
.L_x_766:
[----:B--2---:R-:W-:Y:S05]  /*9a10*/  BSYNC B0 ;  /* 0x0000000000007941 */ /* 0x004fea0003800000 */
.L_x_765:
[----:B------:R-:W-:Y:S01]  /*9a20*/  IADD3 R0, R18, 0x40, RZ ;  /* 0x0000004012007810 */ /* 0x000fe20007ffe0ff */
[----:B-----5:R-:W-:Y:S01]  /*9a30*/  IMAD.MOV.U32 R2, RZ, RZ, R22 ;  /* 0x000000ffff027224 */ /* 0x020fe200078e0016 */
[----:B------:R-:W-:Y:S01]  /*9a40*/  MOV R14, R6 ;  /* 0x00000006000e7202 */ /* 0x000fe20000000f00 */
[----:B-1----:R-:W-:Y:S01]  /*9a50*/  IMAD.MOV.U32 R3, RZ, RZ, R41 ;  /* 0x000000ffff037224 */ /* 0x002fe200078e0029 */
[----:B------:R-:W-:Y:S01]  /*9a60*/  ISETP.GE.AND P0, PT, R0, R32, PT ;  /* 0x000000200000720c */ /* 0x000fe20003f06270 */
[----:B------:R-:W-:Y:S01]  /*9a70*/  IMAD.MOV.U32 R0, RZ, RZ, R23 ;  /* 0x000000ffff007224 */ /* 0x000fe200078e0017 */
[----:B----4-:R-:W1:Y:S01]  /*9a80*/  SHFL.IDX PT, R5, R36, 0x1, 0x1c1f ;  /* 0x003c1f0024057f89 */ /* 0x010e6200000e0000 */
[----:B---3--:R-:W-:Y:S01]  /*9a90*/  IMAD.MOV.U32 R4, RZ, RZ, R40 ;  /* 0x000000ffff047224 */ /* 0x008fe200078e0028 */
[----:B------:R-:W-:Y:S01]  /*9aa0*/  PRMT R76, R76, 0x5410, R3 ;  /* 0x000054104c4c7816 */ /* 0x000fe20000000003 */
[----:B------:R-:W-:Y:S01]  /*9ab0*/  IMAD.MOV.U32 R3, RZ, RZ, R29 ;  /* 0x000000ffff037224 */ /* 0x000fe200078e001d */
[----:B------:R-:W-:Y:S01]  /*9ac0*/  PRMT R72, R2, 0x5410, R0 ;  /* 0x0000541002487816 */ /* 0x000fe20000000000 */
[----:B------:R-:W-:Y:S01]  /*9ad0*/  IMAD.MOV.U32 R2, RZ, RZ, R26 ;  /* 0x000000ffff027224 */ /* 0x000fe200078e001a */
[----:B------:R-:W-:Y:S01]  /*9ae0*/  PRMT R75, R75, 0x5410, R4 ;  /* 0x000054104b4b7816 */ /* 0x000fe20000000004 */
[----:B------:R-:W-:Y:S01]  /*9af0*/  IMAD.MOV.U32 R0, RZ, RZ, R27 ;  /* 0x000000ffff007224 */ /* 0x000fe200078e001b */
[----:B------:R-:W-:Y:S01]  /*9b00*/  MOV R4, R28 ;  /* 0x0000001c00047202 */ /* 0x000fe20000000f00 */
[----:B------:R-:W-:Y:S01]  /*9b10*/  IMAD.MOV.U32 R16, RZ, RZ, R8 ;  /* 0x000000ffff107224 */ /* 0x000fe200078e0008 */
[----:B------:R-:W-:Y:S01]  /*9b20*/  BSSY B0, `(.L_x_767) ;  /* 0x0000066000007945 */ /* 0x000fe20003800000 */
[----:B------:R-:W-:Y:S01]  /*9b30*/  IMAD.MOV.U32 R15, RZ, RZ, R9 ;  /* 0x000000ffff0f7224 */ /* 0x000fe200078e0009 */
[----:B------:R-:W-:Y:S01]  /*9b40*/  PRMT R68, R2, 0x5410, R0 ;  /* 0x0000541002447816 */ /* 0x000fe20000000000 */
[----:B------:R-:W-:Y:S01]  /*9b50*/  IMAD.MOV.U32 R2, RZ, RZ, R10 ;  /* 0x000000ffff027224 */ /* 0x000fe200078e000a */
[----:B------:R-:W-:Y:S01]  /*9b60*/  PRMT R70, R4, 0x5410, R3 ;  /* 0x0000541004467816 */ /* 0x000fe20000000003 */
[----:B------:R-:W-:Y:S01]  /*9b70*/  IMAD.MOV.U32 R0, RZ, RZ, R11 ;  /* 0x000000ffff007224 */ /* 0x000fe200078e000b */
[----:B------:R-:W-:Y:S01]  /*9b80*/  MOV R4, R12 ;  /* 0x0000000c00047202 */ /* 0x000fe20000000f00 */
[----:B------:R-:W-:Y:S01]  /*9b90*/  IMAD.MOV.U32 R3, RZ, RZ, R13 ;  /* 0x000000ffff037224 */ /* 0x000fe200078e000d */
[----:B------:R-:W-:Y:S01]  /*9ba0*/  PRMT R65, R16, 0x5410, R15 ;  /* 0x0000541010417816 */ /* 0x000fe2000000000f */
[----:B------:R-:W-:Y:S01]  /*9bb0*/  CS2R R56, SRZ ;  /* 0x0000000000387805 */ /* 0x000fe2000001ff00 */
[----:B------:R-:W-:Y:S01]  /*9bc0*/  PRMT R64, R2, 0x5410, R0 ;  /* 0x0000541002407816 */ /* 0x000fe20000000000 */
[----:B------:R-:W-:Y:S01]  /*9bd0*/  IMAD.MOV.U32 R2, RZ, RZ, R34 ;  /* 0x000000ffff027224 */ /* 0x000fe200078e0022 */
[----:B------:R-:W-:Y:S01]  /*9be0*/  PRMT R66, R4, 0x5410, R3 ;  /* 0x0000541004427816 */ /* 0x000fe20000000003 */
[----:B------:R-:W-:Y:S01]  /*9bf0*/  IMAD.MOV.U32 R0, RZ, RZ, R35 ;  /* 0x000000ffff007224 */ /* 0x000fe200078e0023 */
[----:B------:R-:W-:Y:S01]  /*9c00*/  MOV R4, R42 ;  /* 0x0000002a00047202 */ /* 0x000fe20000000f00 */
[----:B------:R-:W-:Y:S01]  /*9c10*/  IMAD.MOV.U32 R3, RZ, RZ, R43 ;  /* 0x000000ffff037224 */ /* 0x000fe200078e002b */
[----:B------:R-:W-:Y:S01]  /*9c20*/  CS2R R52, SRZ ;  /* 0x0000000000347805 */ /* 0x000fe2000001ff00 */
[----:B------:R-:W-:Y:S01]  /*9c30*/  CS2R R48, SRZ ;  /* 0x0000000000307805 */ /* 0x000fe2000001ff00 */
[----:B------:R-:W-:Y:S01]  /*9c40*/  PRMT R71, R2, 0x5410, R0 ;  /* 0x0000541002477816 */ /* 0x000fe20000000000 */
[----:B------:R-:W-:Y:S01]  /*9c50*/  IMAD.MOV.U32 R2, RZ, RZ, R24 ;  /* 0x000000ffff027224 */ /* 0x000fe200078e0018 */
[----:B------:R-:W-:Y:S01]  /*9c60*/  PRMT R74, R4, 0x5410, R3 ;  /* 0x00005410044a7816 */ /* 0x000fe20000000003 */
[----:B------:R-:W-:Y:S01]  /*9c70*/  IMAD.MOV.U32 R3, RZ, RZ, R31 ;  /* 0x000000ffff037224 */ /* 0x000fe200078e001f */
[----:B------:R-:W-:Y:S01]  /*9c80*/  MOV R0, R25 ;  /* 0x0000001900007202 */ /* 0x000fe20000000f00 */
[----:B------:R-:W-:Y:S01]  /*9c90*/  CS2R R44, SRZ ;  /* 0x00000000002c7805 */ /* 0x000fe2000001ff00 */
[----:B------:R-:W-:Y:S01]  /*9ca0*/  MOV R4, R30 ;  /* 0x0000001e00047202 */ /* 0x000fe20000000f00 */
[----:B------:R-:W-:Y:S01]  /*9cb0*/  CS2R R60, SRZ ;  /* 0x00000000003c7805 */ /* 0x000fe2000001ff00 */
[----:B------:R-:W-:Y:S01]  /*9cc0*/  PRMT R67, R2, 0x5410, R0 ;  /* 0x0000541002437816 */ /* 0x000fe20000000000 */
[----:B------:R-:W-:Y:S01]  /*9cd0*/  IMAD.MOV.U32 R0, RZ, RZ, R7 ;  /* 0x000000ffff007224 */ /* 0x000fe200078e0007 */
[----:B------:R-:W-:Y:S01]  /*9ce0*/  PRMT R69, R4, 0x5410, R3 ;  /* 0x0000541004457816 */ /* 0x000fe20000000003 */
[----:B------:R2:W3:Y:S01]  /*9cf0*/  SHFL.IDX PT, R2, R38, 0x1, 0x1c1f ;  /* 0x003c1f0026027f89 */ /* 0x0004e200000e0000 */
[----:B------:R-:W-:Y:S01]  /*9d00*/  CS2R R58, SRZ ;  /* 0x00000000003a7805 */ /* 0x000fe2000001ff00 */
[----:B------:R-:W-:Y:S01]  /*9d10*/  CS2R R54, SRZ ;  /* 0x0000000000367805 */ /* 0x000fe2000001ff00 */
[----:B------:R-:W-:Y:S01]  /*9d20*/  CS2R R50, SRZ ;  /* 0x0000000000327805 */ /* 0x000fe2000001ff00 */
[----:B------:R4:W1:Y:S01]  /*9d30*/  SHFL.IDX PT, R4, R37, 0x1, 0x1c1f ;  /* 0x003c1f0025047f89 */ /* 0x00086200000e0000 */
[----:B------:R-:W-:-:S03]  /*9d40*/  CS2R R46, SRZ ;  /* 0x00000000002e7805 */ /* 0x000fc6000001ff00 */
[----:B------:R1:W3:Y:S01]  /*9d50*/  SHFL.IDX PT, R3, R33, 0x1, 0x1c1f ;  /* 0x003c1f0021037f89 */ /* 0x0002e200000e0000 */
[----:B--2---:R-:W-:Y:S01]  /*9d60*/  CS2R R38, SRZ ;  /* 0x0000000000267805 */ /* 0x004fe2000001ff00 */
[----:B----4-:R-:W-:Y:S01]  /*9d70*/  CS2R R36, SRZ ;  /* 0x0000000000247805 */ /* 0x010fe2000001ff00 */
[----:B-1----:R-:W-:Y:S01]  /*9d80*/  PRMT R33, R14, 0x5410, R0 ;  /* 0x000054100e217816 */ /* 0x002fe20000000000 */
[----:B------:R-:W-:Y:S05]  /*9d90*/  @P0 BRA `(.L_x_768) ;  /* 0x000003e000000947 */ /* 0x000fea0003800000 */
[----:B---3--:R-:W-:Y:S01]  /*9da0*/  ISETP.GE.AND P0, PT, R146, c[0x0][0x27c], PT ;  /* 0x00009f0092007a0c */ /* 0x008fe20003f06270 */
[----:B------:R-:W-:Y:S01]  /*9db0*/  CS2R R44, SRZ ;  /* 0x00000000002c7805 */ /* 0x000fe2000001ff00 */
[----:B------:R-:W-:Y:S01]  /*9dc0*/  ISETP.GE.AND P1, PT, R143, c[0x0][0x27c], PT ;  /* 0x00009f008f007a0c */ /* 0x000fe20003f26270 */
[----:B------:R-:W-:-:S10]  /*9dd0*/  CS2R R46, SRZ ;  /* 0x00000000002e7805 */ /* 0x000fd4000001ff00 */
[C---:B------:R-:W-:Y:S01]  /*9de0*/  @!P0 IMAD.SHL.U32 R0, R146.reuse, 0x2, RZ ;  /* 0x0000000292008824 */ /* 0x040fe200078e00ff */
[----:B------:R-:W-:-:S04]  /*9df0*/  @!P0 SHF.L.U64.HI R15, R146, 0x1, R81 ;  /* 0x00000001920f8819 */ /* 0x000fc80000010251 */
[----:B------:R-:W-:-:S05]  /*9e00*/  @!P0 IADD3 R16, P2, R4, R0, RZ ;  /* 0x0000000004108210 */ /* 0x000fca0007f5e0ff */
[----:B------:R-:W-:Y:S01]  /*9e10*/  @!P0 IMAD.X R17, R5, 0x1, R15, P2 ;  /* 0x0000000105118824 */ /* 0x000fe200010e060f */
[----:B------:R-:W-:Y:S01]  /*9e20*/  @!P0 IADD3 R14, P2, R2, R0, RZ ;  /* 0x00000000020e8210 */ /* 0x000fe20007f5e0ff */
[----:B------:R-:W-:-:S03]  /*9e30*/  @!P1 IMAD.SHL.U32 R0, R143, 0x2, RZ ;  /* 0x000000028f009824 */ /* 0x000fc600078e00ff */
[----:B------:R1:W5:Y:S01]  /*9e40*/  @!P0 LD.E.64 R44, [R16.64] ;  /* 0x00000008102c8980 */ /* 0x000362000c101b00 */
[----:B------:R-:W-:-:S05]  /*9e50*/  @!P0 IMAD.X R15, R3, 0x1, R15, P2 ;  /* 0x00000001030f8824 */ /* 0x000fca00010e060f */
[----:B------:R2:W5:Y:S01]  /*9e60*/  @!P0 LD.E.64 R46, [R14.64] ;  /* 0x000000080e2e8980 */ /* 0x000562000c101b00 */
[----:B------:R-:W-:Y:S01]  /*9e70*/  ISETP.GE.AND P0, PT, R145, c[0x0][0x27c], PT ;  /* 0x00009f0091007a0c */ /* 0x000fe20003f06270 */
[----:B------:R-:W-:Y:S01]  /*9e80*/  CS2R R48, SRZ ;  /* 0x0000000000307805 */ /* 0x000fe2000001ff00 */
[----:B------:R-:W-:Y:S01]  /*9e90*/  CS2R R50, SRZ ;  /* 0x0000000000327805 */ /* 0x000fe2000001ff00 */
[----:B-1----:R-:W-:Y:S02]  /*9ea0*/  @!P1 IADD3 R16, P2, R4, R0, RZ ;  /* 0x0000000004109210 */ /* 0x002fe40007f5e0ff */
[----:B--2---:R-:W-:-:S05]  /*9eb0*/  @!P1 SHF.L.U64.HI R15, R143, 0x1, R79 ;  /* 0x000000018f0f9819 */ /* 0x004fca000001024f */
[--C-:B------:R-:W-:Y:S01]  /*9ec0*/  @!P1 IMAD.X R17, R5, 0x1, R15.reuse, P2 ;  /* 0x0000000105119824 */ /* 0x100fe200010e060f */
[----:B------:R-:W-:Y:S02]  /*9ed0*/  @!P1 IADD3 R14, P2, R2, R0, RZ ;  /* 0x00000000020e9210 */ /* 0x000fe40007f5e0ff */
[----:B------:R-:W-:Y:S02]  /*9ee0*/  @!P0 IMAD.SHL.U32 R0, R145, 0x2, RZ ;  /* 0x0000000291008824 */ /* 0x000fe400078e00ff */
[----:B------:R1:W5:Y:S01]  /*9ef0*/  @!P1 LD.E.64 R48, [R16.64] ;  /* 0x0000000810309980 */ /* 0x000362000c101b00 */
[----:B------:R-:W-:Y:S01]  /*9f00*/  @!P1 IMAD.X R15, R3, 0x1, R15, P2 ;  /* 0x00000001030f9824 */ /* 0x000fe200010e060f */
[----:B------:R-:W-:-:S04]  /*9f10*/  ISETP.GE.AND P2, PT, R142, c[0x0][0x27c], PT ;  /* 0x00009f008e007a0c */ /* 0x000fc80003f46270 */
[----:B------:R2:W5:Y:S01]  /*9f20*/  @!P1 LD.E.64 R50, [R14.64] ;  /* 0x000000080e329980 */ /* 0x000562000c101b00 */
[----:B------:R-:W-:Y:S01]  /*9f30*/  CS2R R52, SRZ ;  /* 0x0000000000347805 */ /* 0x000fe2000001ff00 */
[----:B------:R-:W-:Y:S01]  /*9f40*/  CS2R R54, SRZ ;  /* 0x0000000000367805 */ /* 0x000fe2000001ff00 */
[----:B-1----:R-:W-:Y:S02]  /*9f50*/  @!P0 IADD3 R16, P1, R4, R0, RZ ;  /* 0x0000000004108210 */ /* 0x002fe40007f3e0ff */
[----:B--2---:R-:W-:-:S05]  /*9f60*/  @!P0 SHF.L.U64.HI R15, R145, 0x1, R78 ;  /* 0x00000001910f8819 */ /* 0x004fca000001024e */
[----:B------:R-:W-:Y:S01]  /*9f70*/  @!P0 IMAD.X R17, R5, 0x1, R15, P1 ;  /* 0x0000000105118824 */ /* 0x000fe200008e060f */
[----:B------:R-:W-:Y:S01]  /*9f80*/  @!P0 IADD3 R14, P1, R2, R0, RZ ;  /* 0x00000000020e8210 */ /* 0x000fe20007f3e0ff */
[----:B------:R-:W-:-:S03]  /*9f90*/  @!P2 IMAD.SHL.U32 R18, R142, 0x2, RZ ;  /* 0x000000028e12a824 */ /* 0x000fc600078e00ff */
[----:B------:R1:W5:Y:S01]  /*9fa0*/  @!P0 LD.E.64 R52, [R16.64] ;  /* 0x0000000810348980 */ /* 0x000362000c101b00 */
[----:B------:R-:W-:Y:S01]  /*9fb0*/  @!P0 IMAD.X R15, R3, 0x1, R15, P1 ;  /* 0x00000001030f8824 */ /* 0x000fe200008e060f */
[----:B------:R-:W-:-:S04]  /*9fc0*/  @!P2 SHF.L.U64.HI R0, R142, 0x1, R77 ;  /* 0x000000018e00a819 */ /* 0x000fc8000001024d */
[----:B------:R2:W5:Y:S01]  /*9fd0*/  @!P0 LD.E.64 R54, [R14.64] ;  /* 0x000000080e368980 */ /* 0x000562000c101b00 */
[----:B------:R-:W-:Y:S01]  /*9fe0*/  ISETP.GE.AND P1, PT, R140, c[0x0][0x27c], PT ;  /* 0x00009f008c007a0c */ /* 0x000fe20003f26270 */
[----:B------:R-:W-:Y:S01]  /*9ff0*/  CS2R R36, SRZ ;  /* 0x0000000000247805 */ /* 0x000fe2000001ff00 */
[----:B------:R-:W-:Y:S01]  /*a000*/  CS2R R38, SRZ ;  /* 0x0000000000267805 */ /* 0x000fe2000001ff00 */
[----:B--2---:R-:W-:-:S05]  /*a010*/  @!P2 IADD3 R14, P0, R2, R18, RZ ;  /* 0x00000012020ea210 */ /* 0x004fca0007f1e0ff */
[----:B------:R-:W-:Y:S01]  /*a020*/  @!P2 IMAD.X R15, R3, 0x1, R0, P0 ;  /* 0x00000001030fa824 */ /* 0x000fe200000e0600 */
[----:B------:R-:W-:Y:S02]  /*a030*/  ISETP.GE.AND P0, PT, R144, c[0x0][0x27c], PT ;  /* 0x00009f0090007a0c */ /* 0x000fe40003f06270 */
[----:B-1----:R-:W-:Y:S02]  /*a040*/  @!P2 IADD3 R16, P3, R4, R18, RZ ;  /* 0x000000120410a210 */ /* 0x002fe40007f7e0ff */
[----:B------:R-:W-:-:S04]  /*a050*/  @!P1 IMAD.WIDE R20, R140, 0x2, R4 ;  /* 0x000000028c149825 */ /* 0x000fc800078e0204 */
[----:B------:R-:W-:Y:S01]  /*a060*/  @!P2 IMAD.X R17, R5, 0x1, R0, P3 ;  /* 0x000000010511a824 */ /* 0x000fe200018e0600 */
[----:B------:R1:W5:Y:S01]  /*a070*/  @!P1 LD.E.64 R36, [R20.64] ;  /* 0x0000000814249980 */ /* 0x000362000c101b00 */
[----:B------:R-:W-:-:S04]  /*a080*/  @!P1 IMAD.WIDE R18, R140, 0x2, R2 ;  /* 0x000000028c129825 */ /* 0x000fc800078e0202 */
[----:B------:R-:W-:Y:S01]  /*a090*/  @!P0 IMAD.SHL.U32 R0, R144, 0x2, RZ ;  /* 0x0000000290008824 */ /* 0x000fe200078e00ff */
[----:B------:R2:W5:Y:S04]  /*a0a0*/  @!P1 LD.E.64 R38, [R18.64] ;  /* 0x0000000812269980 */ /* 0x000568000c101b00 */
[----:B------:R-:W-:Y:S01]  /*a0b0*/  @!P0 IADD3 R4, P1, R4, R0, RZ ;  /* 0x0000000004048210 */ /* 0x000fe20007f3e0ff */
[----:B------:R-:W-:Y:S01]  /*a0c0*/  CS2R R56, SRZ ;  /* 0x0000000000387805 */ /* 0x000fe2000001ff00 */
[----:B------:R-:W-:Y:S01]  /*a0d0*/  CS2R R58, SRZ ;  /* 0x00000000003a7805 */ /* 0x000fe2000001ff00 */
[----:B------:R-:W-:Y:S01]  /*a0e0*/  CS2R R62, SRZ ;  /* 0x00000000003e7805 */ /* 0x000fe2000001ff00 */
[----:B------:R-:W-:-:S03]  /*a0f0*/  CS2R R60, SRZ ;  /* 0x00000000003c7805 */ /* 0x000fc6000001ff00 */
[----:B------:R1:W5:Y:S04]  /*a100*/  @!P2 LD.E.64 R56, [R16.64] ;  /* 0x000000081038a980 */ /* 0x000368000c101b00 */
[----:B------:R1:W5:Y:S01]  /*a110*/  @!P2 LD.E.64 R58, [R14.64] ;  /* 0x000000080e3aa980 */ /* 0x000362000c101b00 */
[----:B--2---:R-:W-:-:S05]  /*a120*/  @!P0 SHF.L.U64.HI R18, R144, 0x1, R73 ;  /* 0x0000000190128819 */ /* 0x004fca0000010249 */
[----:B------:R-:W-:Y:S01]  /*a130*/  @!P0 IMAD.X R5, R5, 0x1, R18, P1 ;  /* 0x0000000105058824 */ /* 0x000fe200008e0612 */
[----:B------:R-:W-:-:S04]  /*a140*/  @!P0 IADD3 R2, P1, R2, R0, RZ ;  /* 0x0000000002028210 */ /* 0x000fc80007f3e0ff */
[----:B------:R1:W5:Y:S01]  /*a150*/  @!P0 LD.E.64 R62, [R4.64] ;  /* 0x00000008043e8980 */ /* 0x000362000c101b00 */
[----:B------:R-:W-:-:S05]  /*a160*/  @!P0 IMAD.X R3, R3, 0x1, R18, P1 ;  /* 0x0000000103038824 */ /* 0x000fca00008e0612 */
[----:B------:R1:W5:Y:S03]  /*a170*/  @!P0 LD.E.64 R60, [R2.64] ;  /* 0x00000008023c8980 */ /* 0x000366000c101b00 */
.L_x_768:
[----:B---3--:R-:W-:Y:S05]  /*a180*/  BSYNC B0 ;  /* 0x0000000000007941 */ /* 0x008fea0003800000 */
.L_x_767:
[----:B-1---5:R-:W-:Y:S01]  /*a190*/  IMAD.MOV.U32 R2, RZ, RZ, R62 ;  /* 0x000000ffff027224 */ /* 0x022fe200078e003e */
[----:B------:R-:W-:-:S04]  /*a1a0*/  DEPBAR.LE SB0, 0x1 ;  /* 0x000080400000791a */ /* 0x000fc80000000000 */
        /* <DEDUP_REMOVED lines=12> */
[----:B------:R-:W-:-:S03]  /*a270*/  IMAD.MOV.U32 R3, RZ, RZ, R49 ;  /* 0x000000ffff037224 */ /* 0x000fc600078e0031 */
[----:B------:R-:W-:Y:S01]  /*a280*/  PRMT R77, R2, 0x5410, R0 ;  /* 0x00005410024d7816 */ /* 0x000fe20000000000 */
[----:B------:R-:W-:Y:S01]  /*a290*/  IMAD.MOV.U32 R0, RZ, RZ, R61 ;  /* 0x000000ffff007224 */ /* 0x000fe200078e003d */
[----:B------:R-:W-:Y:S02]  /*a2a0*/  MOV R2, R60 ;  /* 0x0000003c00027202 */ /* 0x000fe40000000f00 */
[----:B------:R-:W-:Y:S01]  /*a2b0*/  PRMT R79, R4, 0x5410, R3 ;  /* 0x00005410044f7816 */ /* 0x000fe20000000003 */
[----:B------:R-:W-:Y:S01]  /*a2c0*/  IMAD.MOV.U32 R4, RZ, RZ, R36 ;  /* 0x000000ffff047224 */ /* 0x000fe200078e0024 */
[----:B------:R-:W-:Y:S01]  /*a2d0*/  PRMT R86, R2, 0x5410, R0 ;  /* 0x0000541002567816 */ /* 0x000fe20000000000 */
[----:B------:R-:W-:Y:S02]  /*a2e0*/  IMAD.MOV.U32 R3, RZ, RZ, R37 ;  /* 0x000000ffff037224 */ /* 0x000fe400078e0025 */
[----:B------:R-:W-:Y:S02]  /*a2f0*/  IMAD.MOV.U32 R2, RZ, RZ, R58 ;  /* 0x000000ffff027224 */ /* 0x000fe400078e003a */
[----:B------:R-:W-:Y:S01]  /*a300*/  IMAD.MOV.U32 R0, RZ, RZ, R59 ;  /* 0x000000ffff007224 */ /* 0x000fe200078e003b */
[----:B------:R-:W-:Y:S01]  /*a310*/  PRMT R73, R4, 0x5410, R3 ;  /* 0x0000541004497816 */ /* 0x000fe20000000003 */
[----:B------:R-:W-:-:S03]  /*a320*/  IMAD.IADD R3, R32, 0x1, -R234 ;  /* 0x0000000120037824 */ /* 0x000fc600078e0aea */
[----:B------:R-:W-:Y:S01]  /*a330*/  PRMT R83, R2, 0x5410, R0 ;  /* 0x0000541002537816 */ /* 0x000fe20000000000 */
[----:B------:R-:W-:Y:S01]  /*a340*/  IMAD.MOV.U32 R0, RZ, RZ, R55 ;  /* 0x000000ffff007224 */ /* 0x000fe200078e0037 */
[----:B------:R-:W-:Y:S02]  /*a350*/  MOV R2, R54 ;  /* 0x0000003600027202 */ /* 0x000fe40000000f00 */
[----:B------:R-:W-:Y:S02]  /*a360*/  IMNMX R21, R3, 0x80, PT ;  /* 0x0000008003157817 */ /* 0x000fe40003800200 */
[----:B------:R-:W-:Y:S01]  /*a370*/  PRMT R81, R2, 0x5410, R0 ;  /* 0x0000541002517816 */ /* 0x000fe20000000000 */
[----:B------:R-:W-:Y:S01]  /*a380*/  IMAD.MOV.U32 R2, RZ, RZ, R50 ;  /* 0x000000ffff027224 */ /* 0x000fe200078e0032 */
[----:B------:R-:W-:Y:S01]  /*a390*/  MOV R0, R51 ;  /* 0x0000003300007202 */ /* 0x000fe20000000f00 */
[----:B------:R-:W-:Y:S01]  /*a3a0*/  BAR.SYNC.DEFER_BLOCKING 0x0 ;  /* 0x0000000000007b1d */ /* 0x000fe20000010000 */
[----:B------:R-:W-:-:S02]  /*a3b0*/  ISETP.GE.AND P0, PT, R223, R21, PT ;  /* 0x00000015df00720c */ /* 0x000fc40003f06270 */
[----:B------:R-:W-:Y:S01]  /*a3c0*/  PRMT R78, R2, 0x5410, R0 ;  /* 0x00005410024e7816 */ /* 0x000fe20000000000 */
[----:B------:R-:W-:Y:S02]  /*a3d0*/  IMAD.MOV.U32 R0, RZ, RZ, R47 ;  /* 0x000000ffff007224 */ /* 0x000fe400078e002f */
[----:B------:R-:W-:-:S03]  /*a3e0*/  IMAD.MOV.U32 R2, RZ, RZ, R46 ;  /* 0x000000ffff027224 */ /* 0x000fc600078e002e */
[----:B------:R-:W-:Y:S01]  /*a3f0*/  PRMT R76, R0, 0x7610, R76 ;  /* 0x00007610004c7816 */ /* 0x000fe2000000004c */
[----:B------:R-:W-:Y:S01]  /*a400*/  IMAD.MOV.U32 R0, RZ, RZ, R39 ;  /* 0x000000ffff007224 */ /* 0x000fe200078e0027 */
[----:B------:R-:W-:Y:S02]  /*a410*/  PRMT R75, R2, 0x7610, R75 ;  /* 0x00007610024b7816 */ /* 0x000fe4000000004b */
[----:B------:R-:W-:-:S04]  /*a420*/  MOV R2, R38 ;  /* 0x0000002600027202 */ /* 0x000fc80000000f00 */
[----:B------:R-:W-:Y:S01]  /*a430*/  PRMT R32, R2, 0x5410, R0 ;  /* 0x0000541002207816 */ /* 0x000fe20000000000 */
[----:B------:R-:W-:Y:S05]  /*a440*/  @P0 BRA `(.L_x_770) ;  /* 0x0000112000000947 */ /* 0x000fea0003800000 */
[----:B------:R-:W-:Y:S01]  /*a450*/  ISETP.GE.AND P0, PT, R140, c[0x0][0x27c], PT ;  /* 0x00009f008c007a0c */ /* 0x000fe20003f06270 */
[----:B------:R-:W-:-:S12]  /*a460*/  BSSY B0, `(.L_x_771) ;  /* 0x000002c000007945 */ /* 0x000fd80003800000 */
[----:B------:R-:W-:Y:S05]  /*a470*/  @P0 BRA `(.L_x_772) ;  /* 0x000002a000000947 */ /* 0x000fea0003800000 */
[----:B------:R-:W1:Y:S01]  /*a480*/  LDS.128 R16, [R211+0xc000] ;  /* 0x00c00000d3107984 */ /* 0x000e620000000c00 */
[----:B------:R-:W-:Y:S02]  /*a490*/  SHF.R.U32.HI R0, RZ, 0x10, R7 ;  /* 0x00000010ff007819 */ /* 0x000fe40000011607 */
[----:B------:R-:W-:Y:S02]  /*a4a0*/  SHF.R.U32.HI R2, RZ, 0x10, R11 ;  /* 0x00000010ff027819 */ /* 0x000fe4000001160b */
[----:B------:R-:W-:Y:S01]  /*a4b0*/  SHF.R.U64 R6, R6, 0x10, R7 ;  /* 0x0000001006067819 */ /* 0x000fe20000001207 */
[----:B------:R-:W-:Y:S02]  /*a4c0*/  HADD2.F32 R0, -RZ, R0.H0_H0 ;  /* 0x20000000ff007230 */ /* 0x000fe40000004100 */
[----:B------:R-:W-:Y:S02]  /*a4d0*/  HADD2.F32 R2, -RZ, R2.H0_H0 ;  /* 0x20000002ff027230 */ /* 0x000fe40000004100 */
[----:B------:R-:W-:-:S02]  /*a4e0*/  HADD2.F32 R6, -RZ, R6.H0_H0 ;  /* 0x20000006ff067230 */ /* 0x000fc40000004100 */
[--C-:B-1----:R-:W-:Y:S02]  /*a4f0*/  HADD2.F32 R3, -RZ, R19.reuse.H1_H1 ;  /* 0x30000013ff037230 */ /* 0x102fe40000004100 */
[----:B------:R-:W-:-:S03]  /*a500*/  HADD2.F32 R4, -RZ, R19.H0_H0 ;  /* 0x20000013ff047230 */ /* 0x000fc60000004100 */
[CC--:B------:R-:W-:Y:S02]  /*a510*/  FMUL.FTZ R5, R3.reuse, R0.reuse ;  /* 0x0000000003057220 */ /* 0x0c0fe40000410000 */
[C---:B------:R-:W-:Y:S02]  /*a520*/  FMUL.FTZ R0, R4.reuse, R0 ;  /* 0x0000000004007220 */ /* 0x040fe40000410000 */
[-C--:B------:R-:W-:Y:S01]  /*a530*/  FFMA.FTZ R20, R4, R2.reuse, -R5 ;  /* 0x0000000204147223 */ /* 0x080fe20000010805 */
[--C-:B------:R-:W-:Y:S01]  /*a540*/  HADD2.F32 R4, -RZ, R16.reuse.H0_H0 ;  /* 0x20000010ff047230 */ /* 0x100fe20000004100 */
[----:B------:R-:W-:Y:S01]  /*a550*/  FFMA.FTZ R19, R3, R2, R0 ;  /* 0x0000000203137223 */ /* 0x000fe20000010000 */
[----:B------:R-:W-:Y:S02]  /*a560*/  HADD2.F32 R3, -RZ, R16.H1_H1 ;  /* 0x30000010ff037230 */ /* 0x000fe40000004100 */
[----:B------:R-:W-:Y:S02]  /*a570*/  HADD2.F32 R0, -RZ, R33.H0_H0 ;  /* 0x20000021ff007230 */ /* 0x000fe40000004100 */
[----:B------:R-:W-:-:S03]  /*a580*/  HADD2.F32 R2, -RZ, R64.H0_H0 ;  /* 0x20000040ff027230 */ /* 0x000fc60000004100 */
[CC--:B------:R-:W-:Y:S02]  /*a590*/  FMUL.FTZ R5, R3.reuse, R0.reuse ;  /* 0x0000000003057220 */ /* 0x0c0fe40000410000 */
[C---:B------:R-:W-:Y:S02]  /*a5a0*/  FMUL.FTZ R0, R4.reuse, R0 ;  /* 0x0000000004007220 */ /* 0x040fe40000410000 */
[-C--:B------:R-:W-:Y:S01]  /*a5b0*/  FFMA.FTZ R16, R4, R2.reuse, -R5 ;  /* 0x0000000204107223 */ /* 0x080fe20000010805 */
[--C-:B------:R-:W-:Y:S01]  /*a5c0*/  HADD2.F32 R4, -RZ, R18.reuse.H0_H0 ;  /* 0x20000012ff047230 */ /* 0x100fe20000004100 */
[----:B------:R-:W-:Y:S01]  /*a5d0*/  FFMA.FTZ R15, R3, R2, R0 ;  /* 0x00000002030f7223 */ /* 0x000fe20000010000 */
[----:B------:R-:W-:Y:S02]  /*a5e0*/  HADD2.F32 R3, -RZ, R18.H1_H1 ;  /* 0x30000012ff037230 */ /* 0x000fe40000004100 */
[----:B------:R-:W-:Y:S02]  /*a5f0*/  HADD2.F32 R0, -RZ, R33.H1_H1 ;  /* 0x30000021ff007230 */ /* 0x000fe40000004100 */
[----:B------:R-:W-:-:S03]  /*a600*/  HADD2.F32 R2, -RZ, R64.H1_H1 ;  /* 0x30000040ff027230 */ /* 0x000fc60000004100 */
[CC--:B------:R-:W-:Y:S02]  /*a610*/  FMUL.FTZ R5, R3.reuse, R0.reuse ;  /* 0x0000000003057220 */ /* 0x0c0fe40000410000 */
[C---:B------:R-:W-:Y:S02]  /*a620*/  FMUL.FTZ R0, R4.reuse, R0 ;  /* 0x0000000004007220 */ /* 0x040fe40000410000 */
[-C--:B------:R-:W-:Y:S02]  /*a630*/  FFMA.FTZ R14, R4, R2.reuse, -R5 ;  /* 0x00000002040e7223 */ /* 0x080fe40000010805 */
[----:B------:R-:W-:Y:S01]  /*a640*/  FFMA.FTZ R5, R3, R2, R0 ;  /* 0x0000000203057223 */ /* 0x000fe20000010000 */
[----:B------:R-:W-:Y:S01]  /*a650*/  SHF.R.U64 R3, R10, 0x10, R11 ;  /* 0x000000100a037819 */ /* 0x000fe2000000120b */
[--C-:B------:R-:W-:Y:S02]  /*a660*/  HADD2.F32 R0, -RZ, R17.reuse.H1_H1 ;  /* 0x30000011ff007230 */ /* 0x100fe40000004100 */
[----:B------:R-:W-:-:S02]  /*a670*/  HADD2.F32 R2, -RZ, R17.H0_H0 ;  /* 0x20000011ff027230 */ /* 0x000fc40000004100 */
[----:B------:R-:W-:Y:S01]  /*a680*/  HADD2.F32 R7, -RZ, R3.H0_H0 ;  /* 0x20000003ff077230 */ /* 0x000fe20000004100 */
[-C--:B------:R-:W-:Y:S02]  /*a690*/  FMUL.FTZ R4, R0, R6.reuse ;  /* 0x0000000600047220 */ /* 0x080fe40000410000 */
[C---:B------:R-:W-:Y:S01]  /*a6a0*/  FMUL.FTZ R3, R2.reuse, R6 ;  /* 0x0000000602037220 */ /* 0x040fe20000410000 */
[----:B------:R-:W-:Y:S01]  /*a6b0*/  F2FP.PACK_AB R6, R5, R14 ;  /* 0x0000000e0506723e */ /* 0x000fe200000000ff */
[-C--:B------:R-:W-:Y:S01]  /*a6c0*/  FFMA.FTZ R2, R2, R7.reuse, -R4 ;  /* 0x0000000702027223 */ /* 0x080fe20000010804 */
[----:B------:R-:W-:Y:S01]  /*a6d0*/  F2FP.PACK_AB R4, R15, R16 ;  /* 0x000000100f04723e */ /* 0x000fe200000000ff */
[----:B------:R-:W-:Y:S01]  /*a6e0*/  FFMA.FTZ R3, R0, R7, R3 ;  /* 0x0000000700037223 */ /* 0x000fe20000010003 */
[----:B------:R-:W-:-:S04]  /*a6f0*/  F2FP.PACK_AB R7, R19, R20 ;  /* 0x000000141307723e */ /* 0x000fc800000000ff */
[----:B------:R-:W-:-:S05]  /*a700*/  F2FP.PACK_AB R5, R3, R2 ;  /* 0x000000020305723e */ /* 0x000fca00000000ff */
[----:B------:R1:W-:Y:S02]  /*a710*/  STS.128 [R211+0xc000], R4 ;  /* 0x00c00004d3007388 */ /* 0x0003e40000000c00 */
.L_x_772:
[----:B------:R-:W-:Y:S05]  /*a720*/  BSYNC B0 ;  /* 0x0000000000007941 */ /* 0x000fea0003800000 */
.L_x_771:
[----:B------:R-:W-:Y:S01]  /*a730*/  ISETP.GE.AND P0, PT, R146, c[0x0][0x27c], PT ;  /* 0x00009f0092007a0c */ /* 0x000fe20003f06270 */
[----:B------:R-:W-:-:S12]  /*a740*/  BSSY B0, `(.L_x_773) ;  /* 0x000002c000007945 */ /* 0x000fd80003800000 */
[----:B------:R-:W-:Y:S05]  /*a750*/  @P0 BRA `(.L_x_774) ;  /* 0x000002a000000947 */ /* 0x000fea0003800000 */
[----:B------:R-:W2:Y:S01]  /*a760*/  LDS.128 R16, [R212+0xc000] ;  /* 0x00c00000d4107984 */ /* 0x000ea20000000c00 */
[----:B------:R-:W-:Y:S02]  /*a770*/  SHF.R.U32.HI R0, RZ, 0x10, R9 ;  /* 0x00000010ff007819 */ /* 0x000fe40000011609 */
[----:B------:R-:W-:Y:S02]  /*a780*/  SHF.R.U32.HI R2, RZ, 0x10, R13 ;  /* 0x00000010ff027819 */ /* 0x000fe4000001160d */
[----:B-1----:R-:W-:Y:S01]  /*a790*/  SHF.R.U64 R6, R8, 0x10, R9 ;  /* 0x0000001008067819 */ /* 0x002fe20000001209 */
[----:B------:R-:W-:Y:S02]  /*a7a0*/  HADD2.F32 R0, -RZ, R0.H0_H0 ;  /* 0x20000000ff007230 */ /* 0x000fe40000004100 */
[----:B------:R-:W-:Y:S02]  /*a7b0*/  HADD2.F32 R2, -RZ, R2.H0_H0 ;  /* 0x20000002ff027230 */ /* 0x000fe40000004100 */
[----:B------:R-:W-:-:S02]  /*a7c0*/  HADD2.F32 R6, -RZ, R6.H0_H0 ;  /* 0x20000006ff067230 */ /* 0x000fc40000004100 */
[--C-:B--2---:R-:W-:Y:S02]  /*a7d0*/  HADD2.F32 R3, -RZ, R19.reuse.H1_H1 ;  /* 0x30000013ff037230 */ /* 0x104fe40000004100 */
        /* <DEDUP_REMOVED lines=8> */
[----:B------:R-:W-:Y:S01]  /*a860*/  HADD2.F32 R2, -RZ, R66.H0_H0 ;  /* 0x20000042ff027230 */ /* 0x000fe20000004100 */
[----:B------:R-:W-:-:S02]  /*a870*/  F2FP.PACK_AB R7, R7, R14 ;  /* 0x0000000e0707723e */ /* 0x000fc400000000ff */
        /* <DEDUP_REMOVED lines=19> */
[----:B------:R-:W-:Y:S01]  /*a9b0*/  FFMA.FTZ R2, R2, R9, -R4 ;  /* 0x0000000902027223 */ /* 0x000fe20000010804 */
[----:B------:R-:W-:Y:S01]  /*a9c0*/  F2FP.PACK_AB R4, R10, R11 ;  /* 0x0000000b0a04723e */ /* 0x000fe200000000ff */
[----:B------:R-:W-:-:S05]  /*a9d0*/  FFMA.FTZ R3, R0, R9, R3 ;  /* 0x0000000900037223 */ /* 0x000fca0000010003 */
[----:B------:R-:W-:-:S05]  /*a9e0*/  F2FP.PACK_AB R5, R3, R2 ;  /* 0x000000020305723e */ /* 0x000fca00000000ff */
[----:B------:R1:W-:Y:S02]  /*a9f0*/  STS.128 [R212+0xc000], R4 ;  /* 0x00c00004d4007388 */ /* 0x0003e40000000c00 */
.L_x_774:
[----:B------:R-:W-:Y:S05]  /*aa00*/  BSYNC B0 ;  /* 0x0000000000007941 */ /* 0x000fea0003800000 */
.L_x_773:
[----:B------:R-:W-:Y:S01]  /*aa10*/  ISETP.GE.AND P0, PT, R143, c[0x0][0x27c], PT ;  /* 0x00009f008f007a0c */ /* 0x000fe20003f06270 */
[----:B------:R-:W-:-:S12]  /*aa20*/  BSSY B0, `(.L_x_775) ;  /* 0x000002c000007945 */ /* 0x000fd80003800000 */
[----:B------:R-:W-:Y:S05]  /*aa30*/  @P0 BRA `(.L_x_776) ;  /* 0x000002a000000947 */ /* 0x000fea0003800000 */
[----:B------:R-:W2:Y:S01]  /*aa40*/  LDS.128 R8, [R211+0x10000] ;  /* 0x01000000d3087984 */ /* 0x000ea20000000c00 */
[----:B------:R-:W-:Y:S01]  /*aa50*/  SHF.R.U32.HI R0, RZ, 0x10, R25 ;  /* 0x00000010ff007819 */ /* 0x000fe20000011619 */
[----:B-1----:R-:W-:Y:S01]  /*aa60*/  HADD2.F32 R6, -RZ, R68.H0_H0 ;  /* 0x20000044ff067230 */ /* 0x002fe20000004100 */
[----:B------:R-:W-:Y:S02]  /*aa70*/  SHF.R.U32.HI R2, RZ, 0x10, R27 ;  /* 0x00000010ff027819 */ /* 0x000fe4000001161b */
[----:B------:R-:W-:Y:S01]  /*aa80*/  SHF.R.U64 R12, R24, 0x10, R25 ;  /* 0x00000010180c7819 */ /* 0x000fe20000001219 */
[----:B------:R-:W-:Y:S01]  /*aa90*/  HADD2.F32 R0, -RZ, R0.H0_H0 ;  /* 0x20000000ff007230 */ /* 0x000fe20000004100 */
[----:B------:R-:W-:Y:S01]  /*aaa0*/  SHF.R.U64 R13, R26, 0x10, R27 ;  /* 0x000000101a0d7819 */ /* 0x000fe2000000121b */
[----:B------:R-:W-:-:S04]  /*aab0*/  HADD2.F32 R2, -RZ, R2.H0_H0 ;  /* 0x20000002ff027230 */ /* 0x000fc80000004100 */
[----:B------:R-:W-:Y:S02]  /*aac0*/  HADD2.F32 R13, -RZ, R13.H0_H0 ;  /* 0x2000000dff0d7230 */ /* 0x000fe40000004100 */
[--C-:B--2---:R-:W-:Y:S02]  /*aad0*/  HADD2.F32 R3, -RZ, R11.reuse.H1_H1 ;  /* 0x3000000bff037230 */ /* 0x104fe40000004100 */
[----:B------:R-:W-:Y:S02]  /*aae0*/  HADD2.F32 R4, -RZ, R11.H0_H0 ;  /* 0x2000000bff047230 */ /* 0x000fe40000004100 */
[----:B------:R-:W-:Y:S01]  /*aaf0*/  HADD2.F32 R11, -RZ, R8.H1_H1 ;  /* 0x30000008ff0b7230 */ /* 0x000fe20000004100 */
[CC--:B------:R-:W-:Y:S01]  /*ab00*/  FMUL.FTZ R5, R3.reuse, R0.reuse ;  /* 0x0000000003057220 */ /* 0x0c0fe20000410000 */
[--C-:B------:R-:W-:Y:S01]  /*ab10*/  HADD2.F32 R7, -RZ, R10.reuse.H0_H0 ;  /* 0x2000000aff077230 */ /* 0x100fe20000004100 */
[C---:B------:R-:W-:Y:S02]  /*ab20*/  FMUL.FTZ R0, R4.reuse, R0 ;  /* 0x0000000004007220 */ /* 0x040fe40000410000 */
[-C--:B------:R-:W-:Y:S01]  /*ab30*/  FFMA.FTZ R15, R4, R2.reuse, -R5 ;  /* 0x00000002040f7223 */ /* 0x080fe20000010805 */
[----:B------:R-:W-:Y:S01]  /*ab40*/  HADD2.F32 R4, -RZ, R10.H1_H1 ;  /* 0x3000000aff047230 */ /* 0x000fe20000004100 */
[----:B------:R-:W-:Y:S01]  /*ab50*/  FFMA.FTZ R14, R3, R2, R0 ;  /* 0x00000002030e7223 */ /* 0x000fe20000010000 */
[----:B------:R-:W-:-:S02]  /*ab60*/  HADD2.F32 R0, -RZ, R67.H0_H0 ;  /* 0x20000043ff007230 */ /* 0x000fc40000004100 */
[----:B------:R-:W-:Y:S02]  /*ab70*/  HADD2.F32 R2, -RZ, R8.H0_H0 ;  /* 0x20000008ff027230 */ /* 0x000fe40000004100 */
[--C-:B------:R-:W-:Y:S01]  /*ab80*/  HADD2.F32 R5, -RZ, R9.reuse.H0_H0 ;  /* 0x20000009ff057230 */ /* 0x100fe20000004100 */
[CC--:B------:R-:W-:Y:S01]  /*ab90*/  FMUL.FTZ R10, R11.reuse, R0.reuse ;  /* 0x000000000b0a7220 */ /* 0x0c0fe20000410000 */
[----:B------:R-:W-:Y:S01]  /*aba0*/  HADD2.F32 R3, -RZ, R9.H1_H1 ;  /* 0x30000009ff037230 */ /* 0x000fe20000004100 */
[C---:B------:R-:W-:Y:S01]  /*abb0*/  FMUL.FTZ R8, R2.reuse, R0 ;  /* 0x0000000002087220 */ /* 0x040fe20000410000 */
[----:B------:R-:W-:Y:S01]  /*abc0*/  HADD2.F32 R0, -RZ, R67.H1_H1 ;  /* 0x30000043ff007230 */ /* 0x000fe20000004100 */
[-C--:B------:R-:W-:Y:S01]  /*abd0*/  FFMA.FTZ R10, R2, R6.reuse, -R10 ;  /* 0x00000006020a7223 */ /* 0x080fe2000001080a */
[----:B------:R-:W-:Y:S01]  /*abe0*/  HADD2.F32 R9, -RZ, R12.H0_H0 ;  /* 0x2000000cff097230 */ /* 0x000fe20000004100 */
[----:B------:R-:W-:Y:S01]  /*abf0*/  FFMA.FTZ R11, R11, R6, R8 ;  /* 0x000000060b0b7223 */ /* 0x000fe20000010008 */
[----:B------:R-:W-:Y:S01]  /*ac00*/  HADD2.F32 R2, -RZ, R68.H1_H1 ;  /* 0x30000044ff027230 */ /* 0x000fe20000004100 */
[----:B------:R-:W-:-:S02]  /*ac10*/  FMUL.FTZ R6, R4, R0 ;  /* 0x0000000004067220 */ /* 0x000fc40000410000 */
[----:B------:R-:W-:Y:S02]  /*ac20*/  FMUL.FTZ R0, R7, R0 ;  /* 0x0000000007007220 */ /* 0x000fe40000410000 */
[-C--:B------:R-:W-:Y:S02]  /*ac30*/  FMUL.FTZ R8, R3, R9.reuse ;  /* 0x0000000903087220 */ /* 0x080fe40000410000 */
[----:B------:R-:W-:Y:S02]  /*ac40*/  FMUL.FTZ R9, R5, R9 ;  /* 0x0000000905097220 */ /* 0x000fe40000410000 */
[-C--:B------:R-:W-:Y:S01]  /*ac50*/  FFMA.FTZ R6, R7, R2.reuse, -R6 ;  /* 0x0000000207067223 */ /* 0x080fe20000010806 */
[----:B------:R-:W-:Y:S01]  /*ac60*/  F2FP.PACK_AB R7, R14, R15 ;  /* 0x0000000f0e07723e */ /* 0x000fe200000000ff */
[----:B------:R-:W-:Y:S01]  /*ac70*/  FFMA.FTZ R2, R4, R2, R0 ;  /* 0x0000000204027223 */ /* 0x000fe20000010000 */
[----:B------:R-:W-:Y:S01]  /*ac80*/  F2FP.PACK_AB R4, R11, R10 ;  /* 0x0000000a0b04723e */ /* 0x000fe200000000ff */
[----:B------:R-:W-:-:S02]  /*ac90*/  FFMA.FTZ R0, R5, R13, -R8 ;  /* 0x0000000d05007223 */ /* 0x000fc40000010808 */
[----:B------:R-:W-:Y:S01]  /*aca0*/  FFMA.FTZ R3, R3, R13, R9 ;  /* 0x0000000d03037223 */ /* 0x000fe20000010009 */
[----:B------:R-:W-:-:S04]  /*acb0*/  F2FP.PACK_AB R6, R2, R6 ;  /* 0x000000060206723e */ /* 0x000fc800000000ff */
[----:B------:R-:W-:-:S05]  /*acc0*/  F2FP.PACK_AB R5, R3, R0 ;  /* 0x000000000305723e */ /* 0x000fca00000000ff */
[----:B------:R1:W-:Y:S02]  /*acd0*/  STS.128 [R211+0x10000], R4 ;  /* 0x01000004d3007388 */ /* 0x0003e40000000c00 */
.L_x_776:
[----:B------:R-:W-:Y:S05]  /*ace0*/  BSYNC B0 ;  /* 0x0000000000007941 */ /* 0x000fea0003800000 */
.L_x_775:
[----:B------:R-:W-:Y:S01]  /*acf0*/  ISETP.GE.AND P0, PT, R145, c[0x0][0x27c], PT ;  /* 0x00009f0091007a0c */ /* 0x000fe20003f06270 */
[----:B------:R-:W-:-:S12]  /*ad00*/  BSSY B0, `(.L_x_777) ;  /* 0x000002c000007945 */ /* 0x000fd80003800000 */
[----:B------:R-:W-:Y:S05]  /*ad10*/  @P0 BRA `(.L_x_778) ;  /* 0x000002a000000947 */ /* 0x000fea0003800000 */
[----:B-1----:R-:W1:Y:S01]  /*ad20*/  LDS.128 R4, [R212+0x10000] ;  /* 0x01000000d4047984 */ /* 0x002e620000000c00 */
[----:B------:R-:W-:Y:S02]  /*ad30*/  SHF.R.U32.HI R0, RZ, 0x10, R31 ;  /* 0x00000010ff007819 */ /* 0x000fe4000001161f */
[----:B------:R-:W-:Y:S02]  /*ad40*/  SHF.R.U32.HI R2, RZ, 0x10, R29 ;  /* 0x00000010ff027819 */ /* 0x000fe4000001161d */
[----:B------:R-:W-:Y:S01]  /*ad50*/  SHF.R.U64 R14, R30, 0x10, R31 ;  /* 0x000000101e0e7819 */ /* 0x000fe2000000121f */
[----:B------:R-:W-:Y:S01]  /*ad60*/  HADD2.F32 R12, -RZ, R0.H0_H0 ;  /* 0x20000000ff0c7230 */ /* 0x000fe20000004100 */
[----:B------:R-:W-:Y:S01]  /*ad70*/  SHF.R.U64 R16, R28, 0x10, R29 ;  /* 0x000000101c107819 */ /* 0x000fe2000000121d */
[----:B------:R-:W-:Y:S02]  /*ad80*/  HADD2.F32 R0, -RZ, R69.H0_H0 ;  /* 0x20000045ff007230 */ /* 0x000fe40000004100 */
[----:B------:R-:W-:-:S02]  /*ad90*/  HADD2.F32 R17, -RZ, R2.H0_H0 ;  /* 0x20000002ff117230 */ /* 0x000fc40000004100 */
[----:B------:R-:W-:Y:S02]  /*ada0*/  HADD2.F32 R2, -RZ, R70.H0_H0 ;  /* 0x20000046ff027230 */ /* 0x000fe40000004100 */
[--C-:B-1----:R-:W-:Y:S02]  /*adb0*/  HADD2.F32 R10, -RZ, R7.reuse.H0_H0 ;  /* 0x20000007ff0a7230 */ /* 0x102fe40000004100 */
[----:B------:R-:W-:Y:S02]  /*adc0*/  HADD2.F32 R7, -RZ, R7.H1_H1 ;  /* 0x30000007ff077230 */ /* 0x000fe40000004100 */
[--C-:B------:R-:W-:Y:S02]  /*add0*/  HADD2.F32 R9, -RZ, R4.reuse.H0_H0 ;  /* 0x20000004ff097230 */ /* 0x100fe40000004100 */
[----:B------:R-:W-:Y:S02]  /*ade0*/  HADD2.F32 R8, -RZ, R4.H1_H1 ;  /* 0x30000004ff087230 */ /* 0x000fe40000004100 */
[----:B------:R-:W-:-:S02]  /*adf0*/  HADD2.F32 R4, -RZ, R5.H0_H0 ;  /* 0x20000005ff047230 */ /* 0x000fc40000004100 */
[----:B------:R-:W-:Y:S01]  /*ae00*/  HADD2.F32 R3, -RZ, R5.H1_H1 ;  /* 0x30000005ff037230 */ /* 0x000fe20000004100 */
[----:B------:R-:W-:Y:S01]  /*ae10*/  FMUL.FTZ R5, R7, R12 ;  /* 0x0000000c07057220 */ /* 0x000fe20000410000 */
[--C-:B------:R-:W-:Y:S01]  /*ae20*/  HADD2.F32 R11, -RZ, R6.reuse.H0_H0 ;  /* 0x20000006ff0b7230 */ /* 0x100fe20000004100 */
[-C--:B------:R-:W-:Y:S01]  /*ae30*/  FMUL.FTZ R13, R8, R0.reuse ;  /* 0x00000000080d7220 */ /* 0x080fe20000410000 */
[----:B------:R-:W-:Y:S01]  /*ae40*/  HADD2.F32 R6, -RZ, R6.H1_H1 ;  /* 0x30000006ff067230 */ /* 0x000fe20000004100 */
[----:B------:R-:W-:Y:S02]  /*ae50*/  FFMA.FTZ R15, R10, R17, -R5 ;  /* 0x000000110a0f7223 */ /* 0x000fe40000010805 */
[C---:B------:R-:W-:Y:S01]  /*ae60*/  FMUL.FTZ R5, R9.reuse, R0 ;  /* 0x0000000009057220 */ /* 0x040fe20000410000 */
[----:B------:R-:W-:Y:S01]  /*ae70*/  HADD2.F32 R0, -RZ, R69.H1_H1 ;  /* 0x30000045ff007230 */ /* 0x000fe20000004100 */
[-C--:B------:R-:W-:Y:S02]  /*ae80*/  FFMA.FTZ R13, R9, R2.reuse, -R13 ;  /* 0x00000002090d7223 */ /* 0x080fe4000001080d */
[----:B------:R-:W-:Y:S01]  /*ae90*/  FFMA.FTZ R9, R8, R2, R5 ;  /* 0x0000000208097223 */ /* 0x000fe20000010005 */
[----:B------:R-:W-:Y:S01]  /*aea0*/  HADD2.F32 R8, -RZ, R14.H0_H0 ;  /* 0x2000000eff087230 */ /* 0x000fe20000004100 */
[----:B------:R-:W-:Y:S01]  /*aeb0*/  FMUL.FTZ R12, R10, R12 ;  /* 0x0000000c0a0c7220 */ /* 0x000fe20000410000 */
[----:B------:R-:W-:Y:S01]  /*aec0*/  HADD2.F32 R2, -RZ, R70.H1_H1 ;  /* 0x30000046ff027230 */ /* 0x000fe20000004100 */
[----:B------:R-:W-:-:S02]  /*aed0*/  FMUL.FTZ R5, R6, R0 ;  /* 0x0000000006057220 */ /* 0x000fc40000410000 */
[----:B------:R-:W-:Y:S01]  /*aee0*/  FFMA.FTZ R10, R7, R17, R12 ;  /* 0x00000011070a7223 */ /* 0x000fe2000001000c */
[----:B------:R-:W-:Y:S01]  /*aef0*/  HADD2.F32 R12, -RZ, R16.H0_H0 ;  /* 0x20000010ff0c7230 */ /* 0x000fe20000004100 */
[----:B------:R-:W-:Y:S02]  /*af00*/  FMUL.FTZ R0, R11, R0 ;  /* 0x000000000b007220 */ /* 0x000fe40000410000 */
[-C--:B------:R-:W-:Y:S02]  /*af10*/  FMUL.FTZ R7, R3, R8.reuse ;  /* 0x0000000803077220 */ /* 0x080fe40000410000 */
[----:B------:R-:W-:Y:S02]  /*af20*/  FMUL.FTZ R8, R4, R8 ;  /* 0x0000000804087220 */ /* 0x000fe40000410000 */
[-C--:B------:R-:W-:Y:S02]  /*af30*/  FFMA.FTZ R5, R11, R2.reuse, -R5 ;  /* 0x000000020b057223 */ /* 0x080fe40000010805 */
[----:B------:R-:W-:-:S02]  /*af40*/  FFMA.FTZ R2, R6, R2, R0 ;  /* 0x0000000206027223 */ /* 0x000fc40000010000 */
[-C--:B------:R-:W-:Y:S01]  /*af50*/  FFMA.FTZ R0, R4, R12.reuse, -R7 ;  /* 0x0000000c04007223 */ /* 0x080fe20000010807 */
[----:B------:R-:W-:Y:S01]  /*af60*/  F2FP.PACK_AB R7, R10, R15 ;  /* 0x0000000f0a07723e */ /* 0x000fe200000000ff */
[----:B------:R-:W-:Y:S01]  /*af70*/  FFMA.FTZ R3, R3, R12, R8 ;  /* 0x0000000c03037223 */ /* 0x000fe20000010008 */
[----:B------:R-:W-:Y:S02]  /*af80*/  F2FP.PACK_AB R6, R2, R5 ;  /* 0x000000050206723e */ /* 0x000fe400000000ff */
[----:B------:R-:W-:Y:S02]  /*af90*/  F2FP.PACK_AB R4, R9, R13 ;  /* 0x0000000d0904723e */ /* 0x000fe400000000ff */
[----:B------:R-:W-:-:S05]  /*afa0*/  F2FP.PACK_AB R5, R3, R0 ;  /* 0x000000000305723e */ /* 0x000fca00000000ff */
[----:B------:R1:W-:Y:S02]  /*afb0*/  STS.128 [R212+0x10000], R4 ;  /* 0x01000004d4007388 */ /* 0x0003e40000000c00 */
.L_x_778:
[----:B------:R-:W-:Y:S05]  /*afc0*/  BSYNC B0 ;  /* 0x0000000000007941 */ /* 0x000fea0003800000 */
.L_x_777:
        /* <DEDUP_REMOVED lines=12> */
[----:B------:R-:W-:Y:S02]  /*b090*/  HADD2.F32 R15, -RZ, R15.H0_H0 ;  /* 0x2000000fff0f7230 */ /* 0x000fe40000004100 */
[--C-:B-1----:R-:W-:Y:S02]  /*b0a0*/  HADD2.F32 R10, -RZ, R7.reuse.H0_H0 ;  /* 0x20000007ff0a7230 */ /* 0x102fe40000004100 */
[----:B------:R-:W-:Y:S02]  /*b0b0*/  HADD2.F32 R7, -RZ, R7.H1_H1 ;  /* 0x30000007ff077230 */ /* 0x000fe40000004100 */
[--C-:B------:R-:W-:Y:S02]  /*b0c0*/  HADD2.F32 R9, -RZ, R4.reuse.H0_H0 ;  /* 0x20000004ff097230 */ /* 0x100fe40000004100 */
[----:B------:R-:W-:-:S02]  /*b0d0*/  HADD2.F32 R8, -RZ, R4.H1_H1 ;  /* 0x30000004ff087230 */ /* 0x000fc40000004100 */
[--C-:B------:R-:W-:Y:S02]  /*b0e0*/  HADD2.F32 R4, -RZ, R5.reuse.H0_H0 ;  /* 0x20000005ff047230 */ /* 0x100fe40000004100 */
        /* <DEDUP_REMOVED lines=8> */
[----:B------:R-:W-:-:S02]  /*b170*/  FFMA.FTZ R13, R9, R2, -R13 ;  /* 0x00000002090d7223 */ /* 0x000fc4000001080d */
[----:B------:R-:W-:Y:S01]  /*b180*/  FFMA.FTZ R9, R8, R2, R5 ;  /* 0x0000000208097223 */ /* 0x000fe20000010005 */
[----:B------:R-:W-:Y:S01]  /*b190*/  HADD2.F32 R8, -RZ, R14.H0_H0 ;  /* 0x2000000eff087230 */ /* 0x000fe20000004100 */
[----:B------:R-:W-:Y:S01]  /*b1a0*/  FMUL.FTZ R12, R10, R12 ;  /* 0x0000000c0a0c7220 */ /* 0x000fe20000410000 */
[----:B------:R-:W-:Y:S01]  /*b1b0*/  HADD2.F32 R2, -RZ, R72.H1_H1 ;  /* 0x30000048ff027230 */ /* 0x000fe20000004100 */
[-C--:B------:R-:W-:Y:S02]  /*b1c0*/  FMUL.FTZ R5, R6, R0.reuse ;  /* 0x0000000006057220 */ /* 0x080fe40000410000 */
[----:B------:R-:W-:Y:S02]  /*b1d0*/  FFMA.FTZ R10, R7, R17, R12 ;  /* 0x00000011070a7223 */ /* 0x000fe4000001000c */
[----:B------:R-:W-:Y:S02]  /*b1e0*/  FMUL.FTZ R0, R11, R0 ;  /* 0x000000000b007220 */ /* 0x000fe40000410000 */
[----:B------:R-:W-:-:S02]  /*b1f0*/  FMUL.FTZ R7, R3, R8 ;  /* 0x0000000803077220 */ /* 0x000fc40000410000 */
[----:B------:R-:W-:Y:S02]  /*b200*/  FMUL.FTZ R8, R4, R8 ;  /* 0x0000000804087220 */ /* 0x000fe40000410000 */
[-C--:B------:R-:W-:Y:S02]  /*b210*/  FFMA.FTZ R5, R11, R2.reuse, -R5 ;  /* 0x000000020b057223 */ /* 0x080fe40000010805 */
[----:B------:R-:W-:Y:S02]  /*b220*/  FFMA.FTZ R2, R6, R2, R0 ;  /* 0x0000000206027223 */ /* 0x000fe40000010000 */
[-C--:B------:R-:W-:Y:S01]  /*b230*/  FFMA.FTZ R0, R4, R15.reuse, -R7 ;  /* 0x0000000f04007223 */ /* 0x080fe20000010807 */
[----:B------:R-:W-:Y:S01]  /*b240*/  F2FP.PACK_AB R7, R10, R16 ;  /* 0x000000100a07723e */ /* 0x000fe200000000ff */
[----:B------:R-:W-:Y:S01]  /*b250*/  FFMA.FTZ R3, R3, R15, R8 ;  /* 0x0000000f03037223 */ /* 0x000fe20000010008 */
[----:B------:R-:W-:Y:S02]  /*b260*/  F2FP.PACK_AB R6, R2, R5 ;  /* 0x000000050206723e */ /* 0x000fe400000000ff */
[----:B------:R-:W-:-:S02]  /*b270*/  F2FP.PACK_AB R4, R9, R13 ;  /* 0x0000000d0904723e */ /* 0x000fc400000000ff */
[----:B------:R-:W-:-:S05]  /*b280*/  F2FP.PACK_AB R5, R3, R0 ;  /* 0x000000000305723e */ /* 0x000fca00000000ff */
[----:B------:R1:W-:Y:S02]  /*b290*/  STS.128 [R211+0x14000], R4 ;  /* 0x01400004d3007388 */ /* 0x0003e40000000c00 */
.L_x_780:
[----:B------:R-:W-:Y:S05]  /*b2a0*/  BSYNC B0 ;  /* 0x0000000000007941 */ /* 0x000fea0003800000 */
.L_x_779:
[----:B------:R-:W-:-:S13]  /*b2b0*/  ISETP.GE.AND P0, PT, R144, c[0x0][0x27c], PT ;  /* 0x00009f0090007a0c */ /* 0x000fda0003f06270 */
        /* <DEDUP_REMOVED lines=9> */
[----:B------:R-:W-:Y:S02]  /*b350*/  HADD2.F32 R2, -RZ, R75.H1_H1 ;  /* 0x3000004bff027230 */ /* 0x000fe40000004100 */
        /* <DEDUP_REMOVED lines=33> */
.L_x_770:
[----:B------:R-:W-:Y:S05]  /*b570*/  BSYNC B1 ;  /* 0x0000000000017941 */ /* 0x000fea0003800000 */
.L_x_769:
[----:B------:R-:W-:-:S04]  /*b580*/  IADD3 R0, R223, 0x40, RZ ;  /* 0x00000040df007810 */ /* 0x000fc80007ffe0ff */
[----:B------:R-:W-:-:S13]  /*b590*/  ISETP.GE.AND P0, PT, R0, R21, PT ;  /* 0x000000150000720c */ /* 0x000fda0003f06270 */
[----:B------:R-:W-:Y:S05]  /*b5a0*/  @P0 BRA `(.L_x_781) ;  /* 0x000044f000000947 */ /* 0x000fea0003800000 */
        /* <DEDUP_REMOVED lines=45> */
.L_x_783:
[----:B------:R-:W-:Y:S05]  /*b880*/  BSYNC B0 ;  /* 0x0000000000007941 */ /* 0x000fea0003800000 */
.L_x_782:
        /* <DEDUP_REMOVED lines=25> */
[----:B------:R-:W-:Y:S01]  /*ba20*/  HADD2.F32 R0, -RZ, R76.H0_H0 ;  /* 0x2000004cff007230 */ /* 0x000fe20000004100 */
        /* <DEDUP_REMOVED lines=19> */
.L_x_785:
[----:B------:R-:W-:Y:S05]  /*bb60*/  BSYNC B0 ;  /* 0x0000000000007941 */ /* 0x000fea0003800000 */
.L_x_784:
        /* <DEDUP_REMOVED lines=45> */
.L_x_787:
[----:B------:R-:W-:Y:S05]  /*be40*/  BSYNC B0 ;  /* 0x0000000000007941 */ /* 0x000fea0003800000 */
.L_x_786:
        /* <DEDUP_REMOVED lines=45> */
.L_x_789:
[----:B------:R-:W-:Y:S05]  /*c120*/  BSYNC B0 ;  /* 0x0000000000007941 */ /* 0x000fea0003800000 */
.L_x_788:
        /* <DEDUP_REMOVED lines=45> */
.L_x_791:
[----:B------:R-:W-:Y:S05]  /*c400*/  BSYNC B0 ;  /* 0x0000000000007941 */ /* 0x000fea0003800000 */
.L_x_790:
        /* <DEDUP_REMOVED lines=43> */
[----:B------:R1:W-:Y:S01]  /*c6c0*/  STS.128 [R212+0x16000], R4 ;  /* 0x01600004d4007388 */ /* 0x0003e20000000c00 */
[----:B------:R-:W-:Y:S05]  /*c6d0*/  BRA `(.L_x_781) ;  /* 0x000033c000007947 */ /* 0x000fea0003800000 */
.L_x_764:
[----:B------:R-:W-:Y:S01]  /*c6e0*/  IMAD.MOV.U32 R3, RZ, RZ, c[0x0][0x2c4] ;  /* 0x0000b100ff037624 */ /* 0x000fe200078e00ff */
[----:B------:R-:W-:Y:S01]  /*c6f0*/  BSSY B0, `(.L_x_792) ;  /* 0x0000048000007945 */ /* 0x000fe20003800000 */
[----:B------:R-:W-:Y:S01]  /*c700*/  IMAD.MOV.U32 R5, RZ, RZ, R7 ;  /* 0x000000ffff057224 */ /* 0x000fe200078e0007 */
[----:B------:R-:W-:Y:S01]  /*c710*/  MOV R7, R6 ;  /* 0x0000000600077202 */ /* 0x000fe20000000f00 */
[----:B------:R-:W-:Y:S01]  /*c720*/  IMAD.MOV.U32 R6, RZ, RZ, R2 ;  /* 0x000000ffff067224 */ /* 0x000fe200078e0002 */
[----:B------:R-:W-:Y:S01]  /*c730*/  ISETP.NE.AND P0, PT, R3, 0x1, PT ;  /* 0x000000010300780c */ /* 0x000fe20003f05270 */
        /* <DEDUP_REMOVED lines=9> */
[----:B------:R-:W-:-:S03]  /*c7d0*/  CS2R R24, SRZ ;  /* 0x0000000000187805 */ /* 0x000fc6000001ff00 */
[----:B------:R-:W-:-:S05]  /*c7e0*/  @P0 IMAD.HI.U32 R3, R0, c[0x0][0x2c8], RZ ;  /* 0x0000b20000030a27 */ /* 0x000fca00078e00ff */
[----:B------:R-:W-:-:S04]  /*c7f0*/  @P0 SHF.R.U32.HI R0, RZ, c[0x0][0x2cc], R3 ;  /* 0x0000b300ff000a19 */ /* 0x000fc80000011603 */
[----:B------:R-:W-:Y:S01]  /*c800*/  SHF.R.S32.HI R3, RZ, 0x1f, R0 ;  /* 0x0000001fff037819 */ /* 0x000fe20000011400 */
[----:B------:R-:W-:-:S04]  /*c810*/  IMAD.WIDE.U32 R4, R0, c[0x0][0x280], R4 ;  /* 0x0000a00000047a25 */ /* 0x000fc800078e0004 */
[C---:B------:R-:W-:Y:S01]  /*c820*/  IMAD R9, R3.reuse, c[0x0][0x280], RZ ;  /* 0x0000a00003097a24 */ /* 0x040fe200078e02ff */
[----:B------:R-:W-:Y:S01]  /*c830*/  LEA R21, P1, R4, c[0x0][0x270], 0x1 ;  /* 0x00009c0004157a11 */ /* 0x000fe200078208ff */
[----:B------:R-:W-:Y:S02]  /*c840*/  IMAD R8, R3, c[0x0][0x290], RZ ;  /* 0x0000a40003087a24 */ /* 0x000fe400078e02ff */
[C---:B------:R-:W-:Y:S02]  /*c850*/  IMAD.WIDE.U32 R2, R0.reuse, c[0x0][0x290], R6 ;  /* 0x0000a40000027a25 */ /* 0x040fe400078e0006 */
[----:B------:R1:W2:Y:S02]  /*c860*/  SHFL.IDX PT, R12, R21, RZ, 0x1c1f ;  /* 0x001c1fff150c7589 */ /* 0x0002a400000e0000 */
[----:B------:R-:W-:Y:S01]  /*c870*/  IMAD R6, R0, c[0x0][0x284], R9 ;  /* 0x0000a10000067a24 */ /* 0x000fe200078e0209 */
[----:B------:R-:W-:Y:S01]  /*c880*/  LEA R22, P0, R2, c[0x0][0x288], 0x1 ;  /* 0x0000a20002167a11 */ /* 0x000fe200078008ff */
[----:B------:R-:W-:-:S02]  /*c890*/  IMAD R0, R0, c[0x0][0x294], R8 ;  /* 0x0000a50000007a24 */ /* 0x000fc400078e0208 */
[----:B------:R-:W-:Y:S01]  /*c8a0*/  CS2R R8, SRZ ;  /* 0x0000000000087805 */ /* 0x000fe2000001ff00 */
[----:B------:R-:W-:Y:S02]  /*c8b0*/  IADD3 R6, R5, R6, RZ ;  /* 0x0000000605067210 */ /* 0x000fe40007ffe0ff */
[----:B------:R-:W-:Y:S02]  /*c8c0*/  IADD3 R0, R3, R0, RZ ;  /* 0x0000000003007210 */ /* 0x000fe40007ffe0ff */
[----:B------:R-:W-:Y:S02]  /*c8d0*/  LEA.HI.X R20, R4, c[0x0][0x274], R6, 0x1, P1 ;  /* 0x00009d0004147a11 */ /* 0x000fe400008f0c06 */
[----:B------:R-:W-:Y:S01]  /*c8e0*/  LEA.HI.X R19, R2, c[0x0][0x28c], R0, 0x1, P0 ;  /* 0x0000a30002137a11 */ /* 0x000fe200000f0c00 */
[----:B------:R-:W-:Y:S01]  /*c8f0*/  CS2R R6, SRZ ;  /* 0x0000000000067805 */ /* 0x000fe2000001ff00 */
[----:B------:R-:W-:Y:S01]  /*c900*/  ISETP.GE.AND P0, PT, R18, R32, PT ;  /* 0x000000201200720c */ /* 0x000fe20003f06270 */
[----:B------:R1:W3:Y:S01]  /*c910*/  SHFL.IDX PT, R2, R22, RZ, 0x1c1f ;  /* 0x001c1fff16027589 */ /* 0x0002e200000e0000 */
[----:B------:R-:W-:-:S03]  /*c920*/  CS2R R4, SRZ ;  /* 0x0000000000047805 */ /* 0x000fc6000001ff00 */
[----:B------:R1:W4:Y:S04]  /*c930*/  SHFL.IDX PT, R13, R20, RZ, 0x1c1f ;  /* 0x001c1fff140d7589 */ /* 0x00032800000e0000 */
[----:B------:R1:W1:Y:S04]  /*c940*/  SHFL.IDX PT, R3, R19, RZ, 0x1c1f ;  /* 0x001c1fff13037589 */ /* 0x00026800000e0000 */
[----:B------:R-:W-:Y:S05]  /*c950*/  @P0 BRA `(.L_x_793) ;  /* 0x0000021000000947 */ /* 0x000fea0003800000 */
[----:B--2---:R-:W-:Y:S01]  /*c960*/  ISETP.GE.AND P0, PT, R104, c[0x0][0x27c], PT ;  /* 0x00009f0068007a0c */ /* 0x004fe20003f06270 */
[----:B------:R-:W-:Y:S01]  /*c970*/  CS2R R30, SRZ ;  /* 0x00000000001e7805 */ /* 0x000fe2000001ff00 */
[----:B------:R-:W-:Y:S01]  /*c980*/  ISETP.GE.AND P2, PT, R107, c[0x0][0x27c], PT ;  /* 0x00009f006b007a0c */ /* 0x000fe20003f46270 */
[----:B------:R-:W-:Y:S01]  /*c990*/  CS2R R28, SRZ ;  /* 0x00000000001c7805 */ /* 0x000fe2000001ff00 */
[----:B------:R-:W-:Y:S01]  /*c9a0*/  CS2R R26, SRZ ;  /* 0x00000000001a7805 */ /* 0x000fe2000001ff00 */
[----:B------:R-:W-:Y:S01]  /*c9b0*/  CS2R R24, SRZ ;  /* 0x0000000000187805 */ /* 0x000fe2000001ff00 */
[----:B------:R-:W-:Y:S01]  /*c9c0*/  CS2R R42, SRZ ;  /* 0x00000000002a7805 */ /* 0x000fe2000001ff00 */
[----:B------:R-:W-:-:S06]  /*c9d0*/  CS2R R40, SRZ ;  /* 0x0000000000287805 */ /* 0x000fcc000001ff00 */
[C---:B------:R-:W-:Y:S01]  /*c9e0*/  @!P0 IMAD.SHL.U32 R0, R104.reuse, 0x2, RZ ;  /* 0x0000000268008824 */ /* 0x040fe200078e00ff */
[----:B------:R-:W-:-:S04]  /*c9f0*/  @!P0 SHF.L.U64.HI R4, R104, 0x1, R105 ;  /* 0x0000000168048819 */ /* 0x000fc80000010269 */
[-C--:B------:R-:W-:Y:S02]  /*ca00*/  @!P0 IADD3 R16, P1, R12, R0.reuse, RZ ;  /* 0x000000000c108210 */ /* 0x080fe40007f3e0ff */
[----:B---3--:R-:W-:Y:S02]  /*ca10*/  @!P0 IADD3 R14, P3, R2, R0, RZ ;  /* 0x00000000020e8210 */ /* 0x008fe40007f7e0ff */
[----:B----4-:R-:W-:Y:S02]  /*ca20*/  @!P0 IADD3.X R17, R13, R4, RZ, P1, !PT ;  /* 0x000000040d118210 */ /* 0x010fe40000ffe4ff */
[----:B------:R-:W-:Y:S01]  /*ca30*/  ISETP.GE.AND P1, PT, R106, c[0x0][0x27c], PT ;  /* 0x00009f006a007a0c */ /* 0x000fe20003f26270 */
[----:B-1----:R-:W-:Y:S01]  /*ca40*/  @!P0 IMAD.X R15, R3, 0x1, R4, P3 ;  /* 0x00000001030f8824 */ /* 0x002fe200018e0604 */
[----:B------:R-:W-:-:S05]  /*ca50*/  @!P2 SHF.L.U32 R4, R237, 0x3, RZ ;  /* 0x00000003ed04a819 */ /* 0x000fca00000006ff */
[----:B------:R-:W-:-:S04]  /*ca60*/  @!P2 IMAD.WIDE R8, R4, 0x2, R12 ;  /* 0x000000020408a825 */ /* 0x000fc800078e020c */
[----:B------:R-:W-:Y:S01]  /*ca70*/  @!P2 IMAD.WIDE R6, R4, 0x2, R2 ;  /* 0x000000020406a825 */ /* 0x000fe200078e0202 */
[----:B------:R1:W5:Y:S03]  /*ca80*/  @!P2 LD.E.128 R28, [R8.64] ;  /* 0x00000008081ca980 */ /* 0x000366000c101d00 */
[----:B------:R-:W-:Y:S01]  /*ca90*/  @!P1 IMAD.SHL.U32 R0, R236, 0x8, RZ ;  /* 0x00000008ec009824 */ /* 0x000fe200078e00ff */
[----:B------:R2:W5:Y:S03]  /*caa0*/  @!P2 LD.E.128 R24, [R6.64] ;  /* 0x000000080618a980 */ /* 0x000566000c101d00 */
        /* <DEDUP_REMOVED lines=12> */
.L_x_793:
[----:B--2---:R-:W-:Y:S05]  /*cb70*/  BSYNC B0 ;  /* 0x0000000000007941 */ /* 0x004fea0003800000 */
.L_x_792:
[----:B------:R-:W-:Y:S01]  /*cb80*/  IADD3 R0, R18, 0x40, RZ ;  /* 0x0000004012007810 */ /* 0x000fe20007ffe0ff */
[----:B---345:R-:W-:Y:S01]  /*cb90*/  IMAD.MOV.U32 R2, RZ, RZ, R40 ;  /* 0x000000ffff027224 */ /* 0x038fe200078e0028 */
[----:B------:R-:W-:Y:S01]  /*cba0*/  MOV R16, R6 ;  /* 0x0000000600107202 */ /* 0x000fe20000000f00 */
[----:B------:R-:W-:Y:S01]  /*cbb0*/  IMAD.MOV.U32 R12, RZ, RZ, R42 ;  /* 0x000000ffff0c7224 */ /* 0x000fe200078e002a */
[----:B------:R-:W-:Y:S01]  /*cbc0*/  ISETP.GE.AND P0, PT, R0, R32, PT ;  /* 0x000000200000720c */ /* 0x000fe20003f06270 */
[----:B------:R-:W-:Y:S01]  /*cbd0*/  IMAD.MOV.U32 R0, RZ, RZ, R41 ;  /* 0x000000ffff007224 */ /* 0x000fe200078e0029 */
[----:B------:R-:W-:Y:S01]  /*cbe0*/  PRMT R81, R2, 0x7610, R81 ;  /* 0x0000761002517816 */ /* 0x000fe20000000051 */
[----:B-1----:R-:W-:Y:S01]  /*cbf0*/  IMAD.MOV.U32 R3, RZ, RZ, R43 ;  /* 0x000000ffff037224 */ /* 0x002fe200078e002b */
[----:B------:R-:W-:Y:S01]  /*cc00*/  PRMT R82, R12, 0x7610, R82 ;  /* 0x000076100c527816 */ /* 0x000fe20000000052 */
[----:B------:R-:W-:Y:S01]  /*cc10*/  IMAD.MOV.U32 R2, RZ, RZ, R28 ;  /* 0x000000ffff027224 */ /* 0x000fe200078e001c */
        /* <DEDUP_REMOVED lines=8> */
[----:B------:R1:W2:Y:S01]  /*cca0*/  SHFL.IDX PT, R13, R20, 0x1, 0x1c1f ;  /* 0x003c1f00140d7f89 */ /* 0x0002a200000e0000 */
[----:B------:R-:W-:Y:S01]  /*ccb0*/  IMAD.MOV.U32 R2, RZ, RZ, R8 ;  /* 0x000000ffff027224 */ /* 0x000fe200078e0008 */
[----:B------:R-:W-:Y:S01]  /*ccc0*/  PRMT R77, R12, 0x5410, R3 ;  /* 0x000054100c4d7816 */ /* 0x000fe20000000003 */
[----:B------:R-:W-:Y:S01]  /*ccd0*/  IMAD.MOV.U32 R3, RZ, RZ, R11 ;  /* 0x000000ffff037224 */ /* 0x000fe200078e000b */
[----:B------:R-:W-:Y:S01]  /*cce0*/  MOV R12, R10 ;  /* 0x0000000a000c7202 */ /* 0x000fe20000000f00 */
[----:B------:R-:W-:Y:S01]  /*ccf0*/  IMAD.MOV.U32 R15, RZ, RZ, R7 ;  /* 0x000000ffff0f7224 */ /* 0x000fe200078e0007 */
        /* <DEDUP_REMOVED lines=9> */
[----:B------:R-:W-:Y:S01]  /*cd90*/  PRMT R62, R14, 0x5410, R16 ;  /* 0x000054100e3e7816 */ /* 0x000fe20000000010 */
[----:B------:R-:W-:Y:S01]  /*cda0*/  CS2R R68, SRZ ;  /* 0x0000000000447805 */ /* 0x000fe2000001ff00 */
        /* <DEDUP_REMOVED lines=11> */
[----:B------:R-:W-:Y:S01]  /*ce60*/  CS2R R54, SRZ ;  /* 0x0000000000367805 */ /* 0x000fe2000001ff00 */
[----:B------:R-:W-:Y:S01]  /*ce70*/  PRMT R75, R2, 0x5410, R12 ;  /* 0x00005410024b7816 */ /* 0x000fe2000000000c */
[----:B------:R1:W3:Y:S01]  /*ce80*/  SHFL.IDX PT, R3, R19, 0x1, 0x1c1f ;  /* 0x003c1f0013037f89 */ /* 0x0002e200000e0000 */
[----:B------:R-:W-:Y:S01]  /*ce90*/  PRMT R33, R0, 0x7610, R33 ;  /* 0x0000761000217816 */ /* 0x000fe20000000021 */
[----:B------:R-:W-:Y:S01]  /*cea0*/  CS2R R52, SRZ ;  /* 0x0000000000347805 */ /* 0x000fe2000001ff00 */
[----:B------:R-:W-:Y:S01]  /*ceb0*/  CS2R R46, SRZ ;  /* 0x00000000002e7805 */ /* 0x000fe2000001ff00 */
[----:B------:R1:W4:Y:S01]  /*cec0*/  SHFL.IDX PT, R12, R21, 0x1, 0x1c1f ;  /* 0x003c1f00150c7f89 */ /* 0x00032200000e0000 */
[----:B------:R-:W-:Y:S01]  /*ced0*/  CS2R R44, SRZ ;  /* 0x00000000002c7805 */ /* 0x000fe2000001ff00 */
[----:B------:R-:W-:Y:S01]  /*cee0*/  CS2R R66, SRZ ;  /* 0x0000000000427805 */ /* 0x000fe2000001ff00 */
[----:B------:R-:W-:Y:S01]  /*cef0*/  CS2R R64, SRZ ;  /* 0x0000000000407805 */ /* 0x000fe2000001ff00 */
[----:B------:R1:W1:Y:S01]  /*cf00*/  SHFL.IDX PT, R2, R22, 0x1, 0x1c1f ;  /* 0x003c1f0016027f89 */ /* 0x00026200000e0000 */
        /* <DEDUP_REMOVED lines=14> */
[----:B------:R-:W-:Y:S02]  /*cff0*/  @!P0 SHF.L.U64.HI R15, R104, 0x1, R105 ;  /* 0x00000001680f8819 */ /* 0x000fe40000010269 */
[----:B------:R-:W-:Y:S02]  /*d000*/  @!P2 SHF.L.U32 R18, R237, 0x3, RZ ;  /* 0x00000003ed12a819 */ /* 0x000fe400000006ff */
[-C--:B----4-:R-:W-:Y:S02]  /*d010*/  @!P0 IADD3 R16, P1, R12, R0.reuse, RZ ;  /* 0x000000000c108210 */ /* 0x090fe40007f3e0ff */
[----:B-1----:R-:W-:Y:S01]  /*d020*/  @!P0 IADD3 R14, P3, R2, R0, RZ ;  /* 0x00000000020e8210 */ /* 0x002fe20007f7e0ff */
[----:B------:R-:W-:Y:S01]  /*d030*/  @!P2 IMAD.WIDE R20, R18, 0x2, R12 ;  /* 0x000000021214a825 */ /* 0x000fe200078e020c */
[----:B------:R-:W-:Y:S02]  /*d040*/  @!P0 IADD3.X R17, R13, R15, RZ, P1, !PT ;  /* 0x0000000f0d118210 */ /* 0x000fe40000ffe4ff */
[----:B------:R-:W-:Y:S01]  /*d050*/  ISETP.GE.AND P1, PT, R106, c[0x0][0x27c], PT ;  /* 0x00009f006a007a0c */ /* 0x000fe20003f26270 */
[----:B---3--:R-:W-:Y:S01]  /*d060*/  @!P0 IMAD.X R15, R3, 0x1, R15, P3 ;  /* 0x00000001030f8824 */ /* 0x008fe200018e060f */
[----:B------:R-:W-:Y:S01]  /*d070*/  CS2R R66, SRZ ;  /* 0x0000000000427805 */ /* 0x000fe2000001ff00 */
[----:B------:R-:W-:Y:S01]  /*d080*/  @!P2 IMAD.WIDE R18, R18, 0x2, R2 ;  /* 0x000000021212a825 */ /* 0x000fe200078e0202 */
[----:B------:R-:W-:Y:S01]  /*d090*/  CS2R R64, SRZ ;  /* 0x0000000000407805 */ /* 0x000fe2000001ff00 */
[----:B------:R-:W-:Y:S01]  /*d0a0*/  CS2R R46, SRZ ;  /* 0x00000000002e7805 */ /* 0x000fe2000001ff00 */
[----:B------:R-:W-:Y:S01]  /*d0b0*/  CS2R R44, SRZ ;  /* 0x00000000002c7805 */ /* 0x000fe2000001ff00 */
[----:B------:R-:W-:Y:S01]  /*d0c0*/  CS2R R50, SRZ ;  /* 0x0000000000327805 */ /* 0x000fe2000001ff00 */
[----:B------:R-:W-:Y:S01]  /*d0d0*/  CS2R R48, SRZ ;  /* 0x0000000000307805 */ /* 0x000fe2000001ff00 */
[----:B------:R1:W5:Y:S04]  /*d0e0*/  @!P2 LD.E.128 R52, [R20.64] ;  /* 0x000000081434a980 */ /* 0x000368000c101d00 */
[----:B------:R-:W-:Y:S01]  /*d0f0*/  @!P1 IMAD.SHL.U32 R0, R236, 0x8, RZ ;  /* 0x00000008ec009824 */ /* 0x000fe200078e00ff */
[----:B------:R1:W5:Y:S03]  /*d100*/  @!P2 LD.E.128 R56, [R18.64] ;  /* 0x000000081238a980 */ /* 0x000366000c101d00 */
[C---:B------:R-:W-:Y:S01]  /*d110*/  @!P1 IMAD.WIDE R12, R0.reuse, 0x2, R12 ;  /* 0x00000002000c9825 */ /* 0x040fe200078e020c */
[----:B------:R1:W5:Y:S03]  /*d120*/  @!P0 LD.E.128 R44, [R16.64] ;  /* 0x00000008102c8980 */ /* 0x000366000c101d00 */
[----:B------:R-:W-:Y:S01]  /*d130*/  @!P1 IMAD.WIDE R2, R0, 0x2, R2 ;  /* 0x0000000200029825 */ /* 0x000fe200078e0202 */
[----:B------:R1:W5:Y:S04]  /*d140*/  @!P1 LD.E.128 R68, [R12.64] ;  /* 0x000000080c449980 */ /* 0x000368000c101d00 */
[----:B------:R1:W5:Y:S04]  /*d150*/  @!P1 LD.E.128 R64, [R2.64] ;  /* 0x0000000802409980 */ /* 0x000368000c101d00 */
[----:B------:R1:W5:Y:S02]  /*d160*/  @!P0 LD.E.128 R48, [R14.64] ;  /* 0x000000080e308980 */ /* 0x000364000c101d00 */
.L_x_795:
[----:B--2---:R-:W-:Y:S05]  /*d170*/  BSYNC B0 ;  /* 0x0000000000007941 */ /* 0x004fea0003800000 */
.L_x_794:
[----:B-1---5:R-:W-:Y:S01]  /*d180*/  IMAD.MOV.U32 R2, RZ, RZ, R70 ;  /* 0x000000ffff027224 */ /* 0x022fe200078e0046 */
[----:B------:R-:W-:-:S04]  /*d190*/  DEPBAR.LE SB0, 0x1 ;  /* 0x000080400000791a */ /* 0x000fc80000000000 */
[----:B------:R-:W-:Y:S01]  /*d1a0*/  IMAD.MOV.U32 R0, RZ, RZ, R71 ;  /* 0x000000ffff007224 */ /* 0x000fe200078e0047 */
[----:B------:R-:W-:Y:S01]  /*d1b0*/  BSSY B1, `(.L_x_796) ;  /* 0x0000159000017945 */ /* 0x000fe20003800000 */
[----:B---3--:R-:W-:Y:S02]  /*d1c0*/  IMAD.MOV.U32 R3, RZ, RZ, R69 ;  /* 0x000000ffff037224 */ /* 0x008fe400078e0045 */
[----:B----4-:R-:W-:Y:S01]  /*d1d0*/  IMAD.MOV.U32 R12, RZ, RZ, R68 ;  /* 0x000000ffff0c7224 */ /* 0x010fe200078e0044 */
[----:B------:R-:W-:Y:S01]  /*d1e0*/  PRMT R95, R0, 0x5410, R2 ;  /* 0x00005410005f7816 */ /* 0x000fe20000000002 */
[----:B------:R-:W-:Y:S01]  /*d1f0*/  IMAD.MOV.U32 R2, RZ, RZ, R54 ;  /* 0x000000ffff027224 */ /* 0x000fe200078e0036 */
[----:B------:R-:W-:Y:S01]  /*d200*/  PRMT R93, R3, 0x7610, R93 ;  /* 0x00007610035d7816 */ /* 0x000fe2000000005d */
[----:B------:R-:W-:Y:S01]  /*d210*/  IMAD.MOV.U32 R0, RZ, RZ, R55 ;  /* 0x000000ffff007224 */ /* 0x000fe200078e0037 */
[----:B------:R-:W-:Y:S01]  /*d220*/  PRMT R94, R94, 0x5410, R12 ;  /* 0x000054105e5e7816 */ /* 0x000fe2000000000c */
[----:B------:R-:W-:-:S02]  /*d230*/  IMAD.MOV.U32 R3, RZ, RZ, R53 ;  /* 0x000000ffff037224 */ /* 0x000fc400078e0035 */
        /* <DEDUP_REMOVED lines=8> */
[----:B------:R-:W-:Y:S01]  /*d2c0*/  PRMT R90, R90, 0x5410, R12 ;  /* 0x000054105a5a7816 */ /* 0x000fe2000000000c */
[----:B------:R-:W-:Y:S01]  /*d2d0*/  IMAD.MOV.U32 R2, RZ, RZ, R66 ;  /* 0x000000ffff027224 */ /* 0x000fe200078e0042 */
[----:B------:R-:W-:Y:S01]  /*d2e0*/  PRMT R84, R3, 0x7610, R84 ;  /* 0x0000761003547816 */ /* 0x000fe20000000054 */
[----:B------:R-:W-:Y:S01]  /*d2f0*/  IMAD.IADD R3, R32, 0x1, -R234 ;  /* 0x0000000120037824 */ /* 0x000fe200078e0aea */
[----:B------:R-:W-:Y:S01]  /*d300*/  PRMT R94, R0, 0x7610, R94 ;  /* 0x00007610005e7816 */ /* 0x000fe2000000005e */
[----:B------:R-:W-:Y:S01]  /*d310*/  IMAD.MOV.U32 R0, RZ, RZ, R65 ;  /* 0x000000ffff007224 */ /* 0x000fe200078e0041 */
[----:B------:R-:W-:Y:S01]  /*d320*/  PRMT R93, R93, 0x5410, R2 ;  /* 0x000054105d5d7816 */ /* 0x000fe20000000002 */
[----:B------:R-:W-:Y:S01]  /*d330*/  IMAD.MOV.U32 R12, RZ, RZ, R44 ;  /* 0x000000ffff0c7224 */ /* 0x000fe200078e002c */
[----:B------:R-:W-:-:S02]  /*d340*/  MOV R2, R64 ;  /* 0x0000004000027202 */ /* 0x000fc40000000f00 */
[----:B------:R-:W-:Y:S02]  /*d350*/  IMNMX R73, R3, 0x80, PT ;  /* 0x0000008003497817 */ /* 0x000fe40003800200 */
[----:B------:R-:W-:Y:S01]  /*d360*/  PRMT R92, R0, 0x5410, R2 ;  /* 0x00005410005c7816 */ /* 0x000fe20000000002 */
[----:B------:R-:W-:Y:S01]  /*d370*/  IMAD.MOV.U32 R2, RZ, RZ, R58 ;  /* 0x000000ffff027224 */ /* 0x000fe200078e003a */
[----:B------:R-:W-:Y:S01]  /*d380*/  BAR.SYNC.DEFER_BLOCKING 0x0 ;  /* 0x0000000000007b1d */ /* 0x000fe20000010000 */
[----:B------:R-:W-:Y:S01]  /*d390*/  IMAD.MOV.U32 R0, RZ, RZ, R59 ;  /* 0x000000ffff007224 */ /* 0x000fe200078e003b */
[----:B------:R-:W-:Y:S02]  /*d3a0*/  ISETP.GE.AND P0, PT, R223, R73, PT ;  /* 0x00000049df00720c */ /* 0x000fe40003f06270 */
[----:B------:R-:W-:Y:S01]  /*d3b0*/  PRMT R89, R89, 0x5410, R2 ;  /* 0x0000541059597816 */ /* 0x000fe20000000002 */
[----:B------:R-:W-:Y:S01]  /*d3c0*/  IMAD.MOV.U32 R2, RZ, RZ, R56 ;  /* 0x000000ffff027224 */ /* 0x000fe200078e0038 */
[----:B------:R-:W-:-:S02]  /*d3d0*/  PRMT R90, R0, 0x7610, R90 ;  /* 0x00007610005a7816 */ /* 0x000fc4000000005a */
[----:B------:R-:W-:Y:S02]  /*d3e0*/  MOV R0, R57 ;  /* 0x0000003900007202 */ /* 0x000fe40000000f00 */
[----:B------:R-:W-:Y:S02]  /*d3f0*/  PRMT R86, R86, 0x5410, R12 ;  /* 0x0000541056567816 */ /* 0x000fe4000000000c */
[----:B------:R-:W-:Y:S01]  /*d400*/  PRMT R88, R0, 0x5410, R2 ;  /* 0x0000541000587816 */ /* 0x000fe20000000002 */
[----:B------:R-:W-:Y:S02]  /*d410*/  IMAD.MOV.U32 R2, RZ, RZ, R50 ;  /* 0x000000ffff027224 */ /* 0x000fe400078e0032 */
[----:B------:R-:W-:-:S03]  /*d420*/  IMAD.MOV.U32 R0, RZ, RZ, R51 ;  /* 0x000000ffff007224 */ /* 0x000fc600078e0033 */
[----:B------:R-:W-:Y:S01]  /*d430*/  PRMT R84, R84, 0x5410, R2 ;  /* 0x0000541054547816 */ /* 0x000fe20000000002 */
[----:B------:R-:W-:Y:S01]  /*d440*/  IMAD.MOV.U32 R2, RZ, RZ, R48 ;  /* 0x000000ffff027224 */ /* 0x000fe200078e0030 */
[----:B------:R-:W-:Y:S01]  /*d450*/  PRMT R86, R0, 0x7610, R86 ;  /* 0x0000761000567816 */ /* 0x000fe20000000056 */
[----:B------:R-:W-:-:S03]  /*d460*/  IMAD.MOV.U32 R0, RZ, RZ, R49 ;  /* 0x000000ffff007224 */ /* 0x000fc600078e0031 */
[----:B------:R-:W-:Y:S02]  /*d470*/  PRMT R83, R83, 0x5410, R2 ;  /* 0x0000541053537816 */ /* 0x000fe40000000002 */
[----:B------:R-:W-:Y:S01]  /*d480*/  PRMT R82, R82, 0x5410, R0 ;  /* 0x0000541052527816 */ /* 0x000fe20000000000 */
[----:B------:R-:W-:Y:S05]  /*d490*/  @P0 BRA `(.L_x_797) ;  /* 0x000012a000000947 */ /* 0x000fea0003800000 */
[----:B------:R-:W-:Y:S01]  /*d4a0*/  ISETP.GE.AND P0, PT, R104, c[0x0][0x27c], PT ;  /* 0x00009f0068007a0c */ /* 0x000fe20003f06270 */
[----:B------:R-:W-:-:S12]  /*d4b0*/  BSSY B0, `(.L_x_798) ;  /* 0x0000062000007945 */ /* 0x000fd80003800000 */
[----:B------:R-:W-:Y:S05]  /*d4c0*/  @P0 BRA `(.L_x_799) ;  /* 0x0000060000000947 */ /* 0x000fea0003800000 */
[----:B------:R-:W2:Y:S01]  /*d4d0*/  LDL R101, [R1+0x44] ;  /* 0x0000440001657983 */ /* 0x000ea20000100800 */
[----:B------:R-:W-:-:S04]  /*d4e0*/  MOV R2, c[0x0][0x27c] ;  /* 0x00009f0000027a02 */ /* 0x000fc80000000f00 */
[----:B------:R-:W-:-:S04]  /*d4f0*/  LEA.HI R2, R2, R249, RZ, 0x1d ;  /* 0x000000f902027211 */ /* 0x000fc800078fe8ff */
[----:B------:R-:W-:-:S04]  /*d500*/  SHF.R.S32.HI R0, RZ, 0x1f, R2 ;  /* 0x0000001fff007819 */ /* 0x000fc80000011402 */
[----:B------:R-:W-:Y:S02]  /*d510*/  LEA.HI R0, R0, R2, RZ, 0x3 ;  /* 0x0000000200007211 */ /* 0x000fe400078f18ff */
[----:B------:R-:W-:Y:S02]  /*d520*/  SHF.L.U32 R2, R2, 0x3, RZ ;  /* 0x0000000302027819 */ /* 0x000fe400000006ff */
[----:B------:R-:W-:Y:S02]  /*d530*/  SHF.L.U32 R0, R0, 0xa, RZ ;  /* 0x0000000a00007819 */ /* 0x000fe400000006ff */
[----:B------:R-:W-:Y:S02]  /*d540*/  LOP3.LUT R2, R238, 0x38, R2, 0xf8, !PT ;  /* 0x00000038ee027812 */ /* 0x000fe400078ef802 */
[----:B------:R-:W-:Y:S02]  /*d550*/  LOP3.LUT R0, R0, 0x7fffe000, RZ, 0xc0, !PT ;  /* 0x7fffe00000007812 */ /* 0x000fe400078ec0ff */
[----:B------:R-:W-:-:S04]  /*d560*/  LOP3.LUT R2, R2, R239, RZ, 0x3c, !PT ;  /* 0x000000ef02027212 */ /* 0x000fc800078e3cff */
[----:B------:R-:W-:Y:S01]  /*d570*/  IADD3 R0, R2, R0, R240 ;  /* 0x0000000002007210 */ /* 0x000fe20007ffe0f0 */
[----:B------:R-:W-:-:S03]  /*d580*/  HADD2.F32 R2, -RZ, R33.H1_H1 ;  /* 0x30000021ff027230 */ /* 0x000fc60000004100 */
[----:B------:R-:W-:Y:S01]  /*d590*/  SHF.L.U32 R14, R0, 0x1, RZ ;  /* 0x00000001000e7819 */ /* 0x000fe200000006ff */
[----:B------:R-:W-:Y:S01]  /*d5a0*/  HADD2.F32 R0, -RZ, R33.H0_H0 ;  /* 0x20000021ff007230 */ /* 0x000fe20000004100 */
[--C-:B------:R-:W-:Y:S02]  /*d5b0*/  SHF.R.U64 R33, R8, 0x10, R9.reuse ;  /* 0x0000001008217819 */ /* 0x100fe40000001209 */
[----:B------:R-:W-:Y:S01]  /*d5c0*/  SHF.R.U32.HI R8, RZ, 0x10, R9 ;  /* 0x00000010ff087819 */ /* 0x000fe20000011609 */
[----:B------:R-:W1:Y:S04]  /*d5d0*/  LDS.128 R20, [R14+0xc100] ;  /* 0x00c100000e147984 */ /* 0x000e680000000c00 */
[----:B------:R-:W-:Y:S02]  /*d5e0*/  HADD2.F32 R9, -RZ, R8.H0_H0 ;  /* 0x20000008ff097230 */ /* 0x000fe40000004100 */
[----:B-1----:R-:W-:-:S05]  /*d5f0*/  HADD2.F32 R3, -RZ, R21.H0_H0 ;  /* 0x20000015ff037230 */ /* 0x002fca0000004100 */
[----:B------:R-:W-:Y:S01]  /*d600*/  FMUL.FTZ R13, R3, R0 ;  /* 0x00000000030d7220 */ /* 0x000fe20000410000 */
[----:B--2---:R-:W1:Y:S02]  /*d610*/  LDS.128 R16, [R101] ;  /* 0x0000000065107984 */ /* 0x004e640000000c00 */
[----:B-1----:R-:W-:-:S05]  /*d620*/  HADD2.F32 R12, -RZ, R17.H0_H0 ;  /* 0x20000011ff0c7230 */ /* 0x002fca0000004100 */
[C---:B------:R-:W-:Y:S02]  /*d630*/  FMUL.FTZ R0, R12.reuse, R0 ;  /* 0x000000000c007220 */ /* 0x040fe40000410000 */
[-C--:B------:R-:W-:Y:S02]  /*d640*/  FFMA.FTZ R61, R12, R2.reuse, -R13 ;  /* 0x000000020c3d7223 */ /* 0x080fe4000001080d */
[----:B------:R-:W-:Y:S01]  /*d650*/  FFMA.FTZ R60, R3, R2, R0 ;  /* 0x00000002033c7223 */ /* 0x000fe20000010000 */
[----:B------:R-:W-:Y:S01]  /*d660*/  SHF.R.U32.HI R0, RZ, 0x10, R5 ;  /* 0x00000010ff007819 */ /* 0x000fe20000011605 */
[----:B------:R-:W-:Y:S02]  /*d670*/  HADD2.F32 R3, -RZ, R17.H1_H1 ;  /* 0x30000011ff037230 */ /* 0x000fe40000004100 */
[----:B------:R-:W-:Y:S02]  /*d680*/  HADD2.F32 R2, -RZ, R21.H1_H1 ;  /* 0x30000015ff027230 */ /* 0x000fe40000004100 */
[----:B------:R-:W-:-:S05]  /*d690*/  HADD2.F32 R0, -RZ, R0.H0_H0 ;  /* 0x20000000ff007230 */ /* 0x000fca0000004100 */
[CC--:B------:R-:W-:Y:S02]  /*d6a0*/  FMUL.FTZ R8, R3.reuse, R0.reuse ;  /* 0x0000000003087220 */ /* 0x0c0fe40000410000 */
[C---:B------:R-:W-:Y:S02]  /*d6b0*/  FMUL.FTZ R0, R2.reuse, R0 ;  /* 0x0000000002007220 */ /* 0x040fe40000410000 */
[-C--:B------:R-:W-:Y:S01]  /*d6c0*/  FFMA.FTZ R34, R2, R9.reuse, R8 ;  /* 0x0000000902227223 */ /* 0x080fe20000010008 */
[----:B------:R-:W-:Y:S01]  /*d6d0*/  SHF.R.U64 R8, R4, 0x10, R5 ;  /* 0x0000001004087819 */ /* 0x000fe20000001205 */
[----:B------:R-:W-:Y:S01]  /*d6e0*/  FFMA.FTZ R35, R3, R9, -R0 ;  /* 0x0000000903237223 */ /* 0x000fe20000010800 */
[----:B------:R-:W-:Y:S01]  /*d6f0*/  HADD2.F32 R0, -RZ, R62.H0_H0 ;  /* 0x2000003eff007230 */ /* 0x000fe20000004100 */
[----:B------:R-:W-:Y:S01]  /*d700*/  SHF.R.U64 R9, R10, 0x10, R11 ;  /* 0x000000100a097819 */ /* 0x000fe2000000120b */
[----:B------:R-:W-:Y:S02]  /*d710*/  HADD2.F32 R4, -RZ, R16.H0_H0 ;  /* 0x20000010ff047230 */ /* 0x000fe40000004100 */
[----:B------:R-:W-:-:S02]  /*d720*/  HADD2.F32 R3, -RZ, R20.H0_H0 ;  /* 0x20000014ff037230 */ /* 0x000fc40000004100 */
[----:B------:R-:W-:Y:S01]  /*d730*/  HADD2.F32 R2, -RZ, R63.H1_H1 ;  /* 0x3000003fff027230 */ /* 0x000fe20000004100 */
[CC--:B------:R-:W-:Y:S01]  /*d740*/  FMUL.FTZ R5, R4.reuse, R0.reuse ;  /* 0x0000000004057220 */ /* 0x0c0fe20000410000 */
[----:B------:R-:W-:Y:S01]  /*d750*/  HADD2.F32 R9, -RZ, R9.H0_H0 ;  /* 0x20000009ff097230 */ /* 0x000fe20000004100 */
[C---:B------:R-:W-:Y:S02]  /*d760*/  FMUL.FTZ R0, R3.reuse, R0 ;  /* 0x0000000003007220 */ /* 0x040fe40000410000 */
[-C--:B------:R-:W-:Y:S01]  /*d770*/  FFMA.FTZ R21, R3, R2.reuse, R5 ;  /* 0x0000000203157223 */ /* 0x080fe20000010005 */
[----:B------:R-:W-:Y:S01]  /*d780*/  HADD2.F32 R3, -RZ, R22.H0_H0 ;  /* 0x20000016ff037230 */ /* 0x000fe20000004100 */
[----:B------:R-:W-:Y:S01]  /*d790*/  FFMA.FTZ R32, R4, R2, -R0 ;  /* 0x0000000204207223 */ /* 0x000fe20000010800 */
[----:B------:R-:W-:Y:S02]  /*d7a0*/  HADD2.F32 R0, -RZ, R62.H1_H1 ;  /* 0x3000003eff007230 */ /* 0x000fe40000004100 */
[----:B------:R-:W-:-:S02]  /*d7b0*/  HADD2.F32 R4, -RZ, R18.H0_H0 ;  /* 0x20000012ff047230 */ /* 0x000fc40000004100 */
[----:B------:R-:W-:Y:S01]  /*d7c0*/  HADD2.F32 R2, -RZ, R72.H0_H0 ;  /* 0x20000048ff027230 */ /* 0x000fe20000004100 */
[CC--:B------:R-:W-:Y:S02]  /*d7d0*/  FMUL.FTZ R5, R3.reuse, R0.reuse ;  /* 0x0000000003057220 */ /* 0x0c0fe40000410000 */
[C---:B------:R-:W-:Y:S02]  /*d7e0*/  FMUL.FTZ R0, R4.reuse, R0 ;  /* 0x0000000004007220 */ /* 0x040fe40000410000 */
[-C--:B------:R-:W-:Y:S01]  /*d7f0*/  FFMA.FTZ R17, R4, R2.reuse, -R5 ;  /* 0x0000000204117223 */ /* 0x080fe20000010805 */
[----:B------:R-:W-:Y:S01]  /*d800*/  HADD2.F32 R4, -RZ, R19.H0_H0 ;  /* 0x20000013ff047230 */ /* 0x000fe20000004100 */
[----:B------:R-:W-:Y:S01]  /*d810*/  FFMA.FTZ R15, R3, R2, R0 ;  /* 0x00000002030f7223 */ /* 0x000fe20000010000 */
[----:B------:R-:W-:Y:S02]  /*d820*/  HADD2.F32 R0, -RZ, R63.H0_H0 ;  /* 0x2000003fff007230 */ /* 0x000fe40000004100 */
[----:B------:R-:W-:-:S02]  /*d830*/  HADD2.F32 R3, -RZ, R23.H0_H0 ;  /* 0x20000017ff037230 */ /* 0x000fc40000004100 */
[----:B------:R-:W-:-:S03]  /*d840*/  HADD2.F32 R2, -RZ, R72.H1_H1 ;  /* 0x30000048ff027230 */ /* 0x000fc60000004100 */
[CC--:B------:R-:W-:Y:S02]  /*d850*/  FMUL.FTZ R5, R3.reuse, R0.reuse ;  /* 0x0000000003057220 */ /* 0x0c0fe40000410000 */
[C---:B------:R-:W-:Y:S02]  /*d860*/  FMUL.FTZ R0, R4.reuse, R0 ;  /* 0x0000000004007220 */ /* 0x040fe40000410000 */
[-C--:B------:R-:W-:Y:S01]  /*d870*/  FFMA.FTZ R13, R4, R2.reuse, -R5 ;  /* 0x00000002040d7223 */ /* 0x080fe20000010805 */
[--C-:B------:R-:W-:Y:S01]  /*d880*/  SHF.R.U64 R5, R6, 0x10, R7.reuse ;  /* 0x0000001006057819 */ /* 0x100fe20000001207 */
[----:B------:R-:W-:Y:S01]  /*d890*/  FFMA.FTZ R12, R3, R2, R0 ;  /* 0x00000002030c7223 */ /* 0x000fe20000010000 */
[----:B------:R-:W-:Y:S01]  /*d8a0*/  SHF.R.U32.HI R0, RZ, 0x10, R7 ;  /* 0x00000010ff007819 */ /* 0x000fe20000011607 */
[----:B------:R-:W-:Y:S01]  /*d8b0*/  HADD2.F32 R2, -RZ, R19.H1_H1 ;  /* 0x30000013ff027230 */ /* 0x000fe20000004100 */
[----:B------:R-:W-:Y:S01]  /*d8c0*/  SHF.R.U32.HI R3, RZ, 0x10, R11 ;  /* 0x00000010ff037819 */ /* 0x000fe2000001160b */
[----:B------:R-:W-:-:S02]  /*d8d0*/  HADD2.F32 R5, -RZ, R5.H0_H0 ;  /* 0x20000005ff057230 */ /* 0x000fc40000004100 */
[----:B------:R-:W-:Y:S02]  /*d8e0*/  HADD2.F32 R4, -RZ, R0.H0_H0 ;  /* 0x20000000ff047230 */ /* 0x000fe40000004100 */
[----:B------:R-:W-:Y:S02]  /*d8f0*/  HADD2.F32 R0, -RZ, R23.H1_H1 ;  /* 0x30000017ff007230 */ /* 0x000fe40000004100 */
[----:B------:R-:W-:Y:S01]  /*d900*/  HADD2.F32 R6, -RZ, R3.H0_H0 ;  /* 0x20000003ff067230 */ /* 0x000fe20000004100 */
[-C--:B------:R-:W-:Y:S02]  /*d910*/  FMUL.FTZ R3, R2, R4.reuse ;  /* 0x0000000402037220 */ /* 0x080fe40000410000 */
[C---:B------:R-:W-:Y:S02]  /*d920*/  FMUL.FTZ R4, R0.reuse, R4 ;  /* 0x0000000400047220 */ /* 0x040fe40000410000 */
[-C--:B------:R-:W-:Y:S01]  /*d930*/  FFMA.FTZ R7, R0, R6.reuse, R3 ;  /* 0x0000000600077223 */ /* 0x080fe20000010003 */
[----:B------:R-:W-:Y:S01]  /*d940*/  HADD2.F32 R0, -RZ, R20.H1_H1 ;  /* 0x30000014ff007230 */ /* 0x000fe20000004100 */
[----:B------:R-:W-:Y:S01]  /*d950*/  FFMA.FTZ R11, R2, R6, -R4 ;  /* 0x00000006020b7223 */ /* 0x000fe20000010804 */
[----:B------:R-:W-:-:S02]  /*d960*/  HADD2.F32 R2, -RZ, R16.H1_H1 ;  /* 0x30000010ff027230 */ /* 0x000fc40000004100 */
[----:B------:R-:W-:Y:S01]  /*d970*/  HADD2.F32 R4, -RZ, R8.H0_H0 ;  /* 0x20000008ff047230 */ /* 0x000fe20000004100 */
[----:B------:R-:W-:Y:S01]  /*d980*/  F2FP.PACK_AB R7, R7, R12 ;  /* 0x0000000c0707723e */ /* 0x000fe200000000ff */
[----:B------:R-:W-:Y:S01]  /*d990*/  HADD2.F32 R8, -RZ, R33.H0_H0 ;  /* 0x20000021ff087230 */ /* 0x000fe20000004100 */
[----:B------:R-:W-:Y:S02]  /*d9a0*/  F2FP.PACK_AB R11, R11, R13 ;  /* 0x0000000d0b0b723e */ /* 0x000fe400000000ff */
[-C--:B------:R-:W-:Y:S02]  /*d9b0*/  FMUL.FTZ R3, R2, R4.reuse ;  /* 0x0000000402037220 */ /* 0x080fe40000410000 */
[C---:B------:R-:W-:Y:S02]  /*d9c0*/  FMUL.FTZ R4, R0.reuse, R4 ;  /* 0x0000000400047220 */ /* 0x040fe40000410000 */
[-C--:B------:R-:W-:Y:S01]  /*d9d0*/  FFMA.FTZ R6, R0, R8.reuse, R3 ;  /* 0x0000000800067223 */ /* 0x080fe20000010003 */
[----:B------:R-:W-:Y:S01]  /*d9e0*/  HADD2.F32 R0, -RZ, R22.H1_H1 ;  /* 0x30000016ff007230 */ /* 0x000fe20000004100 */
[----:B------:R-:W-:Y:S01]  /*d9f0*/  FFMA.FTZ R8, R2, R8, -R4 ;  /* 0x0000000802087223 */ /* 0x000fe20000010804 */
[----:B------:R-:W-:-:S03]  /*da00*/  HADD2.F32 R2, -RZ, R18.H1_H1 ;  /* 0x30000012ff027230 */ /* 0x000fc60000004100 */
[-C--:B------:R-:W-:Y:S01]  /*da10*/  FMUL.FTZ R4, R0, R5.reuse ;  /* 0x0000000500047220 */ /* 0x080fe20000410000 */
[----:B------:R-:W-:Y:S01]  /*da20*/  F2FP.PACK_AB R8, R8, R32 ;  /* 0x000000200808723e */ /* 0x000fe200000000ff */
[----:B------:R-:W-:Y:S01]  /*da30*/  FMUL.FTZ R3, R2, R5 ;  /* 0x0000000502037220 */ /* 0x000fe20000410000 */
[----:B------:R-:W-:Y:S01]  /*da40*/  F2FP.PACK_AB R5, R34, R60 ;  /* 0x0000003c2205723e */ /* 0x000fe200000000ff */
[----:B------:R-:W-:Y:S01]  /*da50*/  FFMA.FTZ R2, R2, R9, -R4 ;  /* 0x0000000902027223 */ /* 0x000fe20000010804 */
[----:B------:R-:W-:Y:S01]  /*da60*/  F2FP.PACK_AB R4, R6, R21 ;  /* 0x000000150604723e */ /* 0x000fe200000000ff */
[----:B------:R-:W-:Y:S01]  /*da70*/  FFMA.FTZ R3, R0, R9, R3 ;  /* 0x0000000900037223 */ /* 0x000fe20000010003 */
[----:B------:R-:W-:Y:S02]  /*da80*/  F2FP.PACK_AB R9, R35, R61 ;  /* 0x0000003d2309723e */ /* 0x000fe400000000ff */
[----:B------:R-:W-:Y:S02]  /*da90*/  F2FP.PACK_AB R10, R2, R17 ;  /* 0x00000011020a723e */ /* 0x000fe400000000ff */
[----:B------:R-:W-:-:S03]  /*daa0*/  F2FP.PACK_AB R6, R3, R15 ;  /* 0x0000000f0306723e */ /* 0x000fc600000000ff */
[----:B------:R1:W-:Y:S04]  /*dab0*/  STS.128 [R101], R8 ;  /* 0x0000000865007388 */ /* 0x0003e80000000c00 */
[----:B------:R1:W-:Y:S02]  /*dac0*/  STS.128 [R14+0xc100], R4 ;  /* 0x00c100040e007388 */ /* 0x0003e40000000c00 */
.L_x_799:
[----:B------:R-:W-:Y:S05]  /*dad0*/  BSYNC B0 ;  /* 0x0000000000007941 */ /* 0x000fea0003800000 */
.L_x_798:
[----:B------:R-:W-:Y:S01]  /*dae0*/  ISETP.GE.AND P0, PT, R107, c[0x0][0x27c], PT ;  /* 0x00009f006b007a0c */ /* 0x000fe20003f06270 */
[----:B------:R-:W-:-:S12]  /*daf0*/  BSSY B0, `(.L_x_800) ;  /* 0x0000062000007945 */ /* 0x000fd80003800000 */
[----:B------:R-:W-:Y:S05]  /*db00*/  @P0 BRA `(.L_x_801) ;  /* 0x0000060000000947 */ /* 0x000fea0003800000 */
[----:B------:R-:W2:Y:S01]  /*db10*/  LDL R34, [R1+0x40] ;  /* 0x0000400001227983 */ /* 0x000ea20000100800 */
[----:B------:R-:W-:Y:S02]  /*db20*/  MOV R0, c[0x0][0x27c] ;  /* 0x00009f0000007a02 */ /* 0x000fe40000000f00 */
[----:B-1----:R-:W-:Y:S02]  /*db30*/  SHF.R.U64 R7, R30, 0x10, R31 ;  /* 0x000000101e077819 */ /* 0x002fe4000000121f */
[----:B------:R-:W-:-:S03]  /*db40*/  LEA.HI R0, R0, R237, RZ, 0x1d ;  /* 0x000000ed00007211 */ /* 0x000fc600078fe8ff */
[----:B------:R-:W-:Y:S01]  /*db50*/  HADD2.F32 R7, -RZ, R7.H0_H0 ;  /* 0x20000007ff077230 */ /* 0x000fe20000004100 */
        /* <DEDUP_REMOVED lines=8> */
[----:B------:R-:W-:-:S03]  /*dbe0*/  HADD2.F32 R2, -RZ, R74.H1_H1 ;  /* 0x3000004aff027230 */ /* 0x000fc60000004100 */
[----:B------:R-:W-:Y:S01]  /*dbf0*/  SHF.L.U32 R16, R0, 0x1, RZ ;  /* 0x0000000100107819 */ /* 0x000fe200000006ff */
[----:B------:R-:W-:-:S04]  /*dc00*/  HADD2.F32 R0, -RZ, R74.H0_H0 ;  /* 0x2000004aff007230 */ /* 0x000fc80000004100 */
[----:B------:R-:W1:Y:S02]  /*dc10*/  LDS.128 R12, [R16+0xc100] ;  /* 0x00c10000100c7984 */ /* 0x000e640000000c00 */
[----:B-1----:R-:W-:Y:S02]  /*dc20*/  HADD2.F32 R3, -RZ, R13.H0_H0 ;  /* 0x2000000dff037230 */ /* 0x002fe40000004100 */
[----:B--2---:R-:W1:Y:S02]  /*dc30*/  LDS.128 R8, [R34] ;  /* 0x0000000022087984 */ /* 0x004e640000000c00 */
[----:B-1----:R-:W-:-:S05]  /*dc40*/  HADD2.F32 R4, -RZ, R9.H0_H0 ;  /* 0x20000009ff047230 */ /* 0x002fca0000004100 */
[CC--:B------:R-:W-:Y:S02]  /*dc50*/  FMUL.FTZ R5, R4.reuse, R0.reuse ;  /* 0x0000000004057220 */ /* 0x0c0fe40000410000 */
[C---:B------:R-:W-:Y:S02]  /*dc60*/  FMUL.FTZ R0, R3.reuse, R0 ;  /* 0x0000000003007220 */ /* 0x040fe40000410000 */
[-C--:B------:R-:W-:Y:S01]  /*dc70*/  FFMA.FTZ R32, R3, R2.reuse, R5 ;  /* 0x0000000203207223 */ /* 0x080fe20000010005 */
[----:B------:R-:W-:Y:S01]  /*dc80*/  HADD2.F32 R3, -RZ, R13.H1_H1 ;  /* 0x3000000dff037230 */ /* 0x000fe20000004100 */
[----:B------:R-:W-:Y:S01]  /*dc90*/  FFMA.FTZ R33, R4, R2, -R0 ;  /* 0x0000000204217223 */ /* 0x000fe20000010800 */
[----:B------:R-:W-:Y:S01]  /*dca0*/  SHF.R.U32.HI R0, RZ, 0x10, R25 ;  /* 0x00000010ff007819 */ /* 0x000fe20000011619 */
[----:B------:R-:W-:Y:S01]  /*dcb0*/  HADD2.F32 R4, -RZ, R9.H1_H1 ;  /* 0x30000009ff047230 */ /* 0x000fe20000004100 */
[----:B------:R-:W-:-:S03]  /*dcc0*/  SHF.R.U32.HI R2, RZ, 0x10, R29 ;  /* 0x00000010ff027819 */ /* 0x000fc6000001161d */
[----:B------:R-:W-:Y:S02]  /*dcd0*/  HADD2.F32 R0, -RZ, R0.H0_H0 ;  /* 0x20000000ff007230 */ /* 0x000fe40000004100 */
[----:B------:R-:W-:-:S03]  /*dce0*/  HADD2.F32 R2, -RZ, R2.H0_H0 ;  /* 0x20000002ff027230 */ /* 0x000fc60000004100 */
[CC--:B------:R-:W-:Y:S02]  /*dcf0*/  FMUL.FTZ R5, R4.reuse, R0.reuse ;  /* 0x0000000004057220 */ /* 0x0c0fe40000410000 */
[C---:B------:R-:W-:Y:S02]  /*dd00*/  FMUL.FTZ R0, R3.reuse, R0 ;  /* 0x0000000003007220 */ /* 0x040fe40000410000 */
[-C--:B------:R-:W-:Y:S01]  /*dd10*/  FFMA.FTZ R22, R3, R2.reuse, R5 ;  /* 0x0000000203167223 */ /* 0x080fe20000010005 */
[----:B------:R-:W-:Y:S01]  /*dd20*/  HADD2.F32 R3, -RZ, R12.H0_H0 ;  /* 0x2000000cff037230 */ /* 0x000fe20000004100 */
[----:B------:R-:W-:Y:S01]  /*dd30*/  FFMA.FTZ R23, R4, R2, -R0 ;  /* 0x0000000204177223 */ /* 0x000fe20000010800 */
[----:B------:R-:W-:Y:S02]  /*dd40*/  HADD2.F32 R0, -RZ, R75.H0_H0 ;  /* 0x2000004bff007230 */ /* 0x000fe40000004100 */
[----:B------:R-:W-:Y:S02]  /*dd50*/  HADD2.F32 R4, -RZ, R8.H0_H0 ;  /* 0x20000008ff047230 */ /* 0x000fe40000004100 */
[----:B------:R-:W-:-:S03]  /*dd60*/  HADD2.F32 R2, -RZ, R76.H0_H0 ;  /* 0x2000004cff027230 */ /* 0x000fc60000004100 */
[CC--:B------:R-:W-:Y:S02]  /*dd70*/  FMUL.FTZ R5, R4.reuse, R0.reuse ;  /* 0x0000000004057220 */ /* 0x0c0fe40000410000 */
[C---:B------:R-:W-:Y:S02]  /*dd80*/  FMUL.FTZ R0, R3.reuse, R0 ;  /* 0x0000000003007220 */ /* 0x040fe40000410000 */
[-C--:B------:R-:W-:Y:S01]  /*dd90*/  FFMA.FTZ R20, R3, R2.reuse, R5 ;  /* 0x0000000203147223 */ /* 0x080fe20000010005 */
[----:B------:R-:W-:Y:S01]  /*dda0*/  HADD2.F32 R3, -RZ, R14.H0_H0 ;  /* 0x2000000eff037230 */ /* 0x000fe20000004100 */
[----:B------:R-:W-:Y:S01]  /*ddb0*/  FFMA.FTZ R21, R4, R2, -R0 ;  /* 0x0000000204157223 */ /* 0x000fe20000010800 */
[----:B------:R-:W-:Y:S02]  /*ddc0*/  HADD2.F32 R0, -RZ, R75.H1_H1 ;  /* 0x3000004bff007230 */ /* 0x000fe40000004100 */
        /* <DEDUP_REMOVED lines=9> */
[----:B------:R-:W-:-:S03]  /*de60*/  HADD2.F32 R2, -RZ, R77.H1_H1 ;  /* 0x3000004dff027230 */ /* 0x000fc60000004100 */
        /* <DEDUP_REMOVED lines=13> */
[----:B------:R-:W-:Y:S01]  /*df40*/  HADD2.F32 R3, -RZ, R8.H1_H1 ;  /* 0x30000008ff037230 */ /* 0x000fe20000004100 */
[----:B------:R-:W-:Y:S01]  /*df50*/  FFMA.FTZ R11, R4, R2, -R0 ;  /* 0x00000002040b7223 */ /* 0x000fe20000010800 */
[----:B------:R-:W-:Y:S02]  /*df60*/  SHF.R.U64 R0, R24, 0x10, R25 ;  /* 0x0000001018007819 */ /* 0x000fe40000001219 */
[----:B------:R-:W-:Y:S02]  /*df70*/  SHF.R.U64 R2, R28, 0x10, R29 ;  /* 0x000000101c027819 */ /* 0x000fe4000000121d */
[----:B------:R-:W-:Y:S01]  /*df80*/  SHF.R.U64 R5, R26, 0x10, R27 ;  /* 0x000000101a057819 */ /* 0x000fe2000000121b */
[----:B------:R-:W-:Y:S01]  /*df90*/  HADD2.F32 R4, -RZ, R0.H0_H0 ;  /* 0x20000000ff047230 */ /* 0x000fe20000004100 */
[----:B------:R-:W-:Y:S01]  /*dfa0*/  F2FP.PACK_AB R11, R11, R17 ;  /* 0x000000110b0b723e */ /* 0x000fe200000000ff */
[----:B------:R-:W-:-:S02]  /*dfb0*/  HADD2.F32 R0, -RZ, R12.H1_H1 ;  /* 0x3000000cff007230 */ /* 0x000fc40000004100 */
[----:B------:R-:W-:Y:S01]  /*dfc0*/  HADD2.F32 R6, -RZ, R2.H0_H0 ;  /* 0x20000002ff067230 */ /* 0x000fe20000004100 */
[CC--:B------:R-:W-:Y:S01]  /*dfd0*/  FMUL.FTZ R2, R3.reuse, R4.reuse ;  /* 0x0000000403027220 */ /* 0x0c0fe20000410000 */
[----:B------:R-:W-:Y:S01]  /*dfe0*/  HADD2.F32 R5, -RZ, R5.H0_H0 ;  /* 0x20000005ff057230 */ /* 0x000fe20000004100 */
[C---:B------:R-:W-:Y:S02]  /*dff0*/  FMUL.FTZ R4, R0.reuse, R4 ;  /* 0x0000000400047220 */ /* 0x040fe40000410000 */
[-C--:B------:R-:W-:Y:S01]  /*e000*/  FFMA.FTZ R8, R0, R6.reuse, R2 ;  /* 0x0000000600087223 */ /* 0x080fe20000010002 */
[----:B------:R-:W-:Y:S01]  /*e010*/  HADD2.F32 R0, -RZ, R14.H1_H1 ;  /* 0x3000000eff007230 */ /* 0x000fe20000004100 */
[----:B------:R-:W-:Y:S01]  /*e020*/  FFMA.FTZ R6, R3, R6, -R4 ;  /* 0x0000000603067223 */ /* 0x000fe20000010804 */
[----:B------:R-:W-:-:S03]  /*e030*/  HADD2.F32 R2, -RZ, R10.H1_H1 ;  /* 0x3000000aff027230 */ /* 0x000fc60000004100 */
[-C--:B------:R-:W-:Y:S02]  /*e040*/  FMUL.FTZ R4, R0, R5.reuse ;  /* 0x0000000500047220 */ /* 0x080fe40000410000 */
[----:B------:R-:W-:Y:S01]  /*e050*/  FMUL.FTZ R3, R2, R5 ;  /* 0x0000000502037220 */ /* 0x000fe20000410000 */
[----:B------:R-:W-:Y:S01]  /*e060*/  F2FP.PACK_AB R5, R22, R32 ;  /* 0x000000201605723e */ /* 0x000fe200000000ff */
[-C--:B------:R-:W-:Y:S01]  /*e070*/  FFMA.FTZ R2, R2, R7.reuse, -R4 ;  /* 0x0000000702027223 */ /* 0x080fe20000010804 */
[----:B------:R-:W-:Y:S01]  /*e080*/  F2FP.PACK_AB R4, R8, R20 ;  /* 0x000000140804723e */ /* 0x000fe200000000ff */
[----:B------:R-:W-:Y:S01]  /*e090*/  FFMA.FTZ R3, R0, R7, R3 ;  /* 0x0000000700037223 */ /* 0x000fe20000010003 */
[----:B------:R-:W-:Y:S02]  /*e0a0*/  F2FP.PACK_AB R7, R9, R13 ;  /* 0x0000000d0907723e */ /* 0x000fe400000000ff */
[----:B------:R-:W-:Y:S02]  /*e0b0*/  F2FP.PACK_AB R9, R23, R33 ;  /* 0x000000211709723e */ /* 0x000fe400000000ff */
[----:B------:R-:W-:-:S02]  /*e0c0*/  F2FP.PACK_AB R8, R6, R21 ;  /* 0x000000150608723e */ /* 0x000fc400000000ff */
[----:B------:R-:W-:Y:S02]  /*e0d0*/  F2FP.PACK_AB R10, R2, R18 ;  /* 0x00000012020a723e */ /* 0x000fe400000000ff */
[----:B------:R-:W-:-:S03]  /*e0e0*/  F2FP.PACK_AB R6, R3, R19 ;  /* 0x000000130306723e */ /* 0x000fc600000000ff */
[----:B------:R1:W-:Y:S04]  /*e0f0*/  STS.128 [R34], R8 ;  /* 0x0000000822007388 */ /* 0x0003e80000000c00 */
[----:B------:R1:W-:Y:S02]  /*e100*/  STS.128 [R16+0xc100], R4 ;  /* 0x00c1000410007388 */ /* 0x0003e40000000c00 */
.L_x_801:
[----:B------:R-:W-:Y:S05]  /*e110*/  BSYNC B0 ;  /* 0x0000000000007941 */ /* 0x000fea0003800000 */
.L_x_800:
[----:B------:R-:W-:-:S13]  /*e120*/  ISETP.GE.AND P0, PT, R106, c[0x0][0x27c], PT ;  /* 0x00009f006a007a0c */ /* 0x000fda0003f06270 */
[----:B------:R-:W-:Y:S05]  /*e130*/  @P0 BRA `(.L_x_797) ;  /* 0x0000060000000947 */ /* 0x000fea0003800000 */
[----:B------:R-:W2:Y:S01]  /*e140*/  LDL R60, [R1+0x38] ;  /* 0x00003800013c7983 */ /* 0x000ea20000100800 */
[----:B------:R-:W-:Y:S01]  /*e150*/  MOV R0, c[0x0][0x27c] ;  /* 0x00009f0000007a02 */ /* 0x000fe20000000f00 */
[----:B------:R-:W-:Y:S01]  /*e160*/  HADD2.F32 R13, -RZ, R79.H0_H0 ;  /* 0x2000004fff0d7230 */ /* 0x000fe20000004100 */
[----:B-1----:R-:W-:Y:S01]  /*e170*/  SHF.R.U32.HI R8, RZ, 0x10, R37 ;  /* 0x00000010ff087819 */ /* 0x002fe20000011625 */
[----:B------:R-:W-:Y:S01]  /*e180*/  HADD2.F32 R15, -RZ, R81.H0_H0 ;  /* 0x20000051ff0f7230 */ /* 0x000fe20000004100 */
[----:B------:R-:W-:Y:S01]  /*e190*/  LEA.HI R0, R0, R236, RZ, 0x1d ;  /* 0x000000ec00007211 */ /* 0x000fe200078fe8ff */
[----:B------:R-:W-:Y:S01]  /*e1a0*/  HADD2.F32 R11, -RZ, R82.H0_H0 ;  /* 0x20000052ff0b7230 */ /* 0x000fe20000004100 */
[----:B------:R-:W-:Y:S01]  /*e1b0*/  SHF.R.U32.HI R9, RZ, 0x10, R41 ;  /* 0x00000010ff097819 */ /* 0x000fe20000011629 */
[----:B------:R-:W-:Y:S01]  /*e1c0*/  HADD2.F32 R10, -RZ, R8.H0_H0 ;  /* 0x20000008ff0a7230 */ /* 0x000fe20000004100 */
[----:B------:R-:W-:Y:S02]  /*e1d0*/  SHF.R.S32.HI R2, RZ, 0x1f, R0 ;  /* 0x0000001fff027819 */ /* 0x000fe40000011400 */
[----:B------:R-:W-:-:S02]  /*e1e0*/  SHF.L.U32 R3, R0, 0x3, RZ ;  /* 0x0000000300037819 */ /* 0x000fc400000006ff */
[----:B------:R-:W-:Y:S02]  /*e1f0*/  LEA.HI R0, R2, R0, RZ, 0x3 ;  /* 0x0000000002007211 */ /* 0x000fe400078f18ff */
[----:B------:R-:W-:Y:S02]  /*e200*/  LOP3.LUT R2, R238, 0x38, R3, 0xf8, !PT ;  /* 0x00000038ee027812 */ /* 0x000fe400078ef803 */
[----:B------:R-:W-:Y:S02]  /*e210*/  SHF.L.U32 R0, R0, 0xa, RZ ;  /* 0x0000000a00007819 */ /* 0x000fe400000006ff */
[----:B------:R-:W-:Y:S02]  /*e220*/  LOP3.LUT R2, R2, R239, RZ, 0x3c, !PT ;  /* 0x000000ef02027212 */ /* 0x000fe400078e3cff */
[----:B------:R-:W-:Y:S02]  /*e230*/  LOP3.LUT R0, R0, 0x7fffe000, RZ, 0xc0, !PT ;  /* 0x7fffe00000007812 */ /* 0x000fe400078ec0ff */
[----:B------:R-:W-:-:S02]  /*e240*/  SHF.R.U64 R33, R36, 0x10, R37 ;  /* 0x0000001024217819 */ /* 0x000fc40000001225 */
[----:B------:R-:W-:Y:S02]  /*e250*/  IADD3 R0, R2, R0, R240 ;  /* 0x0000000002007210 */ /* 0x000fe40007ffe0f0 */
[--C-:B------:R-:W-:Y:S01]  /*e260*/  SHF.R.U64 R30, R38, 0x10, R39.reuse ;  /* 0x00000010261e7819 */ /* 0x100fe20000001227 */
[----:B------:R-:W-:Y:S01]  /*e270*/  HADD2.F32 R38, -RZ, R9.H0_H0 ;  /* 0x20000009ff267230 */ /* 0x000fe20000004100 */
[----:B------:R-:W-:Y:S01]  /*e280*/  SHF.L.U32 R22, R0, 0x1, RZ ;  /* 0x0000000100167819 */ /* 0x000fe200000006ff */
[----:B------:R-:W-:Y:S01]  /*e290*/  HADD2.F32 R0, -RZ, R78.H0_H0 ;  /* 0x2000004eff007230 */ /* 0x000fe20000004100 */
[----:B------:R-:W-:Y:S02]  /*e2a0*/  SHF.R.U32.HI R24, RZ, 0x10, R39 ;  /* 0x00000010ff187819 */ /* 0x000fe40000011627 */
[----:B------:R-:W-:Y:S01]  /*e2b0*/  SHF.R.U32.HI R28, RZ, 0x10, R43 ;  /* 0x00000010ff1c7819 */ /* 0x000fe2000001162b */
[----:B------:R-:W1:Y:S01]  /*e2c0*/  LDS.128 R16, [R22+0xc100] ;  /* 0x00c1000016107984 */ /* 0x000e620000000c00 */
[----:B------:R-:W-:-:S02]  /*e2d0*/  SHF.R.U64 R40, R40, 0x10, R41 ;  /* 0x0000001028287819 */ /* 0x000fc40000001229 */
[----:B------:R-:W-:Y:S01]  /*e2e0*/  SHF.R.U64 R34, R42, 0x10, R43 ;  /* 0x000000102a227819 */ /* 0x000fe2000000122b */
[----:B------:R-:W-:Y:S02]  /*e2f0*/  HADD2.F32 R37, -RZ, R28.H0_H0 ;  /* 0x2000001cff257230 */ /* 0x000fe40000004100 */
[----:B------:R-:W-:Y:S02]  /*e300*/  HADD2.F32 R28, -RZ, R40.H0_H0 ;  /* 0x20000028ff1c7230 */ /* 0x000fe40000004100 */
[----:B-1----:R-:W-:-:S05]  /*e310*/  HADD2.F32 R2, -RZ, R17.H0_H0 ;  /* 0x20000011ff027230 */ /* 0x002fca0000004100 */
[-C--:B------:R-:W-:Y:S01]  /*e320*/  FMUL.FTZ R23, R2, R0.reuse ;  /* 0x0000000002177220 */ /* 0x080fe20000410000 */
[----:B--2---:R-:W1:Y:S02]  /*e330*/  LDS.128 R4, [R60] ;  /* 0x000000003c047984 */ /* 0x004e640000000c00 */
[--C-:B-1----:R-:W-:Y:S02]  /*e340*/  HADD2.F32 R14, -RZ, R5.reuse.H0_H0 ;  /* 0x20000005ff0e7230 */ /* 0x102fe40000004100 */
[----:B------:R-:W-:Y:S02]  /*e350*/  HADD2.F32 R20, -RZ, R5.H1_H1 ;  /* 0x30000005ff147230 */ /* 0x000fe40000004100 */
[----:B------:R-:W-:Y:S01]  /*e360*/  HADD2.F32 R21, -RZ, R4.H0_H0 ;  /* 0x20000004ff157230 */ /* 0x000fe20000004100 */
[----:B------:R-:W-:Y:S01]  /*e370*/  FMUL.FTZ R3, R14, R0 ;  /* 0x000000000e037220 */ /* 0x000fe20000410000 */
[----:B------:R-:W-:Y:S01]  /*e380*/  HADD2.F32 R0, -RZ, R78.H1_H1 ;  /* 0x3000004eff007230 */ /* 0x000fe20000004100 */
[----:B------:R-:W-:Y:S01]  /*e390*/  FMUL.FTZ R5, R20, R10 ;  /* 0x0000000a14057220 */ /* 0x000fe20000410000 */
[----:B------:R-:W-:Y:S01]  /*e3a0*/  HADD2.F32 R12, -RZ, R6.H0_H0 ;  /* 0x20000006ff0c7230 */ /* 0x000fe20000004100 */
[-C--:B------:R-:W-:Y:S01]  /*e3b0*/  FFMA.FTZ R36, R2, R13.reuse, R3 ;  /* 0x0000000d02247223 */ /* 0x080fe20000010003 */
[----:B------:R-:W-:Y:S01]  /*e3c0*/  HADD2.F32 R2, -RZ, R17.H1_H1 ;  /* 0x30000011ff027230 */ /* 0x000fe20000004100 */
[----:B------:R-:W-:Y:S01]  /*e3d0*/  FMUL.FTZ R8, R21, R0 ;  /* 0x0000000015087220 */ /* 0x000fe20000410000 */
[----:B------:R-:W-:Y:S01]  /*e3e0*/  HADD2.F32 R3, -RZ, R16.H0_H0 ;  /* 0x20000010ff037230 */ /* 0x000fe20000004100 */
[----:B------:R-:W-:Y:S01]  /*e3f0*/  FFMA.FTZ R26, R14, R13, -R23 ;  /* 0x0000000d0e1a7223 */ /* 0x000fe20000010817 */
[----:B------:R-:W-:Y:S01]  /*e400*/  HADD2.F32 R23, -RZ, R24.H0_H0 ;  /* 0x20000018ff177230 */ /* 0x000fe20000004100 */
[C---:B------:R-:W-:Y:S01]  /*e410*/  FMUL.FTZ R29, R2.reuse, R10 ;  /* 0x0000000a021d7220 */ /* 0x040fe20000410000 */
[----:B------:R-:W-:Y:S01]  /*e420*/  HADD2.F32 R10, -RZ, R4.H1_H1 ;  /* 0x30000004ff0a7230 */ /* 0x000fe20000004100 */
[----:B------:R-:W-:Y:S01]  /*e430*/  FFMA.FTZ R35, R2, R38, R5 ;  /* 0x0000002602237223 */ /* 0x000fe20000010005 */
[----:B------:R-:W-:Y:S01]  /*e440*/  HADD2.F32 R2, -RZ, R18.H0_H0 ;  /* 0x20000012ff027230 */ /* 0x000fe20000004100 */
[C---:B------:R-:W-:Y:S01]  /*e450*/  FMUL.FTZ R27, R3.reuse, R0 ;  /* 0x00000000031b7220 */ /* 0x040fe20000410000 */
[----:B------:R-:W-:Y:S01]  /*e460*/  HADD2.F32 R0, -RZ, R79.H1_H1 ;  /* 0x3000004fff007230 */ /* 0x000fe20000004100 */
[-C--:B------:R-:W-:Y:S01]  /*e470*/  FFMA.FTZ R32, R3, R15.reuse, R8 ;  /* 0x0000000f03207223 */ /* 0x080fe20000010008 */
[----:B------:R-:W-:Y:S01]  /*e480*/  HADD2.F32 R8, -RZ, R7.H0_H0 ;  /* 0x20000007ff087230 */ /* 0x000fe20000004100 */
[----:B------:R-:W-:Y:S01]  /*e490*/  FFMA.FTZ R15, R21, R15, -R27 ;  /* 0x0000000f150f7223 */ /* 0x000fe2000001081b */
[----:B------:R-:W-:Y:S01]  /*e4a0*/  HADD2.F32 R4, -RZ, R19.H0_H0 ;  /* 0x20000013ff047230 */ /* 0x000fe20000004100 */
[-C--:B------:R-:W-:Y:S01]  /*e4b0*/  FMUL.FTZ R3, R12, R0.reuse ;  /* 0x000000000c037220 */ /* 0x080fe20000410000 */
[----:B------:R-:W-:Y:S01]  /*e4c0*/  HADD2.F32 R7, -RZ, R7.H1_H1 ;  /* 0x30000007ff077230 */ /* 0x000fe20000004100 */
[C---:B------:R-:W-:Y:S01]  /*e4d0*/  FMUL.FTZ R25, R2.reuse, R0 ;  /* 0x0000000002197220 */ /* 0x040fe20000410000 */
[----:B------:R-:W-:Y:S01]  /*e4e0*/  HADD2.F32 R0, -RZ, R81.H1_H1 ;  /* 0x30000051ff007230 */ /* 0x000fe20000004100 */
[-C--:B------:R-:W-:Y:S01]  /*e4f0*/  FFMA.FTZ R31, R2, R11.reuse, R3 ;  /* 0x0000000b021f7223 */ /* 0x080fe20000010003 */
[----:B------:R-:W-:Y:S01]  /*e500*/  HADD2.F32 R2, -RZ, R83.H0_H0 ;  /* 0x20000053ff027230 */ /* 0x000fe20000004100 */
[----:B------:R-:W-:Y:S01]  /*e510*/  FFMA.FTZ R12, R12, R11, -R25 ;  /* 0x0000000b0c0c7223 */ /* 0x000fe20000010819 */
[----:B------:R-:W-:Y:S01]  /*e520*/  HADD2.F32 R3, -RZ, R19.H1_H1 ;  /* 0x30000013ff037230 */ /* 0x000fe20000004100 */
[-C--:B------:R-:W-:Y:S01]  /*e530*/  FMUL.FTZ R13, R8, R0.reuse ;  /* 0x00000000080d7220 */ /* 0x080fe20000410000 */
[----:B------:R-:W-:Y:S01]  /*e540*/  HADD2.F32 R9, -RZ, R6.H1_H1 ;  /* 0x30000006ff097230 */ /* 0x000fe20000004100 */
[C---:B------:R-:W-:Y:S01]  /*e550*/  FMUL.FTZ R17, R4.reuse, R0 ;  /* 0x0000000004117220 */ /* 0x040fe20000410000 */
[----:B------:R-:W-:Y:S01]  /*e560*/  HADD2.F32 R6, -RZ, R16.H1_H1 ;  /* 0x30000010ff067230 */ /* 0x000fe20000004100 */
[----:B------:R-:W-:Y:S01]  /*e570*/  FFMA.FTZ R19, R4, R2, R13 ;  /* 0x0000000204137223 */ /* 0x000fe2000001000d */
[----:B------:R-:W-:Y:S01]  /*e580*/  HADD2.F32 R4, -RZ, R33.H0_H0 ;  /* 0x20000021ff047230 */ /* 0x000fe20000004100 */
[-C--:B------:R-:W-:Y:S01]  /*e590*/  FMUL.FTZ R0, R7, R23.reuse ;  /* 0x0000001707007220 */ /* 0x080fe20000410000 */
[----:B------:R-:W-:Y:S01]  /*e5a0*/  HADD2.F32 R14, -RZ, R30.H0_H0 ;  /* 0x2000001eff0e7230 */ /* 0x000fe20000004100 */
[C---:B------:R-:W-:Y:S01]  /*e5b0*/  FMUL.FTZ R13, R3.reuse, R23 ;  /* 0x00000017030d7220 */ /* 0x040fe20000410000 */
[----:B------:R-:W-:Y:S01]  /*e5c0*/  HADD2.F32 R5, -RZ, R18.H1_H1 ;  /* 0x30000012ff057230 */ /* 0x000fe20000004100 */
[----:B------:R-:W-:Y:S01]  /*e5d0*/  FFMA.FTZ R16, R3, R37, R0 ;  /* 0x0000002503107223 */ /* 0x000fe20000010000 */
[----:B------:R-:W-:Y:S01]  /*e5e0*/  HADD2.F32 R24, -RZ, R34.H0_H0 ;  /* 0x20000022ff187230 */ /* 0x000fe20000004100 */
[----:B------:R-:W-:-:S02]  /*e5f0*/  FMUL.FTZ R3, R10, R4 ;  /* 0x000000040a037220 */ /* 0x000fc40000410000 */
[----:B------:R-:W-:Y:S02]  /*e600*/  FMUL.FTZ R0, R9, R14 ;  /* 0x0000000e09007220 */ /* 0x000fe40000410000 */
[C---:B------:R-:W-:Y:S02]  /*e610*/  FFMA.FTZ R18, R6.reuse, R28, R3 ;  /* 0x0000001c06127223 */ /* 0x040fe40000010003 */
[----:B------:R-:W-:Y:S02]  /*e620*/  FMUL.FTZ R4, R6, R4 ;  /* 0x0000000406047220 */ /* 0x000fe40000410000 */
[C---:B------:R-:W-:Y:S02]  /*e630*/  FMUL.FTZ R3, R5.reuse, R14 ;  /* 0x0000000e05037220 */ /* 0x040fe40000410000 */
[----:B------:R-:W-:Y:S01]  /*e640*/  FFMA.FTZ R23, R5, R24, R0 ;  /* 0x0000001805177223 */ /* 0x000fe20000010000 */
[----:B------:R-:W-:Y:S01]  /*e650*/  F2FP.PACK_AB R5, R35, R36 ;  /* 0x000000242305723e */ /* 0x000fe200000000ff */
[----:B------:R-:W-:-:S02]  /*e660*/  FFMA.FTZ R14, R20, R38, -R29 ;  /* 0x00000026140e7223 */ /* 0x000fc4000001081d */
[----:B------:R-:W-:Y:S02]  /*e670*/  FFMA.FTZ R2, R8, R2, -R17 ;  /* 0x0000000208027223 */ /* 0x000fe40000010811 */
        /* <DEDUP_REMOVED lines=9> */
[----:B------:R-:W-:-:S03]  /*e710*/  F2FP.PACK_AB R6, R23, R31 ;  /* 0x0000001f1706723e */ /* 0x000fc600000000ff */
[----:B------:R1:W-:Y:S04]  /*e720*/  STS.128 [R60], R8 ;  /* 0x000000083c007388 */ /* 0x0003e80000000c00 */
[----:B------:R1:W-:Y:S02]  /*e730*/  STS.128 [R22+0xc100], R4 ;  /* 0x00c1000416007388 */ /* 0x0003e40000000c00 */
.L_x_797:
[----:B------:R-:W-:Y:S05]  /*e740*/  BSYNC B1 ;  /* 0x0000000000017941 */ /* 0x000fea0003800000 */
.L_x_796:
[----:B------:R-:W-:-:S04]  /*e750*/  IADD3 R0, R223, 0x40, RZ ;  /* 0x00000040df007810 */ /* 0x000fc80007ffe0ff */
[----:B------:R-:W-:-:S13]  /*e760*/  ISETP.GE.AND P0, PT, R0, R73, PT ;  /* 0x000000490000720c */ /* 0x000fda0003f06270 */
[----:B------:R-:W-:Y:S05]  /*e770*/  @P0 BRA `(.L_x_781) ;  /* 0x0000132000000947 */ /* 0x000fea0003800000 */
[----:B------:R2:W5:Y:S01]  /*e780*/  LDL R42, [R1+0x1c] ;  /* 0x00001c00012a7983 */ /* 0x0005620000100800 */
[----:B------:R-:W-:Y:S01]  /*e790*/  ISETP.GE.AND P0, PT, R104, c[0x0][0x27c], PT ;  /* 0x00009f0068007a0c */ /* 0x000fe20003f06270 */
[----:B------:R-:W-:Y:S01]  /*e7a0*/  BSSY B0, `(.L_x_802) ;  /* 0x0000069000007945 */ /* 0x000fe20003800000 */
[C---:B------:R-:W-:Y:S02]  /*e7b0*/  IADD3 R43, R223.reuse, 0x40, RZ ;  /* 0x00000040df2b7810 */ /* 0x040fe40007ffe0ff */
[----:B-1----:R-:W-:-:S03]  /*e7c0*/  IADD3 R60, R223, 0x40, RZ ;  /* 0x00000040df3c7810 */ /* 0x002fc60007ffe0ff */
[----:B------:R-:W-:Y:S02]  /*e7d0*/  IMAD.SHL.U32 R43, R43, 0x40, RZ ;  /* 0x000000402b2b7824 */ /* 0x000fe400078e00ff */
[----:B------:R-:W-:-:S03]  /*e7e0*/  IMAD.SHL.U32 R60, R60, 0x40, RZ ;  /* 0x000000403c3c7824 */ /* 0x000fc600078e00ff */
[----:B------:R-:W-:Y:S02]  /*e7f0*/  LOP3.LUT R43, R43, 0x1c0, RZ, 0xc0, !PT ;  /* 0x000001c02b2b7812 */ /* 0x000fe400078ec0ff */
[----:B------:R-:W-:Y:S02]  /*e800*/  LOP3.LUT R60, R60, 0x1c0, RZ, 0xc0, !PT ;  /* 0x000001c03c3c7812 */ /* 0x000fe400078ec0ff */
[----:B------:R-:W-:Y:S01]  /*e810*/  SHF.R.U32.HI R43, RZ, 0x3, R43 ;  /* 0x00000003ff2b7819 */ /* 0x000fe2000001162b */
[----:B------:R-:W-:Y:S05]  /*e820*/  @P0 BRA `(.L_x_803) ;  /* 0x0000060000000947 */ /* 0x000fea0003800000 */
[----:B------:R-:W3:Y:S01]  /*e830*/  LDL R41, [R1+0x48] ;  /* 0x0000480001297983 */ /* 0x000ee20000100800 */
[----:B------:R-:W-:Y:S02]  /*e840*/  MOV R0, c[0x0][0x27c] ;  /* 0x00009f0000007a02 */ /* 0x000fe40000000f00 */
[----:B------:R-:W-:Y:S02]  /*e850*/  SHF.R.U32.HI R23, RZ, 0x10, R49 ;  /* 0x00000010ff177819 */ /* 0x000fe40000011631 */
[----:B------:R-:W-:-:S02]  /*e860*/  LEA.HI R0, R0, R249, RZ, 0x1d ;  /* 0x000000f900007211 */ /* 0x000fc400078fe8ff */
[----:B------:R-:W-:Y:S02]  /*e870*/  SHF.R.U32.HI R24, RZ, 0x10, R45 ;  /* 0x00000010ff187819 */ /* 0x000fe4000001162d */
[----:B------:R-:W-:Y:S02]  /*e880*/  SHF.R.S32.HI R3, RZ, 0x1f, R0 ;  /* 0x0000001fff037819 */ /* 0x000fe40000011400 */
[----:B------:R-:W-:Y:S01]  /*e890*/  SHF.L.U32 R2, R0, 0x3, RZ ;  /* 0x0000000300027819 */ /* 0x000fe200000006ff */
[----:B------:R-:W-:Y:S01]  /*e8a0*/  HADD2.F32 R40, -RZ, R24.H0_H0 ;  /* 0x20000018ff287230 */ /* 0x000fe20000004100 */
[----:B------:R-:W-:Y:S02]  /*e8b0*/  LEA.HI R0, R3, R0, RZ, 0x3 ;  /* 0x0000000003007211 */ /* 0x000fe400078f18ff */
[----:B------:R-:W-:Y:S02]  /*e8c0*/  LOP3.LUT R2, R60, 0x38, R2, 0xf8, !PT ;  /* 0x000000383c027812 */ /* 0x000fe400078ef802 */
[----:B------:R-:W-:-:S02]  /*e8d0*/  SHF.L.U32 R0, R0, 0xa, RZ ;  /* 0x0000000a00007819 */ /* 0x000fc400000006ff */
[----:B------:R-:W-:Y:S02]  /*e8e0*/  LOP3.LUT R2, R2, R43, RZ, 0x3c, !PT ;  /* 0x0000002b02027212 */ /* 0x000fe400078e3cff */
[----:B------:R-:W-:Y:S02]  /*e8f0*/  LOP3.LUT R0, R0, 0x7fffe000, RZ, 0xc0, !PT ;  /* 0x7fffe00000007812 */ /* 0x000fe400078ec0ff */
[----:B------:R-:W-:Y:S02]  /*e900*/  SHF.R.U32.HI R25, RZ, 0x10, R51 ;  /* 0x00000010ff197819 */ /* 0x000fe40000011633 */
[----:B-----5:R-:W-:Y:S02]  /*e910*/  IADD3 R0, R2, R0, R42 ;  /* 0x0000000002007210 */ /* 0x020fe40007ffe02a */
[----:B------:R-:W-:Y:S02]  /*e920*/  SHF.R.U64 R36, R48, 0x10, R49 ;  /* 0x0000001030247819 */ /* 0x000fe40000001231 */
[----:B------:R-:W-:Y:S01]  /*e930*/  SHF.L.U32 R22, R0, 0x1, RZ ;  /* 0x0000000100167819 */ /* 0x000fe200000006ff */
[----:B------:R-:W-:Y:S01]  /*e940*/  HADD2.F32 R0, -RZ, R82.H1_H1 ;  /* 0x30000052ff007230 */ /* 0x000fe20000004100 */
[----:B------:R-:W-:-:S02]  /*e950*/  SHF.R.U32.HI R27, RZ, 0x10, R47 ;  /* 0x00000010ff1b7819 */ /* 0x000fc4000001162f */
[----:B------:R-:W-:Y:S01]  /*e960*/  SHF.R.U64 R38, R44, 0x10, R45 ;  /* 0x000000102c267819 */ /* 0x000fe2000000122d */
[----:B------:R-:W1:Y:S01]  /*e970*/  LDS.128 R8, [R22+0xc100] ;  /* 0x00c1000016087984 */ /* 0x000e620000000c00 */
[----:B------:R-:W-:Y:S01]  /*e980*/  SHF.R.U64 R31, R50, 0x10, R51 ;  /* 0x00000010321f7819 */ /* 0x000fe20000001233 */
[----:B------:R-:W-:Y:S01]  /*e990*/  HADD2.F32 R39, -RZ, R27.H0_H0 ;  /* 0x2000001bff277230 */ /* 0x000fe20000004100 */
[----:B------:R-:W-:Y:S01]  /*e9a0*/  SHF.R.U64 R37, R46, 0x10, R47 ;  /* 0x000000102e257819 */ /* 0x000fe2000000122f */
[----:B------:R-:W-:Y:S02]  /*e9b0*/  HADD2.F32 R38, -RZ, R38.H0_H0 ;  /* 0x20000026ff267230 */ /* 0x000fe40000004100 */
[--C-:B-1----:R-:W-:Y:S02]  /*e9c0*/  HADD2.F32 R3, -RZ, R9.reuse.H0_H0 ;  /* 0x20000009ff037230 */ /* 0x102fe40000004100 */
[----:B------:R-:W-:Y:S02]  /*e9d0*/  HADD2.F32 R2, -RZ, R9.H1_H1 ;  /* 0x30000009ff027230 */ /* 0x000fe40000004100 */
[--C-:B------:R-:W-:Y:S01]  /*e9e0*/  HADD2.F32 R9, -RZ, R8.reuse.H0_H0 ;  /* 0x20000008ff097230 */ /* 0x100fe20000004100 */
[----:B------:R-:W-:Y:S01]  /*e9f0*/  FMUL.FTZ R30, R3, R0 ;  /* 0x00000000031e7220 */ /* 0x000fe20000410000 */
[----:B------:R-:W-:-:S02]  /*ea00*/  HADD2.F32 R13, -RZ, R8.H1_H1 ;  /* 0x30000008ff0d7230 */ /* 0x000fc40000004100 */
[----:B------:R-:W-:Y:S02]  /*ea10*/  HADD2.F32 R8, -RZ, R11.H0_H0 ;  /* 0x2000000bff087230 */ /* 0x000fe40000004100 */
[--C-:B------:R-:W-:Y:S02]  /*ea20*/  HADD2.F32 R12, -RZ, R10.reuse.H0_H0 ;  /* 0x2000000aff0c7230 */ /* 0x100fe40000004100 */
[----:B------:R-:W-:Y:S01]  /*ea30*/  HADD2.F32 R10, -RZ, R10.H1_H1 ;  /* 0x3000000aff0a7230 */ /* 0x000fe20000004100 */
[----:B---3--:R-:W1:Y:S02]  /*ea40*/  LDS.128 R4, [R41] ;  /* 0x0000000029047984 */ /* 0x008e640000000c00 */
[----:B-1----:R-:W-:Y:S02]  /*ea50*/  HADD2.F32 R21, -RZ, R5.H0_H0 ;  /* 0x20000005ff157230 */ /* 0x002fe40000004100 */
[--C-:B------:R-:W-:Y:S02]  /*ea60*/  HADD2.F32 R15, -RZ, R7.reuse.H0_H0 ;  /* 0x20000007ff0f7230 */ /* 0x100fe40000004100 */
[----:B------:R-:W-:-:S02]  /*ea70*/  HADD2.F32 R14, -RZ, R7.H1_H1 ;  /* 0x30000007ff0e7230 */ /* 0x000fc40000004100 */
[----:B------:R-:W-:Y:S02]  /*ea80*/  HADD2.F32 R7, -RZ, R11.H1_H1 ;  /* 0x3000000bff077230 */ /* 0x000fe40000004100 */
[----:B------:R-:W-:Y:S01]  /*ea90*/  HADD2.F32 R19, -RZ, R5.H1_H1 ;  /* 0x30000005ff137230 */ /* 0x000fe20000004100 */
[----:B------:R-:W-:Y:S01]  /*eaa0*/  FMUL.FTZ R5, R21, R0 ;  /* 0x0000000015057220 */ /* 0x000fe20000410000 */
[----:B------:R-:W-:Y:S02]  /*eab0*/  HADD2.F32 R11, -RZ, R23.H0_H0 ;  /* 0x20000017ff0b7230 */ /* 0x000fe40000004100 */
[--C-:B------:R-:W-:Y:S02]  /*eac0*/  HADD2.F32 R17, -RZ, R6.reuse.H0_H0 ;  /* 0x20000006ff117230 */ /* 0x100fe40000004100 */
[----:B------:R-:W-:Y:S01]  /*ead0*/  HADD2.F32 R16, -RZ, R6.H1_H1 ;  /* 0x30000006ff107230 */ /* 0x000fe20000004100 */
[-C--:B------:R-:W-:Y:S01]  /*eae0*/  FMUL.FTZ R0, R19, R11.reuse ;  /* 0x0000000b13007220 */ /* 0x080fe20000410000 */
[----:B------:R-:W-:Y:S01]  /*eaf0*/  HADD2.F32 R6, -RZ, R84.H0_H0 ;  /* 0x20000054ff067230 */ /* 0x000fe20000004100 */
[C---:B------:R-:W-:Y:S01]  /*eb00*/  FMUL.FTZ R29, R2.reuse, R11 ;  /* 0x0000000b021d7220 */ /* 0x040fe20000410000 */
[--C-:B------:R-:W-:Y:S01]  /*eb10*/  HADD2.F32 R20, -RZ, R4.reuse.H0_H0 ;  /* 0x20000004ff147230 */ /* 0x100fe20000004100 */
[----:B------:R-:W-:Y:S01]  /*eb20*/  FFMA.FTZ R34, R2, R40, R0 ;  /* 0x0000002802227223 */ /* 0x000fe20000010000 */
[----:B------:R-:W-:Y:S01]  /*eb30*/  HADD2.F32 R18, -RZ, R4.H1_H1 ;  /* 0x30000004ff127230 */ /* 0x000fe20000004100 */
[----:B------:R-:W-:Y:S01]  /*eb40*/  FFMA.FTZ R35, R3, R6, R5 ;  /* 0x0000000603237223 */ /* 0x000fe20000010005 */
[----:B------:R-:W-:-:S02]  /*eb50*/  HADD2.F32 R4, -RZ, R83.H1_H1 ;  /* 0x30000053ff047230 */ /* 0x000fc40000004100 */
[--C-:B------:R-:W-:Y:S02]  /*eb60*/  HADD2.F32 R5, -RZ, R86.reuse.H1_H1 ;  /* 0x30000056ff057230 */ /* 0x100fe40000004100 */
[----:B------:R-:W-:Y:S01]  /*eb70*/  HADD2.F32 R0, -RZ, R86.H0_H0 ;  /* 0x20000056ff007230 */ /* 0x000fe20000004100 */
[-C--:B------:R-:W-:Y:S01]  /*eb80*/  FMUL.FTZ R3, R20, R4.reuse ;  /* 0x0000000414037220 */ /* 0x080fe20000410000 */
[----:B------:R-:W-:Y:S01]  /*eb90*/  HADD2.F32 R2, -RZ, R84.H1_H1 ;  /* 0x30000054ff027230 */ /* 0x000fe20000004100 */
[C---:B------:R-:W-:Y:S01]  /*eba0*/  FMUL.FTZ R28, R9.reuse, R4 ;  /* 0x00000004091c7220 */ /* 0x040fe20000410000 */
[----:B------:R-:W-:Y:S01]  /*ebb0*/  HADD2.F32 R23, -RZ, R25.H0_H0 ;  /* 0x20000019ff177230 */ /* 0x000fe20000004100 */
[----:B------:R-:W-:Y:S01]  /*ebc0*/  FFMA.FTZ R32, R9, R5, R3 ;  /* 0x0000000509207223 */ /* 0x000fe20000010003 */
[--C-:B------:R-:W-:Y:S01]  /*ebd0*/  HADD2.F32 R3, -RZ, R87.reuse.H0_H0 ;  /* 0x20000057ff037230 */ /* 0x100fe20000004100 */
[-C--:B------:R-:W-:Y:S01]  /*ebe0*/  FMUL.FTZ R9, R15, R0.reuse ;  /* 0x000000000f097220 */ /* 0x080fe20000410000 */
[----:B------:R-:W-:Y:S01]  /*ebf0*/  HADD2.F32 R4, -RZ, R87.H1_H1 ;  /* 0x30000057ff047230 */ /* 0x000fe20000004100 */
[----:B------:R-:W-:-:S02]  /*ec00*/  FMUL.FTZ R24, R8, R0 ;  /* 0x0000000008187220 */ /* 0x000fc40000410000 */
[----:B------:R-:W-:Y:S01]  /*ec10*/  FFMA.FTZ R25, R8, R3, R9 ;  /* 0x0000000308197223 */ /* 0x000fe20000010009 */
[----:B------:R-:W-:Y:S01]  /*ec20*/  HADD2.F32 R8, -RZ, R36.H0_H0 ;  /* 0x20000024ff087230 */ /* 0x000fe20000004100 */
[-C--:B------:R-:W-:Y:S01]  /*ec30*/  FMUL.FTZ R11, R17, R2.reuse ;  /* 0x00000002110b7220 */ /* 0x080fe20000410000 */
[----:B------:R-:W-:Y:S01]  /*ec40*/  HADD2.F32 R9, -RZ, R31.H0_H0 ;  /* 0x2000001fff097230 */ /* 0x000fe20000004100 */
[----:B------:R-:W-:Y:S01]  /*ec50*/  FMUL.FTZ R0, R14, R23 ;  /* 0x000000170e007220 */ /* 0x000fe20000410000 */
[----:B------:R-:W-:Y:S01]  /*ec60*/  HADD2.F32 R31, -RZ, R37.H0_H0 ;  /* 0x20000025ff1f7230 */ /* 0x000fe20000004100 */
[C---:B------:R-:W-:Y:S02]  /*ec70*/  FMUL.FTZ R26, R12.reuse, R2 ;  /* 0x000000020c1a7220 */ /* 0x040fe40000410000 */
[----:B------:R-:W-:Y:S02]  /*ec80*/  FFMA.FTZ R33, R12, R4, R11 ;  /* 0x000000040c217223 */ /* 0x000fe4000001000b */
[----:B------:R-:W-:-:S02]  /*ec90*/  FMUL.FTZ R2, R18, R8 ;  /* 0x0000000812027220 */ /* 0x000fc40000410000 */
[C---:B------:R-:W-:Y:S02]  /*eca0*/  FMUL.FTZ R11, R7.reuse, R23 ;  /* 0x00000017070b7220 */ /* 0x040fe40000410000 */
[----:B------:R-:W-:Y:S02]  /*ecb0*/  FFMA.FTZ R23, R7, R39, R0 ;  /* 0x0000002707177223 */ /* 0x000fe40000010000 */
[C---:B------:R-:W-:Y:S02]  /*ecc0*/  FMUL.FTZ R7, R13.reuse, R8 ;  /* 0x000000080d077220 */ /* 0x040fe40000410000 */
[-C--:B------:R-:W-:Y:S02]  /*ecd0*/  FMUL.FTZ R0, R16, R9.reuse ;  /* 0x0000000910007220 */ /* 0x080fe40000410000 */
[----:B------:R-:W-:Y:S02]  /*ece0*/  FFMA.FTZ R13, R13, R38, R2 ;  /* 0x000000260d0d7223 */ /* 0x000fe40000010002 */
[----:B------:R-:W-:-:S02]  /*ecf0*/  FMUL.FTZ R2, R10, R9 ;  /* 0x000000090a027220 */ /* 0x000fc40000410000 */
[----:B------:R-:W-:Y:S02]  /*ed00*/  FFMA.FTZ R27, R10, R31, R0 ;  /* 0x0000001f0a1b7223 */ /* 0x000fe40000010000 */
[----:B------:R-:W-:Y:S02]  /*ed10*/  FFMA.FTZ R12, R21, R6, -R30 ;  /* 0x00000006150c7223 */ /* 0x000fe4000001081e */
[----:B------:R-:W-:Y:S02]  /*ed20*/  FFMA.FTZ R9, R19, R40, -R29 ;  /* 0x0000002813097223 */ /* 0x000fe4000001081d */
[----:B------:R-:W-:Y:S01]  /*ed30*/  FFMA.FTZ R8, R20, R5, -R28 ;  /* 0x0000000514087223 */ /* 0x000fe2000001081c */
[----:B------:R-:W-:Y:S01]  /*ed40*/  F2FP.PACK_AB R5, R34, R35 ;  /* 0x000000232205723e */ /* 0x000fe200000000ff */
[----:B------:R-:W-:Y:S01]  /*ed50*/  FFMA.FTZ R10, R17, R4, -R26 ;  /* 0x00000004110a7223 */ /* 0x000fe2000001081a */
[----:B------:R-:W-:Y:S01]  /*ed60*/  F2FP.PACK_AB R9, R9, R12 ;  /* 0x0000000c0909723e */ /* 0x000fe200000000ff */
[----:B------:R-:W-:Y:S01]  /*ed70*/  FFMA.FTZ R3, R15, R3, -R24 ;  /* 0x000000030f037223 */ /* 0x000fe20000010818 */
[----:B------:R-:W-:Y:S01]  /*ed80*/  F2FP.PACK_AB R4, R13, R32 ;  /* 0x000000200d04723e */ /* 0x000fe200000000ff */
[----:B------:R-:W-:-:S02]  /*ed90*/  FFMA.FTZ R0, R14, R39, -R11 ;  /* 0x000000270e007223 */ /* 0x000fc4000001080b */
[----:B------:R-:W-:Y:S01]  /*eda0*/  FFMA.FTZ R6, R18, R38, -R7 ;  /* 0x0000002612067223 */ /* 0x000fe20000010807 */
[----:B------:R-:W-:Y:S01]  /*edb0*/  F2FP.PACK_AB R7, R23, R25 ;  /* 0x000000191707723e */ /* 0x000fe200000000ff */
[----:B------:R-:W-:Y:S01]  /*edc0*/  FFMA.FTZ R2, R16, R31, -R2 ;  /* 0x0000001f10027223 */ /* 0x000fe20000010802 */
[----:B------:R-:W-:Y:S02]  /*edd0*/  F2FP.PACK_AB R11, R0, R3 ;  /* 0x00000003000b723e */ /* 0x000fe400000000ff */
[----:B------:R-:W-:Y:S02]  /*ede0*/  F2FP.PACK_AB R8, R6, R8 ;  /* 0x000000080608723e */ /* 0x000fe400000000ff */
[----:B------:R-:W-:Y:S02]  /*edf0*/  F2FP.PACK_AB R10, R2, R10 ;  /* 0x0000000a020a723e */ /* 0x000fe400000000ff */
[----:B------:R-:W-:-:S03]  /*ee00*/  F2FP.PACK_AB R6, R27, R33 ;  /* 0x000000211b06723e */ /* 0x000fc600000000ff */
[----:B------:R1:W-:Y:S04]  /*ee10*/  STS.128 [R41], R8 ;  /* 0x0000000829007388 */ /* 0x0003e80000000c00 */
[----:B------:R1:W-:Y:S02]  /*ee20*/  STS.128 [R22+0xc100], R4 ;  /* 0x00c1000416007388 */ /* 0x0003e40000000c00 */
.L_x_803:
[----:B------:R-:W-:Y:S05]  /*ee30*/  BSYNC B0 ;  /* 0x0000000000007941 */ /* 0x000fea0003800000 */
.L_x_802:
[----:B------:R-:W-:Y:S01]  /*ee40*/  ISETP.GE.AND P0, PT, R107, c[0x0][0x27c], PT ;  /* 0x00009f006b007a0c */ /* 0x000fe20003f06270 */
[----:B------:R-:W-:-:S12]  /*ee50*/  BSSY B0, `(.L_x_804) ;  /* 0x0000062000007945 */ /* 0x000fd80003800000 */
[----:B------:R-:W-:Y:S05]  /*ee60*/  @P0 BRA `(.L_x_805) ;  /* 0x0000060000000947 */ /* 0x000fea0003800000 */
[----:B-1----:R-:W3:Y:S01]  /*ee70*/  LDL R41, [R1+0x3c] ;  /* 0x00003c0001297983 */ /* 0x002ee20000100800 */
[----:B------:R-:W-:Y:S02]  /*ee80*/  MOV R0, c[0x0][0x27c] ;  /* 0x00009f0000007a02 */ /* 0x000fe40000000f00 */
[----:B------:R-:W-:Y:S02]  /*ee90*/  SHF.R.U32.HI R23, RZ, 0x10, R57 ;  /* 0x00000010ff177819 */ /* 0x000fe40000011639 */
[----:B------:R-:W-:Y:S02]  /*eea0*/  LEA.HI R0, R0, R237, RZ, 0x1d ;  /* 0x000000ed00007211 */ /* 0x000fe400078fe8ff */
[----:B------:R-:W-:Y:S02]  /*eeb0*/  SHF.R.U32.HI R24, RZ, 0x10, R53 ;  /* 0x00000010ff187819 */ /* 0x000fe40000011635 */
[----:B------:R-:W-:Y:S02]  /*eec0*/  SHF.R.S32.HI R2, RZ, 0x1f, R0 ;  /* 0x0000001fff027819 */ /* 0x000fe40000011400 */
[----:B------:R-:W-:Y:S01]  /*eed0*/  SHF.L.U32 R3, R0, 0x3, RZ ;  /* 0x0000000300037819 */ /* 0x000fe200000006ff */
[----:B------:R-:W-:Y:S01]  /*eee0*/  HADD2.F32 R40, -RZ, R24.H0_H0 ;  /* 0x20000018ff287230 */ /* 0x000fe20000004100 */
[----:B------:R-:W-:-:S02]  /*eef0*/  LEA.HI R0, R2, R0, RZ, 0x3 ;  /* 0x0000000002007211 */ /* 0x000fc400078f18ff */
[----:B------:R-:W-:Y:S02]  /*ef00*/  LOP3.LUT R2, R60, 0x38, R3, 0xf8, !PT ;  /* 0x000000383c027812 */ /* 0x000fe400078ef803 */
[----:B------:R-:W-:Y:S02]  /*ef10*/  SHF.L.U32 R0, R0, 0xa, RZ ;  /* 0x0000000a00007819 */ /* 0x000fe400000006ff */
[----:B------:R-:W-:Y:S02]  /*ef20*/  LOP3.LUT R2, R2, R43, RZ, 0x3c, !PT ;  /* 0x0000002b02027212 */ /* 0x000fe400078e3cff */
[----:B------:R-:W-:Y:S02]  /*ef30*/  LOP3.LUT R0, R0, 0x7fffe000, RZ, 0xc0, !PT ;  /* 0x7fffe00000007812 */ /* 0x000fe400078ec0ff */
[----:B------:R-:W-:Y:S02]  /*ef40*/  SHF.R.U32.HI R25, RZ, 0x10, R59 ;  /* 0x00000010ff197819 */ /* 0x000fe4000001163b */
[----:B-----5:R-:W-:-:S02]  /*ef50*/  IADD3 R0, R2, R0, R42 ;  /* 0x0000000002007210 */ /* 0x020fc40007ffe02a */
[----:B------:R-:W-:Y:S02]  /*ef60*/  SHF.R.U64 R31, R56, 0x10, R57 ;  /* 0x00000010381f7819 */ /* 0x000fe40000001239 */
[----:B------:R-:W-:Y:S01]  /*ef70*/  SHF.L.U32 R22, R0, 0x1, RZ ;  /* 0x0000000100167819 */ /* 0x000fe200000006ff */
[----:B------:R-:W-:Y:S01]  /*ef80*/  HADD2.F32 R0, -RZ, R88.H0_H0 ;  /* 0x20000058ff007230 */ /* 0x000fe20000004100 */
[----:B------:R-:W-:Y:S02]  /*ef90*/  SHF.R.U32.HI R27, RZ, 0x10, R55 ;  /* 0x00000010ff1b7819 */ /* 0x000fe40000011637 */
[----:B------:R-:W-:Y:S01]  /*efa0*/  SHF.R.U64 R35, R52, 0x10, R53 ;  /* 0x0000001034237819 */ /* 0x000fe20000001235 */
[----:B------:R-:W1:Y:S01]  /*efb0*/  LDS.128 R8, [R22+0xc100] ;  /* 0x00c1000016087984 */ /* 0x000e620000000c00 */
[----:B------:R-:W-:Y:S01]  /*efc0*/  SHF.R.U64 R32, R58, 0x10, R59 ;  /* 0x000000103a207819 */ /* 0x000fe2000000123b */
[----:B------:R-:W-:Y:S01]  /*efd0*/  HADD2.F32 R39, -RZ, R27.H0_H0 ;  /* 0x2000001bff277230 */ /* 0x000fe20000004100 */
[----:B------:R-:W-:Y:S01]  /*efe0*/  SHF.R.U64 R37, R54, 0x10, R55 ;  /* 0x0000001036257819 */ /* 0x000fe20000001237 */
[----:B------:R-:W-:-:S02]  /*eff0*/  HADD2.F32 R35, -RZ, R35.H0_H0 ;  /* 0x20000023ff237230 */ /* 0x000fc40000004100 */
[--C-:B-1----:R-:W-:Y:S02]  /*f000*/  HADD2.F32 R3, -RZ, R9.reuse.H0_H0 ;  /* 0x20000009ff037230 */ /* 0x102fe40000004100 */
[----:B------:R-:W-:Y:S02]  /*f010*/  HADD2.F32 R2, -RZ, R9.H1_H1 ;  /* 0x30000009ff027230 */ /* 0x000fe40000004100 */
[--C-:B------:R-:W-:Y:S01]  /*f020*/  HADD2.F32 R9, -RZ, R8.reuse.H0_H0 ;  /* 0x20000008ff097230 */ /* 0x100fe20000004100 */
[----:B------:R-:W-:Y:S01]  /*f030*/  FMUL.FTZ R30, R3, R0 ;  /* 0x00000000031e7220 */ /* 0x000fe20000410000 */
[----:B------:R-:W-:Y:S02]  /*f040*/  HADD2.F32 R13, -RZ, R8.H1_H1 ;  /* 0x30000008ff0d7230 */ /* 0x000fe40000004100 */
[----:B------:R-:W-:Y:S02]  /*f050*/  HADD2.F32 R8, -RZ, R11.H0_H0 ;  /* 0x2000000bff087230 */ /* 0x000fe40000004100 */
[----:B------:R-:W-:-:S02]  /*f060*/  HADD2.F32 R12, -RZ, R10.H0_H0 ;  /* 0x2000000aff0c7230 */ /* 0x000fc40000004100 */
[----:B------:R-:W-:Y:S01]  /*f070*/  HADD2.F32 R10, -RZ, R10.H1_H1 ;  /* 0x3000000aff0a7230 */ /* 0x000fe20000004100 */
[----:B---3--:R-:W1:Y:S02]  /*f080*/  LDS.128 R4, [R41] ;  /* 0x0000000029047984 */ /* 0x008e640000000c00 */
[----:B-1----:R-:W-:Y:S02]  /*f090*/  HADD2.F32 R21, -RZ, R5.H0_H0 ;  /* 0x20000005ff157230 */ /* 0x002fe40000004100 */
[--C-:B------:R-:W-:Y:S02]  /*f0a0*/  HADD2.F32 R15, -RZ, R7.reuse.H0_H0 ;  /* 0x20000007ff0f7230 */ /* 0x100fe40000004100 */
[----:B------:R-:W-:Y:S02]  /*f0b0*/  HADD2.F32 R14, -RZ, R7.H1_H1 ;  /* 0x30000007ff0e7230 */ /* 0x000fe40000004100 */
[----:B------:R-:W-:Y:S02]  /*f0c0*/  HADD2.F32 R7, -RZ, R11.H1_H1 ;  /* 0x3000000bff077230 */ /* 0x000fe40000004100 */
[----:B------:R-:W-:Y:S01]  /*f0d0*/  HADD2.F32 R19, -RZ, R5.H1_H1 ;  /* 0x30000005ff137230 */ /* 0x000fe20000004100 */
[----:B------:R-:W-:Y:S01]  /*f0e0*/  FMUL.FTZ R5, R21, R0 ;  /* 0x0000000015057220 */ /* 0x000fe20000410000 */
[----:B------:R-:W-:-:S02]  /*f0f0*/  HADD2.F32 R11, -RZ, R23.H0_H0 ;  /* 0x20000017ff0b7230 */ /* 0x000fc40000004100 */
        /* <DEDUP_REMOVED lines=33> */
[----:B------:R-:W-:Y:S02]  /*f310*/  FMUL.FTZ R0, R16, R9 ;  /* 0x0000000910007220 */ /* 0x000fe40000410000 */
        /* <DEDUP_REMOVED lines=21> */
.L_x_805:
[----:B------:R-:W-:Y:S05]  /*f470*/  BSYNC B0 ;  /* 0x0000000000007941 */ /* 0x000fea0003800000 */
.L_x_804:
[----:B------:R-:W-:-:S13]  /*f480*/  ISETP.GE.AND P0, PT, R106, c[0x0][0x27c], PT ;  /* 0x00009f006a007a0c */ /* 0x000fda0003f06270 */
        /* <DEDUP_REMOVED lines=97> */
.L_x_781:
[----:B------:R-:W-:Y:S05]  /*faa0*/  BSYNC B2 ;  /* 0x0000000000027941 */ /* 0x000fea0003800000 */
.L_x_763:
[----:B------:R-:W-:Y:S01]  /*fab0*/  IMAD R0, R96, c[0x0][0x208], RZ ;  /* 0x0000820060007a24 */ /* 0x000fe200078e02ff */
[----:B------:R-:W-:Y:S01]  /*fac0*/  SHF.L.U64.HI R93, R200, 0x1, R201 ;  /* 0x00000001c85d7819 */ /* 0x000fe200000102c9 */
[----:B------:R-:W-:Y:S01]  /*fad0*/  IMAD.WIDE.U32 R2, R198, c[0x0][0x208], RZ ;  /* 0x00008200c6027a25 */ /* 0x000fe200078e00ff */
[----:B------:R-:W-:-:S04]  /*fae0*/  DEPBAR.LE SB0, 0x0 ;  /* 0x000080000000791a */ /* 0x000fc80000000000 */
[----:B------:R-:W-:Y:S01]  /*faf0*/  IMAD R0, R198, c[0x0][0x20c], R0 ;  /* 0x00008300c6007a24 */ /* 0x000fe200078e0200 */
[----:B------:R-:W-:Y:S01]  /*fb00*/  BAR.SYNC.DEFER_BLOCKING 0x0 ;  /* 0x0000000000007b1d */ /* 0x000fe20000010000 */
[----:B------:R-:W-:Y:S01]  /*fb10*/  IMAD.WIDE.U32 R224, R85, c[0x0][0x210], RZ ;  /* 0x0000840055e07a25 */ /* 0x000fe200078e00ff */
[----:B------:R-:W-:Y:S02]  /*fb20*/  SHF.L.U64.HI R95, R199, 0x1, R220 ;  /* 0x00000001c75f7819 */ /* 0x000fe400000102dc */
[----:B------:R-:W-:Y:S01]  /*fb30*/  ISETP.GE.AND P3, PT, R200, c[0x0][0x1d4], PT ;  /* 0x00007500c8007a0c */ /* 0x000fe20003f66270 */
[----:B------:R-:W-:Y:S01]  /*fb40*/  IMAD.IADD R3, R3, 0x1, R0 ;  /* 0x0000000103037824 */ /* 0x000fe200078e0200 */
[----:B------:R-:W-:Y:S01]  /*fb50*/  BSSY B0, `(.L_x_806) ;  /* 0x0000115000007945 */ /* 0x000fe20003800000 */
[----:B------:R-:W-:Y:S01]  /*fb60*/  IMAD R0, R97, c[0x0][0x218], RZ ;  /* 0x0000860061007a24 */ /* 0x000fe200078e02ff */
[----:B------:R-:W-:Y:S01]  /*fb70*/  SHF.L.U64.HI R97, R202, 0x1, R219 ;  /* 0x00000001ca617819 */ /* 0x000fe200000102db */
        /* <DEDUP_REMOVED lines=10> */
[----:B------:R-:W-:-:S02]  /*fc20*/  LEA.HI.X R4, R0, c[0x0][0x1fc], R2, 0x1, P0 ;  /* 0x00007f0000047a11 */ /* 0x000fc400000f0c02 */
[----:B------:R-:W1:Y:S04]  /*fc30*/  SHFL.IDX PT, R0, R3, RZ, 0x181f ;  /* 0x00181fff03007589 */ /* 0x000e6800000e0000 */
[----:B------:R-:W2:Y:S04]  /*fc40*/  SHFL.IDX PT, R2, R4, RZ, 0x181f ;  /* 0x00181fff04027589 */ /* 0x000ea800000e0000 */
[----:B------:R-:W3:Y:S04]  /*fc50*/  SHFL.IDX PT, R3, R3, 0x1, 0x181f ;  /* 0x00381f0003037f89 */ /* 0x000ee800000e0000 */
[----:B------:R-:W4:Y:S04]  /*fc60*/  SHFL.IDX PT, R12, R4, 0x1, 0x181f ;  /* 0x00381f00040c7f89 */ /* 0x000f2800000e0000 */
[----:B------:R-:W4:Y:S04]  /*fc70*/  LDSM.16.M88.4 R24, [R147] ;  /* 0x000000009318783b */ /* 0x000f280000000200 */
[----:B------:R-:W-:Y:S01]  /*fc80*/  LDSM.16.M88.4 R32, [R147+0x800] ;  /* 0x000800009320783b */ /* 0x000fe20000000200 */
[----:B-1----:R-:W-:-:S03]  /*fc90*/  IADD3 R22, P0, R0, R92, RZ ;  /* 0x0000005c00167210 */ /* 0x002fc60007f1e0ff */
[----:B------:R-:W1:Y:S01]  /*fca0*/  LDSM.16.M88.4 R36, [R147+0x1000] ;  /* 0x001000009324783b */ /* 0x000e620000000200 */
[C---:B------:R-:W-:Y:S02]  /*fcb0*/  IADD3 R16, P1, R0.reuse, R96, RZ ;  /* 0x0000006000107210 */ /* 0x040fe40007f3e0ff */
[----:B------:R-:W-:Y:S01]  /*fcc0*/  IADD3 R20, P2, R0, R94, RZ ;  /* 0x0000005e00147210 */ /* 0x000fe20007f5e0ff */
[C---:B--2---:R-:W-:Y:S01]  /*fcd0*/  IMAD.X R23, R2.reuse, 0x1, R93, P0 ;  /* 0x0000000102177824 */ /* 0x044fe200000e065d */
[----:B------:R-:W2:Y:S01]  /*fce0*/  LDSM.16.M88.4 R44, [R147+0x1800] ;  /* 0x00180000932c783b */ /* 0x000ea20000000200 */
[C---:B------:R-:W-:Y:S01]  /*fcf0*/  IMAD.X R17, R2.reuse, 0x1, R97, P1 ;  /* 0x0000000102117824 */ /* 0x040fe200008e0661 */
[----:B---3--:R-:W-:Y:S01]  /*fd00*/  IADD3 R18, P0, R3, R92, RZ ;  /* 0x0000005c03127210 */ /* 0x008fe20007f1e0ff */
[----:B------:R-:W-:Y:S01]  /*fd10*/  IMAD.X R21, R2, 0x1, R95, P2 ;  /* 0x0000000102157824 */ /* 0x000fe200010e065f */
[----:B------:R-:W-:Y:S01]  /*fd20*/  ISETP.GE.AND P1, PT, R199, c[0x0][0x1d4], PT ;  /* 0x00007500c7007a0c */ /* 0x000fe20003f26270 */
[----:B------:R-:W-:Y:S01]  /*fd30*/  LDSM.16.M88.4 R4, [R179] ;  /* 0x00000000b304783b */ /* 0x000fe20000000200 */
        /* <DEDUP_REMOVED lines=8> */
[----:B------:R-:W3:Y:S04]  /*fdc0*/  LDSM.16.M88.4 R64, [R192] ;  /* 0x00000000c040783b */ /* 0x000ee80000000200 */
[----:B------:R-:W3:Y:S01]  /*fdd0*/  LDSM.16.M88.4 R76, [R191] ;  /* 0x00000000bf4c783b */ /* 0x000ee20000000200 */
[----:B------:R-:W-:Y:S03]  /*fde0*/  HMMA.16816.F32 R28, R8, R24, RZ ;  /* 0x00000018081c723c */ /* 0x000fe600000018ff */
[----:B------:R-:W-:Y:S01]  /*fdf0*/  @!PT LDS RZ, [RZ] ;  /* 0x00000000fffff984 */ /* 0x000fe20000000800 */
[----:B------:R-:W-:Y:S01]  /*fe00*/  @!PT LDS RZ, [RZ] ;  /* 0x00000000fffff984 */ /* 0x000fe20000000800 */
[----:B------:R-:W-:Y:S01]  /*fe10*/  @!PT LDS RZ, [RZ] ;  /* 0x00000000fffff984 */ /* 0x000fe20000000800 */
[----:B------:R3:W-:Y:S01]  /*fe20*/  LDGSTS.E.BYPASS.LTC128B.128 [R194+0x100], [R22.64], !P0 ;  /* 0x0010000016c27fae */ /* 0x0007e2000c101d48 */
[C---:B------:R-:W-:Y:S02]  /*fe30*/  ISETP.LT.OR P0, PT, R80.reuse, 0x1, P1 ;  /* 0x000000015000780c */ /* 0x040fe40000f01670 */
[----:B------:R-:W-:-:S02]  /*fe40*/  ISETP.LT.OR P1, PT, R80, 0x21, P1 ;  /* 0x000000215000780c */ /* 0x000fc40000f21670 */
[C---:B------:R-:W-:Y:S09]  /*fe50*/  HMMA.16816.F32 R24, R8.reuse, R26, RZ ;  /* 0x0000001a0818723c */ /* 0x040ff200000018ff */
[----:B------:R3:W-:Y:S01]  /*fe60*/  LDGSTS.E.BYPASS.LTC128B.128 [R194+0x2100], [R20.64], !P0 ;  /* 0x0210000014c27fae */ /* 0x0007e2000c101d48 */
[----:B------:R-:W-:Y:S01]  /*fe70*/  ISETP.LT.OR P0, PT, R80, 0x1, P2 ;  /* 0x000000015000780c */ /* 0x000fe20001701670 */
[C---:B-1----:R-:W-:Y:S08]  /*fe80*/  HMMA.16816.F32 R48, R8.reuse, R38, RZ ;  /* 0x000000260830723c */ /* 0x042ff000000018ff */
[----:B--2---:R-:W-:Y:S04]  /*fe90*/  HMMA.16816.F32 R52, R8, R44, RZ ;  /* 0x0000002c0834723c */ /* 0x004fe800000018ff */
[----:B------:R1:W-:Y:S01]  /*fea0*/  LDGSTS.E.BYPASS.LTC128B.128 [R194+0x4100], [R16.64], !P0 ;  /* 0x0410000010c27fae */ /* 0x0003e2000c101d48 */
[----:B------:R-:W-:-:S03]  /*feb0*/  IADD3 R2, P0, R3, R96, RZ ;  /* 0x0000006003027210 */ /* 0x000fc60007f1e0ff */
[----:B------:R1:W-:Y:S01]  /*fec0*/  LDGSTS.E.BYPASS.LTC128B.128 [R194+0x1100], [R18.64], !P3 ;  /* 0x0110000012c27fae */ /* 0x0003e2000d901d48 */
[C---:B-----5:R-:W-:Y:S01]  /*fed0*/  HMMA.16816.F32 R40, R8.reuse, R36, RZ ;  /* 0x000000240828723c */ /* 0x060fe200000018ff */
[----:B------:R-:W-:Y:S01]  /*fee0*/  IMAD.X R3, R12, 0x1, R97, P0 ;  /* 0x000000010c037824 */ /* 0x000fe200000e0661 */
[----:B------:R-:W-:Y:S01]  /*fef0*/  ISETP.LT.OR P0, PT, R80, 0x21, P2 ;  /* 0x000000215000780c */ /* 0x000fe20001701670 */
[----:B------:R2:W-:Y:S05]  /*ff00*/  LDGSTS.E.BYPASS.LTC128B.128 [R194+0x3100], [R14.64], !P1 ;  /* 0x031000000ec27fae */ /* 0x0005ea000c901d48 */
[C---:B---3--:R-:W-:Y:S07]  /*ff10*/  HMMA.16816.F32 R20, R8.reuse, R32, RZ ;  /* 0x000000200814723c */ /* 0x048fee00000018ff */
[----:B------:R3:W-:Y:S01]  /*ff20*/  LDGSTS.E.BYPASS.LTC128B.128 [R194+0x5100], [R2.64], !P0 ;  /* 0x0510000002c27fae */ /* 0x0007e2000c101d48 */
[----:B------:R-:W-:Y:S01]  /*ff30*/  HMMA.16816.F32 R44, R8, R46, RZ ;  /* 0x0000002e082c723c */ /* 0x000fe200000018ff */
[----:B------:R-:W-:-:S02]  /*ff40*/  ISETP.GT.AND P0, PT, R100, R216, PT ;  /* 0x000000d86400720c */ /* 0x000fc40003f04270 */
[----:B------:R-:W-:Y:S04]  /*ff50*/  LDSM.16.M88.4 R68, [R177] ;  /* 0x00000000b144783b */ /* 0x000fe80000000200 */
[----:B------:R-:W-:Y:S04]  /*ff60*/  LDSM.16.M88.4 R36, [R177+0x800] ;  /* 0x00080000b124783b */ /* 0x000fe80000000200 */
[----:B-1----:R-:W1:Y:S01]  /*ff70*/  LDSM.16.M88.4 R16, [R181] ;  /* 0x00000000b510783b */ /* 0x002e620000000200 */
[----:B--2---:R-:W-:Y:S03]  /*ff80*/  HMMA.16816.F32 R12, R8, R34, RZ ;  /* 0x00000022080c723c */ /* 0x004fe600000018ff */
[----:B------:R-:W2:Y:S04]  /*ff90*/  LDSM.16.M88.4 R72, [R177+0x1000] ;  /* 0x00100000b148783b */ /* 0x000ea80000000200 */
[----:B------:R-:W1:Y:S01]  /*ffa0*/  LDSM.16.M88.4 R80, [R177+0x1800] ;  /* 0x00180000b150783b */ /* 0x000e620000000200 */
[C---:B------:R-:W-:Y:S03]  /*ffb0*/  HMMA.16816.F32 R32, R4.reuse, R56, R28 ;  /* 0x000000380420723c */ /* 0x040fe6000000181c */
[----:B------:R-:W-:Y:S04]  /*ffc0*/  LDSM.16.M88.4 R84, [R147+0x3800] ;  /* 0x003800009354783b */ /* 0x000fe80000000200 */
[----:B------:R-:W-:Y:S01]  /*ffd0*/  LDSM.16.M88.4 R88, [R177+0x2000] ;  /* 0x00200000b158783b */ /* 0x000fe20000000200 */
[C---:B------:R-:W-:Y:S03]  /*ffe0*/  HMMA.16816.F32 R28, R4.reuse, R58, R24 ;  /* 0x0000003a041c723c */ /* 0x040fe60000001818 */
[----:B------:R-:W0:Y:S05]  /*fff0*/  LDGDEPBAR ;  /* 0x00000000000079af */ /* 0x000e2a0000000000 */
[C---:B----4-:R-:W-:Y:S08]  /*10000*/  HMMA.16816.F32 R24, R4.reuse, R60, R20 ;  /* 0x0000003c0418723c */ /* 0x050ff00000001814 */
[C---:B------:R-:W-:Y:S08]  /*10010*/  HMMA.16816.F32 R20, R4.reuse, R62, R12 ;  /* 0x0000003e0414723c */ /* 0x040ff0000000180c */
[C---:B------:R-:W-:Y:S08]  /*10020*/  HMMA.16816.F32 R8, R4.reuse, R66, R48 ;  /* 0x000000420408723c */ /* 0x040ff00000001830 */
[C---:B------:R-:W-:Y:S01]  /*10030*/  HMMA.16816.F32 R12, R4.reuse, R64, R40 ;  /* 0x00000040040c723c */ /* 0x040fe20000001828 */
[----:B------:R-:W-:Y:S07]  /*10040*/  LDSM.16.M88.4 R64, [R174] ;  /* 0x00000000ae40783b */ /* 0x000fee0000000200 */
[C---:B------:R-:W-:Y:S08]  /*10050*/  HMMA.16816.F32 R48, R4.reuse, R76, R52 ;  /* 0x0000004c0430723c */ /* 0x040ff00000001834 */
[----:B------:R-:W-:Y:S01]  /*10060*/  HMMA.16816.F32 R56, R4, R78, R44 ;  /* 0x0000004e0438723c */ /* 0x000fe2000000182c */
[----:B------:R-:W4:Y:S04]  /*10070*/  LDSM.16.M88.4 R4, [R180] ;  /* 0x00000000b404783b */ /* 0x000f280000000200 */
[----:B------:R-:W-:Y:S03]  /*10080*/  LDSM.16.M88.4 R76, [R147+0x2800] ;  /* 0x00280000934c783b */ /* 0x000fe60000000200 */
[C---:B-1----:R-:W-:Y:S01]  /*10090*/  HMMA.16816.F32 R52, R16.reuse, R68, R32 ;  /* 0x000000441034723c */ /* 0x042fe20000001820 */
[----:B------:R-:W-:Y:S07]  /*100a0*/  LDSM.16.M88.4 R32, [R174+0x1000] ;  /* 0x00100000ae20783b */ /* 0x000fee0000000200 */
[C---:B------:R-:W-:Y:S01]  /*100b0*/  HMMA.16816.F32 R60, R16.reuse, R70, R28 ;  /* 0x00000046103c723c */ /* 0x040fe2000000181c */
[----:B------:R-:W1:Y:S04]  /*100c0*/  LDSM.16.M88.4 R68, [R174+0x800] ;  /* 0x00080000ae44783b */ /* 0x000e680000000200 */
[----:B------:R-:W1:Y:S03]  /*100d0*/  LDSM.16.M88.4 R28, [R174+0x1800] ;  /* 0x00180000ae1c783b */ /* 0x000e660000000200 */
[C---:B------:R-:W-:Y:S08]  /*100e0*/  HMMA.16816.F32 R44, R16.reuse, R36, R24 ;  /* 0x00000024102c723c */ /* 0x040ff00000001818 */
[C---:B------:R-:W-:Y:S08]  /*100f0*/  HMMA.16816.F32 R40, R16.reuse, R38, R20 ;  /* 0x000000261028723c */ /* 0x040ff00000001814 */
[C---:B--2---:R-:W-:Y:S01]  /*10100*/  HMMA.16816.F32 R36, R16.reuse, R72, R12 ;  /* 0x000000481024723c */ /* 0x044fe2000000180c */
[----:B------:R-:W-:Y:S07]  /*10110*/  LDSM.16.M88.4 R12, [R178+0x4000] ;  /* 0x00400000b20c783b */ /* 0x000fee0000000200 */
[C---:B------:R-:W-:Y:S01]  /*10120*/  HMMA.16816.F32 R24, R16.reuse, R74, R8 ;  /* 0x0000004a1018723c */ /* 0x040fe20000001808 */
[----:B------:R-:W2:Y:S07]  /*10130*/  LDSM.16.M88.4 R72, [R147+0x2000] ;  /* 0x002000009348783b */ /* 0x000eae0000000200 */
[C---:B------:R-:W-:Y:S08]  /*10140*/  HMMA.16816.F32 R20, R16.reuse, R80, R48 ;  /* 0x000000501014723c */ /* 0x040ff00000001830 */
[----:B------:R-:W-:Y:S01]  /*10150*/  HMMA.16816.F32 R16, R16, R82, R56 ;  /* 0x000000521010723c */ /* 0x000fe20000001838 */
[----:B------:R-:W2:Y:S07]  /*10160*/  LDSM.16.M88.4 R80, [R147+0x3000] ;  /* 0x003000009350783b */ /* 0x000eae0000000200 */
[C---:B----4-:R-:W-:Y:S08]  /*10170*/  HMMA.16816.F32 R8, R4.reuse, R64, R52 ;  /* 0x000000400408723c */ /* 0x050ff00000001834 */
[C---:B-1----:R-:W-:Y:S08]  /*10180*/  HMMA.16816.F32 R52, R4.reuse, R68, R44 ;  /* 0x000000440434723c */ /* 0x042ff0000000182c */
[C---:B------:R-:W-:Y:S01]  /*10190*/  HMMA.16816.F32 R68, R4.reuse, R70, R40 ;  /* 0x000000460444723c */ /* 0x040fe20000001828 */
[----:B------:R-:W-:Y:S07]  /*101a0*/  LDSM.16.M88.4 R40, [R190] ;  /* 0x00000000be28783b */ /* 0x000fee0000000200 */
[C---:B------:R-:W-:Y:S08]  /*101b0*/  HMMA.16816.F32 R60, R4.reuse, R66, R60 ;  /* 0x00000042043c723c */ /* 0x040ff0000000183c */
[C---:B------:R-:W-:Y:S01]  /*101c0*/  HMMA.16816.F32 R64, R4.reuse, R32, R36 ;  /* 0x000000200440723c */ /* 0x040fe20000001824 */
[----:B------:R-:W-:Y:S07]  /*101d0*/  LDSM.16.M88.4 R36, [R189] ;  /* 0x00000000bd24783b */ /* 0x000fee0000000200 */
[C---:B------:R-:W-:Y:S08]  /*101e0*/  HMMA.16816.F32 R56, R4.reuse, R34, R24 ;  /* 0x000000220438723c */ /* 0x040ff00000001818 */
[C---:B------:R-:W-:Y:S08]  /*101f0*/  HMMA.16816.F32 R48, R4.reuse, R28, R20 ;  /* 0x0000001c0430723c */ /* 0x040ff00000001814 */
[----:B------:R-:W-:Y:S01]  /*10200*/  HMMA.16816.F32 R44, R4, R30, R16 ;  /* 0x0000001e042c723c */ /* 0x000fe20000001810 */
[----:B------:R-:W-:Y:S07]  /*10210*/  LDSM.16.M88.4 R4, [R181+0x4000] ;  /* 0x00400000b504783b */ /* 0x000fee0000000200 */
[C---:B--2---:R-:W-:Y:S01]  /*10220*/  HMMA.16816.F32 R32, R12.reuse, R72, R8 ;  /* 0x000000480c20723c */ /* 0x044fe20000001808 */
[----:B------:R-:W1:Y:S07]  /*10230*/  LDSM.16.M88.4 R8, [R179+0x4000] ;  /* 0x00400000b308783b */ /* 0x000e6e0000000200 */
[C---:B------:R-:W-:Y:S08]  /*10240*/  HMMA.16816.F32 R24, R12.reuse, R76, R52 ;  /* 0x0000004c0c18723c */ /* 0x040ff00000001834 */
[C---:B------:R-:W-:Y:S01]  /*10250*/  HMMA.16816.F32 R20, R12.reuse, R78, R68 ;  /* 0x0000004e0c14723c */ /* 0x040fe20000001844 */
[----:B------:R-:W2:Y:S07]  /*10260*/  LDSM.16.M88.4 R76, [R187] ;  /* 0x00000000bb4c783b */ /* 0x000eae0000000200 */
[C---:B------:R-:W-:Y:S01]  /*10270*/  HMMA.16816.F32 R28, R12.reuse, R74, R60 ;  /* 0x0000004a0c1c723c */ /* 0x040fe2000000183c */
[----:B------:R-:W4:Y:S07]  /*10280*/  LDSM.16.M88.4 R72, [R188] ;  /* 0x00000000bc48783b */ /* 0x000f2e0000000200 */
[C---:B------:R-:W-:Y:S08]  /*10290*/  HMMA.16816.F32 R16, R12.reuse, R80, R64 ;  /* 0x000000500c10723c */ /* 0x040ff00000001840 */
[C---:B------:R-:W-:Y:S01]  /*102a0*/  HMMA.16816.F32 R56, R12.reuse, R82, R56 ;  /* 0x000000520c38723c */ /* 0x040fe20000001838 */
[----:B------:R-:W-:Y:S07]  /*102b0*/  LDSM.16.M88.4 R80, [R174+0x2800] ;  /* 0x00280000ae50783b */ /* 0x000fee0000000200 */
[C---:B------:R-:W-:Y:S08]  /*102c0*/  HMMA.16816.F32 R52, R12.reuse, R84, R48 ;  /* 0x000000540c34723c */ /* 0x040ff00000001830 */
[----:B------:R-:W-:Y:S01]  /*102d0*/  HMMA.16816.F32 R12, R12, R86, R44 ;  /* 0x000000560c0c723c */ /* 0x000fe2000000182c */
[----:B------:R-:W3:Y:S04]  /*102e0*/  LDSM.16.M88.4 R84, [R177+0x2800] ;  /* 0x00280000b154783b */ /* 0x000ee80000000200 */
[----:B------:R-:W-:Y:S03]  /*102f0*/  LDSM.16.M88.4 R44, [R177+0x3000] ;  /* 0x00300000b12c783b */ /* 0x000fe60000000200 */
[C---:B-1----:R-:W-:Y:S01]  /*10300*/  HMMA.16816.F32 R64, R8.reuse, R42, R28 ;  /* 0x0000002a0840723c */ /* 0x042fe2000000181c */
[----:B------:R-:W1:Y:S07]  /*10310*/  LDSM.16.M88.4 R28, [R177+0x3800] ;  /* 0x00380000b11c783b */ /* 0x000e6e0000000200 */
[C---:B------:R-:W-:Y:S08]  /*10320*/  HMMA.16816.F32 R60, R8.reuse, R36, R24 ;  /* 0x00000024083c723c */ /* 0x040ff00000001818 */
[C---:B------:R-:W-:Y:S08]  /*10330*/  HMMA.16816.F32 R68, R8.reuse, R40, R32 ;  /* 0x000000280844723c */ /* 0x040ff00000001820 */
[C---:B------:R-:W-:Y:S01]  /*10340*/  HMMA.16816.F32 R48, R8.reuse, R38, R20 ;  /* 0x000000260830723c */ /* 0x040fe20000001814 */
[----:B------:R-:W-:Y:S07]  /*10350*/  LDSM.16.M88.4 R20, [R174+0x2000] ;  /* 0x00200000ae14783b */ /* 0x000fee0000000200 */
[C---:B--2---:R-:W-:Y:S01]  /*10360*/  HMMA.16816.F32 R24, R8.reuse, R78, R12 ;  /* 0x0000004e0818723c */ /* 0x044fe2000000180c */
[----:B------:R-:W2:Y:S07]  /*10370*/  LDSM.16.M88.4 R12, [R180+0x4000] ;  /* 0x00400000b40c783b */ /* 0x000eae0000000200 */
[C---:B----4-:R-:W-:Y:S08]  /*10380*/  HMMA.16816.F32 R40, R8.reuse, R72, R16 ;  /* 0x000000480828723c */ /* 0x050ff00000001810 */
[C---:B------:R-:W-:Y:S01]  /*10390*/  HMMA.16816.F32 R36, R8.reuse, R74, R56 ;  /* 0x0000004a0824723c */ /* 0x040fe20000001838 */
[----:B------:R-:W-:Y:S07]  /*103a0*/  LDSM.16.M88.4 R72, [R147+0x5000] ;  /* 0x005000009348783b */ /* 0x000fee0000000200 */
[----:B------:R-:W-:Y:S01]  /*103b0*/  HMMA.16816.F32 R32, R8, R76, R52 ;  /* 0x0000004c0820723c */ /* 0x000fe20000001834 */
[----:B------:R-:W4:Y:S07]  /*103c0*/  LDSM.16.M88.4 R76, [R174+0x3000] ;  /* 0x00300000ae4c783b */ /* 0x000f2e0000000200 */
[C---:B------:R-:W-:Y:S08]  /*103d0*/  HMMA.16816.F32 R8, R4.reuse, R90, R64 ;  /* 0x0000005a0408723c */ /* 0x040ff00000001840 */
[C---:B------:R-:W-:Y:S01]  /*103e0*/  HMMA.16816.F32 R16, R4.reuse, R88, R68 ;  /* 0x000000580410723c */ /* 0x040fe20000001844 */
[----:B------:R-:W-:Y:S07]  /*103f0*/  LDSM.16.M88.4 R88, [R147+0x5800] ;  /* 0x005800009358783b */ /* 0x000fee0000000200 */
[C---:B---3--:R-:W-:Y:S08]  /*10400*/  HMMA.16816.F32 R68, R4.reuse, R84, R60 ;  /* 0x000000540444723c */ /* 0x048ff0000000183c */
[C---:B------:R-:W-:Y:S01]  /*10410*/  HMMA.16816.F32 R64, R4.reuse, R86, R48 ;  /* 0x000000560440723c */ /* 0x040fe20000001830 */
[----:B------:R-:W3:Y:S07]  /*10420*/  LDSM.16.M88.4 R84, [R174+0x3800] ;  /* 0x00380000ae54783b */ /* 0x000eee0000000200 */
[C---:B-1----:R-:W-:Y:S08]  /*10430*/  HMMA.16816.F32 R52, R4.reuse, R28, R32 ;  /* 0x0000001c0434723c */ /* 0x042ff00000001820 */
[C---:B------:R-:W-:Y:S01]  /*10440*/  HMMA.16816.F32 R60, R4.reuse, R44, R40 ;  /* 0x0000002c043c723c */ /* 0x040fe20000001828 */
[----:B------:R-:W-:Y:S07]  /*10450*/  LDSM.16.M88.4 R40, [R147+0x4000] ;  /* 0x004000009328783b */ /* 0x000fee0000000200 */
[----:B------:R-:W-:Y:S01]  /*10460*/  HMMA.16816.F32 R56, R4, R46, R36 ;  /* 0x0000002e0438723c */ /* 0x000fe20000001824 */
[----:B------:R-:W-:Y:S07]  /*10470*/  LDSM.16.M88.4 R36, [R147+0x4800] ;  /* 0x004800009324783b */ /* 0x000fee0000000200 */
[----:B--2---:R-:W-:Y:S01]  /*10480*/  HMMA.16816.F32 R32, R12, R22, R8 ;  /* 0x000000160c20723c */ /* 0x004fe20000001808 */
[----:B------:R-:W1:Y:S07]  /*10490*/  LDSM.16.M88.4 R8, [R178+0x8000] ;  /* 0x00800000b208783b */ /* 0x000e6e0000000200 */
[----:B------:R-:W-:Y:S01]  /*104a0*/  HMMA.16816.F32 R48, R4, R30, R24 ;  /* 0x0000001e0430723c */ /* 0x000fe20000001818 */
[----:B------:R-:W-:Y:S07]  /*104b0*/  LDSM.16.M88.4 R4, [R179+0x8000] ;  /* 0x00800000b304783b */ /* 0x000fee0000000200 */
[C---:B------:R-:W-:Y:S08]  /*104c0*/  HMMA.16816.F32 R44, R12.reuse, R20, R16 ;  /* 0x000000140c2c723c */ /* 0x040ff00000001810 */
[C---:B------:R-:W-:Y:S08]  /*104d0*/  HMMA.16816.F32 R28, R12.reuse, R80, R68 ;  /* 0x000000500c1c723c */ /* 0x040ff00000001844 */
[C---:B------:R-:W-:Y:S01]  /*104e0*/  HMMA.16816.F32 R24, R12.reuse, R82, R64 ;  /* 0x000000520c18723c */ /* 0x040fe20000001840 */
[----:B------:R-:W-:Y:S07]  /*104f0*/  LDSM.16.M88.4 R80, [R177+0x5000] ;  /* 0x00500000b150783b */ /* 0x000fee0000000200 */
[C---:B----4-:R-:W-:Y:S08]  /*10500*/  HMMA.16816.F32 R20, R12.reuse, R76, R60 ;  /* 0x0000004c0c14723c */ /* 0x050ff0000000183c */
[C---:B------:R-:W-:Y:S01]  /*10510*/  HMMA.16816.F32 R16, R12.reuse, R78, R56 ;  /* 0x0000004e0c10723c */ /* 0x040fe20000001838 */
[----:B------:R-:W2:Y:S07]  /*10520*/  LDSM.16.M88.4 R76, [R186] ;  /* 0x00000000ba4c783b */ /* 0x000eae0000000200 */
[C---:B---3--:R-:W-:Y:S08]  /*10530*/  HMMA.16816.F32 R52, R12.reuse, R84, R52 ;  /* 0x000000540c34723c */ /* 0x048ff00000001834 */
[----:B------:R-:W-:Y:S01]  /*10540*/  HMMA.16816.F32 R68, R12, R86, R48 ;  /* 0x000000560c44723c */ /* 0x000fe20000001830 */
[----:B------:R-:W3:Y:S04]  /*10550*/  LDSM.16.M88.4 R84, [R185] ;  /* 0x00000000b954783b */ /* 0x000ee80000000200 */
[----:B------:R-:W-:Y:S03]  /*10560*/  LDSM.16.M88.4 R12, [R181+0x8000] ;  /* 0x00800000b50c783b */ /* 0x000fe60000000200 */
[C---:B-1----:R-:W-:Y:S08]  /*10570*/  HMMA.16816.F32 R64, R8.reuse, R40, R44 ;  /* 0x000000280840723c */ /* 0x042ff0000000182c */
[C---:B------:R-:W-:Y:S01]  /*10580*/  HMMA.16816.F32 R60, R8.reuse, R42, R32 ;  /* 0x0000002a083c723c */ /* 0x040fe20000001820 */
[----:B------:R-:W1:Y:S07]  /*10590*/  LDSM.16.M88.4 R40, [R184] ;  /* 0x00000000b828783b */ /* 0x000e6e0000000200 */
[C---:B------:R-:W-:Y:S08]  /*105a0*/  HMMA.16816.F32 R56, R8.reuse, R36, R28 ;  /* 0x000000240838723c */ /* 0x040ff0000000181c */
[C---:B------:R-:W-:Y:S01]  /*105b0*/  HMMA.16816.F32 R48, R8.reuse, R38, R24 ;  /* 0x000000260830723c */ /* 0x040fe20000001818 */
[----:B------:R-:W4:Y:S04]  /*105c0*/  LDSM.16.M88.4 R36, [R183] ;  /* 0x00000000b724783b */ /* 0x000f280000000200 */
[----:B------:R-:W1:Y:S03]  /*105d0*/  LDSM.16.M88.4 R24, [R177+0x4000] ;  /* 0x00400000b118783b */ /* 0x000e660000000200 */
[C---:B------:R-:W-:Y:S08]  /*105e0*/  HMMA.16816.F32 R44, R8.reuse, R72, R20 ;  /* 0x00000048082c723c */ /* 0x040ff00000001814 */
[C---:B------:R-:W-:Y:S08]  /*105f0*/  HMMA.16816.F32 R32, R8.reuse, R74, R16 ;  /* 0x0000004a0820723c */ /* 0x040ff00000001810 */
[C---:B------:R-:W-:Y:S08]  /*10600*/  HMMA.16816.F32 R28, R8.reuse, R88, R52 ;  /* 0x00000058081c723c */ /* 0x040ff00000001834 */
[----:B------:R-:W-:Y:S01]  /*10610*/  HMMA.16816.F32 R20, R8, R90, R68 ;  /* 0x0000005a0814723c */ /* 0x000fe20000001844 */
[----:B------:R-:W4:Y:S07]  /*10620*/  LDSM.16.M88.4 R88, [R177+0x4800] ;  /* 0x00480000b158783b */ /* 0x000f2e0000000200 */
[C---:B--2---:R-:W-:Y:S08]  /*10630*/  HMMA.16816.F32 R16, R4.reuse, R76, R64 ;  /* 0x0000004c0410723c */ /* 0x044ff00000001840 */
[C---:B------:R-:W-:Y:S08]  /*10640*/  HMMA.16816.F32 R8, R4.reuse, R78, R60 ;  /* 0x0000004e0408723c */ /* 0x040ff0000000183c */
[C---:B---3--:R-:W-:Y:S08]  /*10650*/  HMMA.16816.F32 R68, R4.reuse, R84, R56 ;  /* 0x000000540444723c */ /* 0x048ff00000001838 */
[C---:B------:R-:W-:Y:S01]  /*10660*/  HMMA.16816.F32 R76, R4.reuse, R86, R48 ;  /* 0x00000056044c723c */ /* 0x040fe20000001830 */
[----:B------:R-:W2:Y:S04]  /*10670*/  LDSM.16.M88.4 R84, [R177+0x5800] ;  /* 0x00580000b154783b */ /* 0x000ea80000000200 */
[----:B------:R-:W-:Y:S03]  /*10680*/  LDSM.16.M88.4 R48, [R174+0x4000] ;  /* 0x00400000ae30783b */ /* 0x000fe60000000200 */
[C---:B-1----:R-:W-:Y:S01]  /*10690*/  HMMA.16816.F32 R72, R4.reuse, R40, R44 ;  /* 0x000000280448723c */ /* 0x042fe2000000182c */
[----:B------:R-:W-:Y:S07]  /*106a0*/  LDSM.16.M88.4 R44, [R174+0x4800] ;  /* 0x00480000ae2c783b */ /* 0x000fee0000000200 */
[C---:B------:R-:W-:Y:S01]  /*106b0*/  HMMA.16816.F32 R64, R4.reuse, R42, R32 ;  /* 0x0000002a0440723c */ /* 0x040fe20000001820 */
[----:B------:R-:W-:Y:S07]  /*106c0*/  LDSM.16.M88.4 R40, [R174+0x5000] ;  /* 0x00500000ae28783b */ /* 0x000fee0000000200 */
[C---:B----4-:R-:W-:Y:S08]  /*106d0*/  HMMA.16816.F32 R60, R4.reuse, R36, R28 ;  /* 0x00000024043c723c */ /* 0x050ff0000000181c */
[----:B------:R-:W-:Y:S01]  /*106e0*/  HMMA.16816.F32 R56, R4, R38, R20 ;  /* 0x000000260438723c */ /* 0x000fe20000001814 */
[----:B------:R-:W1:Y:S04]  /*106f0*/  LDSM.16.M88.4 R4, [R180+0x8000] ;  /* 0x00800000b404783b */ /* 0x000e680000000200 */
[----:B------:R-:W3:Y:S01]  /*10700*/  LDSM.16.M88.4 R36, [R174+0x5800] ;  /* 0x00580000ae24783b */ /* 0x000ee20000000200 */
[----:B------:R-:W-:-:S04]  /*10710*/  DEPBAR.LE SB0, 0x0 ;  /* 0x000080000000791a */ /* 0x000fc80000000000 */
[C---:B------:R-:W-:Y:S08]  /*10720*/  HMMA.16816.F32 R52, R12.reuse, R24, R16 ;  /* 0x000000180c34723c */ /* 0x040ff00000001810 */
[C---:B------:R-:W-:Y:S08]  /*10730*/  HMMA.16816.F32 R32, R12.reuse, R26, R8 ;  /* 0x0000001a0c20723c */ /* 0x040ff00000001808 */
[C---:B------:R-:W-:Y:S08]  /*10740*/  HMMA.16816.F32 R28, R12.reuse, R88, R68 ;  /* 0x000000580c1c723c */ /* 0x040ff00000001844 */
[C---:B------:R-:W-:Y:S08]  /*10750*/  HMMA.16816.F32 R24, R12.reuse, R90, R76 ;  /* 0x0000005a0c18723c */ /* 0x040ff0000000184c */
[C---:B------:R-:W-:Y:S08]  /*10760*/  HMMA.16816.F32 R20, R12.reuse, R80, R72 ;  /* 0x000000500c14723c */ /* 0x040ff00000001848 */
[C---:B------:R-:W-:Y:S08]  /*10770*/  HMMA.16816.F32 R16, R12.reuse, R82, R64 ;  /* 0x000000520c10723c */ /* 0x040ff00000001840 */
[C---:B--2---:R-:W-:Y:S08]  /*10780*/  HMMA.16816.F32 R8, R12.reuse, R84, R60 ;  /* 0x000000540c08723c */ /* 0x044ff0000000183c */
[----:B------:R-:W-:Y:S08]  /*10790*/  HMMA.16816.F32 R12, R12, R86, R56 ;  /* 0x000000560c0c723c */ /* 0x000ff00000001838 */
[C---:B-1----:R-:W-:Y:S08]  /*107a0*/  HMMA.16816.F32 R52, R4.reuse, R48, R52 ;  /* 0x000000300434723c */ /* 0x042ff00000001834 */
[C---:B------:R-:W-:Y:S08]  /*107b0*/  HMMA.16816.F32 R48, R4.reuse, R50, R32 ;  /* 0x000000320430723c */ /* 0x040ff00000001820 */
[C---:B------:R-:W-:Y:S08]  /*107c0*/  HMMA.16816.F32 R32, R4.reuse, R44, R28 ;  /* 0x0000002c0420723c */ /* 0x040ff0000000181c */
[C---:B------:R-:W-:Y:S08]  /*107d0*/  HMMA.16816.F32 R44, R4.reuse, R46, R24 ;  /* 0x0000002e042c723c */ /* 0x040ff00000001818 */
[C---:B------:R-:W-:Y:S08]  /*107e0*/  HMMA.16816.F32 R28, R4.reuse, R40, R20 ;  /* 0x00000028041c723c */ /* 0x040ff00000001814 */
[C---:B---3--:R-:W-:Y:S08]  /*107f0*/  HMMA.16816.F32 R24, R4.reuse, R36, R8 ;  /* 0x000000240418723c */ /* 0x048ff00000001808 */
        /* <DEDUP_REMOVED lines=33> */
.L_x_956:
        /* <DEDUP_REMOVED lines=20> */
.L_x_957:
        /* <DEDUP_REMOVED lines=21> */
.L_x_807:
[----:B------:R-:W-:Y:S05]  /*10ca0*/  BSYNC B0 ;  /* 0x0000000000007941 */ /* 0x000fea0003800000 */
.L_x_806:
        /* <DEDUP_REMOVED lines=16> */
.L_x_958:
        /* <DEDUP_REMOVED lines=17> */
.L_x_813:
[----:B------:R-:W-:-:S04]  /*10ec0*/  MOV R8, 0x1 ;  /* 0x0000000100087802 */ /* 0x000fc80000000f00 */
[----:B------:R-:W-:-:S13]  /*10ed0*/  ISETP.NE.AND P0, PT, R8, c[0x0][0x32c], PT ;  /* 0x0000cb0008007a0c */ /* 0x000fda0003f05270 */
[----:B------:R-:W-:-:S05]  /*10ee0*/  @P0 IMAD.HI.U32 R8, R3, c[0x0][0x330], RZ ;  /* 0x0000cc0003080a27 */ /* 0x000fca00078e00ff */
[----:B------:R-:W-:Y:S02]  /*10ef0*/  @P0 SHF.R.U32.HI R3, RZ, c[0x0][0x334], R8 ;  /* 0x0000cd00ff030a19 */ /* 0x000fe40000011608 */
.L_x_814:
[----:B------:R-:W-:Y:S05]  /*10f00*/  BSYNC B0 ;  /* 0x0000000000007941 */ /* 0x000fea0003800000 */
.L_x_812:
[----:B------:R-:W-:-:S04]  /*10f10*/  IMAD R3, R3, c[0x0][0x32c], -R98 ;  /* 0x0000cb0003037a24 */ /* 0x000fc800078e0a62 */
[----:B------:R-:W-:-:S05]  /*10f20*/  IMAD.IADD R3, R3, 0x1, -R221 ;  /* 0x0000000103037824 */ /* 0x000fca00078e0add */
[----:B------:R-:W-:Y:S02]  /*10f30*/  IADD3 R8, R3, c[0x0][0x32c], RZ ;  /* 0x0000cb0003087a10 */ /* 0x000fe40007ffe0ff */
[----:B------:R-:W-:Y:S02]  /*10f40*/  IMNMX R0, R0, R3, !PT ;  /* 0x0000000300007217 */ /* 0x000fe40007800200 */
[----:B------:R-:W-:Y:S02]  /*10f50*/  IMNMX R2, R2, R8, PT ;  /* 0x0000000802027217 */ /* 0x000fe40003800200 */
.L_x_811:
        /* <DEDUP_REMOVED lines=51> */
.L_x_959:
        /* <DEDUP_REMOVED lines=17> */
.L_x_818:
[----:B-12---:R-:W-:-:S04]  /*113a0*/  MOV R4, 0x1 ;  /* 0x0000000100047802 */ /* 0x006fc80000000f00 */
[----:B------:R-:W-:-:S13]  /*113b0*/  ISETP.NE.AND P0, PT, R4, c[0x0][0x32c], PT ;  /* 0x0000cb0004007a0c */ /* 0x000fda0003f05270 */
[----:B------:R-:W-:-:S05]  /*113c0*/  @P0 IMAD.HI.U32 R4, R3, c[0x0][0x330], RZ ;  /* 0x0000cc0003040a27 */ /* 0x000fca00078e00ff */
[----:B------:R-:W-:Y:S02]  /*113d0*/  @P0 SHF.R.U32.HI R3, RZ, c[0x0][0x334], R4 ;  /* 0x0000cd00ff030a19 */ /* 0x000fe40000011604 */
.L_x_819:
[----:B------:R-:W-:Y:S05]  /*113e0*/  BSYNC B0 ;  /* 0x0000000000007941 */ /* 0x000fea0003800000 */
.L_x_817:
[----:B------:R-:W-:-:S04]  /*113f0*/  IMAD R3, R3, c[0x0][0x32c], -R98 ;  /* 0x0000cb0003037a24 */ /* 0x000fc800078e0a62 */
[----:B------:R-:W-:-:S05]  /*11400*/  IMAD.IADD R3, R3, 0x1, -R221 ;  /* 0x0000000103037824 */ /* 0x000fca00078e0add */
[----:B------:R-:W-:Y:S02]  /*11410*/  IADD3 R4, R3, c[0x0][0x32c], RZ ;  /* 0x0000cb0003047a10 */ /* 0x000fe40007ffe0ff */
[----:B------:R-:W-:Y:S02]  /*11420*/  IMNMX R0, R0, R3, !PT ;  /* 0x0000000300007217 */ /* 0x000fe40007800200 */
[----:B------:R-:W-:Y:S02]  /*11430*/  IMNMX R2, R2, R4, PT ;  /* 0x0000000402027217 */ /* 0x000fe40003800200 */
.L_x_816:
        /* <DEDUP_REMOVED lines=80> */
.L_x_960:
[----:B-12---:R-:W-:Y:S01]  /*11940*/  FMNMX.FTZ R4, R4, R0, !PT ;  /* 0x0000000004047209 */ /* 0x006fe20007810000 */
[----:B------:R-:W-:Y:S05]  /*11950*/  BRA.DIV ~URZ, `(.L_x_821) ;  /* 0x00010f127f007947 */ /* 0x000fea000b800000 */
[----:B------:R-:W1:Y:S04]  /*11960*/  SHFL.BFLY PT, R0, R5, 0x2, 0x1f ;  /* 0x0c401f0005007f89 */ /* 0x000e6800000e0000 */
[----:B------:R-:W2:Y:S01]  /*11970*/  SHFL.BFLY PT, R2, R4, 0x1, 0x1f ;  /* 0x0c201f0004027f89 */ /* 0x000ea200000e0000 */
[----:B-1----:R-:W-:Y:S02]  /*11980*/  FMNMX.FTZ R5, R5, R0, !PT ;  /* 0x0000000005057209 */ /* 0x002fe40007810000 */
[----:B--2---:R-:W-:-:S03]  /*11990*/  FMNMX.FTZ R101, R4, R2, !PT ;  /* 0x0000000204657209 */ /* 0x004fc60007810000 */
[----:B------:R1:W2:Y:S04]  /*119a0*/  SHFL.BFLY PT, R3, R5, 0x1, 0x1f ;  /* 0x0c201f0005037f89 */ /* 0x0002a800000e0000 */
.L_x_961:
[C---:B------:R-:W-:Y:S01]  /*119b0*/  FMUL.FTZ R2, R101.reuse, c[0x0][0x2d0] ;  /* 0x0000b40065027a20 */ /* 0x040fe20000410000 */
[----:B------:R-:W-:Y:S01]  /*119c0*/  FSETP.NEU.FTZ.AND P0, PT, R101, -INF , PT ;  /* 0xff8000006500780b */ /* 0x000fe20003f1d000 */
[----:B------:R-:W-:Y:S01]  /*119d0*/  WARPSYNC 0xffffffff ;  /* 0xffffffff00007948 */ /* 0x000fe20003800000 */
[----:B--2---:R-:W-:Y:S01]  /*119e0*/  FMNMX.FTZ R16, R3, R5, !PT ;  /* 0x0000000503107209 */ /* 0x004fe20007810000 */
[----:B------:R-:W-:Y:S01]  /*119f0*/  LDSM.16.MT88.4 R32, [R173+0x800] ;  /* 0x00080000ad20783b */ /* 0x000fe20000004200 */
[----:B------:R-:W-:Y:S02]  /*11a00*/  FSEL R2, R2, RZ, P0 ;  /* 0x000000ff02027208 */ /* 0x000fe40000000000 */
[----:B------:R-:W-:Y:S01]  /*11a10*/  FSETP.NEU.FTZ.AND P0, PT, R16, -INF , PT ;  /* 0xff8000001000780b */ /* 0x000fe20003f1d000 */
[----:B------:R-:W-:Y:S01]  /*11a20*/  LDSM.16.MT88.4 R40, [R175] ;  /* 0x00000000af28783b */ /* 0x000fe20000004200 */
[----:B------:R-:W-:Y:S01]  /*11a30*/  MOV R102, c[0x0][0x2c4] ;  /* 0x0000b10000667a02 */ /* 0x000fe20000000f00 */
[--C-:B------:R-:W-:Y:S01]  /*11a40*/  FFMA.FTZ R0, R8, c[0x0][0x2d0], -R2.reuse ;  /* 0x0000b40008007a23 */ /* 0x100fe20000010802 */
[----:B------:R-:W-:Y:S01]  /*11a50*/  IADD3 R196, R196, -0x2, RZ ;  /* 0xfffffffec4c47810 */ /* 0x000fe20007ffe0ff */
[----:B------:R-:W-:Y:S01]  /*11a60*/  FFMA.FTZ R3, R11, c[0x0][0x2d0], -R2 ;  /* 0x0000b4000b037a23 */ /* 0x000fe20000010802 */
[----:B------:R-:W-:Y:S01]  /*11a70*/  LDSM.16.MT88.4 R48, [R176] ;  /* 0x00000000b030783b */ /* 0x000fe20000004200 */
[----:B------:R2:W-:Y:S01]  /*11a80*/  MUFU.EX2 R86, R0 ;  /* 0x0000000000567308 */ /* 0x0005e20000000800 */
[----:B------:R-:W-:-:S02]  /*11a90*/  ISETP.NE.AND P1, PT, R102, 0x1, PT ;  /* 0x000000016600780c */ /* 0x000fc40003f25270 */
[----:B------:R-:W-:Y:S01]  /*11aa0*/  LDSM.16.MT88.4 R36, [R172+0x800] ;  /* 0x00080000ac24783b */ /* 0x000fe20000004200 */
[----:B------:R-:W-:-:S03]  /*11ab0*/  MOV R102, c[0x0][0x32c] ;  /* 0x0000cb0000667a02 */ /* 0x000fc60000000f00 */
[----:B------:R-:W-:Y:S01]  /*11ac0*/  LDSM.16.MT88.4 R52, [R176+0x800] ;  /* 0x00080000b034783b */ /* 0x000fe20000004200 */
[----:B------:R3:W-:Y:S03]  /*11ad0*/  MUFU.EX2 R90, R3 ;  /* 0x00000003005a7308 */ /* 0x0007e60000000800 */
[----:B------:R-:W-:Y:S04]  /*11ae0*/  LDSM.16.MT88.4 R60, [R172+0x2000] ;  /* 0x00200000ac3c783b */ /* 0x000fe80000004200 */
[----:B------:R-:W-:Y:S01]  /*11af0*/  LDSM.16.MT88.4 R64, [R172+0x2800] ;  /* 0x00280000ac40783b */ /* 0x000fe20000004200 */
[----:B--2---:R-:W-:-:S04]  /*11b00*/  FFMA.FTZ R0, R9, c[0x0][0x2d0], -R2 ;  /* 0x0000b40009007a23 */ /* 0x004fc80000010802 */
[----:B------:R2:W-:Y:S01]  /*11b10*/  MUFU.EX2 R84, R0 ;  /* 0x0000000000547308 */ /* 0x0005e20000000800 */
[----:B---3--:R-:W-:-:S07]  /*11b20*/  FFMA.FTZ R3, R14, c[0x0][0x2d0], -R2 ;  /* 0x0000b4000e037a23 */ /* 0x008fce0000010802 */
[----:B------:R-:W-:Y:S01]  /*11b30*/  MUFU.EX2 R95, R3 ;  /* 0x00000003005f7308 */ /* 0x000fe20000000800 */
[----:B--2---:R-:W-:Y:S02]  /*11b40*/  FFMA.FTZ R0, R10, c[0x0][0x2d0], -R2 ;  /* 0x0000b4000a007a23 */ /* 0x004fe40000010802 */
[----:B------:R-:W-:Y:S05]  /*11b50*/  LDSM.16.MT88.4 R8, [R172] ;  /* 0x00000000ac08783b */ /* 0x000fea0000004200 */
[----:B------:R2:W3:Y:S02]  /*11b60*/  MUFU.EX2 R88, R0 ;  /* 0x0000000000587308 */ /* 0x0004e40000000800 */
[----:B--2---:R-:W-:Y:S01]  /*11b70*/  FMUL.FTZ R0, R16, c[0x0][0x2d0] ;  /* 0x0000b40010007a20 */ /* 0x004fe20000410000 */
[----:B---3--:R-:W-:-:S04]  /*11b80*/  F2FP.PACK_AB R14, R90, R88 ;  /* 0x000000585a0e723e */ /* 0x008fc800000000ff */
[----:B------:R-:W-:-:S05]  /*11b90*/  FSEL R0, R0, RZ, P0 ;  /* 0x000000ff00007208 */ /* 0x000fca0000000000 */
[----:B------:R-:W-:-:S04]  /*11ba0*/  FFMA.FTZ R3, R6, c[0x0][0x2d0], -R0 ;  /* 0x0000b40006037a23 */ /* 0x000fc80000010800 */
[----:B------:R2:W-:Y:S02]  /*11bb0*/  MUFU.EX2 R87, R3 ;  /* 0x0000000300577308 */ /* 0x0005e40000000800 */
[--C-:B--2---:R-:W-:Y:S02]  /*11bc0*/  FFMA.FTZ R3, R7, c[0x0][0x2d0], -R0.reuse ;  /* 0x0000b40007037a23 */ /* 0x104fe40000010800 */
[----:B-1----:R-:W1:Y:S04]  /*11bd0*/  LDSM.16.MT88.4 R4, [R173] ;  /* 0x00000000ad04783b */ /* 0x002e680000004200 */
[----:B------:R2:W3:Y:S02]  /*11be0*/  MUFU.EX2 R85, R3 ;  /* 0x0000000300557308 */ /* 0x0004e40000000800 */
[----:B--2---:R-:W-:Y:S01]  /*11bf0*/  FFMA.FTZ R3, R12, c[0x0][0x2d0], -R0 ;  /* 0x0000b4000c037a23 */ /* 0x004fe20000010800 */
[----:B------:R-:W-:-:S05]  /*11c00*/  F2FP.PACK_AB R12, R84, R86 ;  /* 0x00000056540c723e */ /* 0x000fca00000000ff */
[----:B------:R2:W-:Y:S02]  /*11c10*/  MUFU.EX2 R89, R3 ;  /* 0x0000000300597308 */ /* 0x0005e40000000800 */
[----:B--2---:R-:W-:Y:S01]  /*11c20*/  FFMA.FTZ R3, R13, c[0x0][0x2d0], -R0 ;  /* 0x0000b4000d037a23 */ /* 0x004fe20000010800 */
[----:B---3--:R-:W-:-:S05]  /*11c30*/  F2FP.PACK_AB R13, R85, R87 ;  /* 0x00000057550d723e */ /* 0x008fca00000000ff */
[----:B------:R2:W3:Y:S02]  /*11c40*/  MUFU.EX2 R92, R3 ;  /* 0x00000003005c7308 */ /* 0x0004e40000000800 */
[----:B--2---:R-:W-:Y:S01]  /*11c50*/  FFMA.FTZ R3, R15, c[0x0][0x2d0], -R2 ;  /* 0x0000b4000f037a23 */ /* 0x004fe20000010802 */
[----:B---3--:R-:W-:-:S05]  /*11c60*/  F2FP.PACK_AB R15, R92, R89 ;  /* 0x000000595c0f723e */ /* 0x008fca00000000ff */
[----:B------:R2:W3:Y:S02]  /*11c70*/  MUFU.EX2 R93, R3 ;  /* 0x00000003005d7308 */ /* 0x0004e40000000800 */
[C---:B-1----:R-:W-:Y:S08]  /*11c80*/  HMMA.16816.F32 R24, R12.reuse, R4, RZ ;  /* 0x000000040c18723c */ /* 0x042ff000000018ff */
[----:B------:R-:W-:Y:S01]  /*11c90*/  HMMA.16816.F32 R44, R12, R8, RZ ;  /* 0x000000080c2c723c */ /* 0x000fe200000018ff */
[----:B--2---:R-:W-:-:S02]  /*11ca0*/  FFMA.FTZ R3, R19, c[0x0][0x2d0], -R2 ;  /* 0x0000b40013037a23 */ /* 0x004fc40000010802 */
[----:B------:R-:W-:-:S04]  /*11cb0*/  FFMA.FTZ R19, R82, c[0x0][0x2d0], -R2 ;  /* 0x0000b40052137a23 */ /* 0x000fc80000010802 */
[----:B---3--:R-:W-:Y:S01]  /*11cc0*/  F2FP.PACK_AB R8, R93, R95 ;  /* 0x0000005f5d08723e */ /* 0x008fe200000000ff */
[----:B------:R1:W-:Y:S01]  /*11cd0*/  MUFU.EX2 R96, R3 ;  /* 0x0000000300607308 */ /* 0x0003e20000000800 */
[----:B------:R-:W-:Y:S01]  /*11ce0*/  HMMA.16816.F32 R28, R12, R10, RZ ;  /* 0x0000000a0c1c723c */ /* 0x000fe200000018ff */
[----:B-1----:R-:W-:-:S06]  /*11cf0*/  FFMA.FTZ R3, R20, c[0x0][0x2d0], -R2 ;  /* 0x0000b40014037a23 */ /* 0x002fcc0000010802 */
[----:B------:R1:W2:Y:S02]  /*11d00*/  MUFU.EX2 R99, R3 ;  /* 0x0000000300637308 */ /* 0x0002a40000000800 */
[----:B-1----:R-:W-:Y:S01]  /*11d10*/  FFMA.FTZ R3, R17, c[0x0][0x2d0], -R0 ;  /* 0x0000b40011037a23 */ /* 0x002fe20000010800 */
[----:B--2---:R-:W-:Y:S01]  /*11d20*/  F2FP.PACK_AB R10, R99, R96 ;  /* 0x00000060630a723e */ /* 0x004fe200000000ff */
[----:B------:R-:W-:-:S04]  /*11d30*/  FADD.FTZ R17, R87, R85 ;  /* 0x0000005557117221 */ /* 0x000fc80000010000 */
[----:B------:R1:W-:Y:S01]  /*11d40*/  MUFU.EX2 R94, R3 ;  /* 0x00000003005e7308 */ /* 0x0003e20000000800 */
[----:B------:R-:W-:Y:S02]  /*11d50*/  FADD.FTZ R17, R89, R17 ;  /* 0x0000001159117221 */ /* 0x000fe40000010000 */
[----:B-1----:R-:W-:Y:S02]  /*11d60*/  FFMA.FTZ R3, R18, c[0x0][0x2d0], -R0 ;  /* 0x0000b40012037a23 */ /* 0x002fe40000010800 */
[----:B------:R-:W-:-:S03]  /*11d70*/  FFMA.FTZ R18, R81, c[0x0][0x2d0], -R2 ;  /* 0x0000b40051127a23 */ /* 0x000fc60000010802 */
        /* <DEDUP_REMOVED lines=25> */
[C---:B------:R-:W-:Y:S01]  /*11f10*/  HMMA.16816.F32 R128, R8.reuse, R38, R28 ;  /* 0x000000260880723c */ /* 0x040fe2000000181c */
[----:B------:R-:W4:Y:S07]  /*11f20*/  LDSM.16.MT88.4 R36, [R176+0x2800] ;  /* 0x00280000b024783b */ /* 0x000f2e0000004200 */
[C---:B-1----:R-:W-:Y:S08]  /*11f30*/  HMMA.16816.F32 R156, R8.reuse, R56, R24 ;  /* 0x00000038089c723c */ /* 0x042ff00000001818 */
[----:B------:R-:W-:Y:S08]  /*11f40*/  HMMA.16816.F32 R132, R8, R58, R20 ;  /* 0x0000003a0884723c */ /* 0x000ff00000001814 */
[C---:B--2---:R-:W-:Y:S08]  /*11f50*/  HMMA.16816.F32 R24, R12.reuse, R40, RZ ;  /* 0x000000280c18723c */ /* 0x044ff000000018ff */
[C---:B------:R-:W-:Y:S01]  /*11f60*/  HMMA.16816.F32 R20, R12.reuse, R42, RZ ;  /* 0x0000002a0c14723c */ /* 0x040fe200000018ff */
[----:B------:R-:W1:Y:S07]  /*11f70*/  LDSM.16.MT88.4 R40, [R175+0x2000] ;  /* 0x00200000af28783b */ /* 0x000e6e0000004200 */
[----:B------:R-:W-:Y:S08]  /*11f80*/  HMMA.16816.F32 R28, R12, R50, RZ ;  /* 0x000000320c1c723c */ /* 0x000ff000000018ff */
[----:B------:R-:W-:Y:S08]  /*11f90*/  HMMA.16816.F32 R152, R8, R64, R4 ;  /* 0x000000400898723c */ /* 0x000ff00000001804 */
[----:B---3--:R-:W-:Y:S08]  /*11fa0*/  HMMA.16816.F32 R4, R12, R44, RZ ;  /* 0x0000002c0c04723c */ /* 0x008ff000000018ff */
[C---:B------:R-:W-:Y:S01]  /*11fb0*/  HMMA.16816.F32 R56, R8.reuse, R32, R24 ;  /* 0x000000200838723c */ /* 0x040fe20000001818 */
[----:B------:R-:W2:Y:S06]  /*11fc0*/  LDSM.16.MT88.4 R24, [R175+0x2800] ;  /* 0x00280000af18783b */ /* 0x000eac0000004200 */
[--C-:B------:R-:W-:Y:S01]  /*11fd0*/  FFMA.FTZ R32, R70, c[0x0][0x2d0], -R0.reuse ;  /* 0x0000b40046207a23 */ /* 0x100fe20000010800 */
[----:B------:R-:W-:Y:S01]  /*11fe0*/  HMMA.16816.F32 R112, R8, R54, R28 ;  /* 0x000000360870723c */ /* 0x000fe2000000181c */
[----:B------:R-:W-:-:S07]  /*11ff0*/  FFMA.FTZ R33, R68, c[0x0][0x2d0], -R0 ;  /* 0x0000b40044217a23 */ /* 0x000fce0000010800 */
[----:B------:R-:W-:Y:S08]  /*12000*/  HMMA.16816.F32 R28, R12, R62, RZ ;  /* 0x0000003e0c1c723c */ /* 0x000ff000000018ff */
        /* <DEDUP_REMOVED lines=92> */
[----:B------:R-:W-:Y:S01]  /*125d0*/  MOV R0, R234 ;  /* 0x000000ea00007202 */ /* 0x000fe20000000f00 */
[----:B------:R-:W-:-:S05]  /*125e0*/  @P1 IMAD.HI.U32 R2, R234, c[0x0][0x2c8], RZ ;  /* 0x0000b200ea021a27 */ /* 0x000fca00078e00ff */
[----:B------:R-:W-:Y:S02]  /*125f0*/  @P1 SHF.R.U32.HI R0, RZ, c[0x0][0x2cc], R2 ;  /* 0x0000b300ff001a19 */ /* 0x000fe40000011602 */
[----:B------:R-:W-:Y:S02]  /*12600*/  ISETP.GE.AND P1, PT, R102, 0x1, PT ;  /* 0x000000016600780c */ /* 0x000fe40003f26270 */
[----:B------:R-:W-:Y:S01]  /*12610*/  IADD3 R2, R168, R0, RZ ;  /* 0x00000000a8027210 */ /* 0x000fe20007ffe0ff */
[----:B----4-:R-:W-:Y:S03]  /*12620*/  HMMA.16816.F32 R24, R12, R20, RZ ;  /* 0x000000140c18723c */ /* 0x010fe600000018ff */
[----:B------:R-:W-:-:S05]  /*12630*/  IADD3 R0, R2, c[0x0][0x328], RZ ;  /* 0x0000ca0002007a10 */ /* 0x000fca0007ffe0ff */
        /* <DEDUP_REMOVED lines=89> */
.L_x_824:
[----:B------:R-:W-:-:S04]  /*12bd0*/  MOV R2, 0x1 ;  /* 0x0000000100027802 */ /* 0x000fc80000000f00 */
[----:B------:R-:W-:-:S13]  /*12be0*/  ISETP.NE.AND P0, PT, R2, c[0x0][0x32c], PT ;  /* 0x0000cb0002007a0c */ /* 0x000fda0003f05270 */
[----:B------:R-:W-:-:S05]  /*12bf0*/  @P0 IMAD.HI.U32 R2, R3, c[0x0][0x330], RZ ;  /* 0x0000cc0003020a27 */ /* 0x000fca00078e00ff */
[----:B------:R-:W-:Y:S02]  /*12c00*/  @P0 SHF.R.U32.HI R3, RZ, c[0x0][0x334], R2 ;  /* 0x0000cd00ff030a19 */ /* 0x000fe40000011602 */
.L_x_825:
[----:B------:R-:W-:Y:S05]  /*12c10*/  BSYNC B0 ;  /* 0x0000000000007941 */ /* 0x000fea0003800000 */
.L_x_823:
[----:B------:R-:W-:-:S05]  /*12c20*/  MOV R2, c[0x0][0x32c] ;  /* 0x0000cb0000027a02 */ /* 0x000fca0000000f00 */
[----:B------:R-:W-:-:S05]  /*12c30*/  IMAD R3, R3, R2, c[0x0][0x32c] ;  /* 0x0000cb0003037624 */ /* 0x000fca00078e0202 */
[----:B------:R-:W-:-:S04]  /*12c40*/  IMNMX R0, R0, R3, PT ;  /* 0x0000000300007217 */ /* 0x000fc80003800200 */
.L_x_822:
        /* <DEDUP_REMOVED lines=8> */
.L_x_847:
        /* <DEDUP_REMOVED lines=12> */
[----:B------:R1:W1:Y:S04]  /*12d90*/  LDSM.16.M88.4 R160, [R193] ;  /* 0x00000000c1a0783b */ /* 0x0002680000000200 */
[----:B------:R1:W1:Y:S04]  /*12da0*/  LDSM.16.M88.4 R164, [R192] ;  /* 0x00000000c0a4783b */ /* 0x0002680000000200 */
[----:B------:R1:W1:Y:S01]  /*12db0*/  LDSM.16.M88.4 R168, [R191] ;  /* 0x00000000bfa8783b */ /* 0x0002620000000200 */
[----:B------:R-:W-:-:S05]  /*12dc0*/  @P0 BRA `(.L_x_828) ;  /* 0x0000040000000947 */ /* 0x000fca0003800000 */
[----:B------:R-:W-:Y:S01]  /*12dd0*/  IMAD.WIDE.U32 R2, R198, c[0x0][0x208], RZ ;  /* 0x00008200c6027a25 */ /* 0x000fe200078e00ff */
[----:B------:R-:W-:Y:S02]  /*12de0*/  SHF.R.S32.HI R0, RZ, 0x1f, R198 ;  /* 0x0000001fff007819 */ /* 0x000fe400000114c6 */
[----:B------:R-:W-:Y:S01]  /*12df0*/  SHF.R.S32.HI R4, RZ, 0x1f, R197 ;  /* 0x0000001fff047819 */ /* 0x000fe200000114c5 */
[C---:B------:R-:W-:Y:S01]  /*12e00*/  IMAD.SHL.U32 R22, R202.reuse, 0x2, RZ ;  /* 0x00000002ca167824 */ /* 0x040fe200078e00ff */
[----:B------:R-:W-:Y:S01]  /*12e10*/  SHF.L.U64.HI R23, R202, 0x1, R219 ;  /* 0x00000001ca177819 */ /* 0x000fe200000102db */
[----:B------:R-:W-:Y:S01]  /*12e20*/  IMAD R0, R0, c[0x0][0x208], RZ ;  /* 0x0000820000007a24 */ /* 0x000fe200078e02ff */
[C---:B------:R-:W-:Y:S01]  /*12e30*/  SHF.L.U64.HI R21, R199.reuse, 0x1, R220 ;  /* 0x00000001c7157819 */ /* 0x040fe200000102dc */
[----:B------:R-:W-:Y:S01]  /*12e40*/  IMAD R4, R4, c[0x0][0x218], RZ ;  /* 0x0000860004047a24 */ /* 0x000fe200078e02ff */
[----:B------:R-:W-:Y:S01]  /*12e50*/  SHF.L.U32 R20, R199, 0x1, RZ ;  /* 0x00000001c7147819 */ /* 0x000fe200000006ff */
[----:B------:R-:W-:Y:S01]  /*12e60*/  IMAD R0, R198, c[0x0][0x20c], R0 ;  /* 0x00008300c6007a24 */ /* 0x000fe200078e0200 */
[C---:B------:R-:W-:Y:S01]  /*12e70*/  SHF.L.U64.HI R15, R200.reuse, 0x1, R201 ;  /* 0x00000001c80f7819 */ /* 0x040fe200000102c9 */
[----:B------:R-:W-:Y:S02]  /*12e80*/  IMAD R4, R197, c[0x0][0x21c], R4 ;  /* 0x00008700c5047a24 */ /* 0x000fe400078e0204 */
[----:B------:R-:W-:Y:S02]  /*12e90*/  IMAD.IADD R3, R3, 0x1, R0 ;  /* 0x0000000103037824 */ /* 0x000fe400078e0200 */
[----:B------:R-:W-:Y:S02]  /*12ea0*/  IMAD.SHL.U32 R14, R200, 0x2, RZ ;  /* 0x00000002c80e7824 */ /* 0x000fe400078e00ff */
[----:B------:R-:W-:Y:S05]  /*12eb0*/  IMAD.WIDE.U32 R2, R197, c[0x0][0x218], R2 ;  /* 0x00008600c5027a25 */ /* 0x000fea00078e0002 */
[----:B------:R-:W-:Y:S04]  /*12ec0*/  IADD3 R0, P0, R224, R2, RZ ;  /* 0x00000002e0007210 */ /* 0x000fe80007f1e0ff */
[----:B------:R-:W-:Y:S02]  /*12ed0*/  IADD3.X R2, R226, R3, R4, P0, !PT ;  /* 0x00000003e2027210 */ /* 0x000fe400007fe404 */
[C---:B------:R-:W-:Y:S04]  /*12ee0*/  LEA R13, P0, R0.reuse, c[0x0][0x1f8], 0x1 ;  /* 0x00007e00000d7a11 */ /* 0x040fe800078008ff */
[----:B------:R-:W-:Y:S01]  /*12ef0*/  LEA.HI.X R5, R0, c[0x0][0x1fc], R2, 0x1, P0 ;  /* 0x00007f0000057a11 */ /* 0x000fe200000f0c02 */
[----:B------:R-:W-:-:S06]  /*12f00*/  BRA.DIV ~URZ, `(.L_x_829) ;  /* 0x0000fa627f007947 */ /* 0x000fcc000b800000 */
[----:B------:R4:W3:Y:S02]  /*12f10*/  SHFL.IDX PT, R4, R5, RZ, 0x181f ;  /* 0x00181fff05047589 */ /* 0x0008e400000e0000 */
.L_x_962:
        /* <DEDUP_REMOVED lines=21> */
.L_x_963:
        /* <DEDUP_REMOVED lines=22> */
.L_x_828:
[----:B------:R-:W-:Y:S05]  /*131d0*/  BSYNC B0 ;  /* 0x0000000000007941 */ /* 0x000fea0003800000 */
.L_x_827:
        /* <DEDUP_REMOVED lines=62> */
[----:B------:R-:W2:Y:S06]  /*135c0*/  LDSM.16.M88.4 R148, [R188] ;  /* 0x00000000bc94783b */ /* 0x000eac0000000200 */
        /* <DEDUP_REMOVED lines=91> */
[----:B------:R-:W-:Y:S01]  /*13b80*/  SHF.L.U64.HI R157, R202, 0x1, R219 ;  /* 0x00000001ca9d7819 */ /* 0x000fe200000102db */
[----:B------:R-:W-:Y:S01]  /*13b90*/  IMAD R2, R196, 0x40, R235 ;  /* 0x00000040c4027824 */ /* 0x000fe200078e02eb */
[C---:B------:R-:W-:Y:S01]  /*13ba0*/  SHF.L.U64.HI R155, R199.reuse, 0x1, R220 ;  /* 0x00000001c79b7819 */ /* 0x040fe200000102dc */
[----:B------:R-:W-:Y:S01]  /*13bb0*/  IMAD.MOV.U32 R197, RZ, RZ, RZ ;  /* 0x000000ffffc57224 */ /* 0x000fe200078e00ff */
[----:B------:R-:W-:Y:S01]  /*13bc0*/  SHF.L.U64.HI R153, R200, 0x1, R201 ;  /* 0x00000001c8997819 */ /* 0x000fe200000102c9 */
[----:B------:R-:W-:Y:S01]  /*13bd0*/  IMAD.SHL.U32 R156, R202, 0x2, RZ ;  /* 0x00000002ca9c7824 */ /* 0x000fe200078e00ff */
[----:B------:R-:W-:Y:S01]  /*13be0*/  IADD3 R2, R2, -0x40, R210 ;  /* 0xffffffc002027810 */ /* 0x000fe20007ffe0d2 */
[----:B------:R-:W-:Y:S01]  /*13bf0*/  IMAD.SHL.U32 R154, R199, 0x2, RZ ;  /* 0x00000002c79a7824 */ /* 0x000fe200078e00ff */
[----:B------:R-:W-:Y:S03]  /*13c00*/  SHF.L.U32 R152, R200, 0x1, RZ ;  /* 0x00000001c8987819 */ /* 0x000fe600000006ff */
[----:B------:R-:W-:Y:S04]  /*13c10*/  @P6 IMAD.HI.U32 R3, R2, c[0x0][0x2bc], RZ ;  /* 0x0000af0002036a27 */ /* 0x000fe800078e00ff */
        /* <DEDUP_REMOVED lines=12> */
[----:B------:R-:W-:Y:S05]  /*13ce0*/  IMAD R0, R198, c[0x0][0x1e4], R0 ;  /* 0x00007900c6007a24 */ /* 0x000fea00078e0200 */
[----:B------:R-:W-:Y:S02]  /*13cf0*/  IADD3 R3, R3, R0, RZ ;  /* 0x0000000003037210 */ /* 0x000fe40007ffe0ff */
        /* <DEDUP_REMOVED lines=10> */
.L_x_964:
        /* <DEDUP_REMOVED lines=21> */
.L_x_965:
        /* <DEDUP_REMOVED lines=22> */
.L_x_832:
[----:B------:R-:W-:Y:S05]  /*14050*/  BSYNC B0 ;  /* 0x0000000000007941 */ /* 0x000fea0003800000 */
.L_x_831:
[----:B------:R-:W-:Y:S01]  /*14060*/  IMAD.MOV.U32 R0, RZ, RZ, c[0x0][0x2c4] ;  /* 0x0000b100ff007624 */ /* 0x000fe200078e00ff */
[----:B------:R-:W0:Y:S01]  /*14070*/  LDGDEPBAR ;  /* 0x00000000000079af */ /* 0x000e220000000000 */
[----:B------:R-:W-:Y:S01]  /*14080*/  IMAD.IADD R100, R248, 0x1, R234 ;  /* 0x00000001f8647824 */ /* 0x000fe200078e02ea */
[----:B------:R-:W-:Y:S01]  /*14090*/  ULDC UR4, c[0x0][0x324] ;  /* 0x0000c90000047ab9 */ /* 0x000fe20000000800 */
[----:B------:R-:W-:Y:S01]  /*140a0*/  IMAD.SHL.U32 R101, R196, 0x40, RZ ;  /* 0x00000040c4657824 */ /* 0x000fe200078e00ff */
[----:B------:R-:W-:Y:S01]  /*140b0*/  ISETP.NE.AND P0, PT, R0, 0x1, PT ;  /* 0x000000010000780c */ /* 0x000fe20003f05270 */
[----:B------:R-:W-:Y:S11]  /*140c0*/  ULOP3.LUT UR4, URZ, UR4, URZ, 0x33, !UPT ;  /* 0x000000043f047292 */ /* 0x000ff6000f8e333f */
[----:B------:R-:W-:Y:S01]  /*140d0*/  @!UPT UIADD3 URZ, URZ, URZ, URZ ;  /* 0x0000003f3f3ff290 */ /* 0x000fe2000fffe03f */
[----:B------:R-:W-:Y:S05]  /*140e0*/  @P0 IMAD.HI.U32 R0, R100, c[0x0][0x2c8], RZ ;  /* 0x0000b20064000a27 */ /* 0x000fea00078e00ff */
[----:B------:R-:W-:Y:S02]  /*140f0*/  @P0 SHF.R.U32.HI R100, RZ, c[0x0][0x2cc], R0 ;  /* 0x0000b300ff640a19 */ /* 0x000fe40000011600 */
[----:B------:R-:W-:Y:S04]  /*14100*/  IADD3 R0, -R221, 0x1, -R101 ;  /* 0x00000001dd007810 */ /* 0x000fe80007ffe965 */
[----:B------:R-:W-:Y:S04]  /*14110*/  IADD3 R0, -R218, R0, R217 ;  /* 0x00000000da007210 */ /* 0x000fe80007ffe1d9 */
[C---:B-1----:R-:W-:Y:S02]  /*14120*/  IADD3 R148, R0.reuse, UR4, RZ ;  /* 0x0000000400947c10 */ /* 0x042fe4000fffe0ff */
[----:B------:R-:W-:Y:S01]  /*14130*/  IADD3 R149, R0, c[0x0][0x328], RZ ;  /* 0x0000ca0000957a10 */ /* 0x000fe20007ffe0ff */
[----:B------:R-:W-:-:S05]  /*14140*/  BRA.DIV ~URZ, `(.L_x_835) ;  /* 0x0000ed627f007947 */ /* 0x000fca000b800000 */
[----:B------:R1:W2:Y:S02]  /*14150*/  SHFL.IDX PT, R3, R100, RZ, 0x1c1f ;  /* 0x001c1fff64037589 */ /* 0x0002a400000e0000 */
.L_x_966:
        /* <DEDUP_REMOVED lines=19> */
.L_x_838:
[----:B------:R-:W-:Y:S04]  /*14290*/  MOV R150, 0x1 ;  /* 0x0000000100967802 */ /* 0x000fe80000000f00 */
[----:B------:R-:W-:Y:S11]  /*142a0*/  ISETP.NE.AND P0, PT, R150, c[0x0][0x32c], PT ;  /* 0x0000cb0096007a0c */ /* 0x000ff60003f05270 */
[----:B------:R-:W-:Y:S02]  /*142b0*/  @!UPT UIADD3 URZ, URZ, URZ, URZ ;  /* 0x0000003f3f3ff290 */ /* 0x000fe4000fffe03f */
[----:B------:R-:W-:Y:S05]  /*142c0*/  @P0 IMAD.HI.U32 R150, R3, c[0x0][0x330], RZ ;  /* 0x0000cc0003960a27 */ /* 0x000fea00078e00ff */
[----:B------:R-:W-:Y:S02]  /*142d0*/  @P0 SHF.R.U32.HI R3, RZ, c[0x0][0x334], R150 ;  /* 0x0000cd00ff030a19 */ /* 0x000fe40000011696 */
.L_x_839:
[----:B------:R-:W-:Y:S05]  /*142e0*/  BSYNC B0 ;  /* 0x0000000000007941 */ /* 0x000fea0003800000 */
.L_x_837:
[----:B------:R-:W-:Y:S04]  /*142f0*/  IMAD R3, R3, c[0x0][0x32c], -R101 ;  /* 0x0000cb0003037a24 */ /* 0x000fe800078e0a65 */
[----:B------:R-:W-:Y:S05]  /*14300*/  IMAD.IADD R3, R3, 0x1, -R221 ;  /* 0x0000000103037824 */ /* 0x000fea00078e0add */
[----:B------:R-:W-:Y:S02]  /*14310*/  IMNMX R0, R0, R3, !PT ;  /* 0x0000000300007217 */ /* 0x000fe40007800200 */
[----:B------:R-:W-:Y:S04]  /*14320*/  IADD3 R3, R3, c[0x0][0x32c], RZ ;  /* 0x0000cb0003037a10 */ /* 0x000fe80007ffe0ff */
[----:B------:R-:W-:Y:S02]  /*14330*/  IMNMX R2, R2, R3, PT ;  /* 0x0000000302027217 */ /* 0x000fe40003800200 */
.L_x_836:
        /* <DEDUP_REMOVED lines=51> */
.L_x_967:
        /* <DEDUP_REMOVED lines=19> */
.L_x_843:
[----:B------:R-:W-:Y:S04]  /*147a0*/  MOV R4, 0x1 ;  /* 0x0000000100047802 */ /* 0x000fe80000000f00 */
[----:B------:R-:W-:Y:S11]  /*147b0*/  ISETP.NE.AND P0, PT, R4, c[0x0][0x32c], PT ;  /* 0x0000cb0004007a0c */ /* 0x000ff60003f05270 */
[----:B------:R-:W-:Y:S02]  /*147c0*/  @!UPT UIADD3 URZ, URZ, URZ, URZ ;  /* 0x0000003f3f3ff290 */ /* 0x000fe4000fffe03f */
[----:B------:R-:W-:Y:S05]  /*147d0*/  @P0 IMAD.HI.U32 R4, R3, c[0x0][0x330], RZ ;  /* 0x0000cc0003040a27 */ /* 0x000fea00078e00ff */
[----:B------:R-:W-:Y:S02]  /*147e0*/  @P0 SHF.R.U32.HI R3, RZ, c[0x0][0x334], R4 ;  /* 0x0000cd00ff030a19 */ /* 0x000fe40000011604 */
.L_x_844:
[----:B------:R-:W-:Y:S05]  /*147f0*/  BSYNC B0 ;  /* 0x0000000000007941 */ /* 0x000fea0003800000 */
.L_x_842:
[----:B------:R-:W-:Y:S04]  /*14800*/  IMAD R101, R3, c[0x0][0x32c], -R101 ;  /* 0x0000cb0003657a24 */ /* 0x000fe800078e0a65 */
[----:B------:R-:W-:Y:S05]  /*14810*/  IMAD.IADD R3, R101, 0x1, -R221 ;  /* 0x0000000165037824 */ /* 0x000fea00078e0add */
[----:B------:R-:W-:Y:S02]  /*14820*/  IMNMX R0, R0, R3, !PT ;  /* 0x0000000300007217 */ /* 0x000fe40007800200 */
[----:B------:R-:W-:Y:S04]  /*14830*/  IADD3 R3, R3, c[0x0][0x32c], RZ ;  /* 0x0000cb0003037a10 */ /* 0x000fe80007ffe0ff */
[----:B------:R-:W-:Y:S02]  /*14840*/  IMNMX R2, R2, R3, PT ;  /* 0x0000000302027217 */ /* 0x000fe40003800200 */
.L_x_841:
[C---:B------:R-:W-:Y:S02]  /*14850*/  ISETP.GT.AND P0, PT, R0.reuse, RZ, P1 ;  /* 0x000000ff0000720c */ /* 0x040fe40000f04270 */
[----:B------:R-:W-:Y:S02]  /*14860*/  ISETP.GT.AND P2, PT, R0, 0x1, P1 ;  /* 0x000000010000780c */ /* 0x000fe40000f44270 */
[C---:B------:R-:W-:Y:S02]  /*14870*/  ISETP.LT.OR P0, PT, R2.reuse, 0x1, P0 ;  /* 0x000000010200780c */ /* 0x040fe40000701670 */
[----:B------:R-:W-:Y:S02]  /*14880*/  ISETP.LT.OR P2, PT, R2, 0x2, P2 ;  /* 0x000000020200780c */ /* 0x000fe40001741670 */
[----:B------:R-:W-:Y:S02]  /*14890*/  FSEL R17, R6, -INF , !P0 ;  /* 0xff80000006117808 */ /* 0x000fe40004000000 */
[----:B------:R-:W-:Y:S02]  /*148a0*/  ISETP.GT.AND P0, PT, R0, 0x8, P1 ;  /* 0x000000080000780c */ /* 0x000fe40000f04270 */
[----:B------:R-:W-:Y:S02]  /*148b0*/  FSEL R24, R7, -INF , !P2 ;  /* 0xff80000007187808 */ /* 0x000fe40005000000 */
[----:B------:R-:W-:Y:S02]  /*148c0*/  ISETP.LT.OR P0, PT, R2, 0x9, P0 ;  /* 0x000000090200780c */ /* 0x000fe40000701670 */
[----:B------:R-:W-:Y:S02]  /*148d0*/  ISETP.GT.AND P2, PT, R0, 0x9, P1 ;  /* 0x000000090000780c */ /* 0x000fe40000f44270 */
[----:B------:R-:W-:Y:S02]  /*148e0*/  FSEL R21, R10, -INF , !P0 ;  /* 0xff8000000a157808 */ /* 0x000fe40004000000 */
[----:B------:R-:W-:Y:S02]  /*148f0*/  ISETP.GT.AND P0, PT, R0, 0x10, P1 ;  /* 0x000000100000780c */ /* 0x000fe40000f04270 */
[C---:B------:R-:W-:Y:S02]  /*14900*/  ISETP.LT.OR P2, PT, R2.reuse, 0xa, P2 ;  /* 0x0000000a0200780c */ /* 0x040fe40001741670 */
[----:B------:R-:W-:Y:S02]  /*14910*/  ISETP.LT.OR P0, PT, R2, 0x11, P0 ;  /* 0x000000110200780c */ /* 0x000fe40000701670 */
[----:B------:R-:W-:Y:S02]  /*14920*/  FSEL R20, R11, -INF , !P2 ;  /* 0xff8000000b147808 */ /* 0x000fe40005000000 */
        /* <DEDUP_REMOVED lines=26> */
[C---:B------:R-:W-:Y:S02]  /*14ad0*/  ISETP.GT.AND P2, PT, R0.reuse, 0x38, P1 ;  /* 0x000000380000780c */ /* 0x040fe40000f44270 */
[----:B------:R-:W-:Y:S02]  /*14ae0*/  ISETP.GT.AND P0, PT, R0, 0x39, P1 ;  /* 0x000000390000780c */ /* 0x000fe40000f04270 */
        /* <DEDUP_REMOVED lines=20> */
[C---:B------:R-:W-:Y:S02]  /*14c30*/  ISETP.LT.OR P3, PT, R2.reuse, 0x32, P3 ;  /* 0x000000320200780c */ /* 0x040fe40001f61670 */
[C---:B------:R-:W-:Y:S02]  /*14c40*/  ISETP.LT.OR P1, PT, R2.reuse, 0x39, P2 ;  /* 0x000000390200780c */ /* 0x040fe40001721670 */
[----:B------:R-:W-:Y:S02]  /*14c50*/  ISETP.LT.OR P0, PT, R2, 0x3a, P0 ;  /* 0x0000003a0200780c */ /* 0x000fe40000701670 */
[----:B------:R-:W-:Y:S02]  /*14c60*/  FMNMX.FTZ R2, R152, R0, !PT ;  /* 0x0000000098027209 */ /* 0x000fe40007810000 */
[----:B------:R-:W-:Y:S02]  /*14c70*/  FMNMX.FTZ R0, R10, R3, !PT ;  /* 0x000000030a007209 */ /* 0x000fe40007810000 */
[----:B------:R-:W-:Y:S02]  /*14c80*/  FMNMX.FTZ R2, R151, R2, !PT ;  /* 0x0000000297027209 */ /* 0x000fe40007810000 */
[----:B------:R-:W-:Y:S02]  /*14c90*/  FMNMX.FTZ R0, R9, R0, !PT ;  /* 0x0000000009007209 */ /* 0x000fe40007810000 */
[----:B------:R-:W-:Y:S02]  /*14ca0*/  FSEL R7, R31, -INF , !P3 ;  /* 0xff8000001f077808 */ /* 0x000fe40005800000 */
        /* <DEDUP_REMOVED lines=12> */
.L_x_968:
[----:B-12---:R-:W-:Y:S01]  /*14d70*/  FMNMX.FTZ R100, R100, R0, !PT ;  /* 0x0000000064647209 */ /* 0x006fe20007810000 */
[----:B------:R-:W-:-:S05]  /*14d80*/  BRA.DIV ~URZ, `(.L_x_846) ;  /* 0x0000e2427f007947 */ /* 0x000fca000b800000 */
[----:B------:R-:W1:Y:S02]  /*14d90*/  SHFL.BFLY PT, R0, R100, 0x1, 0x1f ;  /* 0x0c201f0064007f89 */ /* 0x000e6400000e0000 */
[----:B-1----:R-:W-:Y:S02]  /*14da0*/  FMNMX.FTZ R101, R100, R0, !PT ;  /* 0x0000000064657209 */ /* 0x002fe40007810000 */
[----:B------:R-:W1:Y:S02]  /*14db0*/  SHFL.BFLY PT, R0, R4, 0x2, 0x1f ;  /* 0x0c401f0004007f89 */ /* 0x000e6400000e0000 */
[----:B-1----:R-:W-:Y:S05]  /*14dc0*/  FMNMX.FTZ R100, R4, R0, !PT ;  /* 0x0000000004647209 */ /* 0x002fea0007810000 */
[----:B------:R1:W2:Y:S02]  /*14dd0*/  SHFL.BFLY PT, R0, R100, 0x1, 0x1f ;  /* 0x0c201f0064007f89 */ /* 0x0002a400000e0000 */
.L_x_969:
[C---:B------:R-:W-:Y:S01]  /*14de0*/  FSETP.NEU.FTZ.AND P0, PT, R101.reuse, -INF , PT ;  /* 0xff8000006500780b */ /* 0x040fe20003f1d000 */
[C---:B------:R-:W-:Y:S01]  /*14df0*/  FMUL.FTZ R2, R101.reuse, c[0x0][0x2d0] ;  /* 0x0000b40065027a20 */ /* 0x040fe20000410000 */
[----:B--2---:R-:W-:Y:S01]  /*14e00*/  FMNMX.FTZ R3, R0, R100, !PT ;  /* 0x0000006400037209 */ /* 0x004fe20007810000 */
[----:B------:R-:W-:Y:S01]  /*14e10*/  WARPSYNC 0xffffffff ;  /* 0xffffffff00007948 */ /* 0x000fe20003800000 */
[----:B------:R-:W-:Y:S02]  /*14e20*/  FSEL R0, R101, RZ, P0 ;  /* 0x000000ff65007208 */ /* 0x000fe40000000000 */
[----:B------:R-:W-:Y:S02]  /*14e30*/  FSEL R2, R2, RZ, P0 ;  /* 0x000000ff02027208 */ /* 0x000fe40000000000 */
[----:B------:R-:W-:Y:S01]  /*14e40*/  FSETP.NEU.FTZ.AND P0, PT, R3, -INF , PT ;  /* 0xff8000000300780b */ /* 0x000fe20003f1d000 */
[----:B------:R-:W-:Y:S02]  /*14e50*/  FADD.FTZ R0, -R0, R102 ;  /* 0x0000006600007221 */ /* 0x000fe40000010100 */
        /* <DEDUP_REMOVED lines=19> */
[----:B------:R-:W-:Y:S03]  /*14f90*/  FFMA.FTZ R171, R150, c[0x0][0x2d0], -R2 ;  /* 0x0000b40096ab7a23 */ /* 0x000fe60000010802 */
[----:B------:R-:W-:Y:S10]  /*14fa0*/  MUFU.EX2 R22, R22 ;  /* 0x0000001600167308 */ /* 0x000ff40000000800 */
[----:B------:R-:W2:Y:S02]  /*14fb0*/  MUFU.EX2 R23, R23 ;  /* 0x0000001700177308 */ /* 0x000ea40000000800 */
[----:B--2---:R-:W-:Y:S01]  /*14fc0*/  F2FP.PACK_AB R150, R23, R22 ;  /* 0x000000161796723e */ /* 0x004fe200000000ff */
[----:B------:R-:W-:Y:S01]  /*14fd0*/  FFMA.FTZ R2, R0, R209, R25 ;  /* 0x000000d100027223 */ /* 0x000fe20000010019 */
[----:B------:R-:W-:Y:S01]  /*14fe0*/  F2FP.PACK_AB R148, R4, R25 ;  /* 0x000000190494723e */ /* 0x000fe200000000ff */
[----:B------:R-:W-:Y:S02]  /*14ff0*/  FMUL.FTZ R32, R0, R108 ;  /* 0x0000006c00207220 */ /* 0x000fe40000410000 */
[----:B------:R-:W-:Y:S01]  /*15000*/  FADD.FTZ R19, R4, R2 ;  /* 0x0000000204137221 */ /* 0x000fe20000010000 */
[C---:B------:R-:W-:Y:S01]  /*15010*/  FSEL R2, R3.reuse, RZ, P0 ;  /* 0x000000ff03027208 */ /* 0x040fe20000000000 */
[----:B------:R-:W-:Y:S02]  /*15020*/  FMUL.FTZ R4, R3, c[0x0][0x2d0] ;  /* 0x0000b40003047a20 */ /* 0x000fe40000410000 */
[----:B------:R-:W-:Y:S02]  /*15030*/  FMUL.FTZ R33, R0, R109 ;  /* 0x0000006d00217220 */ /* 0x000fe40000410000 */
[----:B------:R-:W-:Y:S01]  /*15040*/  FADD.FTZ R2, -R2, R103 ;  /* 0x0000006702027221 */ /* 0x000fe20000010100 */
[----:B------:R-:W-:Y:S01]  /*15050*/  FSEL R4, R4, RZ, P0 ;  /* 0x000000ff04047208 */ /* 0x000fe20000000000 */
[----:B------:R-:W-:Y:S01]  /*15060*/  FMUL.FTZ R25, R0, R117 ;  /* 0x0000007500197220 */ /* 0x000fe20000410000 */
[----:B------:R-:W-:Y:S01]  /*15070*/  MUFU.EX2 R103, R158 ;  /* 0x0000009e00677308 */ /* 0x000fe20000000800 */
[----:B------:R-:W-:Y:S01]  /*15080*/  FMUL.FTZ R2, R2, c[0x0][0x2d0] ;  /* 0x0000b40002027a20 */ /* 0x000fe20000410000 */
[C---:B------:R-:W-:Y:S01]  /*15090*/  ISETP.GT.AND P0, PT, R196.reuse, R222, PT ;  /* 0x000000dec400720c */ /* 0x040fe20003f04270 */
[--C-:B------:R-:W-:Y:S01]  /*150a0*/  FFMA.FTZ R17, R17, c[0x0][0x2d0], -R4.reuse ;  /* 0x0000b40011117a23 */ /* 0x100fe20000010804 */
[----:B------:R-:W-:Y:S01]  /*150b0*/  IADD3 R196, R196, -0x1, RZ ;  /* 0xffffffffc4c47810 */ /* 0x000fe20007ffe0ff */
[--C-:B------:R-:W-:Y:S02]  /*150c0*/  FFMA.FTZ R170, R7, c[0x0][0x2d0], -R4.reuse ;  /* 0x0000b40007aa7a23 */ /* 0x100fe40000010804 */
[--C-:B------:R-:W-:Y:S02]  /*150d0*/  FFMA.FTZ R18, R24, c[0x0][0x2d0], -R4.reuse ;  /* 0x0000b40018127a23 */ /* 0x100fe40000010804 */
[--C-:B-1----:R-:W-:Y:S01]  /*150e0*/  FFMA.FTZ R100, R21, c[0x0][0x2d0], -R4.reuse ;  /* 0x0000b40015647a23 */ /* 0x102fe20000010804 */
[----:B------:R-:W1:Y:S01]  /*150f0*/  MUFU.EX2 R2, R2 ;  /* 0x0000000200027308 */ /* 0x000e620000000800 */
[--C-:B------:R-:W-:Y:S02]  /*15100*/  FFMA.FTZ R102, R20, c[0x0][0x2d0], -R4.reuse ;  /* 0x0000b40014667a23 */ /* 0x100fe40000010804 */
[--C-:B------:R-:W-:Y:S02]  /*15110*/  FFMA.FTZ R154, R16, c[0x0][0x2d0], -R4.reuse ;  /* 0x0000b400109a7a23 */ /* 0x100fe40000010804 */
[----:B------:R-:W-:Y:S02]  /*15120*/  FMUL.FTZ R16, R0, R124 ;  /* 0x0000007c00107220 */ /* 0x000fe40000410000 */
[--C-:B------:R-:W-:Y:S02]  /*15130*/  FFMA.FTZ R203, R6, c[0x0][0x2d0], -R4.reuse ;  /* 0x0000b40006cb7a23 */ /* 0x100fe40000010804 */
[--C-:B------:R-:W-:Y:S01]  /*15140*/  FFMA.FTZ R161, R11, c[0x0][0x2d0], -R4.reuse ;  /* 0x0000b4000ba17a23 */ /* 0x100fe20000010804 */
[----:B------:R2:W3:Y:S01]  /*15150*/  MUFU.EX2 R7, R17 ;  /* 0x0000001100077308 */ /* 0x0004e20000000800 */
        /* <DEDUP_REMOVED lines=8> */
[C---:B-1----:R-:W-:Y:S02]  /*151e0*/  FMUL.FTZ R34, R2.reuse, R110 ;  /* 0x0000006e02227220 */ /* 0x042fe40000410000 */
[----:B------:R-:W-:Y:S02]  /*151f0*/  FMUL.FTZ R35, R2, R111 ;  /* 0x0000006f02237220 */ /* 0x000fe40000410000 */
[----:B------:R-:W1:Y:S01]  /*15200*/  LDSM.16.MT88.4 R108, [R172] ;  /* 0x00000000ac6c783b */ /* 0x000e620000004200 */
[----:B------:R-:W4:Y:S01]  /*15210*/  MUFU.EX2 R6, R18 ;  /* 0x0000001200067308 */ /* 0x000f220000000800 */
[----:B------:R-:W-:Y:S02]  /*15220*/  FFMA.FTZ R206, R5, c[0x0][0x2d0], -R4 ;  /* 0x0000b40005ce7a23 */ /* 0x000fe40000010804 */
[----:B------:R-:W-:Y:S02]  /*15230*/  FADD.FTZ R4, R22, R19 ;  /* 0x0000001316047221 */ /* 0x000fe40000010000 */
[----:B--2---:R-:W-:Y:S02]  /*15240*/  FMUL.FTZ R17, R0, R125 ;  /* 0x0000007d00117220 */ /* 0x004fe40000410000 */
[----:B---3--:R-:W-:Y:S02]  /*15250*/  FFMA.FTZ R5, R2, R207, R7 ;  /* 0x000000cf02057223 */ /* 0x008fe40000010007 */
[----:B------:R-:W-:Y:S01]  /*15260*/  FADD.FTZ R152, R23, R4 ;  /* 0x0000000417987221 */ /* 0x000fe20000010000 */
[----:B------:R-:W2:Y:S01]  /*15270*/  MUFU.EX2 R125, R102 ;  /* 0x00000066007d7308 */ /* 0x000ea20000000800 */
[C---:B------:R-:W-:Y:S02]  /*15280*/  FMUL.FTZ R4, R0.reuse, R136 ;  /* 0x0000008800047220 */ /* 0x040fe40000410000 */
[C---:B------:R-:W-:Y:S02]  /*15290*/  FMUL.FTZ R8, R0.reuse, R132 ;  /* 0x0000008400087220 */ /* 0x040fe40000410000 */
[----:B------:R-:W-:Y:S02]  /*152a0*/  FMUL.FTZ R9, R0, R133 ;  /* 0x0000008500097220 */ /* 0x000fe40000410000 */
[C---:B------:R-:W-:Y:S02]  /*152b0*/  FMUL.FTZ R10, R2.reuse, R134 ;  /* 0x00000086020a7220 */ /* 0x040fe40000410000 */
[----:B------:R-:W-:Y:S01]  /*152c0*/  FMUL.FTZ R11, R2, R135 ;  /* 0x00000087020b7220 */ /* 0x000fe20000410000 */
[----:B------:R-:W3:Y:S01]  /*152d0*/  MUFU.EX2 R100, R160 ;  /* 0x000000a000647308 */ /* 0x000ee20000000800 */
[C---:B------:R-:W-:Y:S01]  /*152e0*/  FMUL.FTZ R12, R0.reuse, R128 ;  /* 0x00000080000c7220 */ /* 0x040fe20000410000 */
[----:B------:R-:W-:Y:S01]  /*152f0*/  LDSM.16.MT88.4 R132, [R172+0x1800] ;  /* 0x00180000ac84783b */ /* 0x000fe20000004200 */
[----:B------:R-:W-:Y:S01]  /*15300*/  FMUL.FTZ R13, R0, R129 ;  /* 0x00000081000d7220 */ /* 0x000fe20000410000 */
[C---:B----4-:R-:W-:Y:S01]  /*15310*/  F2FP.PACK_AB R149, R6.reuse, R7 ;  /* 0x000000070695723e */ /* 0x050fe200000000ff */
[----:B------:R-:W-:Y:S02]  /*15320*/  FADD.FTZ R207, R6, R5 ;  /* 0x0000000506cf7221 */ /* 0x000fe40000010000 */
[----:B------:R-:W-:Y:S02]  /*15330*/  FMUL.FTZ R5, R0, R137 ;  /* 0x0000008900057220 */ /* 0x000fe40000410000 */
[C---:B------:R-:W-:Y:S01]  /*15340*/  FMUL.FTZ R6, R2.reuse, R138 ;  /* 0x0000008a02067220 */ /* 0x040fe20000410000 */
[----:B------:R-:W-:Y:S01]  /*15350*/  MUFU.EX2 R102, R157 ;  /* 0x0000009d00667308 */ /* 0x000fe20000000800 */
[C---:B------:R-:W-:Y:S02]  /*15360*/  FMUL.FTZ R7, R2.reuse, R139 ;  /* 0x0000008b02077220 */ /* 0x040fe40000410000 */
[C---:B------:R-:W-:Y:S01]  /*15370*/  FMUL.FTZ R14, R2.reuse, R130 ;  /* 0x00000082020e7220 */ /* 0x040fe20000410000 */
[----:B--2---:R-:W-:Y:S01]  /*15380*/  F2FP.PACK_AB R151, R125, R124 ;  /* 0x0000007c7d97723e */ /* 0x004fe200000000ff */
        /* <DEDUP_REMOVED lines=8> */
[----:B------:R-:W1:Y:S01]  /*15410*/  LDSM.16.MT88.4 R108, [R173] ;  /* 0x00000000ad6c783b */ /* 0x000e620000004200 */
[----:B------:R-:W-:Y:S02]  /*15420*/  MUFU.EX2 R208, R154 ;  /* 0x0000009a00d07308 */ /* 0x000fe40000000800 */
[C---:B------:R-:W-:Y:S02]  /*15430*/  FMUL.FTZ R15, R2.reuse, R131 ;  /* 0x00000083020f7220 */ /* 0x040fe40000410000 */
[----:B------:R-:W-:Y:S02]  /*15440*/  FMUL.FTZ R23, R2, R123 ;  /* 0x0000007b02177220 */ /* 0x000fe40000410000 */
[----:B------:R-:W-:Y:S01]  /*15450*/  FMUL.FTZ R24, R0, R116 ;  /* 0x0000007400187220 */ /* 0x000fe20000410000 */
[----:B------:R-:W-:Y:S03]  /*15460*/  LDSM.16.MT88.4 R120, [R176+0x1000] ;  /* 0x00100000b078783b */ /* 0x000fe60000004200 */
[C---:B------:R-:W-:Y:S01]  /*15470*/  FMUL.FTZ R26, R2.reuse, R118 ;  /* 0x00000076021a7220 */ /* 0x040fe20000410000 */
[----:B------:R-:W-:Y:S01]  /*15480*/  MUFU.EX2 R154, R164 ;  /* 0x000000a4009a7308 */ /* 0x000fe20000000800 */
[----:B------:R-:W-:Y:S02]  /*15490*/  FMUL.FTZ R27, R2, R119 ;  /* 0x00000077021b7220 */ /* 0x000fe40000410000 */
[C---:B------:R-:W-:Y:S01]  /*154a0*/  FMUL.FTZ R28, R0.reuse, R112 ;  /* 0x00000070001c7220 */ /* 0x040fe20000410000 */
[----:B------:R-:W-:Y:S01]  /*154b0*/  LDSM.16.MT88.4 R116, [R173+0x800] ;  /* 0x00080000ad74783b */ /* 0x000fe20000004200 */
[----:B------:R-:W-:Y:S02]  /*154c0*/  FMUL.FTZ R29, R0, R113 ;  /* 0x00000071001d7220 */ /* 0x000fe40000410000 */
[C---:B------:R-:W-:Y:S02]  /*154d0*/  FMUL.FTZ R30, R2.reuse, R114 ;  /* 0x00000072021e7220 */ /* 0x040fe40000410000 */
[----:B------:R-:W-:Y:S01]  /*154e0*/  FMUL.FTZ R31, R2, R115 ;  /* 0x00000073021f7220 */ /* 0x000fe20000410000 */
[----:B------:R-:W-:Y:S01]  /*154f0*/  MUFU.EX2 R160, R153 ;  /* 0x0000009900a07308 */ /* 0x000fe20000000800 */
[C---:B------:R-:W-:Y:S01]  /*15500*/  FMUL.FTZ R36, R0.reuse, R36 ;  /* 0x0000002400247220 */ /* 0x040fe20000410000 */
[----:B------:R-:W-:Y:S01]  /*15510*/  LDSM.16.MT88.4 R112, [R172+0x800] ;  /* 0x00080000ac70783b */ /* 0x000fe20000004200 */
        /* <DEDUP_REMOVED lines=8> */
[C---:B------:R-:W-:Y:S01]  /*155a0*/  FMUL.FTZ R44, R0.reuse, R44 ;  /* 0x0000002c002c7220 */ /* 0x040fe20000410000 */
[C---:B-1----:R-:W-:Y:S02]  /*155b0*/  HMMA.16816.F32 R12, R148.reuse, R108, R12 ;  /* 0x0000006c940c723c */ /* 0x042fe4000000180c */
[----:B------:R-:W-:Y:S01]  /*155c0*/  MUFU.EX2 R156, R161 ;  /* 0x000000a1009c7308 */ /* 0x000fe20000000800 */
[----:B------:R-:W-:Y:S02]  /*155d0*/  FMUL.FTZ R45, R0, R45 ;  /* 0x0000002d002d7220 */ /* 0x000fe40000410000 */
[C---:B------:R-:W-:Y:S02]  /*155e0*/  FMUL.FTZ R46, R2.reuse, R46 ;  /* 0x0000002e022e7220 */ /* 0x040fe40000410000 */
[----:B------:R-:W-:Y:S01]  /*155f0*/  FMUL.FTZ R47, R2, R47 ;  /* 0x0000002f022f7220 */ /* 0x000fe20000410000 */
[C---:B------:R-:W-:Y:S01]  /*15600*/  HMMA.16816.F32 R16, R148.reuse, R110, R16 ;  /* 0x0000006e9410723c */ /* 0x040fe20000001810 */
[----:B------:R-:W1:Y:S03]  /*15610*/  LDSM.16.MT88.4 R108, [R176] ;  /* 0x00000000b06c783b */ /* 0x000e660000004200 */
[C---:B------:R-:W-:Y:S01]  /*15620*/  FMUL.FTZ R48, R0.reuse, R48 ;  /* 0x0000003000307220 */ /* 0x040fe20000410000 */
[----:B------:R-:W-:Y:S01]  /*15630*/  MUFU.EX2 R153, R169 ;  /* 0x000000a900997308 */ /* 0x000fe20000000800 */
        /* <DEDUP_REMOVED lines=46> */
[----:B------:R-:W1:Y:S03]  /*15920*/  LDSM.16.MT88.4 R108, [R172+0x2000] ;  /* 0x00200000ac6c783b */ /* 0x000e660000004200 */
[C---:B------:R-:W-:Y:S02]  /*15930*/  FMUL.FTZ R90, R2.reuse, R90 ;  /* 0x0000005a025a7220 */ /* 0x040fe40000410000 */
[C---:B------:R-:W-:Y:S02]  /*15940*/  FMUL.FTZ R91, R2.reuse, R91 ;  /* 0x0000005b025b7220 */ /* 0x040fe40000410000 */
[C---:B------:R-:W-:Y:S04]  /*15950*/  FMUL.FTZ R94, R2.reuse, R94 ;  /* 0x0000005e025e7220 */ /* 0x040fe80000410000 */
[C---:B------:R-:W-:Y:S02]  /*15960*/  FMUL.FTZ R95, R2.reuse, R95 ;  /* 0x0000005f025f7220 */ /* 0x040fe40000410000 */
[C---:B------:R-:W-:Y:S02]  /*15970*/  FMUL.FTZ R98, R2.reuse, R98 ;  /* 0x0000006202627220 */ /* 0x040fe40000410000 */
[----:B------:R-:W-:Y:S02]  /*15980*/  FMUL.FTZ R99, R2, R99 ;  /* 0x0000006302637220 */ /* 0x000fe40000410000 */
[----:B------:R-:W2:Y:S01]  /*15990*/  MUFU.EX2 R2, R159 ;  /* 0x0000009f00027308 */ /* 0x000ea20000000800 */
[C---:B------:R-:W-:Y:S02]  /*159a0*/  FMUL.FTZ R92, R0.reuse, R92 ;  /* 0x0000005c005c7220 */ /* 0x040fe40000410000 */
[C---:B------:R-:W-:Y:S02]  /*159b0*/  FMUL.FTZ R93, R0.reuse, R93 ;  /* 0x0000005d005d7220 */ /* 0x040fe40000410000 */
[C---:B------:R-:W-:Y:S02]  /*159c0*/  FMUL.FTZ R96, R0.reuse, R96 ;  /* 0x0000006000607220 */ /* 0x040fe40000410000 */
[----:B------:R-:W-:Y:S02]  /*159d0*/  FMUL.FTZ R97, R0, R97 ;  /* 0x0000006100617220 */ /* 0x000fe40000410000 */
[----:B---3--:R-:W-:Y:S01]  /*159e0*/  FADD.FTZ R0, R100, R152 ;  /* 0x0000009864007221 */ /* 0x008fe20000010000 */
[----:B------:R-:W3:Y:S10]  /*159f0*/  MUFU.EX2 R159, R155 ;  /* 0x0000009b009f7308 */ /* 0x000ef40000000800 */
[----:B------:R-:W-:Y:S01]  /*15a00*/  MUFU.EX2 R155, R163 ;  /* 0x000000a3009b7308 */ /* 0x000fe20000000800 */
[C---:B-1----:R-:W-:Y:S03]  /*15a10*/  HMMA.16816.F32 R36, R148.reuse, R108, R36 ;  /* 0x0000006c9424723c */ /* 0x042fe60000001824 */
[----:B--2---:R-:W-:Y:S04]  /*15a20*/  FADD.FTZ R0, R2, R0 ;  /* 0x0000000002007221 */ /* 0x004fe80000010000 */
[----:B------:R-:W-:Y:S01]  /*15a30*/  FADD.FTZ R0, R103, R0 ;  /* 0x0000000067007221 */ /* 0x000fe20000010000 */
[C---:B------:R-:W-:Y:S01]  /*15a40*/  HMMA.16816.F32 R40, R148.reuse, R110, R40 ;  /* 0x0000006e9428723c */ /* 0x040fe20000001828 */
[----:B------:R-:W1:Y:S01]  /*15a50*/  LDSM.16.MT88.4 R108, [R173+0x2000] ;  /* 0x00200000ad6c783b */ /* 0x000e620000004200 */
[----:B------:R-:W2:Y:S02]  /*15a60*/  MUFU.EX2 R152, R170 ;  /* 0x000000aa00987308 */ /* 0x000ea40000000800 */
[----:B------:R-:W-:Y:S04]  /*15a70*/  FADD.FTZ R0, R102, R0 ;  /* 0x0000000066007221 */ /* 0x000fe80000010000 */
        /* <DEDUP_REMOVED lines=20> */
[----:B------:R-:W-:Y:S01]  /*15bc0*/  HMMA.16816.F32 R96, R148, R110, R96 ;  /* 0x0000006e9460723c */ /* 0x000fe20000001860 */
[----:B------:R-:W1:Y:S03]  /*15bd0*/  MUFU.EX2 R100, R168 ;  /* 0x000000a800647308 */ /* 0x000e660000000800 */
[----:B------:R-:W-:Y:S03]  /*15be0*/  F2FP.PACK_AB R109, R160, R208 ;  /* 0x000000d0a06d723e */ /* 0x000fe600000000ff */
[----:B------:R-:W-:Y:S02]  /*15bf0*/  F2FP.PACK_AB R110, R102, R103 ;  /* 0x00000067666e723e */ /* 0x000fe400000000ff */
[----:B---3--:R-:W-:Y:S02]  /*15c00*/  F2FP.PACK_AB R111, R158, R159 ;  /* 0x0000009f9e6f723e */ /* 0x008fe400000000ff */
[----:B------:R-:W3:Y:S01]  /*15c10*/  MUFU.EX2 R2, R167 ;  /* 0x000000a700027308 */ /* 0x000ee20000000800 */
[----:B--2---:R-:W-:Y:S04]  /*15c20*/  F2FP.PACK_AB R149, R152, R153 ;  /* 0x000000999895723e */ /* 0x004fe800000000ff */
[C---:B------:R-:W-:Y:S05]  /*15c30*/  HMMA.16816.F32 R4, R108.reuse, R112, R4 ;  /* 0x000000706c04723c */ /* 0x040fea0000001804 */
[----:B------:R-:W2:Y:S03]  /*15c40*/  MUFU.EX2 R103, R166 ;  /* 0x000000a600677308 */ /* 0x000ea60000000800 */
[C---:B------:R-:W-:Y:S01]  /*15c50*/  HMMA.16816.F32 R8, R108.reuse, R114, R8 ;  /* 0x000000726c08723c */ /* 0x040fe20000001808 */
[----:B------:R-:W4:Y:S03]  /*15c60*/  LDSM.16.MT88.4 R112, [R176+0x800] ;  /* 0x00080000b070783b */ /* 0x000f260000004200 */
[----:B-1----:R-:W-:Y:S03]  /*15c70*/  FADD.FTZ R0, R100, R0 ;  /* 0x0000000064007221 */ /* 0x002fe60000010000 */
[----:B------:R-:W1:Y:S01]  /*15c80*/  MUFU.EX2 R102, R165 ;  /* 0x000000a500667308 */ /* 0x000e620000000800 */
[C---:B------:R-:W-:Y:S04]  /*15c90*/  HMMA.16816.F32 R12, R108.reuse, R116, R12 ;  /* 0x000000746c0c723c */ /* 0x040fe8000000180c */
[----:B---3--:R-:W-:Y:S04]  /*15ca0*/  FADD.FTZ R0, R2, R0 ;  /* 0x0000000002007221 */ /* 0x008fe80000010000 */
[C---:B------:R-:W-:Y:S01]  /*15cb0*/  HMMA.16816.F32 R16, R108.reuse, R118, R16 ;  /* 0x000000766c10723c */ /* 0x040fe20000001810 */
[----:B------:R-:W3:Y:S03]  /*15cc0*/  LDSM.16.MT88.4 R116, [R175+0x800] ;  /* 0x00080000af74783b */ /* 0x000ee60000004200 */
[----:B--2---:R-:W-:Y:S04]  /*15cd0*/  FADD.FTZ R0, R103, R0 ;  /* 0x0000000067007221 */ /* 0x004fe80000010000 */
[----:B-1----:R-:W-:Y:S01]  /*15ce0*/  FADD.FTZ R0, R102, R0 ;  /* 0x0000000066007221 */ /* 0x002fe20000010000 */
[C---:B----4-:R-:W-:Y:S08]  /*15cf0*/  HMMA.16816.F32 R20, R108.reuse, R112, R20 ;  /* 0x000000706c14723c */ /* 0x050ff00000001814 */
[C---:B------:R-:W-:Y:S01]  /*15d00*/  HMMA.16816.F32 R24, R108.reuse, R114, R24 ;  /* 0x000000726c18723c */ /* 0x040fe20000001818 */
[----:B------:R-:W1:Y:S07]  /*15d10*/  LDSM.16.MT88.4 R112, [R172+0x2800] ;  /* 0x00280000ac70783b */ /* 0x000e6e0000004200 */
[C---:B---3--:R-:W-:Y:S08]  /*15d20*/  HMMA.16816.F32 R28, R108.reuse, R116, R28 ;  /* 0x000000746c1c723c */ /* 0x048ff0000000181c */
        /* <DEDUP_REMOVED lines=27> */
[----:B------:R-:W-:Y:S01]  /*15ee0*/  F2FP.PACK_AB R110, R102, R103 ;  /* 0x00000067666e723e */ /* 0x000fe200000000ff */
[----:B------:R-:W-:Y:S02]  /*15ef0*/  MUFU.EX2 R2, R195 ;  /* 0x000000c300027308 */ /* 0x000fe40000000800 */
[----:B------:R-:W-:Y:S02]  /*15f00*/  F2FP.PACK_AB R109, R156, R157 ;  /* 0x0000009d9c6d723e */ /* 0x000fe400000000ff */
[----:B------:R-:W-:Y:S06]  /*15f10*/  F2FP.PACK_AB R111, R154, R155 ;  /* 0x0000009b9a6f723e */ /* 0x000fec00000000ff */
[----:B------:R-:W3:Y:S01]  /*15f20*/  MUFU.EX2 R103, R171 ;  /* 0x000000ab00677308 */ /* 0x000ee20000000800 */
[C---:B-1----:R-:W-:Y:S09]  /*15f30*/  HMMA.16816.F32 R4, R108.reuse, R112, R4 ;  /* 0x000000706c04723c */ /* 0x042ff20000001804 */
[----:B------:R-:W1:Y:S01]  /*15f40*/  MUFU.EX2 R102, R205 ;  /* 0x000000cd00667308 */ /* 0x000e620000000800 */
[C---:B------:R-:W-:Y:S01]  /*15f50*/  HMMA.16816.F32 R8, R108.reuse, R114, R8 ;  /* 0x000000726c08723c */ /* 0x040fe20000001808 */
[----:B------:R-:W4:Y:S08]  /*15f60*/  LDSM.16.MT88.4 R112, [R175+0x1000] ;  /* 0x00100000af70783b */ /* 0x000f300000004200 */
[----:B------:R-:W5:Y:S01]  /*15f70*/  MUFU.EX2 R100, R204 ;  /* 0x000000cc00647308 */ /* 0x000f620000000800 */
[C---:B--2---:R-:W-:Y:S03]  /*15f80*/  HMMA.16816.F32 R12, R108.reuse, R116, R12 ;  /* 0x000000746c0c723c */ /* 0x044fe6000000180c */
[C---:B---3--:R-:W-:Y:S01]  /*15f90*/  F2FP.PACK_AB R148, R2.reuse, R103 ;  /* 0x000000670294723e */ /* 0x048fe200000000ff */
[----:B------:R-:W-:Y:S01]  /*15fa0*/  FADD.FTZ R0, R103, R0 ;  /* 0x0000000067007221 */ /* 0x000fe20000010000 */
[----:B------:R-:W-:Y:S03]  /*15fb0*/  MOV R103, R3 ;  /* 0x0000000300677202 */ /* 0x000fe60000000f00 */
[C---:B------:R-:W-:Y:S01]  /*15fc0*/  HMMA.16816.F32 R16, R108.reuse, R118, R16 ;  /* 0x000000766c10723c */ /* 0x040fe20000001810 */
[----:B------:R-:W2:Y:S03]  /*15fd0*/  LDSM.16.MT88.4 R116, [R172+0x3000] ;  /* 0x00300000ac74783b */ /* 0x000ea60000004200 */
[----:B------:R-:W-:Y:S02]  /*15fe0*/  FADD.FTZ R0, R2, R0 ;  /* 0x0000000002007221 */ /* 0x000fe40000010000 */
[----:B------:R-:W-:Y:S02]  /*15ff0*/  FADD.FTZ R2, R124, R207 ;  /* 0x000000cf7c027221 */ /* 0x000fe40000010000 */
[C---:B------:R-:W-:Y:S04]  /*16000*/  HMMA.16816.F32 R20, R108.reuse, R120, R20 ;  /* 0x000000786c14723c */ /* 0x040fe80000001814 */
[----:B-1----:R-:W-:Y:S01]  /*16010*/  FADD.FTZ R0, R102, R0 ;  /* 0x0000000066007221 */ /* 0x002fe20000010000 */
[C---:B-----5:R-:W-:Y:S03]  /*16020*/  F2FP.PACK_AB R150, R100.reuse, R102 ;  /* 0x000000666496723e */ /* 0x060fe600000000ff */
[C---:B------:R-:W-:Y:S01]  /*16030*/  HMMA.16816.F32 R24, R108.reuse, R122, R24 ;  /* 0x0000007a6c18723c */ /* 0x040fe20000001818 */
[----:B------:R-:W1:Y:S03]  /*16040*/  LDSM.16.MT88.4 R120, [R173+0x3000] ;  /* 0x00300000ad78783b */ /* 0x000e660000004200 */
[----:B------:R-:W-:Y:S01]  /*16050*/  FADD.FTZ R209, R100, R0 ;  /* 0x0000000064d17221 */ /* 0x000fe20000010000 */
[----:B------:R-:W-:Y:S01]  /*16060*/  MOV R102, R101 ;  /* 0x0000006500667202 */ /* 0x000fe20000000f00 */
[----:B------:R-:W-:Y:S01]  /*16070*/  FADD.FTZ R0, R125, R2 ;  /* 0x000000027d007221 */ /* 0x000fe20000010000 */
[----:B------:R-:W-:Y:S01]  /*16080*/  MUFU.EX2 R100, R203 ;  /* 0x000000cb00647308 */ /* 0x000fe20000000800 */
[C---:B----4-:R-:W-:Y:S01]  /*16090*/  HMMA.16816.F32 R28, R108.reuse, R112, R28 ;  /* 0x000000706c1c723c */ /* 0x050fe2000000181c */
[----:B------:R-:W-:Y:S03]  /*160a0*/  LDSM.16.MT88.4 R124, [R173+0x1800] ;  /* 0x00180000ad7c783b */ /* 0x000fe60000004200 */
[----:B------:R-:W-:Y:S04]  /*160b0*/  FADD.FTZ R0, R208, R0 ;  /* 0x00000000d0007221 */ /* 0x000fe80000010000 */
[----:B------:R-:W-:Y:S01]  /*160c0*/  FADD.FTZ R0, R160, R0 ;  /* 0x00000000a0007221 */ /* 0x000fe20000010000 */
[C---:B------:R-:W-:Y:S01]  /*160d0*/  HMMA.16816.F32 R32, R108.reuse, R114, R32 ;  /* 0x000000726c20723c */ /* 0x040fe20000001820 */
[----:B------:R-:W3:Y:S01]  /*160e0*/  LDSM.16.MT88.4 R112, [R176+0x3000] ;  /* 0x00300000b070783b */ /* 0x000ee20000004200 */
[----:B------:R-:W4:Y:S01]  /*160f0*/  MUFU.EX2 R2, R206 ;  /* 0x000000ce00027308 */ /* 0x000f220000000800 */
[----:B------:R-:W-:Y:S05]  /*16100*/  FADD.FTZ R0, R159, R0 ;  /* 0x000000009f007221 */ /* 0x000fea0000010000 */
[C---:B--2---:R-:W-:Y:S04]  /*16110*/  HMMA.16816.F32 R36, R108.reuse, R116, R36 ;  /* 0x000000746c24723c */ /* 0x044fe80000001824 */
[----:B------:R-:W-:Y:S04]  /*16120*/  FADD.FTZ R0, R158, R0 ;  /* 0x000000009e007221 */ /* 0x000fe80000010000 */
[C---:B------:R-:W-:Y:S01]  /*16130*/  HMMA.16816.F32 R40, R108.reuse, R118, R40 ;  /* 0x000000766c28723c */ /* 0x040fe20000001828 */
[----:B------:R-:W2:Y:S03]  /*16140*/  LDSM.16.MT88.4 R116, [R175+0x3000] ;  /* 0x00300000af74783b */ /* 0x000ea60000004200 */
[----:B------:R-:W-:Y:S04]  /*16150*/  FADD.FTZ R0, R157, R0 ;  /* 0x000000009d007221 */ /* 0x000fe80000010000 */
[C---:B-1----:R-:W-:Y:S04]  /*16160*/  HMMA.16816.F32 R44, R108.reuse, R120, R44 ;  /* 0x000000786c2c723c */ /* 0x042fe8000000182c */
[----:B----4-:R-:W-:Y:S01]  /*16170*/  F2FP.PACK_AB R151, R2, R100 ;  /* 0x000000640297723e */ /* 0x010fe200000000ff */
[----:B------:R-:W-:Y:S03]  /*16180*/  FADD.FTZ R0, R156, R0 ;  /* 0x000000009c007221 */ /* 0x000fe60000010000 */
[C---:B------:R-:W-:Y:S01]  /*16190*/  HMMA.16816.F32 R48, R108.reuse, R122, R48 ;  /* 0x0000007a6c30723c */ /* 0x040fe20000001830 */
[----:B------:R-:W1:Y:S03]  /*161a0*/  LDSM.16.MT88.4 R120, [R172+0x5000] ;  /* 0x00500000ac78783b */ /* 0x000e660000004200 */
[----:B------:R-:W-:Y:S04]  /*161b0*/  FADD.FTZ R0, R155, R0 ;  /* 0x000000009b007221 */ /* 0x000fe80000010000 */
[----:B------:R-:W-:Y:S01]  /*161c0*/  FADD.FTZ R0, R154, R0 ;  /* 0x000000009a007221 */ /* 0x000fe20000010000 */
[C---:B---3--:R-:W-:Y:S03]  /*161d0*/  HMMA.16816.F32 R52, R108.reuse, R112, R52 ;  /* 0x000000706c34723c */ /* 0x048fe60000001834 */
[----:B------:R-:W-:Y:S04]  /*161e0*/  FADD.FTZ R0, R153, R0 ;  /* 0x0000000099007221 */ /* 0x000fe80000010000 */
[----:B------:R-:W-:Y:S01]  /*161f0*/  FADD.FTZ R0, R152, R0 ;  /* 0x0000000098007221 */ /* 0x000fe20000010000 */
[C---:B------:R-:W-:Y:S01]  /*16200*/  HMMA.16816.F32 R56, R108.reuse, R114, R56 ;  /* 0x000000726c38723c */ /* 0x040fe20000001838 */
[----:B------:R-:W3:Y:S03]  /*16210*/  LDSM.16.MT88.4 R112, [R173+0x5000] ;  /* 0x00500000ad70783b */ /* 0x000ee60000004200 */
[----:B------:R-:W-:Y:S04]  /*16220*/  FADD.FTZ R0, R100, R0 ;  /* 0x0000000064007221 */ /* 0x000fe80000010000 */
[C---:B--2---:R-:W-:Y:S04]  /*16230*/  HMMA.16816.F32 R60, R108.reuse, R116, R60 ;  /* 0x000000746c3c723c */ /* 0x044fe8000000183c */
[----:B------:R-:W-:Y:S04]  /*16240*/  FADD.FTZ R207, R2, R0 ;  /* 0x0000000002cf7221 */ /* 0x000fe80000010000 */
[C---:B------:R-:W-:Y:S01]  /*16250*/  HMMA.16816.F32 R64, R108.reuse, R118, R64 ;  /* 0x000000766c40723c */ /* 0x040fe20000001840 */
[----:B------:R-:W2:Y:S07]  /*16260*/  LDSM.16.MT88.4 R116, [R176+0x5000] ;  /* 0x00500000b074783b */ /* 0x000eae0000004200 */
[C---:B-1----:R-:W-:Y:S08]  /*16270*/  HMMA.16816.F32 R68, R108.reuse, R120, R68 ;  /* 0x000000786c44723c */ /* 0x042ff00000001844 */
[C---:B------:R-:W-:Y:S01]  /*16280*/  HMMA.16816.F32 R72, R108.reuse, R122, R72 ;  /* 0x0000007a6c48723c */ /* 0x040fe20000001848 */
[----:B------:R-:W1:Y:S07]  /*16290*/  LDSM.16.MT88.4 R120, [R175+0x5000] ;  /* 0x00500000af78783b */ /* 0x000e6e0000004200 */
[C---:B---3--:R-:W-:Y:S08]  /*162a0*/  HMMA.16816.F32 R76, R108.reuse, R112, R76 ;  /* 0x000000706c4c723c */ /* 0x048ff0000000184c */
[C---:B------:R-:W-:Y:S08]  /*162b0*/  HMMA.16816.F32 R80, R108.reuse, R114, R80 ;  /* 0x000000726c50723c */ /* 0x040ff00000001850 */
[C---:B--2---:R-:W-:Y:S08]  /*162c0*/  HMMA.16816.F32 R84, R108.reuse, R116, R84 ;  /* 0x000000746c54723c */ /* 0x044ff00000001854 */
[C---:B------:R-:W-:Y:S01]  /*162d0*/  HMMA.16816.F32 R88, R108.reuse, R118, R88 ;  /* 0x000000766c58723c */ /* 0x040fe20000001858 */
[----:B------:R-:W2:Y:S07]  /*162e0*/  LDSM.16.MT88.4 R116, [R176+0x1800] ;  /* 0x00180000b074783b */ /* 0x000eae0000004200 */
[C---:B-1----:R-:W-:Y:S08]  /*162f0*/  HMMA.16816.F32 R92, R108.reuse, R120, R92 ;  /* 0x000000786c5c723c */ /* 0x042ff0000000185c */
[----:B------:R-:W-:Y:S01]  /*16300*/  HMMA.16816.F32 R96, R108, R122, R96 ;  /* 0x0000007a6c60723c */ /* 0x000fe20000001860 */
[----:B------:R-:W1:Y:S07]  /*16310*/  LDSM.16.MT88.4 R108, [R175+0x1800] ;  /* 0x00180000af6c783b */ /* 0x000e6e0000004200 */
        /* <DEDUP_REMOVED lines=8> */
[C---:B--2---:R-:W-:Y:S08]  /*163a0*/  HMMA.16816.F32 R120, R148.reuse, R116, R20 ;  /* 0x000000749478723c */ /* 0x044ff00000001814 */
[C---:B------:R-:W-:Y:S08]  /*163b0*/  HMMA.16816.F32 R116, R148.reuse, R118, R24 ;  /* 0x000000769474723c */ /* 0x040ff00000001818 */
[C---:B-1----:R-:W-:Y:S08]  /*163c0*/  HMMA.16816.F32 R112, R148.reuse, R108, R28 ;  /* 0x0000006c9470723c */ /* 0x042ff0000000181c */
        /* <DEDUP_REMOVED lines=22> */
[----:B------:R-:W-:-:S07]  /*16530*/  @P0 BRA `(.L_x_847) ;  /* 0xffffc79000000947 */ /* 0x000fce000383ffff */
.L_x_826:
[----:B------:R-:W-:Y:S02]  /*16540*/  IMAD.MOV.U32 R0, RZ, RZ, c[0x0][0x2c4] ;  /* 0x0000b100ff007624 */ /* 0x000fe400078e00ff */
[----:B------:R-:W-:-:S03]  /*16550*/  IMAD.MOV.U32 R3, RZ, RZ, c[0x0][0x32c] ;  /* 0x0000cb00ff037624 */ /* 0x000fc600078e00ff */
[----:B------:R-:W-:Y:S02]  /*16560*/  ISETP.NE.AND P0, PT, R0, 0x1, PT ;  /* 0x000000010000780c */ /* 0x000fe40003f05270 */
[----:B------:R-:W-:-:S11]  /*16570*/  IADD3 R0, R234, 0x7f, RZ ;  /* 0x0000007fea007810 */ /* 0x000fd60007ffe0ff */
[----:B------:R-:W-:-:S05]  /*16580*/  @P0 IMAD.HI.U32 R2, R0, c[0x0][0x2c8], RZ ;  /* 0x0000b20000020a27 */ /* 0x000fca00078e00ff */
[----:B------:R-:W-:Y:S02]  /*16590*/  @P0 SHF.R.U32.HI R0, RZ, c[0x0][0x2cc], R2 ;  /* 0x0000b300ff000a19 */ /* 0x000fe40000011602 */
[----:B------:R-:W-:Y:S02]  /*165a0*/  ISETP.GE.AND P0, PT, R3, 0x1, PT ;  /* 0x000000010300780c */ /* 0x000fe40003f06270 */
[----:B------:R-:W-:-:S05]  /*165b0*/  IADD3 R2, R217, 0x1, -R218 ;  /* 0x00000001d9027810 */ /* 0x000fca0007ffe8da */
        /* <DEDUP_REMOVED lines=13> */
.L_x_850:
[----:B------:R-:W-:-:S04]  /*16690*/  MOV R3, 0x1 ;  /* 0x0000000100037802 */ /* 0x000fc80000000f00 */
[----:B------:R-:W-:-:S13]  /*166a0*/  ISETP.NE.AND P0, PT, R3, c[0x0][0x32c], PT ;  /* 0x0000cb0003007a0c */ /* 0x000fda0003f05270 */
[----:B------:R-:W-:-:S05]  /*166b0*/  @P0 IMAD.HI.U32 R3, R0, c[0x0][0x330], RZ ;  /* 0x0000cc0000030a27 */ /* 0x000fca00078e00ff */
[----:B------:R-:W-:Y:S02]  /*166c0*/  @P0 SHF.R.U32.HI R0, RZ, c[0x0][0x334], R3 ;  /* 0x0000cd00ff000a19 */ /* 0x000fe40000011603 */
.L_x_851:
[----:B------:R-:W-:Y:S05]  /*166d0*/  BSYNC B0 ;  /* 0x0000000000007941 */ /* 0x000fea0003800000 */
.L_x_849:
[----:B------:R-:W-:-:S05]  /*166e0*/  IMAD R0, R0, c[0x0][0x32c], RZ ;  /* 0x0000cb0000007a24 */ /* 0x000fca00078e02ff */
[----:B------:R-:W-:-:S04]  /*166f0*/  IMNMX R2, R2, R0, !PT ;  /* 0x0000000002027217 */ /* 0x000fc80007800200 */
.L_x_848:
        /* <DEDUP_REMOVED lines=9> */
.L_x_863:
        /* <DEDUP_REMOVED lines=37> */
.L_x_970:
        /* <DEDUP_REMOVED lines=21> */
.L_x_971:
        /* <DEDUP_REMOVED lines=22> */
.L_x_854:
[----:B------:R-:W-:Y:S05]  /*16c90*/  BSYNC B0 ;  /* 0x0000000000007941 */ /* 0x000fea0003800000 */
.L_x_853:
        /* <DEDUP_REMOVED lines=188> */
.L_x_972:
        /* <DEDUP_REMOVED lines=21> */
.L_x_973:
        /* <DEDUP_REMOVED lines=22> */
.L_x_858:
[----:B------:R-:W-:Y:S05]  /*17b10*/  BSYNC B0 ;  /* 0x0000000000007941 */ /* 0x000fea0003800000 */
.L_x_857:
        /* <DEDUP_REMOVED lines=35> */
.L_x_974:
[----:B-12---:R-:W-:Y:S01]  /*17d50*/  FMNMX.FTZ R100, R100, R0, !PT ;  /* 0x0000000064647209 */ /* 0x006fe20007810000 */
[----:B------:R-:W-:-:S05]  /*17d60*/  BRA.DIV ~URZ, `(.L_x_862) ;  /* 0x0000b8b27f007947 */ /* 0x000fca000b800000 */
[----:B------:R-:W1:Y:S02]  /*17d70*/  SHFL.BFLY PT, R0, R100, 0x1, 0x1f ;  /* 0x0c201f0064007f89 */ /* 0x000e6400000e0000 */
[----:B-1----:R-:W-:Y:S02]  /*17d80*/  FMNMX.FTZ R101, R100, R0, !PT ;  /* 0x0000000064657209 */ /* 0x002fe40007810000 */
[----:B------:R-:W1:Y:S02]  /*17d90*/  SHFL.BFLY PT, R0, R148, 0x2, 0x1f ;  /* 0x0c401f0094007f89 */ /* 0x000e6400000e0000 */
[----:B-1----:R-:W-:Y:S05]  /*17da0*/  FMNMX.FTZ R100, R148, R0, !PT ;  /* 0x0000000094647209 */ /* 0x002fea0007810000 */
[----:B------:R1:W2:Y:S02]  /*17db0*/  SHFL.BFLY PT, R0, R100, 0x1, 0x1f ;  /* 0x0c201f0064007f89 */ /* 0x0002a400000e0000 */
.L_x_975:
[----:B--2---:R-:W-:Y:S01]  /*17dc0*/  FMNMX.FTZ R3, R0, R100, !PT ;  /* 0x0000006400037209 */ /* 0x004fe20007810000 */
[C---:B-1----:R-:W-:Y:S01]  /*17dd0*/  FMUL.FTZ R100, R101.reuse, c[0x0][0x2d0] ;  /* 0x0000b40065647a20 */ /* 0x042fe20000410000 */
[----:B------:R-:W-:Y:S01]  /*17de0*/  WARPSYNC 0xffffffff ;  /* 0xffffffff00007948 */ /* 0x000fe20003800000 */
[----:B------:R-:W-:Y:S01]  /*17df0*/  FADD.FTZ R0, -R101, R102 ;  /* 0x0000006665007221 */ /* 0x000fe20000010100 */
[----:B------:R-:W-:Y:S01]  /*17e00*/  ISETP.GT.AND P0, PT, R196, R208, PT ;  /* 0x000000d0c400720c */ /* 0x000fe20003f04270 */
[--C-:B------:R-:W-:Y:S01]  /*17e10*/  FFMA.FTZ R102, R4, c[0x0][0x2d0], -R100.reuse ;  /* 0x0000b40004667a23 */ /* 0x100fe20000010864 */
[----:B------:R-:W-:Y:S01]  /*17e20*/  IADD3 R196, R196, -0x1, RZ ;  /* 0xffffffffc4c47810 */ /* 0x000fe20007ffe0ff */
        /* <DEDUP_REMOVED lines=39> */
[----:B------:R-:W-:Y:S04]  /*180a0*/  FFMA.FTZ R152, R15, c[0x0][0x2d0], -R4 ;  /* 0x0000b4000f987a23 */ /* 0x000fe80000010804 */
        /* <DEDUP_REMOVED lines=238> */
[----:B------:R-:W-:Y:S01]  /*18f90*/  FADD.FTZ R0, R102, R0 ;  /* 0x0000000066007221 */ /* 0x000fe20000010000 */
[----:B------:R-:W-:Y:S02]  /*18fa0*/  MOV R102, R101 ;  /* 0x0000006500667202 */ /* 0x000fe40000000f00 */
[C---:B---3--:R-:W-:Y:S04]  /*18fb0*/  HMMA.16816.F32 R20, R108.reuse, R120, R20 ;  /* 0x000000786c14723c */ /* 0x048fe80000001814 */
[----:B------:R-:W-:Y:S02]  /*18fc0*/  FADD.FTZ R209, R100, R0 ;  /* 0x0000000064d17221 */ /* 0x000fe40000010000 */
[----:B------:R-:W-:Y:S01]  /*18fd0*/  FADD.FTZ R0, R126, R2 ;  /* 0x000000027e007221 */ /* 0x000fe20000010000 */
[----:B------:R-:W-:Y:S01]  /*18fe0*/  MUFU.EX2 R100, R203 ;  /* 0x000000cb00647308 */ /* 0x000fe20000000800 */
[C---:B------:R-:W-:Y:S01]  /*18ff0*/  HMMA.16816.F32 R24, R108.reuse, R122, R24 ;  /* 0x0000007a6c18723c */ /* 0x040fe20000001818 */
[----:B------:R-:W2:Y:S03]  /*19000*/  LDSM.16.MT88.4 R120, [R173+0x3000] ;  /* 0x00300000ad78783b */ /* 0x000ea60000004200 */
[----:B------:R-:W-:Y:S04]  /*19010*/  FADD.FTZ R0, R207, R0 ;  /* 0x00000000cf007221 */ /* 0x000fe80000010000 */
[C---:B------:R-:W-:Y:S01]  /*19020*/  HMMA.16816.F32 R28, R108.reuse, R112, R28 ;  /* 0x000000706c1c723c */ /* 0x040fe2000000181c */
[----:B------:R-:W-:Y:S01]  /*19030*/  LDSM.16.MT88.4 R124, [R173+0x1800] ;  /* 0x00180000ad7c783b */ /* 0x000fe20000004200 */
[----:B------:R-:W3:Y:S02]  /*19040*/  MUFU.EX2 R2, R205 ;  /* 0x000000cd00027308 */ /* 0x000ee40000000800 */
[----:B------:R-:W-:Y:S04]  /*19050*/  FADD.FTZ R0, R206, R0 ;  /* 0x00000000ce007221 */ /* 0x000fe80000010000 */
[C---:B------:R-:W-:Y:S01]  /*19060*/  HMMA.16816.F32 R32, R108.reuse, R114, R32 ;  /* 0x000000726c20723c */ /* 0x040fe20000001820 */
[----:B------:R-:W4:Y:S03]  /*19070*/  LDSM.16.MT88.4 R112, [R176+0x3000] ;  /* 0x00300000b070783b */ /* 0x000f260000004200 */
[----:B------:R-:W-:Y:S04]  /*19080*/  FADD.FTZ R0, R159, R0 ;  /* 0x000000009f007221 */ /* 0x000fe80000010000 */
[----:B------:R-:W-:Y:S01]  /*19090*/  FADD.FTZ R0, R158, R0 ;  /* 0x000000009e007221 */ /* 0x000fe20000010000 */
[C---:B-1----:R-:W-:Y:S03]  /*190a0*/  HMMA.16816.F32 R36, R108.reuse, R116, R36 ;  /* 0x000000746c24723c */ /* 0x042fe60000001824 */
[----:B------:R-:W-:Y:S04]  /*190b0*/  FADD.FTZ R0, R157, R0 ;  /* 0x000000009d007221 */ /* 0x000fe80000010000 */
[----:B------:R-:W-:Y:S01]  /*190c0*/  FADD.FTZ R0, R156, R0 ;  /* 0x000000009c007221 */ /* 0x000fe20000010000 */
[C---:B------:R-:W-:Y:S01]  /*190d0*/  HMMA.16816.F32 R40, R108.reuse, R118, R40 ;  /* 0x000000766c28723c */ /* 0x040fe20000001828 */
[----:B------:R-:W1:Y:S03]  /*190e0*/  LDSM.16.MT88.4 R116, [R175+0x3000] ;  /* 0x00300000af74783b */ /* 0x000e660000004200 */
[----:B---3--:R-:W-:Y:S01]  /*190f0*/  F2FP.PACK_AB R151, R2, R100 ;  /* 0x000000640297723e */ /* 0x008fe200000000ff */
[----:B------:R-:W-:Y:S03]  /*19100*/  FADD.FTZ R0, R155, R0 ;  /* 0x000000009b007221 */ /* 0x000fe60000010000 */
        /* <DEDUP_REMOVED lines=11> */
[C---:B-1----:R-:W-:Y:S08]  /*191c0*/  HMMA.16816.F32 R60, R108.reuse, R116, R60 ;  /* 0x000000746c3c723c */ /* 0x042ff0000000183c */
        /* <DEDUP_REMOVED lines=47> */
.L_x_852:
[----:B------:R-:W-:-:S13]  /*194c0*/  ISETP.GE.AND P0, PT, R196, R216, PT ;  /* 0x000000d8c400720c */ /* 0x000fda0003f06270 */
[----:B------:R-:W-:Y:S05]  /*194d0*/  @!P0 BRA `(.L_x_864) ;  /* 0x0000377000008947 */ /* 0x000fea0003800000 */
[----:B------:R-:W-:Y:S02]  /*194e0*/  MOV R103, R16 ;  /* 0x0000001000677202 */ /* 0x000fe40000000f00 */
[----:B------:R-:W-:Y:S02]  /*194f0*/  MOV R102, R101 ;  /* 0x0000006500667202 */ /* 0x000fe40000000f00 */
.L_x_882:
[----:B------:R-:W-:Y:S04]  /*19500*/  DEPBAR.LE SB0, 0x0 ;  /* 0x000080000000791a */ /* 0x000fe80000000000 */
[----:B------:R-:W-:Y:S01]  /*19510*/  WARPSYNC 0xffffffff ;  /* 0xffffffff00007948 */ /* 0x000fe20003800000 */
[----:B------:R-:W-:Y:S01]  /*19520*/  BAR.SYNC.DEFER_BLOCKING 0x0 ;  /* 0x0000000000007b1d */ /* 0x000fe20000010000 */
[----:B------:R-:W-:Y:S01]  /*19530*/  SHF.R.S32.HI R0, RZ, 0x1f, R198 ;  /* 0x0000001fff007819 */ /* 0x000fe200000114c6 */
[----:B------:R-:W-:Y:S01]  /*19540*/  IMAD.WIDE.U32 R2, R198, c[0x0][0x208], RZ ;  /* 0x00008200c6027a25 */ /* 0x000fe200078e00ff */
[----:B------:R-:W-:Y:S02]  /*19550*/  SHF.L.U64.HI R23, R202, 0x1, R219 ;  /* 0x00000001ca177819 */ /* 0x000fe400000102db */
[C---:B------:R-:W-:Y:S01]  /*19560*/  SHF.L.U64.HI R15, R199.reuse, 0x1, R220 ;  /* 0x00000001c70f7819 */ /* 0x040fe200000102dc */
[----:B------:R-:W-:Y:S01]  /*19570*/  IMAD R0, R0, c[0x0][0x208], RZ ;  /* 0x0000820000007a24 */ /* 0x000fe200078e02ff */
[----:B------:R-:W-:Y:S01]  /*19580*/  SHF.L.U32 R14, R199, 0x1, RZ ;  /* 0x00000001c70e7819 */ /* 0x000fe200000006ff */
[----:B------:R-:W-:Y:S01]  /*19590*/  IMAD.SHL.U32 R22, R202, 0x2, RZ ;  /* 0x00000002ca167824 */ /* 0x000fe200078e00ff */
[----:B------:R-:W-:Y:S01]  /*195a0*/  SHF.L.U64.HI R13, R200, 0x1, R201 ;  /* 0x00000001c80d7819 */ /* 0x000fe200000102c9 */
[----:B------:R-:W-:Y:S02]  /*195b0*/  IMAD R0, R198, c[0x0][0x20c], R0 ;  /* 0x00008300c6007a24 */ /* 0x000fe400078e0200 */
[----:B------:R-:W-:Y:S02]  /*195c0*/  IMAD.SHL.U32 R12, R200, 0x2, RZ ;  /* 0x00000002c80c7824 */ /* 0x000fe400078e00ff */
[----:B------:R-:W-:Y:S01]  /*195d0*/  IMAD.IADD R3, R3, 0x1, R0 ;  /* 0x0000000103037824 */ /* 0x000fe200078e0200 */
[----:B------:R-:W-:Y:S03]  /*195e0*/  SHF.R.S32.HI R0, RZ, 0x1f, R197 ;  /* 0x0000001fff007819 */ /* 0x000fe600000114c5 */
[C---:B------:R-:W-:Y:S04]  /*195f0*/  IMAD.WIDE.U32 R2, R197.reuse, c[0x0][0x218], R2 ;  /* 0x00008600c5027a25 */ /* 0x040fe800078e0002 */
        /* <DEDUP_REMOVED lines=18> */
.L_x_976:
[----:B------:R-:W5:Y:S01]  /*19720*/  SHFL.IDX PT, R4, R5, RZ, 0x181f ;  /* 0x00181fff05047589 */ /* 0x000f6200000e0000 */
[----:B------:R-:W-:Y:S01]  /*19730*/  ISETP.GE.AND P0, PT, R200, c[0x0][0x1d4], PT ;  /* 0x00007500c8007a0c */ /* 0x000fe20003f06270 */
[----:B------:R-:W-:Y:S01]  /*19740*/  BSSY B0, `(.L_x_866) ;  /* 0x0000102000007945 */ /* 0x000fe20003800000 */
[----:B------:R-:W-:Y:S02]  /*19750*/  ISETP.GE.AND P4, PT, R199, c[0x0][0x1d4], PT ;  /* 0x00007500c7007a0c */ /* 0x000fe40003f86270 */
[----:B------:R-:W-:Y:S01]  /*19760*/  SHFL.IDX PT, R3, R7, 0x1, 0x181f ;  /* 0x00381f0007037f89 */ /* 0x000fe200000e0000 */
[----:B------:R-:W-:Y:S02]  /*19770*/  SEL R195, RZ, 0x10, P0 ;  /* 0x00000010ffc37807 */ /* 0x000fe40000000000 */
[----:B------:R-:W-:Y:S02]  /*19780*/  SEL R21, RZ, 0x10, P4 ;  /* 0x00000010ff157807 */ /* 0x000fe40002000000 */
[----:B------:R4:W3:Y:S01]  /*19790*/  SHFL.IDX PT, R2, R5, 0x1, 0x181f ;  /* 0x00381f0005027f89 */ /* 0x0008e200000e0000 */
[----:B------:R-:W-:Y:S04]  /*197a0*/  ISETP.GE.AND P3, PT, R202, c[0x0][0x1d4], PT ;  /* 0x00007500ca007a0c */ /* 0x000fe80003f66270 */
[----:B------:R-:W-:Y:S02]  /*197b0*/  SEL R20, RZ, 0x10, P3 ;  /* 0x00000010ff147807 */ /* 0x000fe40001800000 */
[----:B----4-:R-:W-:Y:S02]  /*197c0*/  IADD3 R5, -R195, 0x10, RZ ;  /* 0x00000010c3057810 */ /* 0x010fe40007ffe1ff */
[----:B-----5:R-:W-:Y:S02]  /*197d0*/  IADD3 R6, P1, R4, R12, RZ ;  /* 0x0000000c04067210 */ /* 0x020fe40007f3e0ff */
[----:B------:R-:W-:Y:S03]  /*197e0*/  LOP3.LUT R5, R5, 0xf, RZ, 0xc0, !PT ;  /* 0x0000000f05057812 */ /* 0x000fe600078ec0ff */
[--C-:B---3--:R-:W-:Y:S05]  /*197f0*/  IMAD.X R7, R0, 0x1, R13.reuse, P1 ;  /* 0x0000000100077824 */ /* 0x108fea00008e060d */
[----:B------:R3:W-:Y:S01]  /*19800*/  LDGSTS.E.BYPASS.LTC128B.128 [R194+0x100], [R6.64], !P0 ;  /* 0x0010000006c27fae */ /* 0x0007e2000c101d48 */
[-C--:B------:R-:W-:Y:S02]  /*19810*/  IADD3 R12, P1, P0, R5, R2.reuse, R12 ;  /* 0x00000002050c7210 */ /* 0x080fe4000783e00c */
[----:B------:R-:W-:Y:S02]  /*19820*/  IADD3 R5, -R20, 0x10, RZ ;  /* 0x0000001014057810 */ /* 0x000fe40007ffe1ff */
[-C--:B------:R-:W-:Y:S02]  /*19830*/  IADD3.X R13, RZ, R3.reuse, R13, P1, P0 ;  /* 0x00000003ff0d7210 */ /* 0x080fe40000fe040d */
[----:B------:R-:W-:Y:S02]  /*19840*/  LOP3.LUT R28, R5, 0xf, RZ, 0xc0, !PT ;  /* 0x0000000f051c7812 */ /* 0x000fe400078ec0ff */
[----:B---3--:R-:W-:Y:S04]  /*19850*/  IADD3 R6, -R21, 0x10, RZ ;  /* 0x0000001015067810 */ /* 0x008fe80007ffe1ff */
[----:B------:R-:W-:Y:S04]  /*19860*/  LOP3.LUT R6, R6, 0xf, RZ, 0xc0, !PT ;  /* 0x0000000f06067812 */ /* 0x000fe800078ec0ff */
[----:B------:R-:W-:Y:S04]  /*19870*/  IADD3 R6, P1, P0, R6, R2, R14 ;  /* 0x0000000206067210 */ /* 0x000fe8000783e00e */
[-CC-:B------:R-:W-:Y:S02]  /*19880*/  IADD3.X R7, RZ, R3.reuse, R15.reuse, P1, P0 ;  /* 0x00000003ff077210 */ /* 0x180fe40000fe040f */
[----:B------:R-:W-:Y:S05]  /*19890*/  IADD3 R14, P0, R4, R14, RZ ;  /* 0x0000000e040e7210 */ /* 0x000fea0007f1e0ff */
[----:B------:R-:W-:Y:S01]  /*198a0*/  IMAD.X R15, R0, 0x1, R15, P0 ;  /* 0x00000001000f7824 */ /* 0x000fe200000e060f */
[----:B------:R-:W-:Y:S04]  /*198b0*/  IADD3 R4, P0, R4, R22, RZ ;  /* 0x0000001604047210 */ /* 0x000fe80007f1e0ff */
[----:B------:R3:W-:Y:S01]  /*198c0*/  LDGSTS.E.BYPASS.LTC128B.128 [R194+0x2100], [R14.64], !P4 ;  /* 0x021000000ec27fae */ /* 0x0007e2000e101d48 */
[--C-:B------:R-:W-:Y:S01]  /*198d0*/  IMAD.X R5, R0, 0x1, R23.reuse, P0 ;  /* 0x0000000100057824 */ /* 0x100fe200000e0617 */
[----:B------:R-:W-:Y:S04]  /*198e0*/  IADD3 R2, P1, P0, R28, R2, R22 ;  /* 0x000000021c027210 */ /* 0x000fe8000783e016 */
[----:B------:R-:W-:Y:S01]  /*198f0*/  IADD3.X R3, RZ, R3, R23, P1, P0 ;  /* 0x00000003ff037210 */ /* 0x000fe20000fe0417 */
[----:B------:R4:W-:Y:S01]  /*19900*/  LDGSTS.E.BYPASS.LTC128B.128 [R194+0x4100], [R4.64], !P3 ;  /* 0x0410000004c27fae */ /* 0x0009e2000d901d48 */
[----:B------:R-:W-:Y:S11]  /*19910*/  ISETP.NE.U32.AND P0, PT, R195, RZ, PT ;  /* 0x000000ffc300720c */ /* 0x000ff60003f05070 */
[----:B------:R-:W-:Y:S02]  /*19920*/  @!UPT UIADD3 URZ, URZ, URZ, URZ ;  /* 0x0000003f3f3ff290 */ /* 0x000fe4000fffe03f */
[----:B------:R3:W-:Y:S01]  /*19930*/  LDGSTS.E.BYPASS.LTC128B.128.ZFILL [R194+0x1100], [R12.64], P0 ;  /* 0x011000000cc27fae */ /* 0x0007e20008141d48 */
[----:B------:R-:W-:Y:S11]  /*19940*/  ISETP.NE.U32.AND P0, PT, R21, RZ, PT ;  /* 0x000000ff1500720c */ /* 0x000ff60003f05070 */
[----:B------:R-:W-:Y:S02]  /*19950*/  @!UPT UIADD3 URZ, URZ, URZ, URZ ;  /* 0x0000003f3f3ff290 */ /* 0x000fe4000fffe03f */
[----:B------:R4:W-:Y:S01]  /*19960*/  LDGSTS.E.BYPASS.LTC128B.128.ZFILL [R194+0x3100], [R6.64], P0 ;  /* 0x0310000006c27fae */ /* 0x0009e20008141d48 */
[----:B------:R-:W-:Y:S11]  /*19970*/  ISETP.NE.U32.AND P0, PT, R20, RZ, PT ;  /* 0x000000ff1400720c */ /* 0x000ff60003f05070 */
[----:B------:R-:W-:Y:S02]  /*19980*/  @!UPT UIADD3 URZ, URZ, URZ, URZ ;  /* 0x0000003f3f3ff290 */ /* 0x000fe4000fffe03f */
[----:B------:R2:W-:Y:S01]  /*19990*/  LDGSTS.E.BYPASS.LTC128B.128.ZFILL [R194+0x5100], [R2.64], P0 ;  /* 0x0510000002c27fae */ /* 0x0005e20008141d48 */
[----:B------:R-:W-:Y:S04]  /*199a0*/  ISETP.GT.AND P0, PT, R196, R216, PT ;  /* 0x000000d8c400720c */ /* 0x000fe80003f04270 */
[----:B------:R-:W0:Y:S01]  /*199b0*/  LDGDEPBAR ;  /* 0x00000000000079af */ /* 0x000e220000000000 */
[C---:B--2-4-:R-:W-:Y:S08]  /*199c0*/  HMMA.16816.F32 R4, R32.reuse, R8, RZ ;  /* 0x000000082004723c */ /* 0x054ff000000018ff */
[C---:B------:R-:W-:Y:S08]  /*199d0*/  HMMA.16816.F32 R8, R32.reuse, R10, RZ ;  /* 0x0000000a2008723c */ /* 0x040ff000000018ff */
[C---:B---3--:R-:W-:Y:S08]  /*199e0*/  HMMA.16816.F32 R12, R32.reuse, R16, RZ ;  /* 0x00000010200c723c */ /* 0x048ff000000018ff */
[C---:B------:R-:W-:Y:S08]  /*199f0*/  HMMA.16816.F32 R16, R32.reuse, R18, RZ ;  /* 0x000000122010723c */ /* 0x040ff000000018ff */
[C---:B-1----:R-:W-:Y:S08]  /*19a00*/  HMMA.16816.F32 R20, R32.reuse, R24, RZ ;  /* 0x000000182014723c */ /* 0x042ff000000018ff */
        /* <DEDUP_REMOVED lines=179> */
.L_x_977:
        /* <DEDUP_REMOVED lines=19> */
.L_x_978:
        /* <DEDUP_REMOVED lines=15> */
.L_x_867:
[----:B------:R-:W-:Y:S05]  /*1a760*/  BSYNC B0 ;  /* 0x0000000000007941 */ /* 0x000fea0003800000 */
.L_x_866:
[----:B------:R-:W-:Y:S01]  /*1a770*/  LOP3.LUT R150, RZ, c[0x0][0x324], RZ, 0x33, !PT ;  /* 0x0000c900ff967a12 */ /* 0x000fe200078e33ff */
[----:B------:R-:W-:Y:S01]  /*1a780*/  IMAD.MOV.U32 R0, RZ, RZ, c[0x0][0x2c4] ;  /* 0x0000b100ff007624 */ /* 0x000fe200078e00ff */
[----:B------:R-:W0:Y:S01]  /*1a790*/  LDGDEPBAR ;  /* 0x00000000000079af */ /* 0x000e220000000000 */
[----:B------:R-:W-:Y:S02]  /*1a7a0*/  IMAD.IADD R100, R248, 0x1, R234 ;  /* 0x00000001f8647824 */ /* 0x000fe400078e02ea */
[----:B-1----:R-:W-:Y:S01]  /*1a7b0*/  IMAD.SHL.U32 R101, R196, 0x40, RZ ;  /* 0x00000040c4657824 */ /* 0x002fe200078e00ff */
[----:B------:R-:W-:Y:S11]  /*1a7c0*/  ISETP.NE.AND P0, PT, R0, 0x1, PT ;  /* 0x000000010000780c */ /* 0x000ff60003f05270 */
[----:B------:R-:W-:Y:S02]  /*1a7d0*/  @!UPT UIADD3 URZ, URZ, URZ, URZ ;  /* 0x0000003f3f3ff290 */ /* 0x000fe4000fffe03f */
[----:B------:R-:W-:Y:S05]  /*1a7e0*/  @P0 IMAD.HI.U32 R0, R100, c[0x0][0x2c8], RZ ;  /* 0x0000b20064000a27 */ /* 0x000fea00078e00ff */
[----:B------:R-:W-:Y:S02]  /*1a7f0*/  @P0 SHF.R.U32.HI R100, RZ, c[0x0][0x2cc], R0 ;  /* 0x0000b300ff640a19 */ /* 0x000fe40000011600 */
[----:B------:R-:W-:Y:S04]  /*1a800*/  IADD3 R0, -R221, 0x1, -R101 ;  /* 0x00000001dd007810 */ /* 0x000fe80007ffe965 */
[----:B---3--:R-:W-:Y:S04]  /*1a810*/  IADD3 R148, -R218, R0, R217 ;  /* 0x00000000da947210 */ /* 0x008fe80007ffe1d9 */
[----:B------:R-:W-:Y:S01]  /*1a820*/  IADD3 R149, R148, c[0x0][0x328], RZ ;  /* 0x0000ca0094957a10 */ /* 0x000fe20007ffe0ff */
[----:B------:R-:W-:-:S05]  /*1a830*/  BRA.DIV ~URZ, `(.L_x_870) ;  /* 0x000091927f007947 */ /* 0x000fca000b800000 */
[----:B------:R1:W2:Y:S02]  /*1a840*/  SHFL.IDX PT, R3, R100, RZ, 0x1c1f ;  /* 0x001c1fff64037589 */ /* 0x0002a400000e0000 */
.L_x_979:
[-C--:B--2---:R-:W-:Y:S01]  /*1a850*/  IADD3 R2, R149, R3.reuse, RZ ;  /* 0x0000000395027210 */ /* 0x084fe20007ffe0ff */
[----:B------:R-:W-:Y:S02]  /*1a860*/  IMAD.MOV.U32 R0, RZ, RZ, c[0x0][0x32c] ;  /* 0x0000cb00ff007624 */ /* 0x000fe400078e00ff */
[----:B------:R-:W-:Y:S03]  /*1a870*/  IMAD.IADD R148, R150, 0x1, R148 ;  /* 0x0000000196947824 */ /* 0x000fe600078e0294 */
[----:B------:R-:W-:Y:S02]  /*1a880*/  ISETP.GE.AND P0, PT, R0, 0x1, PT ;  /* 0x000000010000780c */ /* 0x000fe40003f06270 */
[----:B------:R-:W-:Y:S11]  /*1a890*/  IADD3 R0, R148, R3, RZ ;  /* 0x0000000394007210 */ /* 0x000ff60007ffe0ff */
        /* <DEDUP_REMOVED lines=14> */
.L_x_873:
[----:B------:R-:W-:Y:S04]  /*1a980*/  MOV R150, 0x1 ;  /* 0x0000000100967802 */ /* 0x000fe80000000f00 */
[----:B------:R-:W-:Y:S11]  /*1a990*/  ISETP.NE.AND P0, PT, R150, c[0x0][0x32c], PT ;  /* 0x0000cb0096007a0c */ /* 0x000ff60003f05270 */
[----:B------:R-:W-:Y:S02]  /*1a9a0*/  @!UPT UIADD3 URZ, URZ, URZ, URZ ;  /* 0x0000003f3f3ff290 */ /* 0x000fe4000fffe03f */
[----:B------:R-:W-:Y:S05]  /*1a9b0*/  @P0 IMAD.HI.U32 R150, R3, c[0x0][0x330], RZ ;  /* 0x0000cc0003960a27 */ /* 0x000fea00078e00ff */
[----:B------:R-:W-:Y:S02]  /*1a9c0*/  @P0 SHF.R.U32.HI R3, RZ, c[0x0][0x334], R150 ;  /* 0x0000cd00ff030a19 */ /* 0x000fe40000011696 */
.L_x_874:
[----:B------:R-:W-:Y:S05]  /*1a9d0*/  BSYNC B0 ;  /* 0x0000000000007941 */ /* 0x000fea0003800000 */
.L_x_872:
[----:B------:R-:W-:Y:S04]  /*1a9e0*/  IMAD R3, R3, c[0x0][0x32c], -R101 ;  /* 0x0000cb0003037a24 */ /* 0x000fe800078e0a65 */
[----:B------:R-:W-:Y:S05]  /*1a9f0*/  IMAD.IADD R3, R3, 0x1, -R221 ;  /* 0x0000000103037824 */ /* 0x000fea00078e0add */
[----:B------:R-:W-:Y:S02]  /*1aa00*/  IMNMX R0, R0, R3, !PT ;  /* 0x0000000300007217 */ /* 0x000fe40007800200 */
[----:B------:R-:W-:Y:S04]  /*1aa10*/  IADD3 R3, R3, c[0x0][0x32c], RZ ;  /* 0x0000cb0003037a10 */ /* 0x000fe80007ffe0ff */
[----:B------:R-:W-:Y:S02]  /*1aa20*/  IMNMX R2, R2, R3, PT ;  /* 0x0000000302027217 */ /* 0x000fe40003800200 */
.L_x_871:
        /* <DEDUP_REMOVED lines=51> */
.L_x_980:
        /* <DEDUP_REMOVED lines=19> */
.L_x_878:
[----:B------:R-:W-:Y:S04]  /*1ae90*/  MOV R4, 0x1 ;  /* 0x0000000100047802 */ /* 0x000fe80000000f00 */
[----:B------:R-:W-:Y:S11]  /*1aea0*/  ISETP.NE.AND P0, PT, R4, c[0x0][0x32c], PT ;  /* 0x0000cb0004007a0c */ /* 0x000ff60003f05270 */
[----:B------:R-:W-:Y:S02]  /*1aeb0*/  @!UPT UIADD3 URZ, URZ, URZ, URZ ;  /* 0x0000003f3f3ff290 */ /* 0x000fe4000fffe03f */
[----:B------:R-:W-:Y:S05]  /*1aec0*/  @P0 IMAD.HI.U32 R4, R3, c[0x0][0x330], RZ ;  /* 0x0000cc0003040a27 */ /* 0x000fea00078e00ff */
[----:B------:R-:W-:Y:S02]  /*1aed0*/  @P0 SHF.R.U32.HI R3, RZ, c[0x0][0x334], R4 ;  /* 0x0000cd00ff030a19 */ /* 0x000fe40000011604 */
.L_x_879:
[----:B------:R-:W-:Y:S05]  /*1aee0*/  BSYNC B0 ;  /* 0x0000000000007941 */ /* 0x000fea0003800000 */
.L_x_877:
[----:B------:R-:W-:Y:S04]  /*1aef0*/  IMAD R101, R3, c[0x0][0x32c], -R101 ;  /* 0x0000cb0003657a24 */ /* 0x000fe800078e0a65 */
[----:B------:R-:W-:Y:S05]  /*1af00*/  IMAD.IADD R3, R101, 0x1, -R221 ;  /* 0x0000000165037824 */ /* 0x000fea00078e0add */
[----:B------:R-:W-:Y:S02]  /*1af10*/  IMNMX R0, R0, R3, !PT ;  /* 0x0000000300007217 */ /* 0x000fe40007800200 */
[----:B------:R-:W-:Y:S04]  /*1af20*/  IADD3 R3, R3, c[0x0][0x32c], RZ ;  /* 0x0000cb0003037a10 */ /* 0x000fe80007ffe0ff */
[----:B------:R-:W-:Y:S02]  /*1af30*/  IMNMX R2, R2, R3, PT ;  /* 0x0000000302027217 */ /* 0x000fe40003800200 */
.L_x_876:
        /* <DEDUP_REMOVED lines=82> */
.L_x_981:
[----:B-12---:R-:W-:Y:S01]  /*1b460*/  FMNMX.FTZ R100, R100, R0, !PT ;  /* 0x0000000064647209 */ /* 0x006fe20007810000 */
[----:B------:R-:W-:-:S05]  /*1b470*/  BRA.DIV ~URZ, `(.L_x_881) ;  /* 0x000086727f007947 */ /* 0x000fca000b800000 */
[----:B------:R-:W1:Y:S02]  /*1b480*/  SHFL.BFLY PT, R0, R100, 0x1, 0x1f ;  /* 0x0c201f0064007f89 */ /* 0x000e6400000e0000 */
[----:B-1----:R-:W-:Y:S02]  /*1b490*/  FMNMX.FTZ R101, R100, R0, !PT ;  /* 0x0000000064657209 */ /* 0x002fe40007810000 */
[----:B------:R-:W1:Y:S02]  /*1b4a0*/  SHFL.BFLY PT, R0, R4, 0x2, 0x1f ;  /* 0x0c401f0004007f89 */ /* 0x000e6400000e0000 */
[----:B-1----:R-:W-:Y:S05]  /*1b4b0*/  FMNMX.FTZ R4, R4, R0, !PT ;  /* 0x0000000004047209 */ /* 0x002fea0007810000 */
[----:B------:R1:W2:Y:S02]  /*1b4c0*/  SHFL.BFLY PT, R0, R4, 0x1, 0x1f ;  /* 0x0c201f0004007f89 */ /* 0x0002a400000e0000 */
.L_x_982:
        /* <DEDUP_REMOVED lines=8> */
[--C-:B-1----:R-:W-:Y:S02]  /*1b550*/  FFMA.FTZ R4, R155, c[0x0][0x2d0], -R2.reuse ;  /* 0x0000b4009b047a23 */ /* 0x102fe40000010802 */
        /* <DEDUP_REMOVED lines=20> */
[----:B------:R-:W1:Y:S02]  /*1b6a0*/  MUFU.EX2 R23, R23 ;  /* 0x0000001700177308 */ /* 0x000e640000000800 */
[----:B-1----:R-:W-:Y:S01]  /*1b6b0*/  F2FP.PACK_AB R150, R23, R22 ;  /* 0x000000161796723e */ /* 0x002fe200000000ff */
        /* <DEDUP_REMOVED lines=12> */
[----:B------:R-:W-:Y:S01]  /*1b780*/  ISETP.GT.AND P0, PT, R196, R216, PT ;  /* 0x000000d8c400720c */ /* 0x000fe20003f04270 */
[--C-:B------:R-:W-:Y:S02]  /*1b790*/  FFMA.FTZ R17, R17, c[0x0][0x2d0], -R4.reuse ;  /* 0x0000b40011117a23 */ /* 0x100fe40000010804 */
[--C-:B------:R-:W-:Y:S02]  /*1b7a0*/  FFMA.FTZ R170, R7, c[0x0][0x2d0], -R4.reuse ;  /* 0x0000b40007aa7a23 */ /* 0x100fe40000010804 */
[--C-:B------:R-:W-:Y:S02]  /*1b7b0*/  FFMA.FTZ R18, R24, c[0x0][0x2d0], -R4.reuse ;  /* 0x0000b40018127a23 */ /* 0x100fe40000010804 */
[--C-:B------:R-:W-:Y:S01]  /*1b7c0*/  FFMA.FTZ R100, R21, c[0x0][0x2d0], -R4.reuse ;  /* 0x0000b40015647a23 */ /* 0x100fe20000010804 */
        /* <DEDUP_REMOVED lines=245> */
[----:B------:R-:W1:Y:S01]  /*1c720*/  LDSM.16.MT88.4 R120, [R173+0x3000] ;  /* 0x00300000ad78783b */ /* 0x000e620000004200 */
[----:B------:R-:W-:Y:S02]  /*1c730*/  MUFU.EX2 R102, R203 ;  /* 0x000000cb00667308 */ /* 0x000fe40000000800 */
[----:B------:R-:W-:Y:S02]  /*1c740*/  FADD.FTZ R209, R100, R0 ;  /* 0x0000000064d17221 */ /* 0x000fe40000010000 */
[----:B------:R-:W-:Y:S02]  /*1c750*/  FADD.FTZ R0, R125, R2 ;  /* 0x000000027d007221 */ /* 0x000fe40000010000 */
[C---:B----4-:R-:W-:Y:S01]  /*1c760*/  HMMA.16816.F32 R28, R108.reuse, R112, R28 ;  /* 0x000000706c1c723c */ /* 0x050fe2000000181c */
[----:B------:R-:W-:Y:S03]  /*1c770*/  LDSM.16.MT88.4 R124, [R173+0x1800] ;  /* 0x00180000ad7c783b */ /* 0x000fe60000004200 */
[----:B------:R-:W3:Y:S01]  /*1c780*/  MUFU.EX2 R100, R206 ;  /* 0x000000ce00647308 */ /* 0x000ee20000000800 */
[----:B------:R-:W-:Y:S03]  /*1c790*/  FADD.FTZ R0, R208, R0 ;  /* 0x00000000d0007221 */ /* 0x000fe60000010000 */
[C---:B------:R-:W-:Y:S01]  /*1c7a0*/  HMMA.16816.F32 R32, R108.reuse, R114, R32 ;  /* 0x000000726c20723c */ /* 0x040fe20000001820 */
[----:B------:R-:W4:Y:S03]  /*1c7b0*/  LDSM.16.MT88.4 R112, [R176+0x3000] ;  /* 0x00300000b070783b */ /* 0x000f260000004200 */
[----:B------:R-:W-:Y:S04]  /*1c7c0*/  FADD.FTZ R0, R160, R0 ;  /* 0x00000000a0007221 */ /* 0x000fe80000010000 */
[C---:B--2---:R-:W-:Y:S04]  /*1c7d0*/  HMMA.16816.F32 R36, R108.reuse, R116, R36 ;  /* 0x000000746c24723c */ /* 0x044fe80000001824 */
[----:B------:R-:W-:Y:S04]  /*1c7e0*/  FADD.FTZ R0, R159, R0 ;  /* 0x000000009f007221 */ /* 0x000fe80000010000 */
[C---:B------:R-:W-:Y:S01]  /*1c7f0*/  HMMA.16816.F32 R40, R108.reuse, R118, R40 ;  /* 0x000000766c28723c */ /* 0x040fe20000001828 */
[----:B------:R-:W2:Y:S03]  /*1c800*/  LDSM.16.MT88.4 R116, [R175+0x3000] ;  /* 0x00300000af74783b */ /* 0x000ea60000004200 */
[----:B---3--:R-:W-:Y:S01]  /*1c810*/  F2FP.PACK_AB R151, R100, R102 ;  /* 0x000000666497723e */ /* 0x008fe200000000ff */
[----:B------:R-:W-:Y:S03]  /*1c820*/  FADD.FTZ R0, R158, R0 ;  /* 0x000000009e007221 */ /* 0x000fe60000010000 */
[C---:B-1----:R-:W-:Y:S04]  /*1c830*/  HMMA.16816.F32 R44, R108.reuse, R120, R44 ;  /* 0x000000786c2c723c */ /* 0x042fe8000000182c */
[----:B------:R-:W-:Y:S04]  /*1c840*/  FADD.FTZ R0, R157, R0 ;  /* 0x000000009d007221 */ /* 0x000fe80000010000 */
[C---:B------:R-:W-:Y:S01]  /*1c850*/  HMMA.16816.F32 R48, R108.reuse, R122, R48 ;  /* 0x0000007a6c30723c */ /* 0x040fe20000001830 */
[----:B------:R-:W1:Y:S03]  /*1c860*/  LDSM.16.MT88.4 R120, [R172+0x5000] ;  /* 0x00500000ac78783b */ /* 0x000e660000004200 */
[----:B------:R-:W-:Y:S04]  /*1c870*/  FADD.FTZ R0, R156, R0 ;  /* 0x000000009c007221 */ /* 0x000fe80000010000 */
[----:B------:R-:W-:Y:S01]  /*1c880*/  FADD.FTZ R0, R155, R0 ;  /* 0x000000009b007221 */ /* 0x000fe20000010000 */
[C---:B----4-:R-:W-:Y:S03]  /*1c890*/  HMMA.16816.F32 R52, R108.reuse, R112, R52 ;  /* 0x000000706c34723c */ /* 0x050fe60000001834 */
[----:B------:R-:W-:Y:S04]  /*1c8a0*/  FADD.FTZ R0, R154, R0 ;  /* 0x000000009a007221 */ /* 0x000fe80000010000 */
[----:B------:R-:W-:Y:S01]  /*1c8b0*/  FADD.FTZ R0, R153, R0 ;  /* 0x0000000099007221 */ /* 0x000fe20000010000 */
[C---:B------:R-:W-:Y:S01]  /*1c8c0*/  HMMA.16816.F32 R56, R108.reuse, R114, R56 ;  /* 0x000000726c38723c */ /* 0x040fe20000001838 */
[----:B------:R-:W3:Y:S03]  /*1c8d0*/  LDSM.16.MT88.4 R112, [R173+0x5000] ;  /* 0x00500000ad70783b */ /* 0x000ee60000004200 */
[----:B------:R-:W-:Y:S04]  /*1c8e0*/  FADD.FTZ R0, R152, R0 ;  /* 0x0000000098007221 */ /* 0x000fe80000010000 */
[C---:B--2---:R-:W-:Y:S04]  /*1c8f0*/  HMMA.16816.F32 R60, R108.reuse, R116, R60 ;  /* 0x000000746c3c723c */ /* 0x044fe8000000183c */
[----:B------:R-:W-:Y:S01]  /*1c900*/  FADD.FTZ R2, R102, R0 ;  /* 0x0000000066027221 */ /* 0x000fe20000010000 */
[----:B------:R-:W-:Y:S02]  /*1c910*/  IADD3 R0, R196, -0x1, RZ ;  /* 0xffffffffc4007810 */ /* 0x000fe40007ffe0ff */
[----:B------:R-:W-:Y:S01]  /*1c920*/  MOV R102, R101 ;  /* 0x0000006500667202 */ /* 0x000fe20000000f00 */
[C---:B------:R-:W-:Y:S01]  /*1c930*/  HMMA.16816.F32 R64, R108.reuse, R118, R64 ;  /* 0x000000766c40723c */ /* 0x040fe20000001840 */
[----:B------:R-:W2:Y:S03]  /*1c940*/  LDSM.16.MT88.4 R116, [R176+0x5000] ;  /* 0x00500000b074783b */ /* 0x000ea60000004200 */
[----:B------:R-:W-:Y:S01]  /*1c950*/  FADD.FTZ R207, R100, R2 ;  /* 0x0000000264cf7221 */ /* 0x000fe20000010000 */
[----:B------:R-:W-:Y:S03]  /*1c960*/  MOV R196, R0 ;  /* 0x0000000000c47202 */ /* 0x000fe60000000f00 */
        /* <DEDUP_REMOVED lines=46> */
.L_x_864:
[----:B------:R-:W-:Y:S05]  /*1cc50*/  BRA.DIV ~URZ, `(.L_x_883) ;  /* 0x00006f727f007947 */ /* 0x000fea000b800000 */
[----:B------:R1:W2:Y:S02]  /*1cc60*/  SHFL.BFLY PT, R0, R209, 0x2, 0x1f ;  /* 0x0c401f00d1007f89 */ /* 0x0002a400000e0000 */
.L_x_983:
[----:B--2---:R-:W-:Y:S01]  /*1cc70*/  FADD.FTZ R4, R0, R209 ;  /* 0x000000d100047221 */ /* 0x004fe20000010000 */
[----:B------:R-:W-:Y:S05]  /*1cc80*/  BRA.DIV ~URZ, `(.L_x_884) ;  /* 0x00006f927f007947 */ /* 0x000fea000b800000 */
[----:B------:R-:W2:Y:S02]  /*1cc90*/  SHFL.BFLY PT, R0, R207, 0x2, 0x1f ;  /* 0x0c401f00cf007f89 */ /* 0x000ea400000e0000 */
[----:B--2---:R-:W-:-:S02]  /*1cca0*/  FADD.FTZ R5, R0, R207 ;  /* 0x000000cf00057221 */ /* 0x004fc40000010000 */
[----:B------:R-:W2:Y:S04]  /*1ccb0*/  SHFL.BFLY PT, R0, R4, 0x1, 0x1f ;  /* 0x0c201f0004007f89 */ /* 0x000ea800000e0000 */
[----:B------:R3:W4:Y:S01]  /*1ccc0*/  SHFL.BFLY PT, R3, R5, 0x1, 0x1f ;  /* 0x0c201f0005037f89 */ /* 0x00072200000e0000 */
[----:B--2---:R-:W-:-:S05]  /*1ccd0*/  FADD.FTZ R4, R4, R0 ;  /* 0x0000000004047221 */ /* 0x004fca0000010000 */
.L_x_984:
[----:B------:R-:W-:Y:S01]  /*1cce0*/  FSETP.NE.FTZ.AND P1, PT, R4, RZ, PT ;  /* 0x000000ff0400720b */ /* 0x000fe20003f35000 */
[----:B----4-:R-:W-:Y:S01]  /*1ccf0*/  FADD.FTZ R3, R3, R5 ;  /* 0x0000000503037221 */ /* 0x010fe20000010000 */
[----:B------:R-:W-:Y:S02]  /*1cd00*/  MOV R15, 0xff800000 ;  /* 0xff800000000f7802 */ /* 0x000fe40000000f00 */
[----:B------:R-:W-:Y:S02]  /*1cd10*/  MOV R18, 0xff800000 ;  /* 0xff80000000127802 */ /* 0x000fe40000000f00 */
[----:B------:R-:W-:-:S07]  /*1cd20*/  FSETP.NE.FTZ.AND P0, PT, R3, RZ, PT ;  /* 0x000000ff0300720b */ /* 0x000fce0003f15000 */
[----:B------:R-:W2:Y:S01]  /*1cd30*/  @P1 MUFU.LG2 R0, R4 ;  /* 0x0000000400001308 */ /* 0x000ea20000000c00 */
[----:B------:R-:W-:-:S05]  /*1cd40*/  @P1 MOV R2, 0x3f317218 ;  /* 0x3f31721800021802 */ /* 0x000fca0000000f00 */
[----:B------:R-:W-:Y:S02]  /*1cd50*/  @P1 FMUL.FTZ R2, R2, c[0x0][0x2d0] ;  /* 0x0000b40002021a20 */ /* 0x000fe40000410000 */
[----:B--2---:R-:W-:-:S04]  /*1cd60*/  @P1 FMUL.FTZ R0, R0, 0.69314718246459960938 ;  /* 0x3f31721800001820 */ /* 0x004fc80000410000 */
[----:B------:R-:W-:Y:S01]  /*1cd70*/  @P1 FFMA.FTZ R15, R2, R101, R0 ;  /* 0x00000065020f1223 */ /* 0x000fe20000010000 */
[----:B------:R-:W-:Y:S01]  /*1cd80*/  MOV R2, RZ ;  /* 0x000000ff00027202 */ /* 0x000fe20000000f00 */
[----:B------:R-:W2:Y:S08]  /*1cd90*/  @P0 MUFU.LG2 R0, R3 ;  /* 0x0000000300000308 */ /* 0x000eb00000000c00 */
[----:B------:R4:W5:Y:S01]  /*1cda0*/  @P1 MUFU.RCP R2, R4 ;  /* 0x0000000400021308 */ /* 0x0009620000001000 */
[----:B--2---:R-:W-:Y:S01]  /*1cdb0*/  @P0 FMUL.FTZ R0, R0, 0.69314718246459960938 ;  /* 0x3f31721800000820 */ /* 0x004fe20000410000 */
[----:B----4-:R-:W-:Y:S01]  /*1cdc0*/  @P0 MOV R4, 0x3f317218 ;  /* 0x3f31721800040802 */ /* 0x010fe20000000f00 */
[----:B-----5:R-:W-:-:S02]  /*1cdd0*/  FMUL.FTZ R102, R2, R112 ;  /* 0x0000007002667220 */ /* 0x020fc40000410000 */
[----:B------:R-:W-:Y:S02]  /*1cde0*/  FMUL.FTZ R103, R2, R113 ;  /* 0x0000007102677220 */ /* 0x000fe40000410000 */
[----:B------:R-:W-:Y:S02]  /*1cdf0*/  @P0 FMUL.FTZ R4, R4, c[0x0][0x2d0] ;  /* 0x0000b40004040a20 */ /* 0x000fe40000410000 */
[----:B------:R-:W-:Y:S02]  /*1ce00*/  FMUL.FTZ R112, R2, R68 ;  /* 0x0000004402707220 */ /* 0x000fe40000410000 */
[----:B------:R-:W-:Y:S01]  /*1ce10*/  @P0 FFMA.FTZ R18, R4, R16, R0 ;  /* 0x0000001004120223 */ /* 0x000fe20000010000 */
[----:B------:R-:W-:Y:S01]  /*1ce20*/  MOV R0, RZ ;  /* 0x000000ff00007202 */ /* 0x000fe20000000f00 */
[C---:B------:R-:W-:Y:S02]  /*1ce30*/  FMUL.FTZ R113, R2.reuse, R69 ;  /* 0x0000004502717220 */ /* 0x040fe40000410000 */
[----:B------:R-:W-:-:S02]  /*1ce40*/  FMUL.FTZ R68, R2, R72 ;  /* 0x0000004802447220 */ /* 0x000fc40000410000 */
[C---:B------:R-:W-:Y:S01]  /*1ce50*/  FMUL.FTZ R69, R2.reuse, R73 ;  /* 0x0000004902457220 */ /* 0x040fe20000410000 */
[----:B------:R-:W2:Y:S01]  /*1ce60*/  @P0 MUFU.RCP R0, R3 ;  /* 0x0000000300000308 */ /* 0x000ea20000001000 */
        /* <DEDUP_REMOVED lines=9> */
[----:B------:R-:W-:Y:S02]  /*1cf00*/  FMUL.FTZ R81, R2, R93 ;  /* 0x0000005d02517220 */ /* 0x000fe40000410000 */
[----:B--2---:R-:W-:-:S02]  /*1cf10*/  FMUL.FTZ R96, R0, R114 ;  /* 0x0000007200607220 */ /* 0x004fc40000410000 */
[----:B------:R-:W-:Y:S02]  /*1cf20*/  FMUL.FTZ R97, R0, R115 ;  /* 0x0000007300617220 */ /* 0x000fe40000410000 */
[C---:B------:R-:W-:Y:S02]  /*1cf30*/  FMUL.FTZ R116, R2.reuse, R88 ;  /* 0x0000005802747220 */ /* 0x040fe40000410000 */
[----:B------:R-:W-:Y:S02]  /*1cf40*/  FMUL.FTZ R117, R2, R89 ;  /* 0x0000005902757220 */ /* 0x000fe40000410000 */
        /* <DEDUP_REMOVED lines=20> */
[----:B------:R-:W-:-:S02]  /*1d090*/  FMUL.FTZ R32, R2, R120 ;  /* 0x0000007802207220 */ /* 0x000fc40000410000 */
[C---:B------:R-:W-:Y:S02]  /*1d0a0*/  FMUL.FTZ R33, R2.reuse, R121 ;  /* 0x0000007902217220 */ /* 0x040fe40000410000 */
        /* <DEDUP_REMOVED lines=29> */
[----:B------:R-:W-:Y:S01]  /*1d280*/  FMUL.FTZ R51, R0, R99 ;  /* 0x0000006300337220 */ /* 0x000fe20000410000 */
[----:B------:R-:W-:Y:S01]  /*1d290*/  MOV R0, 0x1 ;  /* 0x0000000100007802 */ /* 0x000fe20000000f00 */
        /* <DEDUP_REMOVED lines=24> */
.L_x_749:
        /* <DEDUP_REMOVED lines=8> */
[----:B---3--:R-:W-:Y:S01]  /*1d4a0*/  IMAD.MOV.U32 R5, RZ, RZ, c[0x0][0x564] ;  /* 0x00015900ff057624 */ /* 0x008fe200078e00ff */
        /* <DEDUP_REMOVED lines=8> */
.L_x_886:
[----:B------:R-:W-:Y:S05]  /*1d530*/  BSYNC B0 ;  /* 0x0000000000007941 */ /* 0x000fea0003800000 */
.L_x_885:
[----:B------:R-:W-:Y:S01]  /*1d540*/  PRMT R0, R0, 0x9910, RZ ;  /* 0x0000991000007816 */ /* 0x000fe200000000ff */
[----:B------:R-:W-:Y:S01]  /*1d550*/  BSSY B1, `(.L_x_887) ;  /* 0x0000387000017945 */ /* 0x000fe20003800000 */
[----:B------:R-:W-:Y:S02]  /*1d560*/  IMAD.MOV.U32 R86, RZ, RZ, R244 ;  /* 0x000000ffff567224 */ /* 0x000fe400078e00f4 */
[----:B------:R-:W-:-:S13]  /*1d570*/  ISETP.NE.AND P0, PT, R0, RZ, PT ;  /* 0x000000ff0000720c */ /* 0x000fda0003f05270 */
[----:B------:R-:W-:Y:S05]  /*1d580*/  @!P0 BRA `(.L_x_888) ;  /* 0x00002c5000008947 */ /* 0x000fea0003800000 */
[----:B------:R-:W2:Y:S04]  /*1d590*/  LDL R9, [R1] ;  /* 0x0000000001097983 */ /* 0x000ea80000100800 */
[----:B------:R-:W4:Y:S04]  /*1d5a0*/  LDL R8, [R1+0x8] ;  /* 0x0000080001087983 */ /* 0x000f280000100800 */
[----:B---3--:R-:W3:Y:S04]  /*1d5b0*/  LDL R7, [R1+0x4] ;  /* 0x0000040001077983 */ /* 0x008ee80000100800 */
[----:B------:R-:W3:Y:S04]  /*1d5c0*/  LDL R6, [R1+0x18] ;  /* 0x0000180001067983 */ /* 0x000ee80000100800 */
[----:B------:R-:W3:Y:S04]  /*1d5d0*/  LDL R5, [R1+0x10] ;  /* 0x0000100001057983 */ /* 0x000ee80000100800 */
[----:B------:R-:W3:Y:S04]  /*1d5e0*/  LDL R4, [R1+0x14] ;  /* 0x0000140001047983 */ /* 0x000ee80000100800 */
[----:B------:R-:W3:Y:S01]  /*1d5f0*/  LDL R3, [R1+0xc] ;  /* 0x00000c0001037983 */ /* 0x000ee20000100800 */
[----:B------:R-:W-:Y:S01]  /*1d600*/  WARPSYNC 0xffffffff ;  /* 0xffffffff00007948 */ /* 0x000fe20003800000 */
[----:B------:R-:W-:Y:S01]  /*1d610*/  F2FP.PACK_AB R2, R23, R22 ;  /* 0x000000161702723e */ /* 0x000fe200000000ff */
[----:B------:R-:W-:Y:S01]  /*1d620*/  IMAD.MOV.U32 R14, RZ, RZ, c[0x0][0x388] ;  /* 0x0000e200ff0e7624 */ /* 0x000fe200078e00ff */
[----:B------:R-:W-:Y:S01]  /*1d630*/  BAR.SYNC.DEFER_BLOCKING 0x1, 0x100 ;  /* 0x0044000000007b1d */ /* 0x000fe20000010000 */
[----:B------:R-:W-:-:S02]  /*1d640*/  F2FP.PACK_AB R0, R85, R84 ;  /* 0x000000545500723e */ /* 0x000fc400000000ff */
[----:B------:R-:W-:Y:S02]  /*1d650*/  ISETP.NE.U32.AND P0, PT, RZ, c[0x0][0x508], PT ;  /* 0x00014200ff007a0c */ /* 0x000fe40003f05070 */
[----:B------:R-:W-:Y:S02]  /*1d660*/  ISETP.NE.U32.AND P2, PT, RZ, c[0x0][0x500], PT ;  /* 0x00014000ff007a0c */ /* 0x000fe40003f45070 */
[----:B------:R-:W-:Y:S02]  /*1d670*/  ISETP.NE.AND.EX P1, PT, RZ, c[0x0][0x50c], PT, P0 ;  /* 0x00014300ff007a0c */ /* 0x000fe40003f25300 */
[----:B------:R-:W-:Y:S01]  /*1d680*/  ISETP.NE.AND.EX P2, PT, RZ, c[0x0][0x504], PT, P2 ;  /* 0x00014100ff007a0c */ /* 0x000fe20003f45320 */
[----:B------:R1:W-:Y:S04]  /*1d690*/  STS [R252], R2 ;  /* 0x00000002fc007388 */ /* 0x0003e80000000800 */
[----:B------:R1:W-:Y:S02]  /*1d6a0*/  STS [R252+0x400], R0 ;  /* 0x00040000fc007388 */ /* 0x0003e40000000800 */
[----:B-1----:R-:W-:-:S02]  /*1d6b0*/  F2FP.PACK_AB R2, R25, R24 ;  /* 0x000000181902723e */ /* 0x002fc400000000ff */
[----:B------:R-:W-:-:S03]  /*1d6c0*/  F2FP.PACK_AB R0, R31, R30 ;  /* 0x0000001e1f00723e */ /* 0x000fc600000000ff */
[----:B--2---:R1:W-:Y:S04]  /*1d6d0*/  STS [R9], R2 ;  /* 0x0000000209007388 */ /* 0x0043e80000000800 */
[----:B------:R2:W-:Y:S01]  /*1d6e0*/  STS [R9+0x400], R0 ;  /* 0x0004000009007388 */ /* 0x0005e20000000800 */
[----:B-1----:R-:W-:Y:S02]  /*1d6f0*/  F2FP.PACK_AB R2, R27, R26 ;  /* 0x0000001a1b02723e */ /* 0x002fe400000000ff */
[----:B--2---:R-:W-:-:S03]  /*1d700*/  F2FP.PACK_AB R0, R121, R120 ;  /* 0x000000787900723e */ /* 0x004fc600000000ff */
[----:B----4-:R1:W-:Y:S04]  /*1d710*/  STS [R8], R2 ;  /* 0x0000000208007388 */ /* 0x0103e80000000800 */
[----:B------:R2:W-:Y:S01]  /*1d720*/  STS [R8+0x400], R0 ;  /* 0x0004000008007388 */ /* 0x0005e20000000800 */
[----:B-1----:R-:W-:Y:S02]  /*1d730*/  F2FP.PACK_AB R2, R29, R28 ;  /* 0x0000001c1d02723e */ /* 0x002fe400000000ff */
[----:B--2---:R-:W-:-:S03]  /*1d740*/  F2FP.PACK_AB R0, R93, R92 ;  /* 0x0000005c5d00723e */ /* 0x004fc600000000ff */
[----:B---3--:R1:W-:Y:S04]  /*1d750*/  STS [R7], R2 ;  /* 0x0000000207007388 */ /* 0x0083e80000000800 */
[----:B------:R2:W-:Y:S01]  /*1d760*/  STS [R7+0x400], R0 ;  /* 0x0004000007007388 */ /* 0x0005e20000000800 */
[----:B-1----:R-:W-:Y:S02]  /*1d770*/  F2FP.PACK_AB R2, R33, R32 ;  /* 0x000000202102723e */ /* 0x002fe400000000ff */
[----:B--2---:R-:W-:-:S03]  /*1d780*/  F2FP.PACK_AB R0, R35, R34 ;  /* 0x000000222300723e */ /* 0x004fc600000000ff */
[----:B------:R1:W-:Y:S04]  /*1d790*/  STS [R6], R2 ;  /* 0x0000000206007388 */ /* 0x0003e80000000800 */
        /* <DEDUP_REMOVED lines=75> */
[----:B------:R-:W-:Y:S01]  /*1dc50*/  STS [R3+0x8000], R2 ;  /* 0x0080000203007388 */ /* 0x000fe20000000800 */
[----:B------:R-:W-:-:S03]  /*1dc60*/  IMAD.MOV.U32 R4, RZ, RZ, 0x4 ;  /* 0x00000004ff047424 */ /* 0x000fc600078e00ff */
[----:B------:R1:W-:Y:S02]  /*1dc70*/  STS [R3+0x8400], R0 ;  /* 0x0084000003007388 */ /* 0x0003e40000000800 */
[CC--:B-1----:R-:W-:Y:S02]  /*1dc80*/  @P1 IMAD.WIDE R2, R247.reuse, R4.reuse, c[0x0][0x508] ;  /* 0x00014200f7021625 */ /* 0x0c2fe400078e0204 */
[----:B------:R-:W-:Y:S02]  /*1dc90*/  BAR.SYNC.DEFER_BLOCKING 0x1, 0x100 ;  /* 0x0044000000007b1d */ /* 0x000fe40000010000 */
[----:B------:R-:W-:-:S04]  /*1dca0*/  IMAD.WIDE R4, R247, R4, c[0x0][0x500] ;  /* 0x00014000f7047625 */ /* 0x000fc800078e0204 */
[----:B------:R1:W5:Y:S02]  /*1dcb0*/  @P1 LDG.E R14, [R2.64] ;  /* 0x00000008020e1981 */ /* 0x000364000c1e1900 */
        /* <DEDUP_REMOVED lines=9> */
.L_x_889:
[----:B------:R-:W2:Y:S01]  /*1dd50*/  LDL R87, [R1+0x50] ;  /* 0x0000500001577983 */ /* 0x000ea20000100800 */
[----:B------:R-:W-:Y:S01]  /*1dd60*/  IMAD.MOV.U32 R13, RZ, RZ, 0x368 ;  /* 0x00000368ff0d7424 */ /* 0x000fe200078e00ff */
[----:B------:R-:W-:Y:S02]  /*1dd70*/  ISETP.GT.AND P2, PT, R0, 0x1, PT ;  /* 0x000000010000780c */ /* 0x000fe40003f44270 */
[----:B------:R-:W-:Y:S01]  /*1dd80*/  ISETP.NE.U32.AND P0, PT, RZ, c[0x0][0x500], PT ;  /* 0x00014000ff007a0c */ /* 0x000fe20003f05070 */
[----:B------:R-:W3:Y:S01]  /*1dd90*/  S2R R90, SR_TID.X ;  /* 0x00000000005a7919 */ /* 0x000ee20000002100 */
[----:B------:R-:W-:-:S02]  /*1dda0*/  SEL R13, R13, 0x328, P2 ;  /* 0x000003280d0d7807 */ /* 0x000fc40001000000 */
[----:B------:R-:W-:Y:S02]  /*1ddb0*/  ISETP.NE.AND.EX P0, PT, RZ, c[0x0][0x504], PT, P0 ;  /* 0x00014100ff007a0c */ /* 0x000fe40003f05300 */
[----:B------:R-:W4:Y:S01]  /*1ddc0*/  LDC.64 R6, c[0x0][R13+0x170] ;  /* 0x00005c000d067b82 */ /* 0x000f220000000a00 */
[----:B------:R-:W-:Y:S02]  /*1ddd0*/  SHF.R.S32.HI R3, RZ, 0x1f, R247 ;  /* 0x0000001fff037819 */ /* 0x000fe400000114f7 */
[----:B------:R-:W-:Y:S02]  /*1dde0*/  SEL R0, R247, RZ, !P0 ;  /* 0x000000fff7007207 */ /* 0x000fe40004000000 */
[----:B-1----:R-:W-:Y:S02]  /*1ddf0*/  SEL R4, R3, RZ, !P0 ;  /* 0x000000ff03047207 */ /* 0x002fe40004000000 */
[----:B------:R-:W-:Y:S01]  /*1de00*/  LOP3.LUT R5, R246, 0xffff, RZ, 0xc0, !PT ;  /* 0x0000fffff6057812 */ /* 0x000fe200078ec0ff */
[----:B------:R-:W1:Y:S08]  /*1de10*/  LDC.64 R10, c[0x0][R13+0x168] ;  /* 0x00005a000d0a7b82 */ /* 0x000e700000000a00 */
[----:B------:R-:W1:Y:S01]  /*1de20*/  LDC.64 R16, c[0x0][R13+0x178] ;  /* 0x00005e000d107b82 */ /* 0x000e620000000a00 */
[----:B---3--:R-:W-:-:S04]  /*1de30*/  SHF.R.S32.HI R19, RZ, 0x1f, R90 ;  /* 0x0000001fff137819 */ /* 0x008fc8000001145a */
[----:B------:R-:W-:-:S04]  /*1de40*/  LEA.HI R19, R19, R90, RZ, 0x5 ;  /* 0x0000005a13137211 */ /* 0x000fc800078f28ff */
[----:B------:R-:W-:-:S05]  /*1de50*/  LOP3.LUT R19, R19, 0xffffffe0, RZ, 0xc0, !PT ;  /* 0xffffffe013137812 */ /* 0x000fca00078ec0ff */
[----:B------:R-:W-:Y:S02]  /*1de60*/  IMAD.IADD R19, R90, 0x1, -R19 ;  /* 0x000000015a137824 */ /* 0x000fe400078e0a13 */
[----:B----4-:R-:W-:-:S04]  /*1de70*/  IMAD R3, R7, R0, RZ ;  /* 0x0000000007037224 */ /* 0x010fc800078e02ff */
[C---:B------:R-:W-:Y:S02]  /*1de80*/  IMAD R4, R6.reuse, R4, R3 ;  /* 0x0000000406047224 */ /* 0x040fe400078e0203 */
[----:B------:R-:W-:-:S04]  /*1de90*/  IMAD.WIDE.U32 R6, R6, R0, RZ ;  /* 0x0000000006067225 */ /* 0x000fc800078e00ff */
[----:B-1----:R-:W-:-:S04]  /*1dea0*/  IMAD.WIDE.U32 R8, R10, R5, RZ ;  /* 0x000000050a087225 */ /* 0x002fc800078e00ff */
[----:B------:R-:W-:Y:S01]  /*1deb0*/  IMAD R3, R11, R5, RZ ;  /* 0x000000050b037224 */ /* 0x000fe200078e02ff */
[----:B-----5:R-:W-:Y:S01]  /*1dec0*/  IADD3 R12, P1, P0, R6, R8, R2 ;  /* 0x00000008060c7210 */ /* 0x020fe2000783e002 */
[----:B------:R-:W-:Y:S01]  /*1ded0*/  IMAD.IADD R4, R7, 0x1, R4 ;  /* 0x0000000107047824 */ /* 0x000fe200078e0204 */
[----:B------:R-:W-:Y:S01]  /*1dee0*/  SHF.R.S32.HI R8, RZ, 0x1f, R2 ;  /* 0x0000001fff087819 */ /* 0x000fe20000011402 */
[----:B------:R-:W-:Y:S01]  /*1def0*/  IMAD.IADD R9, R9, 0x1, R3 ;  /* 0x0000000109097824 */ /* 0x000fe200078e0203 */
[----:B------:R-:W-:Y:S01]  /*1df00*/  SEL R6, R250, RZ, P2 ;  /* 0x000000fffa067207 */ /* 0x000fe20001000000 */
[----:B------:R-:W-:-:S03]  /*1df10*/  IMAD.MOV.U32 R3, RZ, RZ, c[0x0][0x4e8] ;  /* 0x00013a00ff037624 */ /* 0x000fc600078e00ff */
[----:B------:R-:W-:Y:S01]  /*1df20*/  IADD3.X R11, R4, R9, R8, P1, P0 ;  /* 0x00000009040b7210 */ /* 0x000fe20000fe0408 */
[-C--:B------:R-:W-:Y:S01]  /*1df30*/  IMAD R10, R17, R6.reuse, RZ ;  /* 0x00000006110a7224 */ /* 0x080fe200078e02ff */
[----:B------:R-:W-:Y:S01]  /*1df40*/  ISETP.NE.AND P3, PT, R3, 0x1, PT ;  /* 0x000000010300780c */ /* 0x000fe20003f65270 */
[----:B------:R-:W-:Y:S02]  /*1df50*/  IMAD.IADD R3, R248, 0x1, R234 ;  /* 0x00000001f8037824 */ /* 0x000fe400078e02ea */
[----:B------:R-:W-:-:S04]  /*1df60*/  IMAD.WIDE.U32 R6, R16, R6, RZ ;  /* 0x0000000610067225 */ /* 0x000fc800078e00ff */
[----:B------:R-:W-:Y:S02]  /*1df70*/  IMAD.MOV.U32 R4, RZ, RZ, R3 ;  /* 0x000000ffff047224 */ /* 0x000fe400078e0003 */
[----:B------:R-:W-:-:S04]  /*1df80*/  IMAD.IADD R10, R7, 0x1, R10 ;  /* 0x00000001070a7824 */ /* 0x000fc800078e020a */
[----:B------:R-:W-:-:S05]  /*1df90*/  @P3 IMAD.HI.U32 R9, R3, c[0x0][0x4ec], RZ ;  /* 0x00013b0003093a27 */ /* 0x000fca00078e00ff */
[----:B------:R-:W-:-:S04]  /*1dfa0*/  @P3 SHF.R.U32.HI R4, RZ, c[0x0][0x4f0], R9 ;  /* 0x00013c00ff043a19 */ /* 0x000fc80000011609 */
[----:B------:R-:W-:Y:S02]  /*1dfb0*/  IADD3 R6, P1, P0, R4, R12, R6 ;  /* 0x0000000c04067210 */ /* 0x000fe4000783e006 */
[--C-:B------:R-:W-:Y:S01]  /*1dfc0*/  SHF.R.S32.HI R7, RZ, 0x1f, R4.reuse ;  /* 0x0000001fff077819 */ /* 0x100fe20000011404 */
[----:B------:R-:W-:-:S03]  /*1dfd0*/  IMAD.MOV R4, RZ, RZ, -R4 ;  /* 0x000000ffff047224 */ /* 0x000fc600078e0a04 */
[----:B------:R-:W-:Y:S01]  /*1dfe0*/  IADD3.X R7, R7, R11, R10, P1, P0 ;  /* 0x0000000b07077210 */ /* 0x000fe20000fe040a */
[----:B------:R-:W-:Y:S01]  /*1dff0*/  IMAD R4, R4, c[0x0][0x4e8], R3 ;  /* 0x00013a0004047a24 */ /* 0x000fe200078e0203 */
[----:B------:R-:W1:Y:S04]  /*1e000*/  LDC.64 R10, c[0x0][R13+0x160] ;  /* 0x000058000d0a7b82 */ /* 0x000e680000000a00 */
[----:B------:R-:W-:Y:S01]  /*1e010*/  SHF.R.S32.HI R9, RZ, 0x1f, R4 ;  /* 0x0000001fff097819 */ /* 0x000fe20000011404 */
[----:B-1----:R-:W-:-:S04]  /*1e020*/  IMAD.WIDE.U32 R6, R10, R4, R6 ;  /* 0x000000040a067225 */ /* 0x002fc800078e0006 */
[----:B------:R-:W-:-:S04]  /*1e030*/  IMAD R4, R11, R4, RZ ;  /* 0x000000040b047224 */ /* 0x000fc800078e02ff */
[----:B------:R-:W-:Y:S02]  /*1e040*/  IMAD R4, R10, R9, R4 ;  /* 0x000000090a047224 */ /* 0x000fe400078e0204 */
[----:B------:R-:W-:Y:S02]  /*1e050*/  IMAD.MOV.U32 R10, RZ, RZ, c[0x0][0x4a8] ;  /* 0x00012a00ff0a7624 */ /* 0x000fe400078e00ff */
[----:B------:R-:W-:Y:S02]  /*1e060*/  IMAD.MOV.U32 R9, RZ, RZ, c[0x0][0x4ac] ;  /* 0x00012b00ff097624 */ /* 0x000fe400078e00ff */
[----:B------:R-:W-:Y:S01]  /*1e070*/  IMAD.IADD R4, R7, 0x1, R4 ;  /* 0x0000000107047824 */ /* 0x000fe200078e0204 */
[----:B------:R-:W-:Y:S02]  /*1e080*/  SEL R10, R10, c[0x0][0x450], P2 ;  /* 0x000114000a0a7a07 */ /* 0x000fe40001000000 */
[----:B------:R-:W-:Y:S02]  /*1e090*/  SEL R9, R9, c[0x0][0x454], P2 ;  /* 0x0001150009097a07 */ /* 0x000fe40001000000 */
[----:B------:R-:W-:-:S04]  /*1e0a0*/  LEA R10, P0, R6, R10, 0x2 ;  /* 0x0000000a060a7211 */ /* 0x000fc800078010ff */
[----:B------:R-:W-:Y:S01]  /*1e0b0*/  LEA.HI.X R6, R6, R9, R4, 0x2, P0 ;  /* 0x0000000906067211 */ /* 0x000fe200000f1404 */
[----:B------:R-:W-:Y:S01]  /*1e0c0*/  SHFL.IDX PT, R12, R10, RZ, 0x1c1f ;  /* 0x001c1fff0a0c7589 */ /* 0x000fe200000e0000 */
[----:B------:R-:W-:Y:S01]  /*1e0d0*/  IMAD R4, R14, c[0x0][0x4e8], RZ ;  /* 0x00013a000e047a24 */ /* 0x000fe200078e02ff */
[----:B------:R-:W-:Y:S02]  /*1e0e0*/  LOP3.LUT P0, RZ, R19, 0x3, RZ, 0xc0, !PT ;  /* 0x0000000313ff7812 */ /* 0x000fe4000780c0ff */
[----:B------:R-:W1:Y:S04]  /*1e0f0*/  SHFL.IDX PT, R13, R6, RZ, 0x1c1f ;  /* 0x001c1fff060d7589 */ /* 0x000e6800000e0000 */
[----:B------:R-:W-:Y:S04]  /*1e100*/  SHFL.IDX PT, R10, R10, 0x1, 0x1c1f ;  /* 0x003c1f000a0a7f89 */ /* 0x000fe800000e0000 */
[----:B------:R2:W3:Y:S02]  /*1e110*/  SHFL.IDX PT, R11, R6, 0x1, 0x1c1f ;  /* 0x003c1f00060b7f89 */ /* 0x0004e400000e0000 */
[----:B--2---:R-:W-:-:S05]  /*1e120*/  IMAD.IADD R6, R87, 0x1, R234 ;  /* 0x0000000157067824 */ /* 0x004fca00078e02ea */
[C---:B------:R-:W-:Y:S02]  /*1e130*/  IADD3 R7, R6.reuse, 0x8, RZ ;  /* 0x0000000806077810 */ /* 0x040fe40007ffe0ff */
[-C--:B------:R-:W-:Y:S02]  /*1e140*/  ISETP.GE.OR P1, PT, R6, R4.reuse, P0 ;  /* 0x000000040600720c */ /* 0x080fe40000726670 */
[----:B------:R-:W-:-:S11]  /*1e150*/  ISETP.GE.OR P0, PT, R7, R4, P0 ;  /* 0x000000040700720c */ /* 0x000fd60000706670 */
[----:B-1----:R1:W-:Y:S01]  /*1e160*/  @!P1 ST.E [R12.64], R15 ;  /* 0x0000000f0c009985 */ /* 0x0023e2000c101908 */
[----:B------:R-:W-:-:S03]  /*1e170*/  ISETP.GE.AND P1, PT, R7, R4, PT ;  /* 0x000000040700720c */ /* 0x000fc60003f26270 */
[----:B---3--:R2:W-:Y:S01]  /*1e180*/  @!P0 ST.E [R10.64], R18 ;  /* 0x000000120a008985 */ /* 0x0085e2000c101908 */
        /* <DEDUP_REMOVED lines=8> */
[----:B------:R-:W-:Y:S01]  /*1e210*/  IADD3 R8, R210, R234, RZ ;  /* 0x000000ead2087210 */ /* 0x000fe20007ffe0ff */
        /* <DEDUP_REMOVED lines=18> */
[----:B--2---:R2:W1:Y:S01]  /*1e340*/  LDS.128 R16, [R194+0x8080] ;  /* 0x00808000c2107984 */ /* 0x0044620000000c00 */
        /* <DEDUP_REMOVED lines=15> */
[----:B------:R-:W-:Y:S02]  /*1e440*/  IADD3 R5, R251, R234, RZ ;  /* 0x000000eafb057210 */ /* 0x000fe40007ffe0ff */
[----:B------:R-:W-:-:S04]  /*1e450*/  IADD3 R0, R3, R0, RZ ;  /* 0x0000000003007210 */ /* 0x000fc80007ffe0ff */
[----:B------:R-:W-:Y:S01]  /*1e460*/  LEA.HI.X R6, R2, c[0x0][0x384], R0, 0x1, P0 ;  /* 0x0000e10002067a11 */ /* 0x000fe200000f0c00 */
[----:B------:R-:W-:Y:S05]  /*1e470*/  BRA.DIV ~URZ, `(.L_x_891) ;  /* 0x000058a27f007947 */ /* 0x000fea000b800000 */
[----:B--234-:R2:W3:Y:S02]  /*1e480*/  SHFL.IDX PT, R8, R6, RZ, 0x181f ;  /* 0x00181fff06087589 */ /* 0x01c4e400000e0000 */
.L_x_985:
[----:B------:R-:W-:Y:S05]  /*1e490*/  BRA.DIV ~URZ, `(.L_x_892) ;  /* 0x000058f27f007947 */ /* 0x000fea000b800000 */
[----:B------:R4:W2:Y:S02]  /*1e4a0*/  SHFL.IDX PT, R0, R7, RZ, 0x181f ;  /* 0x00181fff07007589 */ /* 0x0008a400000e0000 */
.L_x_986:
[----:B------:R-:W-:Y:S01]  /*1e4b0*/  ISETP.GE.AND P0, PT, R5, R4, PT ;  /* 0x000000040500720c */ /* 0x000fe20003f06270 */
[----:B------:R-:W-:-:S12]  /*1e4c0*/  BSSY B0, `(.L_x_893) ;  /* 0x000000e000007945 */ /* 0x000fd80003800000 */
[----:B------:R-:W-:Y:S05]  /*1e4d0*/  @P0 BRA `(.L_x_894) ;  /* 0x000000c000000947 */ /* 0x000fea0003800000 */
[----:B------:R-:W-:Y:S02]  /*1e4e0*/  ISETP.GE.AND P2, PT, R200, c[0x0][0x3c8], PT ;  /* 0x0000f200c8007a0c */ /* 0x000fe40003f46270 */
[----:B------:R-:W-:Y:S02]  /*1e4f0*/  ISETP.GE.AND P1, PT, R199, c[0x0][0x3c8], PT ;  /* 0x0000f200c7007a0c */ /* 0x000fe40003f26270 */
[----:B------:R-:W-:-:S09]  /*1e500*/  ISETP.GE.AND P0, PT, R202, c[0x0][0x3c8], PT ;  /* 0x0000f200ca007a0c */ /* 0x000fd20003f06270 */
        /* <DEDUP_REMOVED lines=9> */
.L_x_894:
[----:B------:R-:W-:Y:S05]  /*1e5a0*/  BSYNC B0 ;  /* 0x0000000000007941 */ /* 0x000fea0003800000 */
.L_x_893:
[----:B------:R-:W-:Y:S05]  /*1e5b0*/  BRA.DIV ~URZ, `(.L_x_895) ;  /* 0x000058327f007947 */ /* 0x000fea000b800000 */
[----:B---3--:R3:W4:Y:S04]  /*1e5c0*/  SHFL.IDX PT, R8, R6, 0x1, 0x181f ;  /* 0x00381f0006087f89 */ /* 0x00872800000e0000 */
[----:B--2---:R3:W2:Y:S02]  /*1e5d0*/  SHFL.IDX PT, R0, R7, 0x1, 0x181f ;  /* 0x00381f0007007f89 */ /* 0x0046a400000e0000 */
.L_x_987:
        /* <DEDUP_REMOVED lines=16> */
.L_x_897:
[----:B------:R-:W-:Y:S05]  /*1e6e0*/  BSYNC B0 ;  /* 0x0000000000007941 */ /* 0x000fea0003800000 */
.L_x_896:
[----:B------:R-:W-:Y:S05]  /*1e6f0*/  BRA.DIV ~URZ, `(.L_x_898) ;  /* 0x000057b27f007947 */ /* 0x000fea000b800000 */
[----:B----4-:R4:W3:Y:S02]  /*1e700*/  SHFL.IDX PT, R8, R6, 0x2, 0x181f ;  /* 0x00581f0006087f89 */ /* 0x0108e400000e0000 */
.L_x_988:
[----:B------:R-:W-:Y:S05]  /*1e710*/  BRA.DIV ~URZ, `(.L_x_899) ;  /* 0x000058027f007947 */ /* 0x000fea000b800000 */
[----:B--2---:R2:W4:Y:S02]  /*1e720*/  SHFL.IDX PT, R0, R7, 0x2, 0x181f ;  /* 0x00581f0007007f89 */ /* 0x00452400000e0000 */
.L_x_989:
        /* <DEDUP_REMOVED lines=16> */
.L_x_901:
[----:B------:R-:W-:Y:S05]  /*1e830*/  BSYNC B0 ;  /* 0x0000000000007941 */ /* 0x000fea0003800000 */
.L_x_900:
[----:B------:R-:W-:Y:S05]  /*1e840*/  BRA.DIV ~URZ, `(.L_x_902) ;  /* 0x000057327f007947 */ /* 0x000fea000b800000 */
[----:B---34-:R-:W3:Y:S04]  /*1e850*/  SHFL.IDX PT, R6, R6, 0x3, 0x181f ;  /* 0x00781f0006067f89 */ /* 0x018ee800000e0000 */
[----:B------:R4:W2:Y:S02]  /*1e860*/  SHFL.IDX PT, R0, R7, 0x3, 0x181f ;  /* 0x00781f0007007f89 */ /* 0x0008a400000e0000 */
.L_x_990:
[----:B------:R-:W-:-:S04]  /*1e870*/  IADD3 R2, R5, 0x60, RZ ;  /* 0x0000006005027810 */ /* 0x000fc80007ffe0ff */
[----:B------:R-:W-:-:S13]  /*1e880*/  ISETP.GE.AND P0, PT, R2, R4, PT ;  /* 0x000000040200720c */ /* 0x000fda0003f06270 */
[----:B------:R-:W-:Y:S05]  /*1e890*/  @P0 BRA `(.L_x_903) ;  /* 0x0000252000000947 */ /* 0x000fea0003800000 */
[----:B------:R-:W-:Y:S02]  /*1e8a0*/  ISETP.GE.AND P1, PT, R200, c[0x0][0x3c8], PT ;  /* 0x0000f200c8007a0c */ /* 0x000fe40003f26270 */
[----:B------:R-:W-:-:S11]  /*1e8b0*/  ISETP.GE.AND P0, PT, R199, c[0x0][0x3c8], PT ;  /* 0x0000f200c7007a0c */ /* 0x000fd60003f06270 */
[CC--:B--2---:R-:W-:Y:S02]  /*1e8c0*/  @!P1 LEA R4, P3, R200.reuse, R0.reuse, 0x1 ;  /* 0x00000000c8049211 */ /* 0x0c4fe400078608ff */
[C---:B------:R-:W-:Y:S02]  /*1e8d0*/  @!P0 LEA R2, P2, R199.reuse, R0, 0x1 ;  /* 0x00000000c7028211 */ /* 0x040fe400078408ff */
        /* <DEDUP_REMOVED lines=10> */
.L_x_890:
        /* <DEDUP_REMOVED lines=34> */
.L_x_991:
[----:B------:R-:W-:Y:S05]  /*1eba0*/  BRA.DIV ~URZ, `(.L_x_905) ;  /* 0x000055027f007947 */ /* 0x000fea000b800000 */
[----:B------:R4:W1:Y:S02]  /*1ebb0*/  SHFL.IDX PT, R0, R12, RZ, 0x1c1f ;  /* 0x001c1fff0c007589 */ /* 0x00086400000e0000 */
.L_x_992:
[----:B------:R-:W-:Y:S01]  /*1ebc0*/  BSSY B0, `(.L_x_906) ;  /* 0x00000a8000007945 */ /* 0x000fe20003800000 */
[----:B------:R-:W-:Y:S05]  /*1ebd0*/  @P0 BRA `(.L_x_907) ;  /* 0x00000a6000000947 */ /* 0x000fea0003800000 */
[C---:B------:R-:W-:Y:S02]  /*1ebe0*/  ISETP.GE.AND P0, PT, R221.reuse, c[0x0][0x3c8], PT ;  /* 0x0000f200dd007a0c */ /* 0x040fe40003f06270 */
[C---:B------:R-:W-:Y:S02]  /*1ebf0*/  IADD3 R6, R221.reuse, 0x8, RZ ;  /* 0x00000008dd067810 */ /* 0x040fe40007ffe0ff */
[----:B------:R-:W-:Y:S02]  /*1ec00*/  SHF.R.S32.HI R7, RZ, 0x1f, R221 ;  /* 0x0000001fff077819 */ /* 0x000fe400000114dd */
[----:B------:R-:W-:Y:S02]  /*1ec10*/  ISETP.GE.AND P2, PT, R6, c[0x0][0x3c8], PT ;  /* 0x0000f20006007a0c */ /* 0x000fe40003f46270 */
[----:B------:R-:W-:-:S02]  /*1ec20*/  IADD3 R8, R221, 0x10, RZ ;  /* 0x00000010dd087810 */ /* 0x000fc40007ffe0ff */
[C---:B------:R-:W-:Y:S02]  /*1ec30*/  IADD3 R9, R221.reuse, 0x8, RZ ;  /* 0x00000008dd097810 */ /* 0x040fe40007ffe0ff */
[C---:B--2---:R-:W-:Y:S02]  /*1ec40*/  IADD3 R10, R221.reuse, 0x30, RZ ;  /* 0x00000030dd0a7810 */ /* 0x044fe40007ffe0ff */
[C---:B-1----:R-:W-:Y:S02]  /*1ec50*/  @!P0 LEA R2, P1, R221.reuse, R0, 0x2 ;  /* 0x00000000dd028211 */ /* 0x042fe400078210ff */
[----:B------:R-:W-:Y:S02]  /*1ec60*/  SHF.R.S32.HI R9, RZ, 0x1f, R9 ;  /* 0x0000001fff097819 */ /* 0x000fe40000011409 */
[----:B---3--:R-:W-:Y:S02]  /*1ec70*/  @!P0 LEA.HI.X R3, R221, R4, R7, 0x2, P1 ;  /* 0x00000004dd038211 */ /* 0x008fe400008f1407 */
[----:B------:R-:W-:-:S02]  /*1ec80*/  ISETP.GE.AND P1, PT, R8, c[0x0][0x3c8], PT ;  /* 0x0000f20008007a0c */ /* 0x000fc40003f26270 */
[C---:B------:R-:W-:Y:S01]  /*1ec90*/  IADD3 R7, R221.reuse, 0x18, RZ ;  /* 0x00000018dd077810 */ /* 0x040fe20007ffe0ff */
[----:B------:R1:W-:Y:S01]  /*1eca0*/  @!P0 ST.E.64 [R2.64], R22 ;  /* 0x0000001602008985 */ /* 0x0003e2000c101b08 */
[C---:B------:R-:W-:Y:S02]  /*1ecb0*/  IADD3 R11, R221.reuse, 0x28, RZ ;  /* 0x00000028dd0b7810 */ /* 0x040fe40007ffe0ff */
[C---:B------:R-:W-:Y:S02]  /*1ecc0*/  IADD3 R14, R221.reuse, 0x40, RZ ;  /* 0x00000040dd0e7810 */ /* 0x040fe40007ffe0ff */
[----:B------:R-:W-:Y:S02]  /*1ecd0*/  SHF.R.S32.HI R11, RZ, 0x1f, R11 ;  /* 0x0000001fff0b7819 */ /* 0x000fe4000001140b */
[C---:B------:R-:W-:Y:S02]  /*1ece0*/  IADD3 R15, R221.reuse, 0x30, RZ ;  /* 0x00000030dd0f7810 */ /* 0x040fe40007ffe0ff */
[----:B------:R-:W-:-:S02]  /*1ecf0*/  IADD3 R16, R221, 0x60, RZ ;  /* 0x00000060dd107810 */ /* 0x000fc40007ffe0ff */
[----:B------:R-:W-:Y:S02]  /*1ed00*/  SHF.R.S32.HI R15, RZ, 0x1f, R15 ;  /* 0x0000001fff0f7819 */ /* 0x000fe4000001140f */
[C---:B------:R-:W-:Y:S02]  /*1ed10*/  IADD3 R17, R221.reuse, 0x70, RZ ;  /* 0x00000070dd117810 */ /* 0x040fe40007ffe0ff */
[C---:B------:R-:W-:Y:S02]  /*1ed20*/  IADD3 R18, R221.reuse, 0x60, RZ ;  /* 0x00000060dd127810 */ /* 0x040fe40007ffe0ff */
[----:B------:R-:W-:Y:S02]  /*1ed30*/  IADD3 R19, R221, 0xa8, RZ ;  /* 0x000000a8dd137810 */ /* 0x000fe40007ffe0ff */
[----:B------:R-:W-:Y:S02]  /*1ed40*/  SHF.R.S32.HI R18, RZ, 0x1f, R18 ;  /* 0x0000001fff127819 */ /* 0x000fe40000011412 */
[----:B------:R-:W-:-:S02]  /*1ed50*/  SHF.R.S32.HI R19, RZ, 0x1f, R19 ;  /* 0x0000001fff137819 */ /* 0x000fc40000011413 */
[----:B-1----:R-:W-:-:S04]  /*1ed60*/  @!P2 LEA R2, P0, R6, R0, 0x2 ;  /* 0x000000000602a211 */ /* 0x002fc800078010ff */
[----:B------:R-:W-:Y:S02]  /*1ed70*/  @!P2 LEA.HI.X R3, R6, R4, R9, 0x2, P0 ;  /* 0x000000040603a211 */ /* 0x000fe400000f1409 */
[----:B------:R-:W-:Y:S02]  /*1ed80*/  IADD3 R9, R221, 0x10, RZ ;  /* 0x00000010dd097810 */ /* 0x000fe40007ffe0ff */
[----:B------:R-:W-:Y:S01]  /*1ed90*/  ISETP.GE.AND P0, PT, R7, c[0x0][0x3c8], PT ;  /* 0x0000f20007007a0c */ /* 0x000fe20003f06270 */
[----:B------:R1:W-:Y:S01]  /*1eda0*/  @!P2 ST.E.64 [R2.64], R24 ;  /* 0x000000180200a985 */ /* 0x0003e2000c101b08 */
[----:B------:R-:W-:Y:S02]  /*1edb0*/  SHF.R.S32.HI R9, RZ, 0x1f, R9 ;  /* 0x0000001fff097819 */ /* 0x000fe40000011409 */
[----:B------:R-:W-:-:S04]  /*1edc0*/  IADD3 R6, R221, 0x20, RZ ;  /* 0x00000020dd067810 */ /* 0x000fc80007ffe0ff */
[----:B------:R-:W-:Y:S02]  /*1edd0*/  ISETP.GE.AND P3, PT, R6, c[0x0][0x3c8], PT ;  /* 0x0000f20006007a0c */ /* 0x000fe40003f66270 */
[----:B-1----:R-:W-:-:S04]  /*1ede0*/  @!P1 LEA R2, P2, R8, R0, 0x2 ;  /* 0x0000000008029211 */ /* 0x002fc800078410ff */
[----:B------:R-:W-:Y:S02]  /*1edf0*/  @!P1 LEA.HI.X R3, R8, R4, R9, 0x2, P2 ;  /* 0x0000000408039211 */ /* 0x000fe400010f1409 */
[C---:B------:R-:W-:Y:S02]  /*1ee00*/  IADD3 R8, R221.reuse, 0x18, RZ ;  /* 0x00000018dd087810 */ /* 0x040fe40007ffe0ff */
[----:B------:R-:W-:Y:S01]  /*1ee10*/  IADD3 R9, R221, 0x28, RZ ;  /* 0x00000028dd097810 */ /* 0x000fe20007ffe0ff */
[----:B------:R1:W-:Y:S01]  /*1ee20*/  @!P1 ST.E.64 [R2.64], R26 ;  /* 0x0000001a02009985 */ /* 0x0003e2000c101b08 */
[----:B------:R-:W-:Y:S02]  /*1ee30*/  SHF.R.S32.HI R8, RZ, 0x1f, R8 ;  /* 0x0000001fff087819 */ /* 0x000fe40000011408 */
[----:B------:R-:W-:Y:S02]  /*1ee40*/  ISETP.GE.AND P4, PT, R9, c[0x0][0x3c8], PT ;  /* 0x0000f20009007a0c */ /* 0x000fe40003f86270 */
[----:B------:R-:W-:-:S02]  /*1ee50*/  ISETP.GE.AND P2, PT, R10, c[0x0][0x3c8], PT ;  /* 0x0000f2000a007a0c */ /* 0x000fc40003f46270 */
        /* <DEDUP_REMOVED lines=11> */
[----:B------:R-:W-:Y:S02]  /*1ef10*/  @!P4 LEA.HI.X R7, R9, R4, R11, 0x2, P0 ;  /* 0x000000040907c211 */ /* 0x000fe400000f140b */
[C---:B------:R-:W-:Y:S02]  /*1ef20*/  IADD3 R9, R221.reuse, 0x48, RZ ;  /* 0x00000048dd097810 */ /* 0x040fe40007ffe0ff */
[----:B------:R-:W-:Y:S01]  /*1ef30*/  ISETP.GE.AND P3, PT, R14, c[0x0][0x3c8], PT ;  /* 0x0000f2000e007a0c */ /* 0x000fe20003f66270 */
[----:B------:R2:W-:Y:S01]  /*1ef40*/  @!P4 ST.E.64 [R6.64], R100 ;  /* 0x000000640600c985 */ /* 0x0005e2000c101b08 */
[----:B------:R-:W-:Y:S02]  /*1ef50*/  IADD3 R11, R221, 0x38, RZ ;  /* 0x00000038dd0b7810 */ /* 0x000fe40007ffe0ff */
[----:B------:R-:W-:Y:S02]  /*1ef60*/  ISETP.GE.AND P4, PT, R9, c[0x0][0x3c8], PT ;  /* 0x0000f20009007a0c */ /* 0x000fe40003f86270 */
[----:B------:R-:W-:-:S02]  /*1ef70*/  SHF.R.S32.HI R11, RZ, 0x1f, R11 ;  /* 0x0000001fff0b7819 */ /* 0x000fc4000001140b */
[----:B-1----:R-:W-:-:S04]  /*1ef80*/  @!P2 LEA R2, P5, R10, R0, 0x2 ;  /* 0x000000000a02a211 */ /* 0x002fc800078a10ff */
[----:B------:R-:W-:Y:S02]  /*1ef90*/  @!P2 LEA.HI.X R3, R10, R4, R15, 0x2, P5 ;  /* 0x000000040a03a211 */ /* 0x000fe400028f140f */
[C---:B--2---:R-:W-:Y:S02]  /*1efa0*/  @!P1 LEA R6, P0, R8.reuse, R0, 0x2 ;  /* 0x0000000008069211 */ /* 0x044fe400078010ff */
[C---:B------:R-:W-:Y:S01]  /*1efb0*/  IADD3 R10, R221.reuse, 0x50, RZ ;  /* 0x00000050dd0a7810 */ /* 0x040fe20007ffe0ff */
[----:B------:R1:W-:Y:S01]  /*1efc0*/  @!P2 ST.E.64 [R2.64], R102 ;  /* 0x000000660200a985 */ /* 0x0003e2000c101b08 */
[----:B------:R-:W-:Y:S02]  /*1efd0*/  @!P1 LEA.HI.X R7, R8, R4, R11, 0x2, P0 ;  /* 0x0000000408079211 */ /* 0x000fe400000f140b */
[C---:B------:R-:W-:Y:S02]  /*1efe0*/  IADD3 R15, R221.reuse, 0x40, RZ ;  /* 0x00000040dd0f7810 */ /* 0x040fe40007ffe0ff */
[C---:B------:R-:W-:Y:S01]  /*1eff0*/  IADD3 R8, R221.reuse, 0x58, RZ ;  /* 0x00000058dd087810 */ /* 0x040fe20007ffe0ff */
[----:B------:R2:W-:Y:S01]  /*1f000*/  @!P1 ST.E.64 [R6.64], R108 ;  /* 0x0000006c06009985 */ /* 0x0005e2000c101b08 */
[----:B------:R-:W-:-:S02]  /*1f010*/  IADD3 R11, R221, 0x48, RZ ;  /* 0x00000048dd0b7810 */ /* 0x000fc40007ffe0ff */
[----:B------:R-:W-:Y:S02]  /*1f020*/  ISETP.GE.AND P2, PT, R10, c[0x0][0x3c8], PT ;  /* 0x0000f2000a007a0c */ /* 0x000fe40003f46270 */
[----:B------:R-:W-:Y:S02]  /*1f030*/  SHF.R.S32.HI R15, RZ, 0x1f, R15 ;  /* 0x0000001fff0f7819 */ /* 0x000fe4000001140f */
[----:B------:R-:W-:Y:S02]  /*1f040*/  ISETP.GE.AND P1, PT, R8, c[0x0][0x3c8], PT ;  /* 0x0000f20008007a0c */ /* 0x000fe40003f26270 */
[----:B------:R-:W-:Y:S02]  /*1f050*/  SHF.R.S32.HI R11, RZ, 0x1f, R11 ;  /* 0x0000001fff0b7819 */ /* 0x000fe4000001140b */
[----:B-1----:R-:W-:-:S04]  /*1f060*/  @!P3 LEA R2, P5, R14, R0, 0x2 ;  /* 0x000000000e02b211 */ /* 0x002fc800078a10ff */
[----:B------:R-:W-:Y:S02]  /*1f070*/  @!P3 LEA.HI.X R3, R14, R4, R15, 0x2, P5 ;  /* 0x000000040e03b211 */ /* 0x000fe400028f140f */
[----:B--2---:R-:W-:Y:S02]  /*1f080*/  @!P4 LEA R6, P0, R9, R0, 0x2 ;  /* 0x000000000906c211 */ /* 0x004fe400078010ff */
[----:B------:R-:W-:Y:S01]  /*1f090*/  IADD3 R14, R221, 0x50, RZ ;  /* 0x00000050dd0e7810 */ /* 0x000fe20007ffe0ff */
[----:B------:R1:W-:Y:S01]  /*1f0a0*/  @!P3 ST.E.64 [R2.64], R36 ;  /* 0x000000240200b985 */ /* 0x0003e2000c101b08 */
[----:B------:R-:W-:Y:S02]  /*1f0b0*/  @!P4 LEA.HI.X R7, R9, R4, R11, 0x2, P0 ;  /* 0x000000040907c211 */ /* 0x000fe400000f140b */
[C---:B------:R-:W-:Y:S02]  /*1f0c0*/  IADD3 R11, R221.reuse, 0x68, RZ ;  /* 0x00000068dd0b7810 */ /* 0x040fe40007ffe0ff */
[----:B------:R-:W-:Y:S01]  /*1f0d0*/  ISETP.GE.AND P3, PT, R16, c[0x0][0x3c8], PT ;  /* 0x0000f20010007a0c */ /* 0x000fe20003f66270 */
[----:B------:R2:W-:Y:S01]  /*1f0e0*/  @!P4 ST.E.64 [R6.64], R40 ;  /* 0x000000280600c985 */ /* 0x0005e2000c101b08 */
[----:B------:R-:W-:-:S02]  /*1f0f0*/  IADD3 R9, R221, 0x58, RZ ;  /* 0x00000058dd097810 */ /* 0x000fc40007ffe0ff */
[----:B------:R-:W-:Y:S02]  /*1f100*/  ISETP.GE.AND P4, PT, R11, c[0x0][0x3c8], PT ;  /* 0x0000f2000b007a0c */ /* 0x000fe40003f86270 */
[----:B------:R-:W-:Y:S02]  /*1f110*/  SHF.R.S32.HI R14, RZ, 0x1f, R14 ;  /* 0x0000001fff0e7819 */ /* 0x000fe4000001140e */
[----:B------:R-:W-:Y:S02]  /*1f120*/  SHF.R.S32.HI R9, RZ, 0x1f, R9 ;  /* 0x0000001fff097819 */ /* 0x000fe40000011409 */
[----:B------:R-:W-:Y:S02]  /*1f130*/  IADD3 R15, R221, 0x80, RZ ;  /* 0x00000080dd0f7810 */ /* 0x000fe40007ffe0ff */
[----:B-1----:R-:W-:-:S04]  /*1f140*/  @!P2 LEA R2, P5, R10, R0, 0x2 ;  /* 0x000000000a02a211 */ /* 0x002fc800078a10ff */
[----:B------:R-:W-:Y:S02]  /*1f150*/  @!P2 LEA.HI.X R3, R10, R4, R14, 0x2, P5 ;  /* 0x000000040a03a211 */ /* 0x000fe400028f140e */
[C---:B--2---:R-:W-:Y:S02]  /*1f160*/  @!P1 LEA R6, P0, R8.reuse, R0, 0x2 ;  /* 0x0000000008069211 */ /* 0x044fe400078010ff */
[C---:B------:R-:W-:Y:S01]  /*1f170*/  IADD3 R10, R221.reuse, 0x78, RZ ;  /* 0x00000078dd0a7810 */ /* 0x040fe20007ffe0ff */
[----:B------:R1:W-:Y:S01]  /*1f180*/  @!P2 ST.E.64 [R2.64], R44 ;  /* 0x0000002c0200a985 */ /* 0x0003e2000c101b08 */
[----:B------:R-:W-:Y:S02]  /*1f190*/  @!P1 LEA.HI.X R7, R8, R4, R9, 0x2, P0 ;  /* 0x0000000408079211 */ /* 0x000fe400000f1409 */
[----:B------:R-:W-:Y:S02]  /*1f1a0*/  IADD3 R14, R221, 0x68, RZ ;  /* 0x00000068dd0e7810 */ /* 0x000fe40007ffe0ff */
[----:B------:R-:W-:Y:S01]  /*1f1b0*/  ISETP.GE.AND P2, PT, R17, c[0x0][0x3c8], PT ;  /* 0x0000f20011007a0c */ /* 0x000fe20003f46270 */
[----:B------:R2:W-:Y:S01]  /*1f1c0*/  @!P1 ST.E.64 [R6.64], R48 ;  /* 0x0000003006009985 */ /* 0x0005e2000c101b08 */
[----:B------:R-:W-:-:S02]  /*1f1d0*/  ISETP.GE.AND P1, PT, R10, c[0x0][0x3c8], PT ;  /* 0x0000f2000a007a0c */ /* 0x000fc40003f26270 */
[----:B------:R-:W-:Y:S02]  /*1f1e0*/  SHF.R.S32.HI R14, RZ, 0x1f, R14 ;  /* 0x0000001fff0e7819 */ /* 0x000fe4000001140e */
[----:B------:R-:W-:-:S04]  /*1f1f0*/  @!P4 LEA R8, P0, R11, R0, 0x2 ;  /* 0x000000000b08c211 */ /* 0x000fc800078010ff */
[----:B------:R-:W-:Y:S02]  /*1f200*/  @!P4 LEA.HI.X R9, R11, R4, R14, 0x2, P0 ;  /* 0x000000040b09c211 */ /* 0x000fe400000f140e */
[C---:B------:R-:W-:Y:S02]  /*1f210*/  IADD3 R14, R221.reuse, 0x88, RZ ;  /* 0x00000088dd0e7810 */ /* 0x040fe40007ffe0ff */
[----:B------:R-:W-:-:S04]  /*1f220*/  IADD3 R11, R221, 0x90, RZ ;  /* 0x00000090dd0b7810 */ /* 0x000fc80007ffe0ff */
[----:B------:R-:W-:Y:S02]  /*1f230*/  ISETP.GE.AND P6, PT, R11, c[0x0][0x3c8], PT ;  /* 0x0000f2000b007a0c */ /* 0x000fe40003fc6270 */
[----:B-1----:R-:W-:-:S04]  /*1f240*/  @!P3 LEA R2, P5, R16, R0, 0x2 ;  /* 0x000000001002b211 */ /* 0x002fc800078a10ff */
[----:B------:R-:W-:Y:S02]  /*1f250*/  @!P3 LEA.HI.X R3, R16, R4, R18, 0x2, P5 ;  /* 0x000000041003b211 */ /* 0x000fe400028f1412 */
[C---:B------:R-:W-:Y:S02]  /*1f260*/  IADD3 R18, R221.reuse, 0x70, RZ ;  /* 0x00000070dd127810 */ /* 0x040fe40007ffe0ff */
[----:B------:R-:W-:Y:S01]  /*1f270*/  IADD3 R16, R221, 0x78, RZ ;  /* 0x00000078dd107810 */ /* 0x000fe20007ffe0ff */
[----:B------:R1:W-:Y:S01]  /*1f280*/  @!P3 ST.E.64 [R2.64], R52 ;  /* 0x000000340200b985 */ /* 0x0003e2000c101b08 */
[----:B------:R-:W-:Y:S02]  /*1f290*/  ISETP.GE.AND P3, PT, R15, c[0x0][0x3c8], PT ;  /* 0x0000f2000f007a0c */ /* 0x000fe40003f66270 */
[----:B--2---:R-:W-:Y:S01]  /*1f2a0*/  @!P2 LEA R6, P5, R17, R0, 0x2 ;  /* 0x000000001106a211 */ /* 0x004fe200078a10ff */
[----:B------:R2:W-:Y:S01]  /*1f2b0*/  @!P4 ST.E.64 [R8.64], R56 ;  /* 0x000000380800c985 */ /* 0x0005e2000c101b08 */
[----:B------:R-:W-:-:S02]  /*1f2c0*/  ISETP.GE.AND P4, PT, R14, c[0x0][0x3c8], PT ;  /* 0x0000f2000e007a0c */ /* 0x000fc40003f86270 */
[----:B------:R-:W-:Y:S02]  /*1f2d0*/  SHF.R.S32.HI R18, RZ, 0x1f, R18 ;  /* 0x0000001fff127819 */ /* 0x000fe40000011412 */
[----:B------:R-:W-:Y:S02]  /*1f2e0*/  SHF.R.S32.HI R16, RZ, 0x1f, R16 ;  /* 0x0000001fff107819 */ /* 0x000fe40000011410 */
[----:B------:R-:W-:Y:S02]  /*1f2f0*/  @!P2 LEA.HI.X R7, R17, R4, R18, 0x2, P5 ;  /* 0x000000041107a211 */ /* 0x000fe400028f1412 */
[C---:B------:R-:W-:Y:S02]  /*1f300*/  IADD3 R17, R221.reuse, 0x80, RZ ;  /* 0x00000080dd117810 */ /* 0x040fe40007ffe0ff */
[----:B------:R-:W-:Y:S01]  /*1f310*/  IADD3 R18, R221, 0xa8, RZ ;  /* 0x000000a8dd127810 */ /* 0x000fe20007ffe0ff */
[----:B------:R3:W-:Y:S01]  /*1f320*/  @!P2 ST.E.64 [R6.64], R60 ;  /* 0x0000003c0600a985 */ /* 0x0007e2000c101b08 */
[----:B------:R-:W-:-:S02]  /*1f330*/  SHF.R.S32.HI R17, RZ, 0x1f, R17 ;  /* 0x0000001fff117819 */ /* 0x000fc40000011411 */
[----:B------:R-:W-:Y:S02]  /*1f340*/  ISETP.GE.AND P2, PT, R18, c[0x0][0x3c8], PT ;  /* 0x0000f20012007a0c */ /* 0x000fe40003f46270 */
[----:B-1----:R-:W-:-:S04]  /*1f350*/  @!P1 LEA R2, P0, R10, R0, 0x2 ;  /* 0x000000000a029211 */ /* 0x002fc800078010ff */
[----:B------:R-:W-:Y:S02]  /*1f360*/  @!P1 LEA.HI.X R3, R10, R4, R16, 0x2, P0 ;  /* 0x000000040a039211 */ /* 0x000fe400000f1410 */
[----:B------:R-:W-:Y:S02]  /*1f370*/  IADD3 R16, R221, 0x88, RZ ;  /* 0x00000088dd107810 */ /* 0x000fe40007ffe0ff */
[----:B--2---:R-:W-:Y:S01]  /*1f380*/  @!P3 LEA R8, P0, R15, R0, 0x2 ;  /* 0x000000000f08b211 */ /* 0x004fe200078010ff */
[----:B------:R1:W-:Y:S01]  /*1f390*/  @!P1 ST.E.64 [R2.64], R64 ;  /* 0x0000004002009985 */ /* 0x0003e2000c101b08 */
[----:B------:R-:W-:Y:S02]  /*1f3a0*/  SHF.R.S32.HI R16, RZ, 0x1f, R16 ;  /* 0x0000001fff107819 */ /* 0x000fe40000011410 */
[----:B------:R-:W-:Y:S02]  /*1f3b0*/  IADD3 R10, R221, 0x98, RZ ;  /* 0x00000098dd0a7810 */ /* 0x000fe40007ffe0ff */
[----:B------:R-:W-:-:S02]  /*1f3c0*/  @!P3 LEA.HI.X R9, R15, R4, R17, 0x2, P0 ;  /* 0x000000040f09b211 */ /* 0x000fc400000f1411 */
[----:B------:R-:W-:Y:S02]  /*1f3d0*/  ISETP.GE.AND P5, PT, R10, c[0x0][0x3c8], PT ;  /* 0x0000f2000a007a0c */ /* 0x000fe40003fa6270 */
[----:B------:R-:W-:Y:S01]  /*1f3e0*/  IADD3 R15, R221, 0xa0, RZ ;  /* 0x000000a0dd0f7810 */ /* 0x000fe20007ffe0ff */
[----:B------:R-:W-:Y:S01]  /*1f3f0*/  @!P3 ST.E.64 [R8.64], R112 ;  /* 0x000000700800b985 */ /* 0x000fe2000c101b08 */
[----:B---3--:R-:W-:Y:S02]  /*1f400*/  @!P6 LEA R6, P0, R11, R0, 0x2 ;  /* 0x000000000b06e211 */ /* 0x008fe400078010ff */
        /* <DEDUP_REMOVED lines=35> */
.L_x_907:
[----:B------:R-:W-:Y:S05]  /*1f640*/  BSYNC B0 ;  /* 0x0000000000007941 */ /* 0x000fea0003800000 */
.L_x_906:
[----:B------:R-:W-:Y:S05]  /*1f650*/  BRA.DIV ~URZ, `(.L_x_908) ;  /* 0x00004ab27f007947 */ /* 0x000fea000b800000 */
[----:B---3--:R3:W2:Y:S04]  /*1f660*/  SHFL.IDX PT, R4, R5, 0x1, 0x1c1f ;  /* 0x003c1f0005047f89 */ /* 0x0086a800000e0000 */
[----:B-1----:R3:W1:Y:S02]  /*1f670*/  SHFL.IDX PT, R0, R12, 0x1, 0x1c1f ;  /* 0x003c1f000c007f89 */ /* 0x00266400000e0000 */
.L_x_993:
[----:B------:R-:W-:-:S13]  /*1f680*/  ISETP.NE.AND P0, PT, R13, RZ, PT ;  /* 0x000000ff0d00720c */ /* 0x000fda0003f05270 */
[----:B------:R-:W-:Y:S05]  /*1f690*/  @P0 BRA `(.L_x_903) ;  /* 0x0000172000000947 */ /* 0x000fea0003800000 */
[C---:B------:R-:W-:Y:S02]  /*1f6a0*/  ISETP.GE.AND P4, PT, R221.reuse, c[0x0][0x3c8], PT ;  /* 0x0000f200dd007a0c */ /* 0x040fe40003f86270 */
[C---:B------:R-:W-:Y:S02]  /*1f6b0*/  IADD3 R15, R221.reuse, 0x18, RZ ;  /* 0x00000018dd0f7810 */ /* 0x040fe40007ffe0ff */
[----:B------:R-:W-:Y:S02]  /*1f6c0*/  IADD3 R8, R221, 0x8, RZ ;  /* 0x00000008dd087810 */ /* 0x000fe40007ffe0ff */
[----:B------:R-:W-:Y:S02]  /*1f6d0*/  ISETP.GE.AND P1, PT, R15, c[0x0][0x3c8], PT ;  /* 0x0000f2000f007a0c */ /* 0x000fe40003f26270 */
[----:B------:R-:W-:Y:S02]  /*1f6e0*/  ISETP.GE.AND P3, PT, R8, c[0x0][0x3c8], PT ;  /* 0x0000f20008007a0c */ /* 0x000fe40003f66270 */
[----:B--2---:R-:W-:-:S02]  /*1f6f0*/  SHF.R.S32.HI R11, RZ, 0x1f, R221 ;  /* 0x0000001fff0b7819 */ /* 0x004fc400000114dd */
[C---:B---3--:R-:W-:Y:S02]  /*1f700*/  IADD3 R5, R221.reuse, 0x10, RZ ;  /* 0x00000010dd057810 */ /* 0x048fe40007ffe0ff */
[C---:B-1----:R-:W-:Y:S02]  /*1f710*/  @!P4 LEA R6, P0, R221.reuse, R0, 0x2 ;  /* 0x00000000dd06c211 */ /* 0x042fe400078010ff */
[C---:B------:R-:W-:Y:S02]  /*1f720*/  IADD3 R9, R221.reuse, 0x8, RZ ;  /* 0x00000008dd097810 */ /* 0x040fe40007ffe0ff */
[----:B------:R-:W-:Y:S02]  /*1f730*/  @!P4 LEA.HI.X R7, R221, R4, R11, 0x2, P0 ;  /* 0x00000004dd07c211 */ /* 0x000fe400000f140b */
[----:B------:R-:W-:Y:S02]  /*1f740*/  ISETP.GE.AND P2, PT, R5, c[0x0][0x3c8], PT ;  /* 0x0000f20005007a0c */ /* 0x000fe40003f46270 */
[----:B------:R-:W-:Y:S01]  /*1f750*/  SHF.R.S32.HI R9, RZ, 0x1f, R9 ;  /* 0x0000001fff097819 */ /* 0x000fe20000011409 */
[----:B------:R1:W-:Y:S01]  /*1f760*/  @!P4 ST.E.64 [R6.64], R84 ;  /* 0x000000540600c985 */ /* 0x0003e2000c101b08 */
[----:B------:R-:W-:-:S02]  /*1f770*/  @!P3 LEA R2, P5, R8, R0, 0x2 ;  /* 0x000000000802b211 */ /* 0x000fc400078a10ff */
[C---:B------:R-:W-:Y:S02]  /*1f780*/  IADD3 R10, R221.reuse, 0x20, RZ ;  /* 0x00000020dd0a7810 */ /* 0x040fe40007ffe0ff */
[----:B------:R-:W-:Y:S02]  /*1f790*/  @!P3 LEA.HI.X R3, R8, R4, R9, 0x2, P5 ;  /* 0x000000040803b211 */ /* 0x000fe400028f1409 */
[----:B----4-:R-:W-:Y:S02]  /*1f7a0*/  IADD3 R12, R221, 0x10, RZ ;  /* 0x00000010dd0c7810 */ /* 0x010fe40007ffe0ff */
[----:B------:R-:W-:Y:S01]  /*1f7b0*/  ISETP.GE.AND P0, PT, R10, c[0x0][0x3c8], PT ;  /* 0x0000f2000a007a0c */ /* 0x000fe20003f06270 */
[----:B------:R2:W-:Y:S01]  /*1f7c0*/  @!P3 ST.E.64 [R2.64], R30 ;  /* 0x0000001e0200b985 */ /* 0x0005e2000c101b08 */
[----:B------:R-:W-:Y:S02]  /*1f7d0*/  @!P2 LEA R8, P3, R5, R0, 0x2 ;  /* 0x000000000508a211 */ /* 0x000fe400078610ff */
[----:B------:R-:W-:-:S02]  /*1f7e0*/  SHF.R.S32.HI R12, RZ, 0x1f, R12 ;  /* 0x0000001fff0c7819 */ /* 0x000fc4000001140c */
[----:B------:R-:W-:Y:S02]  /*1f7f0*/  IADD3 R16, R221, 0x18, RZ ;  /* 0x00000018dd107810 */ /* 0x000fe40007ffe0ff */
[----:B------:R-:W-:Y:S02]  /*1f800*/  @!P2 LEA.HI.X R9, R5, R4, R12, 0x2, P3 ;  /* 0x000000040509a211 */ /* 0x000fe400018f140c */
[----:B------:R-:W-:Y:S02]  /*1f810*/  SHF.R.S32.HI R16, RZ, 0x1f, R16 ;  /* 0x0000001fff107819 */ /* 0x000fe40000011410 */
[C---:B------:R-:W-:Y:S01]  /*1f820*/  IADD3 R5, R221.reuse, 0x38, RZ ;  /* 0x00000038dd057810 */ /* 0x040fe20007ffe0ff */
[----:B------:R3:W-:Y:S01]  /*1f830*/  @!P2 ST.E.64 [R8.64], R120 ;  /* 0x000000780800a985 */ /* 0x0007e2000c101b08 */
[C---:B------:R-:W-:Y:S02]  /*1f840*/  IADD3 R12, R221.reuse, 0x20, RZ ;  /* 0x00000020dd0c7810 */ /* 0x040fe40007ffe0ff */
[----:B------:R-:W-:-:S02]  /*1f850*/  IADD3 R11, R221, 0x28, RZ ;  /* 0x00000028dd0b7810 */ /* 0x000fc40007ffe0ff */
[----:B------:R-:W-:Y:S02]  /*1f860*/  SHF.R.S32.HI R12, RZ, 0x1f, R12 ;  /* 0x0000001fff0c7819 */ /* 0x000fe4000001140c */
[----:B-1----:R-:W-:Y:S02]  /*1f870*/  @!P1 LEA R6, P6, R15, R0, 0x2 ;  /* 0x000000000f069211 */ /* 0x002fe400078c10ff */
[----:B------:R-:W-:Y:S02]  /*1f880*/  IADD3 R14, R221, 0x30, RZ ;  /* 0x00000030dd0e7810 */ /* 0x000fe40007ffe0ff */
[----:B------:R-:W-:Y:S02]  /*1f890*/  ISETP.GE.AND P5, PT, R11, c[0x0][0x3c8], PT ;  /* 0x0000f2000b007a0c */ /* 0x000fe40003fa6270 */
[----:B------:R-:W-:Y:S02]  /*1f8a0*/  ISETP.GE.AND P4, PT, R14, c[0x0][0x3c8], PT ;  /* 0x0000f2000e007a0c */ /* 0x000fe40003f86270 */
[----:B------:R-:W-:-:S04]  /*1f8b0*/  IADD3 R13, R221, 0x30, RZ ;  /* 0x00000030dd0d7810 */ /* 0x000fc80007ffe0ff */
[----:B------:R-:W-:Y:S02]  /*1f8c0*/  SHF.R.S32.HI R13, RZ, 0x1f, R13 ;  /* 0x0000001fff0d7819 */ /* 0x000fe4000001140d */
        /* <DEDUP_REMOVED lines=8> */
[----:B------:R-:W-:Y:S01]  /*1f950*/  IADD3 R15, R221, 0x48, RZ ;  /* 0x00000048dd0f7810 */ /* 0x000fe20007ffe0ff */
[----:B------:R2:W-:Y:S01]  /*1f960*/  @!P0 ST.E.64 [R2.64], R34 ;  /* 0x0000002202008985 */ /* 0x0005e2000c101b08 */
[----:B---3--:R-:W-:Y:S02]  /*1f970*/  @!P5 LEA R8, P0, R11, R0, 0x2 ;  /* 0x000000000b08d211 */ /* 0x008fe400078010ff */
[----:B------:R-:W-:Y:S02]  /*1f980*/  SHF.R.S32.HI R12, RZ, 0x1f, R12 ;  /* 0x0000001fff0c7819 */ /* 0x000fe4000001140c */
[----:B------:R-:W-:Y:S02]  /*1f990*/  IADD3 R10, R221, 0x40, RZ ;  /* 0x00000040dd0a7810 */ /* 0x000fe40007ffe0ff */
        /* <DEDUP_REMOVED lines=28> */
[----:B------:R-:W-:Y:S02]  /*1fb60*/  IADD3 R12, R221, 0x50, RZ ;  /* 0x00000050dd0c7810 */ /* 0x000fe40007ffe0ff */
        /* <DEDUP_REMOVED lines=14> */
[----:B-1----:R-:W-:Y:S02]  /*1fc50*/  @!P5 LEA R8, P0, R5, R0, 0x2 ;  /* 0x000000000508d211 */ /* 0x002fe400078010ff */
[----:B------:R-:W-:Y:S02]  /*1fc60*/  SHF.R.S32.HI R13, RZ, 0x1f, R13 ;  /* 0x0000001fff0d7819 */ /* 0x000fe4000001140d */
[----:B------:R-:W-:Y:S02]  /*1fc70*/  IADD3 R15, R221, 0x60, RZ ;  /* 0x00000060dd0f7810 */ /* 0x000fe40007ffe0ff */
[----:B------:R-:W-:Y:S02]  /*1fc80*/  ISETP.GE.AND P1, PT, R12, c[0x0][0x3c8], PT ;  /* 0x0000f2000c007a0c */ /* 0x000fe40003f26270 */
[----:B------:R-:W-:-:S02]  /*1fc90*/  @!P5 LEA.HI.X R9, R5, R4, R13, 0x2, P0 ;  /* 0x000000040509d211 */ /* 0x000fc400000f140d */
[----:B------:R-:W-:Y:S02]  /*1fca0*/  SHF.R.S32.HI R15, RZ, 0x1f, R15 ;  /* 0x0000001fff0f7819 */ /* 0x000fe4000001140f */
[C---:B------:R-:W-:Y:S01]  /*1fcb0*/  IADD3 R11, R221.reuse, 0x70, RZ ;  /* 0x00000070dd0b7810 */ /* 0x040fe20007ffe0ff */
[----:B------:R1:W-:Y:S01]  /*1fcc0*/  @!P5 ST.E.64 [R8.64], R122 ;  /* 0x0000007a0800d985 */ /* 0x0003e2000c101b08 */
[----:B------:R-:W-:Y:S02]  /*1fcd0*/  IADD3 R13, R221, 0x68, RZ ;  /* 0x00000068dd0d7810 */ /* 0x000fe40007ffe0ff */
        /* <DEDUP_REMOVED lines=14> */
[----:B-1----:R-:W-:Y:S02]  /*1fdc0*/  @!P2 LEA R8, P3, R11, R0, 0x2 ;  /* 0x000000000b08a211 */ /* 0x002fe400078610ff */
[----:B------:R-:W-:Y:S02]  /*1fdd0*/  IADD3 R14, R221, 0x88, RZ ;  /* 0x00000088dd0e7810 */ /* 0x000fe40007ffe0ff */
        /* <DEDUP_REMOVED lines=18> */
[C---:B------:R-:W-:Y:S01]  /*1ff00*/  IADD3 R11, R221.reuse, 0x90, RZ ;  /* 0x00000090dd0b7810 */ /* 0x040fe20007ffe0ff */
        /* <DEDUP_REMOVED lines=9> */
[C---:B--2---:R-:W-:Y:S02]  /*1ffa0*/  @!P4 LEA R2, P6, R10.reuse, R0, 0x2 ;  /* 0x000000000a02c211 */ /* 0x044fe400078c10ff */
        /* <DEDUP_REMOVED lines=35> */
.L_x_888:
        /* <DEDUP_REMOVED lines=8> */
[----:B---3--:R-:W-:Y:S02]  /*20260*/  @P0 IMAD.WIDE R4, R247, R4, c[0x0][0x508] ;  /* 0x00014200f7040625 */ /* 0x008fe400078e0204 */
[----:B------:R2:W5:Y:S04]  /*20270*/  @P2 LDG.E R0, [R2.64] ;  /* 0x0000000802002981 */ /* 0x000568000c1e1900 */
[----:B------:R2:W5:Y:S01]  /*20280*/  @P0 LDG.E R15, [R4.64] ;  /* 0x00000008040f0981 */ /* 0x000562000c1e1900 */
[----:B------:R-:W-:-:S04]  /*20290*/  ISETP.NE.AND P1, PT, R245, RZ, PT ;  /* 0x000000fff500720c */ /* 0x000fc80003f25270 */
[----:B------:R-:W-:Y:S01]  /*202a0*/  SEL R18, R245, c[0x0][0x3d4], P1 ;  /* 0x0000f500f5127a07 */ /* 0x000fe20000800000 */
[----:B------:R-:W-:Y:S05]  /*202b0*/  @P0 BRA `(.L_x_909) ;  /* 0x0000004000000947 */ /* 0x000fea0003800000 */
[----:B------:R-:W-:Y:S05]  /*202c0*/  @!P2 BRA `(.L_x_909) ;  /* 0x000000300000a947 */ /* 0x000fea0003800000 */
[----:B-----5:R3:W4:Y:S04]  /*202d0*/  LDG.E R15, [R2.64] ;  /* 0x00000008020f7981 */ /* 0x020728000c1e1900 */
[----:B--23--:R-:W4:Y:S02]  /*202e0*/  LDG.E R2, [R2.64+0x4] ;  /* 0x0000040802027981 */ /* 0x00cf24000c1e1900 */
[----:B----4-:R-:W-:Y:S02]  /*202f0*/  IADD3 R15, -R15, R2, RZ ;  /* 0x000000020f0f7210 */ /* 0x010fe40007ffe1ff */
.L_x_909:
        /* <DEDUP_REMOVED lines=56> */
.L_x_911:
[----:B------:R-:W-:Y:S05]  /*20680*/  BSYNC B0 ;  /* 0x0000000000007941 */ /* 0x000fea0003800000 */
.L_x_910:
[----:B------:R-:W-:-:S13]  /*20690*/  ISETP.GT.AND P0, PT, R18, 0x1, PT ;  /* 0x000000011200780c */ /* 0x000fda0003f04270 */
[----:B------:R-:W-:Y:S05]  /*206a0*/  @P0 BRA `(.L_x_903) ;  /* 0x0000071000000947 */ /* 0x000fea0003800000 */
[----:B------:R-:W-:Y:S01]  /*206b0*/  MOV R5, c[0x0][0x4e8] ;  /* 0x00013a0000057a02 */ /* 0x000fe20000000f00 */
[----:B-1----:R-:W-:Y:S02]  /*206c0*/  IMAD R2, R19, c[0x0][0x3a0], RZ ;  /* 0x0000e80013027a24 */ /* 0x002fe400078e02ff */
[----:B------:R-:W-:Y:S01]  /*206d0*/  IMAD.WIDE.U32 R6, R0, c[0x0][0x3a0], RZ ;  /* 0x0000e80000067a25 */ /* 0x000fe200078e00ff */
[----:B------:R-:W-:-:S03]  /*206e0*/  ISETP.NE.AND P0, PT, R5, 0x1, PT ;  /* 0x000000010500780c */ /* 0x000fc60003f05270 */
[----:B------:R-:W-:Y:S01]  /*206f0*/  IMAD R0, R0, c[0x0][0x3a4], R2 ;  /* 0x0000e90000007a24 */ /* 0x000fe200078e0202 */
[----:B------:R-:W-:Y:S01]  /*20700*/  IADD3 R2, R210, R234, RZ ;  /* 0x000000ead2027210 */ /* 0x000fe20007ffe0ff */
        /* <DEDUP_REMOVED lines=24> */
[----:B------:R-:W-:Y:S02]  /*20890*/  IADD3 R6, R3, R4, RZ ;  /* 0x0000000403067210 */ /* 0x000fe40007ffe0ff */
[----:B------:R-:W-:Y:S02]  /*208a0*/  IADD3 R4, R251, R234, RZ ;  /* 0x000000eafb047210 */ /* 0x000fe40007ffe0ff */
[----:B------:R-:W-:Y:S01]  /*208b0*/  LEA.HI.X R6, R2, c[0x0][0x384], R6, 0x1, P0 ;  /* 0x0000e10002067a11 */ /* 0x000fe200000f0c06 */
[----:B------:R-:W-:Y:S05]  /*208c0*/  BRA.DIV ~URZ, `(.L_x_912) ;  /* 0x000039027f007947 */ /* 0x000fea000b800000 */
[----:B------:R1:W2:Y:S02]  /*208d0*/  SHFL.IDX PT, R8, R6, RZ, 0x181f ;  /* 0x00181fff06087589 */ /* 0x0002a400000e0000 */
.L_x_994:
[----:B------:R-:W-:Y:S05]  /*208e0*/  BRA.DIV ~URZ, `(.L_x_913) ;  /* 0x000039527f007947 */ /* 0x000fea000b800000 */
[----:B------:R3:W4:Y:S02]  /*208f0*/  SHFL.IDX PT, R0, R7, RZ, 0x181f ;  /* 0x00181fff07007589 */ /* 0x00072400000e0000 */
.L_x_995:
        /* <DEDUP_REMOVED lines=16> */
.L_x_915:
[----:B------:R-:W-:Y:S05]  /*20a00*/  BSYNC B0 ;  /* 0x0000000000007941 */ /* 0x000fea0003800000 */
.L_x_914:
[----:B------:R-:W-:Y:S05]  /*20a10*/  BRA.DIV ~URZ, `(.L_x_916) ;  /* 0x000038827f007947 */ /* 0x000fea000b800000 */
[----:B--2---:R2:W1:Y:S04]  /*20a20*/  SHFL.IDX PT, R8, R6, 0x1, 0x181f ;  /* 0x00381f0006087f89 */ /* 0x00446800000e0000 */
[----:B----4-:R2:W4:Y:S02]  /*20a30*/  SHFL.IDX PT, R0, R7, 0x1, 0x181f ;  /* 0x00381f0007007f89 */ /* 0x01052400000e0000 */
.L_x_996:
        /* <DEDUP_REMOVED lines=16> */
.L_x_918:
[----:B------:R-:W-:Y:S05]  /*20b40*/  BSYNC B0 ;  /* 0x0000000000007941 */ /* 0x000fea0003800000 */
.L_x_917:
[----:B------:R-:W-:Y:S05]  /*20b50*/  BRA.DIV ~URZ, `(.L_x_919) ;  /* 0x000038027f007947 */ /* 0x000fea000b800000 */
[----:B-1----:R1:W2:Y:S02]  /*20b60*/  SHFL.IDX PT, R8, R6, 0x2, 0x181f ;  /* 0x00581f0006087f89 */ /* 0x0022a400000e0000 */
.L_x_997:
[----:B------:R-:W-:Y:S05]  /*20b70*/  BRA.DIV ~URZ, `(.L_x_920) ;  /* 0x000038527f007947 */ /* 0x000fea000b800000 */
[----:B----4-:R4:W1:Y:S02]  /*20b80*/  SHFL.IDX PT, R0, R7, 0x2, 0x181f ;  /* 0x00581f0007007f89 */ /* 0x01086400000e0000 */
.L_x_998:
        /* <DEDUP_REMOVED lines=16> */
.L_x_922:
[----:B------:R-:W-:Y:S05]  /*20c90*/  BSYNC B0 ;  /* 0x0000000000007941 */ /* 0x000fea0003800000 */
.L_x_921:
[----:B------:R-:W-:Y:S05]  /*20ca0*/  BRA.DIV ~URZ, `(.L_x_923) ;  /* 0x000037827f007947 */ /* 0x000fea000b800000 */
[----:B-12---:R-:W1:Y:S04]  /*20cb0*/  SHFL.IDX PT, R6, R6, 0x3, 0x181f ;  /* 0x00781f0006067f89 */ /* 0x006e6800000e0000 */
[----:B---34-:R-:W2:Y:S02]  /*20cc0*/  SHFL.IDX PT, R7, R7, 0x3, 0x181f ;  /* 0x00781f0007077f89 */ /* 0x018ea400000e0000 */
.L_x_999:
[----:B------:R-:W-:-:S04]  /*20cd0*/  IADD3 R4, R4, 0x60, RZ ;  /* 0x0000006004047810 */ /* 0x000fc80007ffe0ff */
        /* <DEDUP_REMOVED lines=14> */
.L_x_903:
[----:B------:R-:W-:Y:S05]  /*20dc0*/  BSYNC B1 ;  /* 0x0000000000017941 */ /* 0x000fea0003800000 */
.L_x_887:
[----:B-12---:R-:W2:Y:S02]  /*20dd0*/  LDL R0, [R1+0x4c] ;  /* 0x00004c0001007983 */ /* 0x006ea40000100800 */
[----:B--2---:R-:W-:-:S13]  /*20de0*/  ISETP.NE.AND P0, PT, R0, RZ, PT ;  /* 0x000000ff0000720c */ /* 0x004fda0003f05270 */
[----:B------:R-:W-:Y:S01]  /*20df0*/  @P0 WARPSYNC 0xffffffff ;  /* 0xffffffff00000948 */ /* 0x000fe20003800000 */
[----:B------:R-:W-:Y:S06]  /*20e00*/  @P0 BAR.SYNC.DEFER_BLOCKING 0x5, 0x100 ;  /* 0x0144000000000b1d */ /* 0x000fec0000010000 */
[----:B------:R-:W1:Y:S04]  /*20e10*/  @P0 LDS.128 R244, [0x18100] ;  /* 0x01810000fff40984 */ /* 0x000e680000000c00 */
[----:B------:R-:W-:Y:S06]  /*20e20*/  @P0 BAR.ARV 0x4, 0x100 ;  /* 0x0104000000000b1d */ /* 0x000fec0000002000 */
[----:B------:R-:W-:Y:S05]  /*20e30*/  @P0 BRA `(.L_x_924) ;  /* 0x00000f6000000947 */ /* 0x000fea0003800000 */
[----:B------:R-:W2:Y:S01]  /*20e40*/  S2R R0, SR_TID.X ;  /* 0x0000000000007919 */ /* 0x000ea20000002100 */
[----:B------:R-:W-:Y:S01]  /*20e50*/  IMAD.MOV.U32 R8, RZ, RZ, RZ ;  /* 0x000000ffff087224 */ /* 0x000fe200078e00ff */
[----:B--2---:R-:W-:-:S04]  /*20e60*/  LOP3.LUT R13, R0, 0x1f, RZ, 0xc0, !PT ;  /* 0x0000001f000d7812 */ /* 0x004fc800078ec0ff */
[----:B------:R-:W-:Y:S01]  /*20e70*/  ISETP.NE.AND P6, PT, R13, 0x1f, PT ;  /* 0x0000001f0d00780c */ /* 0x000fe20003fc5270 */
[----:B------:R-:W-:Y:S10]  /*20e80*/  BRA.DIV ~URZ, `(.L_x_925) ;  /* 0x000036727f007947 */ /* 0x000ff4000b800000 */
[----:B------:R2:W4:Y:S02]  /*20e90*/  SHFL.IDX PT, R9, R86, RZ, 0x1f ;  /* 0x00001fff56097589 */ /* 0x00052400000e0000 */
.L_x_1000:
[----:B------:R-:W-:Y:S05]  /*20ea0*/  BRA.DIV ~URZ, `(.L_x_926) ;  /* 0x000036c27f007947 */ /* 0x000fea000b800000 */
[----:B---3--:R3:W2:Y:S02]  /*20eb0*/  SHFL.IDX PT, R6, R86, 0x1, 0x1f ;  /* 0x00201f0056067f89 */ /* 0x0086a400000e0000 */
.L_x_1001:
[----:B-1----:R-:W-:Y:S02]  /*20ec0*/  IMAD.IADD R0, R247, 0x1, R13 ;  /* 0x00000001f7007824 */ /* 0x002fe400078e020d */
[----:B----4-:R-:W-:-:S03]  /*20ed0*/  IMAD.MOV.U32 R7, RZ, RZ, RZ ;  /* 0x000000ffff077224 */ /* 0x010fc600078e00ff */
        /* <DEDUP_REMOVED lines=15> */
[----:B------:R1:W4:Y:S02]  /*20fd0*/  SHFL.UP PT, R4, R0, 0x1, RZ ;  /* 0x0420000000047989 */ /* 0x00032400000e00ff */
.L_x_1002:
        /* <DEDUP_REMOVED lines=16> */
.L_x_1003:
[----:B----4-:R-:W-:Y:S01]  /*210e0*/  IMAD R0, R0, c[0x0][0x538], RZ ;  /* 0x00014e0000007a24 */ /* 0x010fe200078e02ff */
[----:B------:R-:W-:Y:S04]  /*210f0*/  BSSY B1, `(.L_x_929) ;  /* 0x00000c5000017945 */ /* 0x000fe80003800000 */
[----:B--2---:R-:W-:-:S04]  /*21100*/  IADD3 R6, R0, R6, RZ ;  /* 0x0000000600067210 */ /* 0x004fc80007ffe0ff */
[----:B------:R-:W-:-:S13]  /*21110*/  ISETP.GT.AND P0, PT, R6, R9, PT ;  /* 0x000000090600720c */ /* 0x000fda0003f04270 */
[----:B------:R-:W-:Y:S05]  /*21120*/  @P0 BRA `(.L_x_930) ;  /* 0x0000025000000947 */ /* 0x000fea0003800000 */
.L_x_934:
        /* <DEDUP_REMOVED lines=8> */
[----:B-1----:R-:W-:Y:S01]  /*211b0*/  @!P0 MOV R4, 0x4 ;  /* 0x0000000400048802 */ /* 0x002fe20000000f00 */
        /* <DEDUP_REMOVED lines=8> */
.L_x_1004:
        /* <DEDUP_REMOVED lines=16> */
.L_x_1005:
[----:B--2---:R-:W-:-:S05]  /*21340*/  IMAD R0, R0, c[0x0][0x538], RZ ;  /* 0x00014e0000007a24 */ /* 0x004fca00078e02ff */
[----:B------:R-:W-:-:S04]  /*21350*/  IADD3 R6, R0, R6, RZ ;  /* 0x0000000600067210 */ /* 0x000fc80007ffe0ff */
[----:B------:R-:W-:-:S13]  /*21360*/  ISETP.GT.AND P0, PT, R6, R9, PT ;  /* 0x000000090600720c */ /* 0x000fda0003f04270 */
[----:B-1-3--:R-:W-:Y:S05]  /*21370*/  @!P0 BRA `(.L_x_934) ;  /* 0xfffffdb000008947 */ /* 0x00afea000383ffff */
.L_x_930:
[----:B------:R-:W-:-:S05]  /*21380*/  IADD3 R11, -R0, R6, RZ ;  /* 0x00000006000b7210 */ /* 0x000fca0007ffe1ff */
[----:B------:R-:W-:-:S05]  /*21390*/  IMAD R0, R4, c[0x0][0x538], R11 ;  /* 0x00014e0004007a24 */ /* 0x000fca00078e020b */
[----:B------:R-:W-:Y:S01]  /*213a0*/  ISETP.GT.AND P0, PT, R0, R9, PT ;  /* 0x000000090000720c */ /* 0x000fe20003f04270 */
[----:B------:R-:W-:-:S12]  /*213b0*/  BRA.DIV ~URZ, `(.L_x_935) ;  /* 0x000035f27f007947 */ /* 0x000fd8000b800000 */
[----:B------:R-:W-:-:S04]  /*213c0*/  VOTE.ANY R10, PT, !P0 ;  /* 0x00000000000a7806 */ /* 0x000fc800040e0100 */
.L_x_1006:
[----:B------:R-:W2:Y:S02]  /*213d0*/  POPC R6, R10 ;  /* 0x0000000a00067309 */ /* 0x000ea40000000000 */
[----:B--2---:R-:W-:Y:S01]  /*213e0*/  IADD3 R247, R6, R247, RZ ;  /* 0x000000f706f77210 */ /* 0x004fe20007ffe0ff */
[----:B------:R-:W-:Y:S05]  /*213f0*/  BRA.DIV ~URZ, `(.L_x_936) ;  /* 0x000036027f007947 */ /* 0x000fea000b800000 */
[----:B------:R2:W4:Y:S04]  /*21400*/  SHFL.IDX PT, R7, R7, R6, 0x1f ;  /* 0x00001f0607077589 */ /* 0x00052800000e0000 */
[----:B------:R2:W1:Y:S02]  /*21410*/  SHFL.IDX PT, R5, R8, R6, 0x1f ;  /* 0x00001f0608057589 */ /* 0x00046400000e0000 */
.L_x_1007:
[----:B------:R-:W-:Y:S01]  /*21420*/  ISETP.NE.AND P0, PT, R10, RZ, PT ;  /* 0x000000ff0a00720c */ /* 0x000fe20003f05270 */
[----:B------:R-:W-:-:S12]  /*21430*/  BSSY B0, `(.L_x_937) ;  /* 0x0000005000007945 */ /* 0x000fd80003800000 */
[----:B------:R-:W-:Y:S05]  /*21440*/  @!P0 BRA `(.L_x_938) ;  /* 0x0000003000008947 */ /* 0x000fea0003800000 */
[----:B--2---:R-:W-:Y:S01]  /*21450*/  IADD3 R6, R6, -0x1, RZ ;  /* 0xffffffff06067810 */ /* 0x004fe20007ffe0ff */
[----:B------:R-:W-:Y:S05]  /*21460*/  BRA.DIV ~URZ, `(.L_x_939) ;  /* 0x000036627f007947 */ /* 0x000fea000b800000 */
[----:B------:R2:W3:Y:S02]  /*21470*/  SHFL.IDX PT, R12, R4, R6, 0x1f ;  /* 0x00001f06040c7589 */ /* 0x0004e400000e0000 */
.L_x_938:
[----:B------:R-:W-:Y:S05]  /*21480*/  BSYNC B0 ;  /* 0x0000000000007941 */ /* 0x000fea0003800000 */
.L_x_937:
[----:B-1----:R-:W-:Y:S01]  /*21490*/  ISETP.NE.AND P0, PT, R5, 0x1, PT ;  /* 0x000000010500780c */ /* 0x002fe20003f05270 */
[----:B---3--:R-:W-:Y:S01]  /*214a0*/  IMAD R244, R12, c[0x0][0x538], R11 ;  /* 0x00014e000cf47a24 */ /* 0x008fe200078e020b */
[----:B------:R-:W-:Y:S04]  /*214b0*/  BSSY B0, `(.L_x_940) ;  /* 0x0000081000007945 */ /* 0x000fe80003800000 */
[----:B------:R-:W-:-:S07]  /*214c0*/  IADD3 R3, -R244, R9, RZ ;  /* 0x00000009f4037210 */ /* 0x000fce0007ffe1ff */
[----:B------:R-:W-:Y:S05]  /*214d0*/  @!P0 BRA `(.L_x_941) ;  /* 0x000003e000008947 */ /* 0x000fea0003800000 */
[-C--:B----4-:R-:W-:Y:S01]  /*214e0*/  IABS R2, R7.reuse ;  /* 0x0000000700027213 */ /* 0x090fe20000000000 */
[----:B--2---:R-:W-:Y:S01]  /*214f0*/  IMAD.MOV.U32 R8, RZ, RZ, RZ ;  /* 0x000000ffff087224 */ /* 0x004fe200078e00ff */
[----:B------:R-:W-:Y:S02]  /*21500*/  IABS R10, R7 ;  /* 0x00000007000a7213 */ /* 0x000fe40000000000 */
[----:B------:R-:W1:Y:S08]  /*21510*/  I2F.RP R0, R2 ;  /* 0x0000000200007306 */ /* 0x000e700000209400 */
[----:B-1----:R-:W1:Y:S02]  /*21520*/  MUFU.RCP R0, R0 ;  /* 0x0000000000007308 */ /* 0x002e640000001000 */
[----:B-1----:R-:W-:-:S06]  /*21530*/  IADD3 R0, R0, 0xffffffe, RZ ;  /* 0x0ffffffe00007810 */ /* 0x002fcc0007ffe0ff */
[----:B------:R-:W1:Y:S02]  /*21540*/  F2I.FTZ.U32.TRUNC.NTZ R9, R0 ;  /* 0x0000000000097305 */ /* 0x000e64000021f000 */
[----:B-1----:R-:W-:Y:S01]  /*21550*/  IMAD.MOV R4, RZ, RZ, -R9 ;  /* 0x000000ffff047224 */ /* 0x002fe200078e0a09 */
[----:B------:R-:W-:-:S03]  /*21560*/  IABS R0, R5 ;  /* 0x0000000500007213 */ /* 0x000fc60000000000 */
[----:B------:R-:W-:Y:S02]  /*21570*/  IMAD.MOV.U32 R6, RZ, RZ, R4 ;  /* 0x000000ffff067224 */ /* 0x000fe400078e0004 */
[----:B------:R-:W-:Y:S01]  /*21580*/  IMAD.MOV.U32 R4, RZ, RZ, R0 ;  /* 0x000000ffff047224 */ /* 0x000fe200078e0000 */
[----:B------:R-:W-:Y:S01]  /*21590*/  IABS R0, R3 ;  /* 0x0000000300007213 */ /* 0x000fe20000000000 */
[----:B------:R-:W-:Y:S02]  /*215a0*/  IMAD R6, R6, R2, RZ ;  /* 0x0000000206067224 */ /* 0x000fe400078e02ff */
[----:B------:R-:W1:Y:S02]  /*215b0*/  I2F.RP R11, R4 ;  /* 0x00000004000b7306 */ /* 0x000e640000209400 */
[----:B------:R-:W-:Y:S01]  /*215c0*/  IMAD.HI.U32 R9, R9, R6, R8 ;  /* 0x0000000609097227 */ /* 0x000fe200078e0008 */
[----:B------:R-:W-:-:S03]  /*215d0*/  MOV R6, R0 ;  /* 0x0000000000067202 */ /* 0x000fc60000000f00 */
[----:B------:R-:W-:-:S04]  /*215e0*/  IMAD.MOV R0, RZ, RZ, -R10 ;  /* 0x000000ffff007224 */ /* 0x000fc800078e0a0a */
[----:B------:R-:W-:Y:S02]  /*215f0*/  IMAD.MOV.U32 R8, RZ, RZ, R0 ;  /* 0x000000ffff087224 */ /* 0x000fe400078e0000 */
[----:B------:R-:W-:-:S04]  /*21600*/  IMAD.HI.U32 R0, R9, R6, RZ ;  /* 0x0000000609007227 */ /* 0x000fc800078e00ff */
[----:B------:R-:W-:Y:S02]  /*21610*/  IMAD R6, R0, R8, R6 ;  /* 0x0000000800067224 */ /* 0x000fe400078e0206 */
[----:B-1----:R-:W1:Y:S03]  /*21620*/  MUFU.RCP R8, R11 ;  /* 0x0000000b00087308 */ /* 0x002e660000001000 */
[----:B------:R-:W-:Y:S02]  /*21630*/  ISETP.GT.U32.AND P0, PT, R2, R6, PT ;  /* 0x000000060200720c */ /* 0x000fe40003f04070 */
[----:B-1----:R-:W-:-:S11]  /*21640*/  IADD3 R8, R8, 0xffffffe, RZ ;  /* 0x0ffffffe08087810 */ /* 0x002fd60007ffe0ff */
[----:B------:R-:W-:Y:S01]  /*21650*/  @!P0 IMAD.IADD R6, R6, 0x1, -R2 ;  /* 0x0000000106068824 */ /* 0x000fe200078e0a02 */
[----:B------:R-:W-:Y:S01]  /*21660*/  @!P0 IADD3 R0, R0, 0x1, RZ ;  /* 0x0000000100008810 */ /* 0x000fe20007ffe0ff */
[----:B------:R-:W1:Y:S01]  /*21670*/  F2I.FTZ.U32.TRUNC.NTZ R9, R8 ;  /* 0x0000000800097305 */ /* 0x000e62000021f000 */
[----:B------:R-:W-:Y:S02]  /*21680*/  ISETP.NE.AND P0, PT, R7, RZ, PT ;  /* 0x000000ff0700720c */ /* 0x000fe40003f05270 */
[----:B------:R-:W-:Y:S02]  /*21690*/  ISETP.GE.U32.AND P2, PT, R6, R2, PT ;  /* 0x000000020600720c */ /* 0x000fe40003f46070 */
[----:B------:R-:W-:-:S04]  /*216a0*/  LOP3.LUT R2, R3, R7, RZ, 0x3c, !PT ;  /* 0x0000000703027212 */ /* 0x000fc800078e3cff */
[----:B------:R-:W-:-:S07]  /*216b0*/  ISETP.GE.AND P1, PT, R2, RZ, PT ;  /* 0x000000ff0200720c */ /* 0x000fce0003f26270 */
[----:B------:R-:W-:Y:S02]  /*216c0*/  @P2 IADD3 R0, R0, 0x1, RZ ;  /* 0x0000000100002810 */ /* 0x000fe40007ffe0ff */
[----:B-1----:R-:W-:Y:S02]  /*216d0*/  IADD3 R2, RZ, -R9, RZ ;  /* 0x80000009ff027210 */ /* 0x002fe40007ffe0ff */
[----:B------:R-:W-:Y:S02]  /*216e0*/  MOV R8, RZ ;  /* 0x000000ff00087202 */ /* 0x000fe40000000f00 */
[----:B------:R-:W-:Y:S01]  /*216f0*/  @!P1 IMAD.MOV R0, RZ, RZ, -R0 ;  /* 0x000000ffff009224 */ /* 0x000fe200078e0a00 */
[----:B------:R-:W-:Y:S01]  /*21700*/  @!P0 LOP3.LUT R0, RZ, R7, RZ, 0x33, !PT ;  /* 0x00000007ff008212 */ /* 0x000fe200078e33ff */
[----:B------:R-:W-:Y:S01]  /*21710*/  IMAD.MOV.U32 R6, RZ, RZ, R2 ;  /* 0x000000ffff067224 */ /* 0x000fe200078e0002 */
[----:B------:R-:W-:Y:S02]  /*21720*/  IABS R2, R5 ;  /* 0x0000000500027213 */ /* 0x000fe40000000000 */
[----:B------:R-:W-:Y:S01]  /*21730*/  IABS R11, R0 ;  /* 0x00000000000b7213 */ /* 0x000fe20000000000 */
[----:B------:R-:W-:-:S02]  /*21740*/  IMAD R6, R6, R4, RZ ;  /* 0x0000000406067224 */ /* 0x000fc400078e02ff */
        /* <DEDUP_REMOVED lines=10> */
[----:B------:R-:W-:Y:S01]  /*217f0*/  ISETP.GE.U32.AND P2, PT, R6, R4, PT ;  /* 0x000000040600720c */ /* 0x000fe20003f46070 */
[----:B------:R-:W-:Y:S01]  /*21800*/  IMAD.MOV R6, RZ, RZ, -R0 ;  /* 0x000000ffff067224 */ /* 0x000fe200078e0a00 */
        /* <DEDUP_REMOVED lines=11> */
.L_x_941:
[----:B--2---:R-:W-:-:S04]  /*218c0*/  IMAD.MOV.U32 R4, RZ, RZ, 0x4 ;  /* 0x00000004ff047424 */ /* 0x004fc800078e00ff */
[----:B------:R-:W-:-:S05]  /*218d0*/  IMAD.WIDE R4, R247, R4, c[0x0][0x590] ;  /* 0x00016400f7047625 */ /* 0x000fca00078e0204 */
[----:B------:R1:W2:Y:S01]  /*218e0*/  LDG.E R6, [R4.64] ;  /* 0x0000000804067981 */ /* 0x0002a2000c1e1900 */
[----:B------:R-:W-:Y:S01]  /*218f0*/  IABS R2, R3 ;  /* 0x0000000300027213 */ /* 0x000fe20000000000 */
[----:B-1----:R-:W-:Y:S02]  /*21900*/  IMAD.MOV.U32 R4, RZ, RZ, RZ ;  /* 0x000000ffff047224 */ /* 0x002fe400078e00ff */
[----:B--2-4-:R-:W-:-:S05]  /*21910*/  IMAD R11, R6, R7, RZ ;  /* 0x00000007060b7224 */ /* 0x014fca00078e02ff */
        /* <DEDUP_REMOVED lines=8> */
[----:B------:R-:W-:-:S04]  /*219a0*/  IMAD R0, R0, R8, RZ ;  /* 0x0000000800007224 */ /* 0x000fc800078e02ff */
[----:B------:R-:W-:-:S04]  /*219b0*/  IMAD.HI.U32 R0, R5, R0, R4 ;  /* 0x0000000005007227 */ /* 0x000fc800078e0004 */
[----:B------:R-:W-:Y:S02]  /*219c0*/  IMAD.MOV R4, RZ, RZ, -R9 ;  /* 0x000000ffff047224 */ /* 0x000fe400078e0a09 */
[----:B------:R-:W-:-:S04]  /*219d0*/  IMAD.HI.U32 R0, R0, R2, RZ ;  /* 0x0000000200007227 */ /* 0x000fc800078e00ff */
[----:B------:R-:W-:-:S05]  /*219e0*/  IMAD R2, R0, R4, R2 ;  /* 0x0000000400027224 */ /* 0x000fca00078e0202 */
[----:B------:R-:W-:-:S13]  /*219f0*/  ISETP.GT.U32.AND P0, PT, R8, R2, PT ;  /* 0x000000020800720c */ /* 0x000fda0003f04070 */
[-C--:B------:R-:W-:Y:S02]  /*21a00*/  @!P0 IADD3 R2, R2, -R8.reuse, RZ ;  /* 0x8000000802028210 */ /* 0x080fe40007ffe0ff */
[----:B------:R-:W-:Y:S02]  /*21a10*/  @!P0 IADD3 R0, R0, 0x1, RZ ;  /* 0x0000000100008810 */ /* 0x000fe40007ffe0ff */
[----:B------:R-:W-:Y:S01]  /*21a20*/  ISETP.GE.U32.AND P2, PT, R2, R8, PT ;  /* 0x000000080200720c */ /* 0x000fe20003f46070 */
[----:B------:R-:W-:Y:S01]  /*21a30*/  IMAD.MOV.U32 R8, RZ, RZ, RZ ;  /* 0x000000ffff087224 */ /* 0x000fe200078e00ff */
[----:B------:R-:W-:Y:S02]  /*21a40*/  LOP3.LUT R2, R3, R11, RZ, 0x3c, !PT ;  /* 0x0000000b03027212 */ /* 0x000fe400078e3cff */
[----:B------:R-:W-:Y:S02]  /*21a50*/  ISETP.NE.AND P0, PT, R11, RZ, PT ;  /* 0x000000ff0b00720c */ /* 0x000fe40003f05270 */
[----:B------:R-:W-:-:S07]  /*21a60*/  ISETP.GE.AND P1, PT, R2, RZ, PT ;  /* 0x000000ff0200720c */ /* 0x000fce0003f26270 */
[----:B------:R-:W-:-:S05]  /*21a70*/  @P2 IADD3 R0, R0, 0x1, RZ ;  /* 0x0000000100002810 */ /* 0x000fca0007ffe0ff */
[----:B------:R-:W-:-:S04]  /*21a80*/  IMAD.MOV.U32 R2, RZ, RZ, R0 ;  /* 0x000000ffff027224 */ /* 0x000fc800078e0000 */
[----:B------:R-:W-:Y:S01]  /*21a90*/  @!P1 IMAD.MOV R2, RZ, RZ, -R2 ;  /* 0x000000ffff029224 */ /* 0x000fe200078e0a02 */
[----:B------:R-:W-:-:S05]  /*21aa0*/  @!P0 LOP3.LUT R2, RZ, R11, RZ, 0x33, !PT ;  /* 0x0000000bff028212 */ /* 0x000fca00078e33ff */
[----:B------:R-:W-:Y:S02]  /*21ab0*/  IMAD R10, R6, R2, RZ ;  /* 0x00000002060a7224 */ /* 0x000fe400078e02ff */
[----:B------:R-:W-:-:S03]  /*21ac0*/  IMAD.MOV R2, RZ, RZ, -R2 ;  /* 0x000000ffff027224 */ /* 0x000fc600078e0a02 */
[----:B------:R-:W-:-:S04]  /*21ad0*/  IADD3 R0, -R10, c[0x0][0x538], RZ ;  /* 0x00014e000a007a10 */ /* 0x000fc80007ffe1ff */
[----:B------:R-:W-:-:S04]  /*21ae0*/  IMNMX R0, R6, R0, PT ;  /* 0x0000000006007217 */ /* 0x000fc80003800200 */
[----:B------:R-:W-:-:S04]  /*21af0*/  IABS R4, R0 ;  /* 0x0000000000047213 */ /* 0x000fc80000000000 */
[----:B------:R-:W1:Y:S08]  /*21b00*/  I2F.RP R5, R4 ;  /* 0x0000000400057306 */ /* 0x000e700000209400 */
[----:B-1----:R-:W1:Y:S02]  /*21b10*/  MUFU.RCP R5, R5 ;  /* 0x0000000500057308 */ /* 0x002e640000001000 */
[----:B-1----:R-:W-:-:S06]  /*21b20*/  IADD3 R5, R5, 0xffffffe, RZ ;  /* 0x0ffffffe05057810 */ /* 0x002fcc0007ffe0ff */
[----:B------:R-:W1:Y:S02]  /*21b30*/  F2I.FTZ.U32.TRUNC.NTZ R9, R5 ;  /* 0x0000000500097305 */ /* 0x000e64000021f000 */
[----:B-1----:R-:W-:Y:S02]  /*21b40*/  IMAD.MOV R6, RZ, RZ, -R9 ;  /* 0x000000ffff067224 */ /* 0x002fe400078e0a09 */
[----:B------:R-:W-:-:S03]  /*21b50*/  IMAD R5, R11, R2, R3 ;  /* 0x000000020b057224 */ /* 0x000fc600078e0203 */
[----:B------:R-:W-:Y:S02]  /*21b60*/  MOV R2, R6 ;  /* 0x0000000600027202 */ /* 0x000fe40000000f00 */
[----:B------:R-:W-:Y:S02]  /*21b70*/  IABS R6, R0 ;  /* 0x0000000000067213 */ /* 0x000fe40000000000 */
[----:B------:R-:W-:Y:S01]  /*21b80*/  IABS R3, R5 ;  /* 0x0000000500037213 */ /* 0x000fe20000000000 */
        /* <DEDUP_REMOVED lines=19> */
.L_x_942:
[----:B------:R-:W-:Y:S05]  /*21cc0*/  BSYNC B0 ;  /* 0x0000000000007941 */ /* 0x000fea0003800000 */
.L_x_940:
[----:B------:R-:W-:-:S04]  /*21cd0*/  LOP3.LUT R2, RZ, R2, RZ, 0x33, !PT ;  /* 0x00000002ff027212 */ /* 0x000fc800078e33ff */
[----:B------:R-:W-:Y:S01]  /*21ce0*/  IADD3 R245, R2, R7, RZ ;  /* 0x0000000702f57210 */ /* 0x000fe20007ffe0ff */
[----:B------:R-:W-:Y:S05]  /*21cf0*/  BRA `(.L_x_943) ;  /* 0x0000004000007947 */ /* 0x000fea0003800000 */
.L_x_931:
[----:B------:R-:W-:Y:S01]  /*21d00*/  IMAD.MOV.U32 R244, RZ, RZ, R9 ;  /* 0x000000fffff47224 */ /* 0x000fe200078e0009 */
[----:B------:R-:W-:Y:S01]  /*21d10*/  MOV R246, RZ ;  /* 0x000000ff00f67202 */ /* 0x000fe20000000f00 */
[----:B------:R-:W-:Y:S01]  /*21d20*/  IMAD.MOV.U32 R245, RZ, RZ, RZ ;  /* 0x000000fffff57224 */ /* 0x000fe200078e00ff */
[----:B------:R-:W-:Y:S02]  /*21d30*/  MOV R247, c[0x0][0x53c] ;  /* 0x00014f0000f77a02 */ /* 0x000fe40000000f00 */
.L_x_943:
[----:B------:R-:W-:Y:S05]  /*21d40*/  BSYNC B1 ;  /* 0x0000000000017941 */ /* 0x000fea0003800000 */
.L_x_929:
[----:B------:R-:W-:Y:S01]  /*21d50*/  WARPSYNC 0xffffffff ;  /* 0xffffffff00007948 */ /* 0x000fe20003800000 */
[----:B------:R-:W-:Y:S01]  /*21d60*/  BAR.SYNC.DEFER_BLOCKING 0x4, 0x100 ;  /* 0x0104000000007b1d */ /* 0x000fe20000010000 */
[----:B------:R-:W-:-:S13]  /*21d70*/  ISETP.NE.AND P0, PT, R13, RZ, PT ;  /* 0x000000ff0d00720c */ /* 0x000fda0003f05270 */
[----:B------:R2:W-:Y:S04]  /*21d80*/  @!P0 STS.128 [0x18100], R244 ;  /* 0x018100f4ff008388 */ /* 0x0005e80000000c00 */
[----:B------:R-:W-:Y:S06]  /*21d90*/  BAR.ARV 0x5, 0x100 ;  /* 0x0144000000007b1d */ /* 0x000fec0000002000 */
.L_x_924:
[----:B-1----:R-:W-:-:S13]  /*21da0*/  ISETP.GE.AND P0, PT, R247, c[0x0][0x53c], PT ;  /* 0x00014f00f7007a0c */ /* 0x002fda0003f06270 */
[----:B--234-:R-:W-:Y:S01]  /*21db0*/  @P0 CALL.REL.NOINC `(.L_x_944) ;  /* 0x0000001000000944 */ /* 0x01cfe20003c00000 */
[----:B------:R-:W-:Y:S05]  /*21dc0*/  BRA `(.L_x_945) ;  /* 0xfffe02f000007947 */ /* 0x000fea000383ffff */
.L_x_944:
[----:B------:R-:W-:Y:S05]  /*21dd0*/  EXIT ;  /* 0x000000000000794d */ /* 0x000fea0003800000 */
.L_x_688:
[----:B------:R-:W-:Y:S01]  /*21de0*/  IMAD.MOV.U32 R0, RZ, RZ, R5 ;  /* 0x000000ffff007224 */ /* 0x000fe200078e0005 */
[----:B------:R-:W-:Y:S02]  /*21df0*/  MOV R3, 0x1 ;  /* 0x0000000100037802 */ /* 0x000fe40000000f00 */
[----:B------:R-:W-:Y:S02]  /*21e00*/  MOV R2, 0x21e20 ;  /* 0x00021e2000027802 */ /* 0x000fe40000000f00 */
[----:B--2---:R-:W-:Y:S05]  /*21e10*/  CALL.REL.NOINC `($__internal_14_$__cuda_sm70_shflsync_up_p) ;  /* 0x00002dd000007944 */ /* 0x004fea0003c00000 */
[----:B------:R-:W-:Y:S01]  /*21e20*/  MOV R0, R4 ;  /* 0x0000000400007202 */ /* 0x000fe20000000f00 */
[----:B------:R-:W-:Y:S05]  /*21e30*/  BRA `(.L_x_946) ;  /* 0xfffde60000007947 */ /* 0x000fea000383ffff */
.L_x_689:
[----:B------:R-:W-:Y:S01]  /*21e40*/  IMAD.MOV.U32 R0, RZ, RZ, R5 ;  /* 0x000000ffff007224 */ /* 0x000fe200078e0005 */
[----:B------:R-:W-:Y:S02]  /*21e50*/  MOV R3, 0x2 ;  /* 0x0000000200037802 */ /* 0x000fe40000000f00 */
[----:B------:R-:W-:Y:S02]  /*21e60*/  MOV R2, 0x21e80 ;  /* 0x00021e8000027802 */ /* 0x000fe40000000f00 */
[----:B--2---:R-:W-:Y:S05]  /*21e70*/  CALL.REL.NOINC `($__internal_14_$__cuda_sm70_shflsync_up_p) ;  /* 0x00002d7000007944 */ /* 0x004fea0003c00000 */
[----:B------:R-:W-:Y:S01]  /*21e80*/  SEL R4, R4, RZ, P4 ;  /* 0x000000ff04047207 */ /* 0x000fe20002000000 */
[----:B------:R-:W-:Y:S01]  /*21e90*/  IMAD.MOV.U32 R3, RZ, RZ, 0x4 ;  /* 0x00000004ff037424 */ /* 0x000fe200078e00ff */
[----:B------:R-:W-:-:S03]  /*21ea0*/  MOV R2, 0x21ed0 ;  /* 0x00021ed000027802 */ /* 0x000fc60000000f00 */
[----:B------:R-:W-:Y:S02]  /*21eb0*/  IMAD.IADD R0, R5, 0x1, R4 ;  /* 0x0000000105007824 */ /* 0x000fe400078e0204 */
[----:B------:R-:W-:Y:S05]  /*21ec0*/  CALL.REL.NOINC `($__internal_14_$__cuda_sm70_shflsync_up_p) ;  /* 0x00002d2000007944 */ /* 0x000fea0003c00000 */
        /* <DEDUP_REMOVED lines=10> */
[----:B------:R-:W-:Y:S02]  /*21f70*/  SEL R4, R4, RZ, P1 ;  /* 0x000000ff04047207 */ /* 0x000fe40000800000 */
[----:B------:R-:W-:Y:S02]  /*21f80*/  MOV R3, 0x1f ;  /* 0x0000001f00037802 */ /* 0x000fe40000000f00 */
[----:B------:R-:W-:Y:S01]  /*21f90*/  MOV R2, 0x21fe0 ;  /* 0x00021fe000027802 */ /* 0x000fe20000000f00 */
[----:B------:R-:W-:Y:S02]  /*21fa0*/  IMAD.IADD R4, R0, 0x1, R4 ;  /* 0x0000000100047824 */ /* 0x000fe400078e0204 */
[----:B------:R-:W-:Y:S02]  /*21fb0*/  IMAD.MOV.U32 R0, RZ, RZ, 0x1f ;  /* 0x0000001fff007424 */ /* 0x000fe400078e00ff */
[----:B------:R-:W-:Y:S02]  /*21fc0*/  IMAD.MOV.U32 R203, RZ, RZ, R4 ;  /* 0x000000ffffcb7224 */ /* 0x000fe400078e0004 */
[----:B------:R-:W-:Y:S05]  /*21fd0*/  CALL.REL.NOINC `($__internal_13_$__cuda_sm70_shflsync_idx_p) ;  /* 0x00002bc000007944 */ /* 0x000fea0003c00000 */
[----:B------:R-:W-:Y:S05]  /*21fe0*/  BRA `(.L_x_947) ;  /* 0xfffde55000007947 */ /* 0x000fea000383ffff */
.L_x_691:
[----:B------:R-:W-:Y:S02]  /*21ff0*/  SEL R0, RZ, 0x1, P0 ;  /* 0x00000001ff007807 */ /* 0x000fe40000000000 */
[----:B------:R-:W-:-:S02]  /*22000*/  MOV R2, 0x22020 ;  /* 0x0002202000027802 */ /* 0x000fc40000000f00 */
[----:B--2---:R-:W-:Y:S05]  /*22010*/  CALL.REL.NOINC `($__internal_15_$__cuda_sm70_votesync_ballot) ;  /* 0x00002c3000007944 */ /* 0x004fea0003c00000 */
[----:B------:R-:W-:Y:S01]  /*22020*/  MOV R10, R0 ;  /* 0x00000000000a7202 */ /* 0x000fe20000000f00 */
[----:B------:R-:W-:Y:S05]  /*22030*/  BRA `(.L_x_948) ;  /* 0xfffde59000007947 */ /* 0x000fea000383ffff */
.L_x_692:
[----:B------:R-:W-:Y:S01]  /*22040*/  IMAD.MOV.U32 R203, RZ, RZ, R9 ;  /* 0x000000ffffcb7224 */ /* 0x000fe200078e0009 */
[----:B------:R-:W-:Y:S01]  /*22050*/  MOV R0, R5 ;  /* 0x0000000500007202 */ /* 0x000fe20000000f00 */
[----:B------:R-:W-:Y:S01]  /*22060*/  IMAD.MOV.U32 R3, RZ, RZ, 0x1f ;  /* 0x0000001fff037424 */ /* 0x000fe200078e00ff */
[----:B------:R-:W-:-:S02]  /*22070*/  MOV R2, 0x22090 ;  /* 0x0002209000027802 */ /* 0x000fc40000000f00 */
[----:B------:R-:W-:Y:S05]  /*22080*/  CALL.REL.NOINC `($__internal_13_$__cuda_sm70_shflsync_idx_p) ;  /* 0x00002b1000007944 */ /* 0x000fea0003c00000 */
[----:B------:R-:W-:Y:S01]  /*22090*/  IMAD.MOV.U32 R12, RZ, RZ, R0 ;  /* 0x000000ffff0c7224 */ /* 0x000fe200078e0000 */
[----:B------:R-:W-:Y:S01]  /*220a0*/  MOV R203, R8 ;  /* 0x0000000800cb7202 */ /* 0x000fe20000000f00 */
[----:B------:R-:W-:Y:S01]  /*220b0*/  IMAD.MOV.U32 R6, RZ, RZ, RZ ;  /* 0x000000ffff067224 */ /* 0x000fe200078e00ff */
[----:B------:R-:W-:Y:S01]  /*220c0*/  MOV R0, R5 ;  /* 0x0000000500007202 */ /* 0x000fe20000000f00 */
[----:B------:R-:W-:Y:S01]  /*220d0*/  IMAD.MOV.U32 R3, RZ, RZ, 0x1f ;  /* 0x0000001fff037424 */ /* 0x000fe200078e00ff */
[----:B------:R-:W-:-:S02]  /*220e0*/  MOV R2, 0x22100 ;  /* 0x0002210000027802 */ /* 0x000fc40000000f00 */
[----:B------:R-:W-:Y:S05]  /*220f0*/  CALL.REL.NOINC `($__internal_13_$__cuda_sm70_shflsync_idx_p) ;  /* 0x00002aa000007944 */ /* 0x000fea0003c00000 */
[----:B------:R-:W-:Y:S01]  /*22100*/  MOV R9, R0 ;  /* 0x0000000000097202 */ /* 0x000fe20000000f00 */
[----:B------:R-:W-:Y:S05]  /*22110*/  BRA `(.L_x_949) ;  /* 0xfffde51000007947 */ /* 0x000fea000383ffff */
.L_x_695:
[----:B------:R-:W-:Y:S01]  /*22120*/  IMAD.MOV.U32 R203, RZ, RZ, R4 ;  /* 0x000000ffffcb7224 */ /* 0x000fe200078e0004 */
[----:B------:R-:W-:-:S02]  /*22130*/  MOV R3, 0x1f ;  /* 0x0000001f00037802 */ /* 0x000fc40000000f00 */
[----:B------:R-:W-:Y:S02]  /*22140*/  MOV R2, 0x22160 ;  /* 0x0002216000027802 */ /* 0x000fe40000000f00 */
[----:B-123--:R-:W-:Y:S05]  /*22150*/  CALL.REL.NOINC `($__internal_13_$__cuda_sm70_shflsync_idx_p) ;  /* 0x00002a4000007944 */ /* 0x00efea0003c00000 */
[----:B------:R-:W-:Y:S01]  /*22160*/  MOV R6, R0 ;  /* 0x0000000000067202 */ /* 0x000fe20000000f00 */
[----:B------:R-:W-:Y:S05]  /*22170*/  BRA `(.L_x_694) ;  /* 0xfffde51000007947 */ /* 0x000fea000383ffff */
.L_x_750:
[----:B------:R-:W-:Y:S01]  /*22180*/  IMAD.MOV.U32 R203, RZ, RZ, R5 ;  /* 0x000000ffffcb7224 */ /* 0x000fe200078e0005 */
[----:B------:R-:W-:Y:S01]  /*22190*/  MOV R0, RZ ;  /* 0x000000ff00007202 */ /* 0x000fe20000000f00 */
[----:B------:R-:W-:Y:S01]  /*221a0*/  IMAD.MOV.U32 R3, RZ, RZ, 0x181f ;  /* 0x0000181fff037424 */ /* 0x000fe200078e00ff */
[----:B------:R-:W-:Y:S02]  /*221b0*/  MOV R2, 0x221d0 ;  /* 0x000221d000027802 */ /* 0x000fe40000000f00 */
[----:B-----5:R-:W-:Y:S05]  /*221c0*/  CALL.REL.NOINC `($__internal_13_$__cuda_sm70_shflsync_idx_p) ;  /* 0x000029d000007944 */ /* 0x020fea0003c00000 */
[----:B------:R-:W-:Y:S01]  /*221d0*/  MOV R7, R0 ;  /* 0x0000000000077202 */ /* 0x000fe20000000f00 */
[----:B------:R-:W-:Y:S05]  /*221e0*/  BRA `(.L_x_950) ;  /* 0xfffe66c000007947 */ /* 0x000fea000383ffff */
.L_x_751:
[----:B------:R-:W-:Y:S01]  /*221f0*/  IMAD.MOV.U32 R203, RZ, RZ, R6 ;  /* 0x000000ffffcb7224 */ /* 0x000fe200078e0006 */
[----:B------:R-:W-:Y:S01]  /*22200*/  MOV R0, RZ ;  /* 0x000000ff00007202 */ /* 0x000fe20000000f00 */
[----:B------:R-:W-:Y:S01]  /*22210*/  IMAD.MOV.U32 R3, RZ, RZ, 0x181f ;  /* 0x0000181fff037424 */ /* 0x000fe200078e00ff */
[----:B------:R-:W-:Y:S02]  /*22220*/  MOV R2, 0x22240 ;  /* 0x0002224000027802 */ /* 0x000fe40000000f00 */
[----:B-12--5:R-:W-:Y:S05]  /*22230*/  CALL.REL.NOINC `($__internal_13_$__cuda_sm70_shflsync_idx_p) ;  /* 0x0000296000007944 */ /* 0x026fea0003c00000 */
[----:B------:R-:W-:Y:S05]  /*22240*/  BRA `(.L_x_951) ;  /* 0xfffe668000007947 */ /* 0x000fea000383ffff */
.L_x_754:
[----:B------:R-:W-:Y:S01]  /*22250*/  IMAD.MOV.U32 R203, RZ, RZ, R5 ;  /* 0x000000ffffcb7224 */ /* 0x000fe200078e0005 */
[----:B----4-:R-:W-:Y:S01]  /*22260*/  MOV R0, 0x1 ;  /* 0x0000000100007802 */ /* 0x010fe20000000f00 */
[----:B--2---:R-:W-:Y:S01]  /*22270*/  IMAD.MOV.U32 R3, RZ, RZ, 0x181f ;  /* 0x0000181fff037424 */ /* 0x004fe200078e00ff */
[----:B------:R-:W-:-:S02]  /*22280*/  MOV R2, 0x222a0 ;  /* 0x000222a000027802 */ /* 0x000fc40000000f00 */
[----:B-1-3-5:R-:W-:Y:S05]  /*22290*/  CALL.REL.NOINC `($__internal_13_$__cuda_sm70_shflsync_idx_p) ;  /* 0x0000290000007944 */ /* 0x02afea0003c00000 */
[----:B------:R-:W-:Y:S01]  /*222a0*/  IMAD.MOV.U32 R7, RZ, RZ, R0 ;  /* 0x000000ffff077224 */ /* 0x000fe200078e0000 */
[----:B------:R-:W-:Y:S01]  /*222b0*/  MOV R0, 0x1 ;  /* 0x0000000100007802 */ /* 0x000fe20000000f00 */
[----:B------:R-:W-:Y:S01]  /*222c0*/  IMAD.MOV.U32 R203, RZ, RZ, R6 ;  /* 0x000000ffffcb7224 */ /* 0x000fe200078e0006 */
[----:B------:R-:W-:-:S02]  /*222d0*/  MOV R3, 0x181f ;  /* 0x0000181f00037802 */ /* 0x000fc40000000f00 */
[----:B------:R-:W-:Y:S02]  /*222e0*/  MOV R2, 0x22300 ;  /* 0x0002230000027802 */ /* 0x000fe40000000f00 */
[----:B------:R-:W-:Y:S05]  /*222f0*/  CALL.REL.NOINC `($__internal_13_$__cuda_sm70_shflsync_idx_p) ;  /* 0x000028a000007944 */ /* 0x000fea0003c00000 */
[----:B------:R-:W-:Y:S05]  /*22300*/  BRA `(.L_x_952) ;  /* 0xfffe670000007947 */ /* 0x000fea000383ffff */
.L_x_757:
[----:B------:R-:W-:Y:S01]  /*22310*/  IMAD.MOV.U32 R203, RZ, RZ, R5 ;  /* 0x000000ffffcb7224 */ /* 0x000fe200078e0005 */
[----:B----4-:R-:W-:Y:S01]  /*22320*/  MOV R0, 0x2 ;  /* 0x0000000200007802 */ /* 0x010fe20000000f00 */
[----:B-1----:R-:W-:Y:S01]  /*22330*/  IMAD.MOV.U32 R3, RZ, RZ, 0x181f ;  /* 0x0000181fff037424 */ /* 0x002fe200078e00ff */
[----:B------:R-:W-:Y:S02]  /*22340*/  MOV R2, 0x22360 ;  /* 0x0002236000027802 */ /* 0x000fe40000000f00 */
[----:B--23-5:R-:W-:Y:S05]  /*22350*/  CALL.REL.NOINC `($__internal_13_$__cuda_sm70_shflsync_idx_p) ;  /* 0x0000284000007944 */ /* 0x02cfea0003c00000 */
[----:B------:R-:W-:Y:S01]  /*22360*/  MOV R7, R0 ;  /* 0x0000000000077202 */ /* 0x000fe20000000f00 */
[----:B------:R-:W-:Y:S05]  /*22370*/  BRA `(.L_x_953) ;  /* 0xfffe67c000007947 */ /* 0x000fea000383ffff */
.L_x_758:
[----:B------:R-:W-:Y:S01]  /*22380*/  IMAD.MOV.U32 R203, RZ, RZ, R6 ;  /* 0x000000ffffcb7224 */ /* 0x000fe200078e0006 */
[----:B----4-:R-:W-:Y:S01]  /*22390*/  MOV R0, 0x2 ;  /* 0x0000000200007802 */ /* 0x010fe20000000f00 */
[----:B------:R-:W-:Y:S01]  /*223a0*/  IMAD.MOV.U32 R3, RZ, RZ, 0x181f ;  /* 0x0000181fff037424 */ /* 0x000fe200078e00ff */
[----:B------:R-:W-:Y:S02]  /*223b0*/  MOV R2, 0x223d0 ;  /* 0x000223d000027802 */ /* 0x000fe40000000f00 */
[----:B-123-5:R-:W-:Y:S05]  /*223c0*/  CALL.REL.NOINC `($__internal_13_$__cuda_sm70_shflsync_idx_p) ;  /* 0x000027d000007944 */ /* 0x02efea0003c00000 */
[----:B------:R-:W-:Y:S05]  /*223d0*/  BRA `(.L_x_954) ;  /* 0xfffe678000007947 */ /* 0x000fea000383ffff */
.L_x_761:
[----:B------:R-:W-:Y:S01]  /*223e0*/  IMAD.MOV.U32 R203, RZ, RZ, R5 ;  /* 0x000000ffffcb7224 */ /* 0x000fe200078e0005 */
[----:B-1----:R-:W-:Y:S01]  /*223f0*/  MOV R0, 0x3 ;  /* 0x0000000300007802 */ /* 0x002fe20000000f00 */
[----:B------:R-:W-:Y:S01]  /*22400*/  IMAD.MOV.U32 R3, RZ, RZ, 0x181f ;  /* 0x0000181fff037424 */ /* 0x000fe200078e00ff */
[----:B------:R-:W-:-:S02]  /*22410*/  MOV R2, 0x22430 ;  /* 0x0002243000027802 */ /* 0x000fc40000000f00 */
[----:B--2345:R-:W-:Y:S05]  /*22420*/  CALL.REL.NOINC `($__internal_13_$__cuda_sm70_shflsync_idx_p) ;  /* 0x0000277000007944 */ /* 0x03cfea0003c00000 */
[----:B------:R-:W-:Y:S01]  /*22430*/  IMAD.MOV.U32 R5, RZ, RZ, R0 ;  /* 0x000000ffff057224 */ /* 0x000fe200078e0000 */
[----:B------:R-:W-:Y:S01]  /*22440*/  MOV R0, 0x3 ;  /* 0x0000000300007802 */ /* 0x000fe20000000f00 */
[----:B------:R-:W-:Y:S01]  /*22450*/  IMAD.MOV.U32 R203, RZ, RZ, R6 ;  /* 0x000000ffffcb7224 */ /* 0x000fe200078e0006 */
[----:B------:R-:W-:-:S02]  /*22460*/  MOV R3, 0x181f ;  /* 0x0000181f00037802 */ /* 0x000fc40000000f00 */
[----:B------:R-:W-:Y:S02]  /*22470*/  MOV R2, 0x22490 ;  /* 0x0002249000027802 */ /* 0x000fe40000000f00 */
[----:B------:R-:W-:Y:S05]  /*22480*/  CALL.REL.NOINC `($__internal_13_$__cuda_sm70_shflsync_idx_p) ;  /* 0x0000271000007944 */ /* 0x000fea0003c00000 */
[----:B------:R-:W-:Y:S05]  /*22490*/  BRA `(.L_x_955) ;  /* 0xfffe680000007947 */ /* 0x000fea000383ffff */
.L_x_808:
[----:B------:R-:W-:Y:S01]  /*224a0*/  IMAD.MOV.U32 R203, RZ, RZ, R5 ;  /* 0x000000ffffcb7224 */ /* 0x000fe200078e0005 */
[----:B------:R-:W-:Y:S01]  /*224b0*/  MOV R0, RZ ;  /* 0x000000ff00007202 */ /* 0x000fe20000000f00 */
[----:B------:R-:W-:Y:S01]  /*224c0*/  IMAD.MOV.U32 R3, RZ, RZ, 0x181f ;  /* 0x0000181fff037424 */ /* 0x000fe200078e00ff */
[----:B------:R-:W-:Y:S02]  /*224d0*/  MOV R2, 0x224f0 ;  /* 0x000224f000027802 */ /* 0x000fe40000000f00 */
[----:B------:R-:W-:Y:S05]  /*224e0*/  CALL.REL.NOINC `($__internal_13_$__cuda_sm70_shflsync_idx_p) ;  /* 0x000026b000007944 */ /* 0x000fea0003c00000 */
[----:B------:R-:W-:Y:S01]  /*224f0*/  MOV R4, R0 ;  /* 0x0000000000047202 */ /* 0x000fe20000000f00 */
[----:B------:R-:W-:Y:S05]  /*22500*/  BRA `(.L_x_956) ;  /* 0xfffee50000007947 */ /* 0x000fea000383ffff */
.L_x_809:
[----:B------:R-:W-:Y:S01]  /*22510*/  IMAD.MOV.U32 R203, RZ, RZ, R12 ;  /* 0x000000ffffcb7224 */ /* 0x000fe200078e000c */
[----:B------:R-:W-:Y:S01]  /*22520*/  MOV R0, RZ ;  /* 0x000000ff00007202 */ /* 0x000fe20000000f00 */
[----:B------:R-:W-:Y:S01]  /*22530*/  IMAD.MOV.U32 R3, RZ, RZ, 0x181f ;  /* 0x0000181fff037424 */ /* 0x000fe200078e00ff */
[----:B------:R-:W-:Y:S02]  /*22540*/  MOV R2, 0x22560 ;  /* 0x0002256000027802 */ /* 0x000fe40000000f00 */
[----:B-12---:R-:W-:Y:S05]  /*22550*/  CALL.REL.NOINC `($__internal_13_$__cuda_sm70_shflsync_idx_p) ;  /* 0x0000264000007944 */ /* 0x006fea0003c00000 */
[C---:B------:R-:W-:Y:S01]  /*22560*/  IADD3 R6, P1, R0.reuse, R94, RZ ;  /* 0x0000005e00067210 */ /* 0x040fe20007f3e0ff */
[----:B------:R-:W-:Y:S01]  /*22570*/  IMAD.MOV.U32 R203, RZ, RZ, R5 ;  /* 0x000000ffffcb7224 */ /* 0x000fe200078e0005 */
[----:B------:R-:W-:Y:S02]  /*22580*/  IADD3 R8, P0, R0, R92, RZ ;  /* 0x0000005c00087210 */ /* 0x000fe40007f1e0ff */
[----:B------:R-:W-:Y:S01]  /*22590*/  ISETP.GE.AND P2, PT, R200, c[0x0][0x1d4], PT ;  /* 0x00007500c8007a0c */ /* 0x000fe20003f46270 */
[C---:B------:R-:W-:Y:S01]  /*225a0*/  IMAD.X R7, R4.reuse, 0x1, R95, P1 ;  /* 0x0000000104077824 */ /* 0x040fe200008e065f */
[----:B------:R-:W-:Y:S01]  /*225b0*/  ISETP.GE.AND P1, PT, R199, c[0x0][0x1d4], PT ;  /* 0x00007500c7007a0c */ /* 0x000fe20003f26270 */
[----:B------:R-:W-:Y:S01]  /*225c0*/  IMAD.X R9, R4, 0x1, R93, P0 ;  /* 0x0000000104097824 */ /* 0x000fe200000e065d */
[----:B------:R-:W-:-:S02]  /*225d0*/  ISETP.GE.AND P0, PT, R202, c[0x0][0x1d4], PT ;  /* 0x00007500ca007a0c */ /* 0x000fc40003f06270 */
        /* <DEDUP_REMOVED lines=14> */
[----:B-1----:R-:W-:Y:S05]  /*226c0*/  CALL.REL.NOINC `($__internal_13_$__cuda_sm70_shflsync_idx_p) ;  /* 0x000024d000007944 */ /* 0x002fea0003c00000 */
[----:B------:R-:W-:Y:S01]  /*226d0*/  IMAD.MOV.U32 R4, RZ, RZ, R0 ;  /* 0x000000ffff047224 */ /* 0x000fe200078e0000 */
[----:B------:R-:W-:Y:S01]  /*226e0*/  MOV R0, 0x1 ;  /* 0x0000000100007802 */ /* 0x000fe20000000f00 */
[----:B------:R-:W-:Y:S01]  /*226f0*/  IMAD.MOV.U32 R203, RZ, RZ, R12 ;  /* 0x000000ffffcb7224 */ /* 0x000fe200078e000c */
[----:B------:R-:W-:-:S02]  /*22700*/  MOV R3, 0x181f ;  /* 0x0000181f00037802 */ /* 0x000fc40000000f00 */
[----:B------:R-:W-:Y:S02]  /*22710*/  MOV R2, 0x22730 ;  /* 0x0002273000027802 */ /* 0x000fe40000000f00 */
[----:B------:R-:W-:Y:S05]  /*22720*/  CALL.REL.NOINC `($__internal_13_$__cuda_sm70_shflsync_idx_p) ;  /* 0x0000247000007944 */ /* 0x000fea0003c00000 */
[----:B------:R-:W-:Y:S05]  /*22730*/  BRA `(.L_x_957) ;  /* 0xfffee41000007947 */ /* 0x000fea000383ffff */
.L_x_810:
[----:B------:R-:W-:Y:S01]  /*22740*/  IMAD.MOV.U32 R203, RZ, RZ, R4 ;  /* 0x000000ffffcb7224 */ /* 0x000fe200078e0004 */
[----:B------:R-:W-:Y:S01]  /*22750*/  MOV R0, RZ ;  /* 0x000000ff00007202 */ /* 0x000fe20000000f00 */
[----:B------:R-:W-:Y:S01]  /*22760*/  IMAD.MOV.U32 R3, RZ, RZ, 0x1c1f ;  /* 0x00001c1fff037424 */ /* 0x000fe200078e00ff */
[----:B------:R-:W-:Y:S02]  /*22770*/  MOV R2, 0x22790 ;  /* 0x0002279000027802 */ /* 0x000fe40000000f00 */
[----:B------:R-:W-:Y:S05]  /*22780*/  CALL.REL.NOINC `($__internal_13_$__cuda_sm70_shflsync_idx_p) ;  /* 0x0000241000007944 */ /* 0x000fea0003c00000 */
[----:B------:R-:W-:Y:S01]  /*22790*/  MOV R3, R0 ;  /* 0x0000000000037202 */ /* 0x000fe20000000f00 */
[----:B------:R-:W-:Y:S05]  /*227a0*/  BRA `(.L_x_958) ;  /* 0xfffee60000007947 */ /* 0x000fea000383ffff */
.L_x_815:
[----:B------:R-:W-:Y:S01]  /*227b0*/  IMAD.MOV.U32 R203, RZ, RZ, R4 ;  /* 0x000000ffffcb7224 */ /* 0x000fe200078e0004 */
[----:B------:R-:W-:Y:S01]  /*227c0*/  MOV R0, 0x1 ;  /* 0x0000000100007802 */ /* 0x000fe20000000f00 */
[----:B------:R-:W-:Y:S01]  /*227d0*/  IMAD.MOV.U32 R3, RZ, RZ, 0x1c1f ;  /* 0x00001c1fff037424 */ /* 0x000fe200078e00ff */
[----:B------:R-:W-:Y:S02]  /*227e0*/  MOV R2, 0x22800 ;  /* 0x0002280000027802 */ /* 0x000fe40000000f00 */
[----:B-1----:R-:W-:Y:S05]  /*227f0*/  CALL.REL.NOINC `($__internal_13_$__cuda_sm70_shflsync_idx_p) ;  /* 0x000023a000007944 */ /* 0x002fea0003c00000 */
[----:B------:R-:W-:Y:S01]  /*22800*/  MOV R3, R0 ;  /* 0x0000000000037202 */ /* 0x000fe20000000f00 */
[----:B------:R-:W-:Y:S05]  /*22810*/  BRA `(.L_x_959) ;  /* 0xfffeea7000007947 */ /* 0x000fea000383ffff */
.L_x_820:
[----:B------:R-:W-:Y:S01]  /*22820*/  IMAD.MOV.U32 R100, RZ, RZ, R4 ;  /* 0x000000ffff647224 */ /* 0x000fe200078e0004 */
[----:B------:R-:W-:Y:S02]  /*22830*/  MOV R0, 0x2 ;  /* 0x0000000200007802 */ /* 0x000fe40000000f00 */
[----:B------:R-:W-:-:S02]  /*22840*/  MOV R2, 0x22860 ;  /* 0x0002286000027802 */ /* 0x000fc40000000f00 */
[----:B------:R-:W-:Y:S05]  /*22850*/  CALL.REL.NOINC `($__internal_12_$__cuda_sm70_shflsync_bfly_p) ;  /* 0x000022e000007944 */ /* 0x000fea0003c00000 */
[----:B------:R-:W-:Y:S05]  /*22860*/  BRA `(.L_x_960) ;  /* 0xfffef0d000007947 */ /* 0x000fea000383ffff */
.L_x_821:
[----:B------:R-:W-:Y:S01]  /*22870*/  IMAD.MOV.U32 R100, RZ, RZ, R4 ;  /* 0x000000ffff647224 */ /* 0x000fe200078e0004 */
[----:B------:R-:W-:-:S02]  /*22880*/  MOV R0, 0x1 ;  /* 0x0000000100007802 */ /* 0x000fc40000000f00 */
[----:B------:R-:W-:Y:S02]  /*22890*/  MOV R2, 0x228b0 ;  /* 0x000228b000027802 */ /* 0x000fe40000000f00 */
[----:B------:R-:W-:Y:S05]  /*228a0*/  CALL.REL.NOINC `($__internal_12_$__cuda_sm70_shflsync_bfly_p) ;  /* 0x0000229000007944 */ /* 0x000fea0003c00000 */
[----:B------:R-:W-:Y:S01]  /*228b0*/  FMNMX.FTZ R101, R4, R0, !PT ;  /* 0x0000000004657209 */ /* 0x000fe20007810000 */
[----:B------:R-:W-:Y:S01]  /*228c0*/  IMAD.MOV.U32 R100, RZ, RZ, R5 ;  /* 0x000000ffff647224 */ /* 0x000fe200078e0005 */
[----:B------:R-:W-:Y:S01]  /*228d0*/  MOV R2, 0x22900 ;  /* 0x0002290000027802 */ /* 0x000fe20000000f00 */
[----:B------:R-:W-:Y:S02]  /*228e0*/  IMAD.MOV.U32 R0, RZ, RZ, 0x2 ;  /* 0x00000002ff007424 */ /* 0x000fe400078e00ff */
[----:B------:R-:W-:Y:S05]  /*228f0*/  CALL.REL.NOINC `($__internal_12_$__cuda_sm70_shflsync_bfly_p) ;  /* 0x0000224000007944 */ /* 0x000fea0003c00000 */
[----:B------:R-:W-:Y:S01]  /*22900*/  FMNMX.FTZ R5, R5, R0, !PT ;  /* 0x0000000005057209 */ /* 0x000fe20007810000 */
[----:B------:R-:W-:Y:S01]  /*22910*/  IMAD.MOV.U32 R0, RZ, RZ, 0x1 ;  /* 0x00000001ff007424 */ /* 0x000fe200078e00ff */
[----:B------:R-:W-:-:S03]  /*22920*/  MOV R2, 0x22950 ;  /* 0x0002295000027802 */ /* 0x000fc60000000f00 */
[----:B------:R-:W-:Y:S02]  /*22930*/  IMAD.MOV.U32 R100, RZ, RZ, R5 ;  /* 0x000000ffff647224 */ /* 0x000fe400078e0005 */
[----:B------:R-:W-:Y:S05]  /*22940*/  CALL.REL.NOINC `($__internal_12_$__cuda_sm70_shflsync_bfly_p) ;  /* 0x000021f000007944 */ /* 0x000fea0003c00000 */
[----:B------:R-:W-:Y:S01]  /*22950*/  MOV R3, R0 ;  /* 0x0000000000037202 */ /* 0x000fe20000000f00 */
[----:B------:R-:W-:Y:S05]  /*22960*/  BRA `(.L_x_961) ;  /* 0xfffef04000007947 */ /* 0x000fea000383ffff */
.L_x_829:
[----:B------:R-:W-:Y:S01]  /*22970*/  MOV R0, RZ ;  /* 0x000000ff00007202 */ /* 0x000fe20000000f00 */
[----:B------:R-:W-:Y:S01]  /*22980*/  IMAD.MOV.U32 R203, RZ, RZ, R5 ;  /* 0x000000ffffcb7224 */ /* 0x000fe200078e0005 */
[----:B------:R-:W-:Y:S01]  /*22990*/  MOV R2, 0x229c0 ;  /* 0x000229c000027802 */ /* 0x000fe20000000f00 */
[----:B------:R-:W-:Y:S02]  /*229a0*/  IMAD.MOV.U32 R3, RZ, RZ, 0x181f ;  /* 0x0000181fff037424 */ /* 0x000fe400078e00ff */
[----:B-1234-:R-:W-:Y:S05]  /*229b0*/  CALL.REL.NOINC `($__internal_13_$__cuda_sm70_shflsync_idx_p) ;  /* 0x000021e000007944 */ /* 0x01efea0003c00000 */
[----:B------:R-:W-:Y:S01]  /*229c0*/  MOV R4, R0 ;  /* 0x0000000000047202 */ /* 0x000fe20000000f00 */
[----:B------:R-:W-:-:S05]  /*229d0*/  BRA `(.L_x_962) ;  /* 0xffff054000007947 */ /* 0x000fca000383ffff */
.L_x_830:
[----:B------:R-:W-:Y:S01]  /*229e0*/  MOV R0, RZ ;  /* 0x000000ff00007202 */ /* 0x000fe20000000f00 */
[----:B------:R-:W-:Y:S01]  /*229f0*/  IMAD.MOV.U32 R203, RZ, RZ, R13 ;  /* 0x000000ffffcb7224 */ /* 0x000fe200078e000d */
[----:B------:R-:W-:Y:S01]  /*22a00*/  MOV R2, 0x22a30 ;  /* 0x00022a3000027802 */ /* 0x000fe20000000f00 */
[----:B------:R-:W-:Y:S02]  /*22a10*/  IMAD.MOV.U32 R3, RZ, RZ, 0x181f ;  /* 0x0000181fff037424 */ /* 0x000fe400078e00ff */
[----:B-1234-:R-:W-:Y:S05]  /*22a20*/  CALL.REL.NOINC `($__internal_13_$__cuda_sm70_shflsync_idx_p) ;  /* 0x0000217000007944 */ /* 0x01efea0003c00000 */
        /* <DEDUP_REMOVED lines=22> */
[----:B------:R-:W-:Y:S05]  /*22b90*/  CALL.REL.NOINC `($__internal_13_$__cuda_sm70_shflsync_idx_p) ;  /* 0x0000200000007944 */ /* 0x000fea0003c00000 */
[----:B------:R-:W-:Y:S01]  /*22ba0*/  MOV R3, 0x181f ;  /* 0x0000181f00037802 */ /* 0x000fe20000000f00 */
[----:B------:R-:W-:Y:S01]  /*22bb0*/  IMAD.MOV.U32 R4, RZ, RZ, R0 ;  /* 0x000000ffff047224 */ /* 0x000fe200078e0000 */
[----:B------:R-:W-:Y:S01]  /*22bc0*/  MOV R0, 0x1 ;  /* 0x0000000100007802 */ /* 0x000fe20000000f00 */
[----:B------:R-:W-:Y:S01]  /*22bd0*/  IMAD.MOV.U32 R203, RZ, RZ, R13 ;  /* 0x000000ffffcb7224 */ /* 0x000fe200078e000d */
[----:B------:R-:W-:Y:S02]  /*22be0*/  MOV R2, 0x22c00 ;  /* 0x00022c0000027802 */ /* 0x000fe40000000f00 */
[----:B------:R-:W-:Y:S05]  /*22bf0*/  CALL.REL.NOINC `($__internal_13_$__cuda_sm70_shflsync_idx_p) ;  /* 0x00001fa000007944 */ /* 0x000fea0003c00000 */
[----:B------:R-:W-:-:S05]  /*22c00*/  BRA `(.L_x_963) ;  /* 0xffff046000007947 */ /* 0x000fca000383ffff */
.L_x_833:
[----:B------:R-:W-:Y:S01]  /*22c10*/  MOV R0, RZ ;  /* 0x000000ff00007202 */ /* 0x000fe20000000f00 */
[----:B------:R-:W-:Y:S01]  /*22c20*/  IMAD.MOV.U32 R203, RZ, RZ, R101 ;  /* 0x000000ffffcb7224 */ /* 0x000fe200078e0065 */
[----:B------:R-:W-:Y:S01]  /*22c30*/  MOV R2, 0x22c60 ;  /* 0x00022c6000027802 */ /* 0x000fe20000000f00 */
[----:B------:R-:W-:Y:S02]  /*22c40*/  IMAD.MOV.U32 R3, RZ, RZ, 0x181f ;  /* 0x0000181fff037424 */ /* 0x000fe400078e00ff */
[----:B------:R-:W-:Y:S05]  /*22c50*/  CALL.REL.NOINC `($__internal_13_$__cuda_sm70_shflsync_idx_p) ;  /* 0x00001f4000007944 */ /* 0x000fea0003c00000 */
[----:B------:R-:W-:Y:S01]  /*22c60*/  MOV R100, R0 ;  /* 0x0000000000647202 */ /* 0x000fe20000000f00 */
[----:B------:R-:W-:-:S05]  /*22c70*/  BRA `(.L_x_964) ;  /* 0xffff112000007947 */ /* 0x000fca000383ffff */
.L_x_834:
[----:B------:R-:W-:Y:S01]  /*22c80*/  MOV R0, RZ ;  /* 0x000000ff00007202 */ /* 0x000fe20000000f00 */
[----:B------:R-:W-:Y:S01]  /*22c90*/  IMAD.MOV.U32 R203, RZ, RZ, R151 ;  /* 0x000000ffffcb7224 */ /* 0x000fe200078e0097 */
[----:B------:R-:W-:Y:S01]  /*22ca0*/  MOV R2, 0x22cd0 ;  /* 0x00022cd000027802 */ /* 0x000fe20000000f00 */
[----:B------:R-:W-:Y:S02]  /*22cb0*/  IMAD.MOV.U32 R3, RZ, RZ, 0x181f ;  /* 0x0000181fff037424 */ /* 0x000fe400078e00ff */
[----:B-12---:R-:W-:Y:S05]  /*22cc0*/  CALL.REL.NOINC `($__internal_13_$__cuda_sm70_shflsync_idx_p) ;  /* 0x00001ed000007944 */ /* 0x006fea0003c00000 */
        /* <DEDUP_REMOVED lines=30> */
.L_x_835:
[----:B------:R-:W-:Y:S01]  /*22eb0*/  MOV R0, RZ ;  /* 0x000000ff00007202 */ /* 0x000fe20000000f00 */
[----:B------:R-:W-:Y:S01]  /*22ec0*/  IMAD.MOV.U32 R203, RZ, RZ, R100 ;  /* 0x000000ffffcb7224 */ /* 0x000fe200078e0064 */
[----:B------:R-:W-:Y:S01]  /*22ed0*/  MOV R2, 0x22f00 ;  /* 0x00022f0000027802 */ /* 0x000fe20000000f00 */
[----:B------:R-:W-:Y:S02]  /*22ee0*/  IMAD.MOV.U32 R3, RZ, RZ, 0x1c1f ;  /* 0x00001c1fff037424 */ /* 0x000fe400078e00ff */
[----:B------:R-:W-:Y:S05]  /*22ef0*/  CALL.REL.NOINC `($__internal_13_$__cuda_sm70_shflsync_idx_p) ;  /* 0x00001ca000007944 */ /* 0x000fea0003c00000 */
[----:B------:R-:W-:Y:S01]  /*22f00*/  MOV R3, R0 ;  /* 0x0000000000037202 */ /* 0x000fe20000000f00 */
[----:B------:R-:W-:-:S05]  /*22f10*/  BRA `(.L_x_966) ;  /* 0xffff124000007947 */ /* 0x000fca000383ffff */
.L_x_840:
[----:B------:R-:W-:Y:S01]  /*22f20*/  MOV R0, 0x1 ;  /* 0x0000000100007802 */ /* 0x000fe20000000f00 */
[----:B------:R-:W-:Y:S01]  /*22f30*/  IMAD.MOV.U32 R203, RZ, RZ, R100 ;  /* 0x000000ffffcb7224 */ /* 0x000fe200078e0064 */
[----:B------:R-:W-:Y:S01]  /*22f40*/  MOV R2, 0x22f70 ;  /* 0x00022f7000027802 */ /* 0x000fe20000000f00 */
[----:B------:R-:W-:Y:S02]  /*22f50*/  IMAD.MOV.U32 R3, RZ, RZ, 0x1c1f ;  /* 0x00001c1fff037424 */ /* 0x000fe400078e00ff */
[----:B-1----:R-:W-:Y:S05]  /*22f60*/  CALL.REL.NOINC `($__internal_13_$__cuda_sm70_shflsync_idx_p) ;  /* 0x00001c3000007944 */ /* 0x002fea0003c00000 */
[----:B------:R-:W-:Y:S01]  /*22f70*/  MOV R3, R0 ;  /* 0x0000000000037202 */ /* 0x000fe20000000f00 */
[----:B------:R-:W-:-:S05]  /*22f80*/  BRA `(.L_x_967) ;  /* 0xffff16e000007947 */ /* 0x000fca000383ffff */
.L_x_845:
[----:B------:R-:W-:Y:S02]  /*22f90*/  MOV R0, 0x2 ;  /* 0x0000000200007802 */ /* 0x000fe40000000f00 */
[----:B------:R-:W-:Y:S02]  /*22fa0*/  MOV R2, 0x22fc0 ;  /* 0x00022fc000027802 */ /* 0x000fe40000000f00 */
[----:B------:R-:W-:Y:S05]  /*22fb0*/  CALL.REL.NOINC `($__internal_12_$__cuda_sm70_shflsync_bfly_p) ;  /* 0x00001b8000007944 */ /* 0x000fea0003c00000 */
[----:B------:R-:W-:-:S05]  /*22fc0*/  BRA `(.L_x_968) ;  /* 0xffff1da000007947 */ /* 0x000fca000383ffff */
.L_x_846:
[----:B------:R-:W-:Y:S02]  /*22fd0*/  MOV R0, 0x1 ;  /* 0x0000000100007802 */ /* 0x000fe40000000f00 */
        /* <DEDUP_REMOVED lines=9> */
[----:B------:R-:W-:Y:S02]  /*23070*/  MOV R2, 0x23090 ;  /* 0x0002309000027802 */ /* 0x000fe40000000f00 */
[----:B------:R-:W-:Y:S05]  /*23080*/  CALL.REL.NOINC `($__internal_12_$__cuda_sm70_shflsync_bfly_p) ;  /* 0x00001ab000007944 */ /* 0x000fea0003c00000 */
[----:B------:R-:W-:-:S05]  /*23090*/  BRA `(.L_x_969) ;  /* 0xffff1d4000007947 */ /* 0x000fca000383ffff */
.L_x_855:
[----:B------:R-:W-:Y:S01]  /*230a0*/  MOV R0, RZ ;  /* 0x000000ff00007202 */ /* 0x000fe20000000f00 */
[----:B------:R-:W-:Y:S01]  /*230b0*/  IMAD.MOV.U32 R203, RZ, RZ, R5 ;  /* 0x000000ffffcb7224 */ /* 0x000fe200078e0005 */
[----:B------:R-:W-:Y:S01]  /*230c0*/  MOV R2, 0x230f0 ;  /* 0x000230f000027802 */ /* 0x000fe20000000f00 */
[----:B------:R-:W-:Y:S02]  /*230d0*/  IMAD.MOV.U32 R3, RZ, RZ, 0x181f ;  /* 0x0000181fff037424 */ /* 0x000fe400078e00ff */
[----:B-1234-:R-:W-:Y:S05]  /*230e0*/  CALL.REL.NOINC `($__internal_13_$__cuda_sm70_shflsync_idx_p) ;  /* 0x00001ab000007944 */ /* 0x01efea0003c00000 */
[----:B------:R-:W-:Y:S01]  /*230f0*/  MOV R4, R0 ;  /* 0x0000000000047202 */ /* 0x000fe20000000f00 */
[----:B------:R-:W-:-:S05]  /*23100*/  BRA `(.L_x_970) ;  /* 0xffff38d000007947 */ /* 0x000fca000383ffff */
.L_x_856:
        /* <DEDUP_REMOVED lines=35> */
.L_x_859:
[----:B------:R-:W-:Y:S01]  /*23340*/  MOV R0, RZ ;  /* 0x000000ff00007202 */ /* 0x000fe20000000f00 */
[----:B------:R-:W-:Y:S01]  /*23350*/  IMAD.MOV.U32 R203, RZ, RZ, R101 ;  /* 0x000000ffffcb7224 */ /* 0x000fe200078e0065 */
[----:B------:R-:W-:Y:S01]  /*23360*/  MOV R2, 0x23390 ;  /* 0x0002339000027802 */ /* 0x000fe20000000f00 */
[----:B------:R-:W-:Y:S02]  /*23370*/  IMAD.MOV.U32 R3, RZ, RZ, 0x181f ;  /* 0x0000181fff037424 */ /* 0x000fe400078e00ff */
[----:B------:R-:W-:Y:S05]  /*23380*/  CALL.REL.NOINC `($__internal_13_$__cuda_sm70_shflsync_idx_p) ;  /* 0x0000181000007944 */ /* 0x000fea0003c00000 */
[----:B------:R-:W-:Y:S01]  /*23390*/  MOV R100, R0 ;  /* 0x0000000000647202 */ /* 0x000fe20000000f00 */
[----:B------:R-:W-:-:S05]  /*233a0*/  BRA `(.L_x_972) ;  /* 0xffff44b000007947 */ /* 0x000fca000383ffff */
.L_x_860:
        /* <DEDUP_REMOVED lines=35> */
.L_x_861:
[----:B------:R-:W-:Y:S02]  /*235e0*/  MOV R0, 0x2 ;  /* 0x0000000200007802 */ /* 0x000fe40000000f00 */
[----:B------:R-:W-:Y:S02]  /*235f0*/  MOV R2, 0x23610 ;  /* 0x0002361000027802 */ /* 0x000fe40000000f00 */
[----:B------:R-:W-:Y:S05]  /*23600*/  CALL.REL.NOINC `($__internal_12_$__cuda_sm70_shflsync_bfly_p) ;  /* 0x0000153000007944 */ /* 0x000fea0003c00000 */
[----:B------:R-:W-:-:S05]  /*23610*/  BRA `(.L_x_974) ;  /* 0xffff473000007947 */ /* 0x000fca000383ffff */
.L_x_862:
        /* <DEDUP_REMOVED lines=13> */
.L_x_865:
[----:B------:R-:W-:Y:S01]  /*236f0*/  MOV R0, RZ ;  /* 0x000000ff00007202 */ /* 0x000fe20000000f00 */
[----:B------:R-:W-:Y:S01]  /*23700*/  IMAD.MOV.U32 R203, RZ, RZ, R7 ;  /* 0x000000ffffcb7224 */ /* 0x000fe200078e0007 */
[----:B------:R-:W-:Y:S01]  /*23710*/  MOV R2, 0x23740 ;  /* 0x0002374000027802 */ /* 0x000fe20000000f00 */
[----:B------:R-:W-:Y:S02]  /*23720*/  IMAD.MOV.U32 R3, RZ, RZ, 0x181f ;  /* 0x0000181fff037424 */ /* 0x000fe400078e00ff */
[----:B-1234-:R-:W-:Y:S05]  /*23730*/  CALL.REL.NOINC `($__internal_13_$__cuda_sm70_shflsync_idx_p) ;  /* 0x0000146000007944 */ /* 0x01efea0003c00000 */
[----:B------:R-:W-:-:S05]  /*23740*/  BRA `(.L_x_976) ;  /* 0xffff5fd000007947 */ /* 0x000fca000383ffff */
.L_x_868:
[----:B------:R-:W-:Y:S01]  /*23750*/  MOV R0, RZ ;  /* 0x000000ff00007202 */ /* 0x000fe20000000f00 */
[----:B------:R-:W-:Y:S01]  /*23760*/  IMAD.MOV.U32 R203, RZ, RZ, R101 ;  /* 0x000000ffffcb7224 */ /* 0x000fe200078e0065 */
[----:B------:R-:W-:Y:S01]  /*23770*/  MOV R2, 0x237a0 ;  /* 0x000237a000027802 */ /* 0x000fe20000000f00 */
[----:B------:R-:W-:Y:S02]  /*23780*/  IMAD.MOV.U32 R3, RZ, RZ, 0x181f ;  /* 0x0000181fff037424 */ /* 0x000fe400078e00ff */
[----:B------:R-:W-:Y:S05]  /*23790*/  CALL.REL.NOINC `($__internal_13_$__cuda_sm70_shflsync_idx_p) ;  /* 0x0000140000007944 */ /* 0x000fea0003c00000 */
[----:B------:R-:W-:Y:S01]  /*237a0*/  MOV R100, R0 ;  /* 0x0000000000647202 */ /* 0x000fe20000000f00 */
[----:B------:R-:W-:-:S05]  /*237b0*/  BRA `(.L_x_977) ;  /* 0xffff6d8000007947 */ /* 0x000fca000383ffff */
.L_x_869:
[----:B------:R-:W-:Y:S01]  /*237c0*/  MOV R0, RZ ;  /* 0x000000ff00007202 */ /* 0x000fe20000000f00 */
[----:B------:R-:W-:Y:S01]  /*237d0*/  IMAD.MOV.U32 R203, RZ, RZ, R150 ;  /* 0x000000ffffcb7224 */ /* 0x000fe200078e0096 */
[----:B------:R-:W-:Y:S01]  /*237e0*/  MOV R2, 0x23810 ;  /* 0x0002381000027802 */ /* 0x000fe20000000f00 */
[----:B------:R-:W-:Y:S02]  /*237f0*/  IMAD.MOV.U32 R3, RZ, RZ, 0x181f ;  /* 0x0000181fff037424 */ /* 0x000fe400078e00ff */
[----:B-12---:R-:W-:Y:S05]  /*23800*/  CALL.REL.NOINC `($__internal_13_$__cuda_sm70_shflsync_idx_p) ;  /* 0x0000139000007944 */ /* 0x006fea0003c00000 */
        /* <DEDUP_REMOVED lines=20> */
[----:B--2---:R-:W-:Y:S05]  /*23950*/  CALL.REL.NOINC `($__internal_13_$__cuda_sm70_shflsync_idx_p) ;  /* 0x0000124000007944 */ /* 0x004fea0003c00000 */
[----:B------:R-:W-:Y:S01]  /*23960*/  MOV R3, 0x181f ;  /* 0x0000181f00037802 */ /* 0x000fe20000000f00 */
[----:B------:R-:W-:Y:S01]  /*23970*/  IMAD.MOV.U32 R100, RZ, RZ, R0 ;  /* 0x000000ffff647224 */ /* 0x000fe200078e0000 */
[----:B------:R-:W-:Y:S01]  /*23980*/  MOV R0, 0x1 ;  /* 0x0000000100007802 */ /* 0x000fe20000000f00 */
[----:B------:R-:W-:Y:S01]  /*23990*/  IMAD.MOV.U32 R203, RZ, RZ, R150 ;  /* 0x000000ffffcb7224 */ /* 0x000fe200078e0096 */
[----:B------:R-:W-:Y:S02]  /*239a0*/  MOV R2, 0x239c0 ;  /* 0x000239c000027802 */ /* 0x000fe40000000f00 */
[----:B------:R-:W-:Y:S05]  /*239b0*/  CALL.REL.NOINC `($__internal_13_$__cuda_sm70_shflsync_idx_p) ;  /* 0x000011e000007944 */ /* 0x000fea0003c00000 */
[----:B------:R-:W-:-:S05]  /*239c0*/  BRA `(.L_x_978) ;  /* 0xffff6ca000007947 */ /* 0x000fca000383ffff */
.L_x_870:
[----:B------:R-:W-:Y:S01]  /*239d0*/  MOV R0, RZ ;  /* 0x000000ff00007202 */ /* 0x000fe20000000f00 */
[----:B------:R-:W-:Y:S01]  /*239e0*/  IMAD.MOV.U32 R203, RZ, RZ, R100 ;  /* 0x000000ffffcb7224 */ /* 0x000fe200078e0064 */
[----:B------:R-:W-:Y:S01]  /*239f0*/  MOV R2, 0x23a20 ;  /* 0x00023a2000027802 */ /* 0x000fe20000000f00 */
[----:B------:R-:W-:Y:S02]  /*23a00*/  IMAD.MOV.U32 R3, RZ, RZ, 0x1c1f ;  /* 0x00001c1fff037424 */ /* 0x000fe400078e00ff */
[----:B------:R-:W-:Y:S05]  /*23a10*/  CALL.REL.NOINC `($__internal_13_$__cuda_sm70_shflsync_idx_p) ;  /* 0x0000118000007944 */ /* 0x000fea0003c00000 */
[----:B------:R-:W-:Y:S01]  /*23a20*/  MOV R3, R0 ;  /* 0x0000000000037202 */ /* 0x000fe20000000f00 */
[----:B------:R-:W-:-:S05]  /*23a30*/  BRA `(.L_x_979) ;  /* 0xffff6e1000007947 */ /* 0x000fca000383ffff */
.L_x_875:
[----:B------:R-:W-:Y:S01]  /*23a40*/  MOV R0, 0x1 ;  /* 0x0000000100007802 */ /* 0x000fe20000000f00 */
[----:B------:R-:W-:Y:S01]  /*23a50*/  IMAD.MOV.U32 R203, RZ, RZ, R100 ;  /* 0x000000ffffcb7224 */ /* 0x000fe200078e0064 */
[----:B------:R-:W-:Y:S01]  /*23a60*/  MOV R2, 0x23a90 ;  /* 0x00023a9000027802 */ /* 0x000fe20000000f00 */
[----:B------:R-:W-:Y:S02]  /*23a70*/  IMAD.MOV.U32 R3, RZ, RZ, 0x1c1f ;  /* 0x00001c1fff037424 */ /* 0x000fe400078e00ff */
[----:B-1----:R-:W-:Y:S05]  /*23a80*/  CALL.REL.NOINC `($__internal_13_$__cuda_sm70_shflsync_idx_p) ;  /* 0x0000111000007944 */ /* 0x002fea0003c00000 */
[----:B------:R-:W-:Y:S01]  /*23a90*/  MOV R3, R0 ;  /* 0x0000000000037202 */ /* 0x000fe20000000f00 */
[----:B------:R-:W-:-:S05]  /*23aa0*/  BRA `(.L_x_980) ;  /* 0xffff72b000007947 */ /* 0x000fca000383ffff */
.L_x_880:
[----:B------:R-:W-:Y:S02]  /*23ab0*/  MOV R0, 0x2 ;  /* 0x0000000200007802 */ /* 0x000fe40000000f00 */
[----:B------:R-:W-:Y:S02]  /*23ac0*/  MOV R2, 0x23ae0 ;  /* 0x00023ae000027802 */ /* 0x000fe40000000f00 */
[----:B------:R-:W-:Y:S05]  /*23ad0*/  CALL.REL.NOINC `($__internal_12_$__cuda_sm70_shflsync_bfly_p) ;  /* 0x0000106000007944 */ /* 0x000fea0003c00000 */
[----:B------:R-:W-:-:S05]  /*23ae0*/  BRA `(.L_x_981) ;  /* 0xffff797000007947 */ /* 0x000fca000383ffff */
.L_x_881:
        /* <DEDUP_REMOVED lines=10> */
[----:B------:R-:W-:Y:S03]  /*23b90*/  MOV R2, 0x23bc0 ;  /* 0x00023bc000027802 */ /* 0x000fe60000000f00 */
[----:B------:R-:W-:Y:S02]  /*23ba0*/  IMAD.MOV.U32 R100, RZ, RZ, R4 ;  /* 0x000000ffff647224 */ /* 0x000fe400078e0004 */
[----:B------:R-:W-:Y:S05]  /*23bb0*/  CALL.REL.NOINC `($__internal_12_$__cuda_sm70_shflsync_bfly_p) ;  /* 0x00000f8000007944 */ /* 0x000fea0003c00000 */
[----:B------:R-:W-:-:S05]  /*23bc0*/  BRA `(.L_x_982) ;  /* 0xffff790000007947 */ /* 0x000fca000383ffff */
.L_x_883:
[----:B------:R-:W-:Y:S01]  /*23bd0*/  IMAD.MOV.U32 R100, RZ, RZ, R209 ;  /* 0x000000ffff647224 */ /* 0x000fe200078e00d1 */
[----:B------:R-:W-:-:S02]  /*23be0*/  MOV R0, 0x2 ;  /* 0x0000000200007802 */ /* 0x000fc40000000f00 */
[----:B------:R-:W-:Y:S02]  /*23bf0*/  MOV R2, 0x23c10 ;  /* 0x00023c1000027802 */ /* 0x000fe40000000f00 */
[----:B------:R-:W-:Y:S05]  /*23c00*/  CALL.REL.NOINC `($__internal_12_$__cuda_sm70_shflsync_bfly_p) ;  /* 0x00000f3000007944 */ /* 0x000fea0003c00000 */
[----:B------:R-:W-:Y:S05]  /*23c10*/  BRA `(.L_x_983) ;  /* 0xffff905000007947 */ /* 0x000fea000383ffff */
.L_x_884:
[----:B------:R-:W-:Y:S01]  /*23c20*/  IMAD.MOV.U32 R100, RZ, RZ, R4 ;  /* 0x000000ffff647224 */ /* 0x000fe200078e0004 */
[----:B------:R-:W-:Y:S02]  /*23c30*/  MOV R0, 0x1 ;  /* 0x0000000100007802 */ /* 0x000fe40000000f00 */
[----:B------:R-:W-:Y:S02]  /*23c40*/  MOV R2, 0x23c60 ;  /* 0x00023c6000027802 */ /* 0x000fe40000000f00 */
[----:B-1----:R-:W-:Y:S05]  /*23c50*/  CALL.REL.NOINC `($__internal_12_$__cuda_sm70_shflsync_bfly_p) ;  /* 0x00000ee000007944 */ /* 0x002fea0003c00000 */
[----:B------:R-:W-:Y:S01]  /*23c60*/  FADD.FTZ R4, R4, R0 ;  /* 0x0000000004047221 */ /* 0x000fe20000010000 */
[----:B------:R-:W-:Y:S02]  /*23c70*/  MOV R100, R207 ;  /* 0x000000cf00647202 */ /* 0x000fe40000000f00 */
[----:B------:R-:W-:Y:S02]  /*23c80*/  MOV R0, 0x2 ;  /* 0x0000000200007802 */ /* 0x000fe40000000f00 */
[----:B------:R-:W-:Y:S02]  /*23c90*/  MOV R2, 0x23cb0 ;  /* 0x00023cb000027802 */ /* 0x000fe40000000f00 */
[----:B------:R-:W-:Y:S05]  /*23ca0*/  CALL.REL.NOINC `($__internal_12_$__cuda_sm70_shflsync_bfly_p) ;  /* 0x00000e9000007944 */ /* 0x000fea0003c00000 */
[----:B------:R-:W-:Y:S01]  /*23cb0*/  FADD.FTZ R5, R207, R0 ;  /* 0x00000000cf057221 */ /* 0x000fe20000010000 */
[----:B------:R-:W-:Y:S02]  /*23cc0*/  MOV R0, 0x1 ;  /* 0x0000000100007802 */ /* 0x000fe40000000f00 */
[----:B------:R-:W-:-:S02]  /*23cd0*/  MOV R2, 0x23d00 ;  /* 0x00023d0000027802 */ /* 0x000fc40000000f00 */
[----:B------:R-:W-:Y:S02]  /*23ce0*/  MOV R100, R5 ;  /* 0x0000000500647202 */ /* 0x000fe40000000f00 */
[----:B------:R-:W-:Y:S05]  /*23cf0*/  CALL.REL.NOINC `($__internal_12_$__cuda_sm70_shflsync_bfly_p) ;  /* 0x00000e4000007944 */ /* 0x000fea0003c00000 */
[----:B------:R-:W-:Y:S01]  /*23d00*/  MOV R3, R0 ;  /* 0x0000000000037202 */ /* 0x000fe20000000f00 */
[----:B------:R-:W-:Y:S05]  /*23d10*/  BRA `(.L_x_984) ;  /* 0xffff8fc000007947 */ /* 0x000fea000383ffff */
.L_x_891:
[----:B--234-:R-:W-:Y:S01]  /*23d20*/  IMAD.MOV.U32 R203, RZ, RZ, R6 ;  /* 0x000000ffffcb7224 */ /* 0x01cfe200078e0006 */
[----:B------:R-:W-:Y:S01]  /*23d30*/  MOV R0, RZ ;  /* 0x000000ff00007202 */ /* 0x000fe20000000f00 */
[----:B------:R-:W-:Y:S01]  /*23d40*/  IMAD.MOV.U32 R3, RZ, RZ, 0x181f ;  /* 0x0000181fff037424 */ /* 0x000fe200078e00ff */
[----:B------:R-:W-:Y:S02]  /*23d50*/  MOV R2, 0x23d70 ;  /* 0x00023d7000027802 */ /* 0x000fe40000000f00 */
[----:B-1----:R-:W-:Y:S05]  /*23d60*/  CALL.REL.NOINC `($__internal_13_$__cuda_sm70_shflsync_idx_p) ;  /* 0x00000e3000007944 */ /* 0x002fea0003c00000 */
[----:B------:R-:W-:Y:S01]  /*23d70*/  MOV R8, R0 ;  /* 0x0000000000087202 */ /* 0x000fe20000000f00 */
[----:B------:R-:W-:Y:S05]  /*23d80*/  BRA `(.L_x_985) ;  /* 0xffffa70000007947 */ /* 0x000fea000383ffff */
.L_x_892:
[----:B------:R-:W-:Y:S01]  /*23d90*/  IMAD.MOV.U32 R203, RZ, RZ, R7 ;  /* 0x000000ffffcb7224 */ /* 0x000fe200078e0007 */
[----:B------:R-:W-:Y:S01]  /*23da0*/  MOV R0, RZ ;  /* 0x000000ff00007202 */ /* 0x000fe20000000f00 */
[----:B------:R-:W-:Y:S01]  /*23db0*/  IMAD.MOV.U32 R3, RZ, RZ, 0x181f ;  /* 0x0000181fff037424 */ /* 0x000fe200078e00ff */
[----:B------:R-:W-:Y:S02]  /*23dc0*/  MOV R2, 0x23de0 ;  /* 0x00023de000027802 */ /* 0x000fe40000000f00 */
[----:B-123--:R-:W-:Y:S05]  /*23dd0*/  CALL.REL.NOINC `($__internal_13_$__cuda_sm70_shflsync_idx_p) ;  /* 0x00000dc000007944 */ /* 0x00efea0003c00000 */
[----:B------:R-:W-:Y:S05]  /*23de0*/  BRA `(.L_x_986) ;  /* 0xffffa6c000007947 */ /* 0x000fea000383ffff */
.L_x_895:
[----:B------:R-:W-:Y:S01]  /*23df0*/  IMAD.MOV.U32 R203, RZ, RZ, R6 ;  /* 0x000000ffffcb7224 */ /* 0x000fe200078e0006 */
[----:B--2---:R-:W-:Y:S01]  /*23e00*/  MOV R0, 0x1 ;  /* 0x0000000100007802 */ /* 0x004fe20000000f00 */
[----:B------:R-:W-:Y:S01]  /*23e10*/  IMAD.MOV.U32 R3, RZ, RZ, 0x181f ;  /* 0x0000181fff037424 */ /* 0x000fe200078e00ff */
[----:B------:R-:W-:-:S02]  /*23e20*/  MOV R2, 0x23e40 ;  /* 0x00023e4000027802 */ /* 0x000fc40000000f00 */
[----:B-1-34-:R-:W-:Y:S05]  /*23e30*/  CALL.REL.NOINC `($__internal_13_$__cuda_sm70_shflsync_idx_p) ;  /* 0x00000d6000007944 */ /* 0x01afea0003c00000 */
[----:B------:R-:W-:Y:S01]  /*23e40*/  IMAD.MOV.U32 R8, RZ, RZ, R0 ;  /* 0x000000ffff087224 */ /* 0x000fe200078e0000 */
[----:B------:R-:W-:Y:S01]  /*23e50*/  MOV R0, 0x1 ;  /* 0x0000000100007802 */ /* 0x000fe20000000f00 */
[----:B------:R-:W-:Y:S01]  /*23e60*/  IMAD.MOV.U32 R203, RZ, RZ, R7 ;  /* 0x000000ffffcb7224 */ /* 0x000fe200078e0007 */
[----:B------:R-:W-:-:S02]  /*23e70*/  MOV R3, 0x181f ;  /* 0x0000181f00037802 */ /* 0x000fc40000000f00 */
[----:B------:R-:W-:Y:S02]  /*23e80*/  MOV R2, 0x23ea0 ;  /* 0x00023ea000027802 */ /* 0x000fe40000000f00 */
[----:B------:R-:W-:Y:S05]  /*23e90*/  CALL.REL.NOINC `($__internal_13_$__cuda_sm70_shflsync_idx_p) ;  /* 0x00000d0000007944 */ /* 0x000fea0003c00000 */
[----:B------:R-:W-:Y:S05]  /*23ea0*/  BRA `(.L_x_987) ;  /* 0xffffa73000007947 */ /* 0x000fea000383ffff */
.L_x_898:
[----:B------:R-:W-:Y:S01]  /*23eb0*/  IMAD.MOV.U32 R203, RZ, RZ, R6 ;  /* 0x000000ffffcb7224 */ /* 0x000fe200078e0006 */
[----:B--2---:R-:W-:Y:S01]  /*23ec0*/  MOV R0, 0x2 ;  /* 0x0000000200007802 */ /* 0x004fe20000000f00 */
[----:B------:R-:W-:Y:S01]  /*23ed0*/  IMAD.MOV.U32 R3, RZ, RZ, 0x181f ;  /* 0x0000181fff037424 */ /* 0x000fe200078e00ff */
[----:B------:R-:W-:Y:S02]  /*23ee0*/  MOV R2, 0x23f00 ;  /* 0x00023f0000027802 */ /* 0x000fe40000000f00 */
[----:B-1-34-:R-:W-:Y:S05]  /*23ef0*/  CALL.REL.NOINC `($__internal_13_$__cuda_sm70_shflsync_idx_p) ;  /* 0x00000ca000007944 */ /* 0x01afea0003c00000 */
[----:B------:R-:W-:Y:S01]  /*23f00*/  MOV R8, R0 ;  /* 0x0000000000087202 */ /* 0x000fe20000000f00 */
[----:B------:R-:W-:Y:S05]  /*23f10*/  BRA `(.L_x_988) ;  /* 0xffffa7f000007947 */ /* 0x000fea000383ffff */
.L_x_899:
[----:B------:R-:W-:Y:S01]  /*23f20*/  IMAD.MOV.U32 R203, RZ, RZ, R7 ;  /* 0x000000ffffcb7224 */ /* 0x000fe200078e0007 */
[----:B--2---:R-:W-:Y:S01]  /*23f30*/  MOV R0, 0x2 ;  /* 0x0000000200007802 */ /* 0x004fe20000000f00 */
[----:B------:R-:W-:Y:S01]  /*23f40*/  IMAD.MOV.U32 R3, RZ, RZ, 0x181f ;  /* 0x0000181fff037424 */ /* 0x000fe200078e00ff */
[----:B------:R-:W-:Y:S02]  /*23f50*/  MOV R2, 0x23f70 ;  /* 0x00023f7000027802 */ /* 0x000fe40000000f00 */
[----:B-1-34-:R-:W-:Y:S05]  /*23f60*/  CALL.REL.NOINC `($__internal_13_$__cuda_sm70_shflsync_idx_p) ;  /* 0x00000c3000007944 */ /* 0x01afea0003c00000 */
[----:B------:R-:W-:Y:S05]  /*23f70*/  BRA `(.L_x_989) ;  /* 0xffffa7b000007947 */ /* 0x000fea000383ffff */
.L_x_902:
[----:B------:R-:W-:Y:S01]  /*23f80*/  IMAD.MOV.U32 R203, RZ, RZ, R6 ;  /* 0x000000ffffcb7224 */ /* 0x000fe200078e0006 */
[----:B----4-:R-:W-:Y:S01]  /*23f90*/  MOV R0, 0x3 ;  /* 0x0000000300007802 */ /* 0x010fe20000000f00 */
[----:B---3--:R-:W-:Y:S01]  /*23fa0*/  IMAD.MOV.U32 R3, RZ, RZ, 0x181f ;  /* 0x0000181fff037424 */ /* 0x008fe200078e00ff */
[----:B------:R-:W-:-:S02]  /*23fb0*/  MOV R2, 0x23fd0 ;  /* 0x00023fd000027802 */ /* 0x000fc40000000f00 */
[----:B-12---:R-:W-:Y:S05]  /*23fc0*/  CALL.REL.NOINC `($__internal_13_$__cuda_sm70_shflsync_idx_p) ;  /* 0x00000bd000007944 */ /* 0x006fea0003c00000 */
[----:B------:R-:W-:Y:S01]  /*23fd0*/  IMAD.MOV.U32 R6, RZ, RZ, R0 ;  /* 0x000000ffff067224 */ /* 0x000fe200078e0000 */
[----:B------:R-:W-:Y:S01]  /*23fe0*/  MOV R0, 0x3 ;  /* 0x0000000300007802 */ /* 0x000fe20000000f00 */
[----:B------:R-:W-:Y:S01]  /*23ff0*/  IMAD.MOV.U32 R203, RZ, RZ, R7 ;  /* 0x000000ffffcb7224 */ /* 0x000fe200078e0007 */
[----:B------:R-:W-:-:S02]  /*24000*/  MOV R3, 0x181f ;  /* 0x0000181f00037802 */ /* 0x000fc40000000f00 */
[----:B------:R-:W-:Y:S02]  /*24010*/  MOV R2, 0x24030 ;  /* 0x0002403000027802 */ /* 0x000fe40000000f00 */
[----:B------:R-:W-:Y:S05]  /*24020*/  CALL.REL.NOINC `($__internal_13_$__cuda_sm70_shflsync_idx_p) ;  /* 0x00000b7000007944 */ /* 0x000fea0003c00000 */
[----:B------:R-:W-:Y:S05]  /*24030*/  BRA `(.L_x_990) ;  /* 0xffffa83000007947 */ /* 0x000fea000383ffff */
.L_x_904:
[----:B------:R-:W-:Y:S01]  /*24040*/  IMAD.MOV.U32 R203, RZ, RZ, R5 ;  /* 0x000000ffffcb7224 */ /* 0x000fe200078e0005 */
[----:B------:R-:W-:Y:S01]  /*24050*/  MOV R0, RZ ;  /* 0x000000ff00007202 */ /* 0x000fe20000000f00 */
[----:B------:R-:W-:Y:S01]  /*24060*/  IMAD.MOV.U32 R3, RZ, RZ, 0x1c1f ;  /* 0x00001c1fff037424 */ /* 0x000fe200078e00ff */
[----:B------:R-:W-:Y:S02]  /*24070*/  MOV R2, 0x24090 ;  /* 0x0002409000027802 */ /* 0x000fe40000000f00 */
[----:B--2---:R-:W-:Y:S05]  /*24080*/  CALL.REL.NOINC `($__internal_13_$__cuda_sm70_shflsync_idx_p) ;  /* 0x00000b1000007944 */ /* 0x004fea0003c00000 */
[----:B------:R-:W-:Y:S01]  /*24090*/  MOV R4, R0 ;  /* 0x0000000000047202 */ /* 0x000fe20000000f00 */
[----:B------:R-:W-:Y:S05]  /*240a0*/  BRA `(.L_x_991) ;  /* 0xffffaaf000007947 */ /* 0x000fea000383ffff */
.L_x_905:
[----:B------:R-:W-:Y:S01]  /*240b0*/  IMAD.MOV.U32 R203, RZ, RZ, R12 ;  /* 0x000000ffffcb7224 */ /* 0x000fe200078e000c */
[----:B------:R-:W-:Y:S01]  /*240c0*/  MOV R0, RZ ;  /* 0x000000ff00007202 */ /* 0x000fe20000000f00 */
[----:B------:R-:W-:Y:S01]  /*240d0*/  IMAD.MOV.U32 R3, RZ, RZ, 0x1c1f ;  /* 0x00001c1fff037424 */ /* 0x000fe200078e00ff */
[----:B------:R-:W-:Y:S02]  /*240e0*/  MOV R2, 0x24100 ;  /* 0x0002410000027802 */ /* 0x000fe40000000f00 */
[----:B-123--:R-:W-:Y:S05]  /*240f0*/  CALL.REL.NOINC `($__internal_13_$__cuda_sm70_shflsync_idx_p) ;  /* 0x00000aa000007944 */ /* 0x00efea0003c00000 */
[----:B------:R-:W-:Y:S05]  /*24100*/  BRA `(.L_x_992) ;  /* 0xffffaab000007947 */ /* 0x000fea000383ffff */
.L_x_908:
[----:B------:R-:W-:Y:S01]  /*24110*/  IMAD.MOV.U32 R203, RZ, RZ, R5 ;  /* 0x000000ffffcb7224 */ /* 0x000fe200078e0005 */
[----:B-1----:R-:W-:Y:S01]  /*24120*/  MOV R0, 0x1 ;  /* 0x0000000100007802 */ /* 0x002fe20000000f00 */
[----:B---3--:R-:W-:Y:S01]  /*24130*/  IMAD.MOV.U32 R3, RZ, RZ, 0x1c1f ;  /* 0x00001c1fff037424 */ /* 0x008fe200078e00ff */
[----:B------:R-:W-:-:S02]  /*24140*/  MOV R2, 0x24160 ;  /* 0x0002416000027802 */ /* 0x000fc40000000f00 */
[----:B--2-4-:R-:W-:Y:S05]  /*24150*/  CALL.REL.NOINC `($__internal_13_$__cuda_sm70_shflsync_idx_p) ;  /* 0x00000a4000007944 */ /* 0x014fea0003c00000 */
[----:B------:R-:W-:Y:S01]  /*24160*/  IMAD.MOV.U32 R4, RZ, RZ, R0 ;  /* 0x000000ffff047224 */ /* 0x000fe200078e0000 */
[----:B------:R-:W-:Y:S01]  /*24170*/  MOV R0, 0x1 ;  /* 0x0000000100007802 */ /* 0x000fe20000000f00 */
[----:B------:R-:W-:Y:S01]  /*24180*/  IMAD.MOV.U32 R203, RZ, RZ, R12 ;  /* 0x000000ffffcb7224 */ /* 0x000fe200078e000c */
[----:B------:R-:W-:-:S02]  /*24190*/  MOV R3, 0x1c1f ;  /* 0x00001c1f00037802 */ /* 0x000fc40000000f00 */
[----:B------:R-:W-:Y:S02]  /*241a0*/  MOV R2, 0x241c0 ;  /* 0x000241c000027802 */ /* 0x000fe40000000f00 */
[----:B------:R-:W-:Y:S05]  /*241b0*/  CALL.REL.NOINC `($__internal_13_$__cuda_sm70_shflsync_idx_p) ;  /* 0x000009e000007944 */ /* 0x000fea0003c00000 */
[----:B------:R-:W-:Y:S05]  /*241c0*/  BRA `(.L_x_993) ;  /* 0xffffb4b000007947 */ /* 0x000fea000383ffff */
.L_x_912:
[----:B------:R-:W-:Y:S01]  /*241d0*/  IMAD.MOV.U32 R203, RZ, RZ, R6 ;  /* 0x000000ffffcb7224 */ /* 0x000fe200078e0006 */
[----:B------:R-:W-:Y:S01]  /*241e0*/  MOV R0, RZ ;  /* 0x000000ff00007202 */ /* 0x000fe20000000f00 */
[----:B------:R-:W-:Y:S01]  /*241f0*/  IMAD.MOV.U32 R3, RZ, RZ, 0x181f ;  /* 0x0000181fff037424 */ /* 0x000fe200078e00ff */
[----:B------:R-:W-:Y:S02]  /*24200*/  MOV R2, 0x24220 ;  /* 0x0002422000027802 */ /* 0x000fe40000000f00 */
[----:B------:R-:W-:Y:S05]  /*24210*/  CALL.REL.NOINC `($__internal_13_$__cuda_sm70_shflsync_idx_p) ;  /* 0x0000098000007944 */ /* 0x000fea0003c00000 */
[----:B------:R-:W-:Y:S01]  /*24220*/  MOV R8, R0 ;  /* 0x0000000000087202 */ /* 0x000fe20000000f00 */
[----:B------:R-:W-:Y:S05]  /*24230*/  BRA `(.L_x_994) ;  /* 0xffffc6a000007947 */ /* 0x000fea000383ffff */
.L_x_913:
[----:B------:R-:W-:Y:S01]  /*24240*/  IMAD.MOV.U32 R203, RZ, RZ, R7 ;  /* 0x000000ffffcb7224 */ /* 0x000fe200078e0007 */
[----:B------:R-:W-:Y:S01]  /*24250*/  MOV R0, RZ ;  /* 0x000000ff00007202 */ /* 0x000fe20000000f00 */
[----:B------:R-:W-:Y:S01]  /*24260*/  IMAD.MOV.U32 R3, RZ, RZ, 0x181f ;  /* 0x0000181fff037424 */ /* 0x000fe200078e00ff */
[----:B------:R-:W-:Y:S02]  /*24270*/  MOV R2, 0x24290 ;  /* 0x0002429000027802 */ /* 0x000fe40000000f00 */
[----:B-12---:R-:W-:Y:S05]  /*24280*/  CALL.REL.NOINC `($__internal_13_$__cuda_sm70_shflsync_idx_p) ;  /* 0x0000091000007944 */ /* 0x006fea0003c00000 */
[----:B------:R-:W-:Y:S05]  /*24290*/  BRA `(.L_x_995) ;  /* 0xffffc66000007947 */ /* 0x000fea000383ffff */
.L_x_916:
[----:B------:R-:W-:Y:S01]  /*242a0*/  IMAD.MOV.U32 R203, RZ, RZ, R6 ;  /* 0x000000ffffcb7224 */ /* 0x000fe200078e0006 */
[----:B----4-:R-:W-:Y:S01]  /*242b0*/  MOV R0, 0x1 ;  /* 0x0000000100007802 */ /* 0x010fe20000000f00 */
[----:B--2---:R-:W-:Y:S01]  /*242c0*/  IMAD.MOV.U32 R3, RZ, RZ, 0x181f ;  /* 0x0000181fff037424 */ /* 0x004fe200078e00ff */
[----:B------:R-:W-:-:S02]  /*242d0*/  MOV R2, 0x242f0 ;  /* 0x000242f000027802 */ /* 0x000fc40000000f00 */
[----:B-1-3--:R-:W-:Y:S05]  /*242e0*/  CALL.REL.NOINC `($__internal_13_$__cuda_sm70_shflsync_idx_p) ;  /* 0x000008b000007944 */ /* 0x00afea0003c00000 */
[----:B------:R-:W-:Y:S01]  /*242f0*/  IMAD.MOV.U32 R8, RZ, RZ, R0 ;  /* 0x000000ffff087224 */ /* 0x000fe200078e0000 */
[----:B------:R-:W-:Y:S01]  /*24300*/  MOV R0, 0x1 ;  /* 0x0000000100007802 */ /* 0x000fe20000000f00 */
[----:B------:R-:W-:Y:S01]  /*24310*/  IMAD.MOV.U32 R203, RZ, RZ, R7 ;  /* 0x000000ffffcb7224 */ /* 0x000fe200078e0007 */
[----:B------:R-:W-:-:S02]  /*24320*/  MOV R3, 0x181f ;  /* 0x0000181f00037802 */ /* 0x000fc40000000f00 */
[----:B------:R-:W-:Y:S02]  /*24330*/  MOV R2, 0x24350 ;  /* 0x0002435000027802 */ /* 0x000fe40000000f00 */
[----:B------:R-:W-:Y:S05]  /*24340*/  CALL.REL.NOINC `($__internal_13_$__cuda_sm70_shflsync_idx_p) ;  /* 0x0000085000007944 */ /* 0x000fea0003c00000 */
[----:B------:R-:W-:Y:S05]  /*24350*/  BRA `(.L_x_996) ;  /* 0xffffc6e000007947 */ /* 0x000fea000383ffff */
.L_x_919:
[----:B------:R-:W-:Y:S01]  /*24360*/  IMAD.MOV.U32 R203, RZ, RZ, R6 ;  /* 0x000000ffffcb7224 */ /* 0x000fe200078e0006 */
[----:B----4-:R-:W-:Y:S01]  /*24370*/  MOV R0, 0x2 ;  /* 0x0000000200007802 */ /* 0x010fe20000000f00 */
[----:B-1----:R-:W-:Y:S01]  /*24380*/  IMAD.MOV.U32 R3, RZ, RZ, 0x181f ;  /* 0x0000181fff037424 */ /* 0x002fe200078e00ff */
[----:B------:R-:W-:Y:S02]  /*24390*/  MOV R2, 0x243b0 ;  /* 0x000243b000027802 */ /* 0x000fe40000000f00 */
[----:B--23--:R-:W-:Y:S05]  /*243a0*/  CALL.REL.NOINC `($__internal_13_$__cuda_sm70_shflsync_idx_p) ;  /* 0x000007f000007944 */ /* 0x00cfea0003c00000 */
[----:B------:R-:W-:Y:S01]  /*243b0*/  MOV R8, R0 ;  /* 0x0000000000087202 */ /* 0x000fe20000000f00 */
[----:B------:R-:W-:Y:S05]  /*243c0*/  BRA `(.L_x_997) ;  /* 0xffffc7a000007947 */ /* 0x000fea000383ffff */
.L_x_920:
[----:B------:R-:W-:Y:S01]  /*243d0*/  IMAD.MOV.U32 R203, RZ, RZ, R7 ;  /* 0x000000ffffcb7224 */ /* 0x000fe200078e0007 */
[----:B----4-:R-:W-:Y:S01]  /*243e0*/  MOV R0, 0x2 ;  /* 0x0000000200007802 */ /* 0x010fe20000000f00 */
[----:B------:R-:W-:Y:S01]  /*243f0*/  IMAD.MOV.U32 R3, RZ, RZ, 0x181f ;  /* 0x0000181fff037424 */ /* 0x000fe200078e00ff */
[----:B------:R-:W-:Y:S02]  /*24400*/  MOV R2, 0x24420 ;  /* 0x0002442000027802 */ /* 0x000fe40000000f00 */
[----:B-123--:R-:W-:Y:S05]  /*24410*/  CALL.REL.NOINC `($__internal_13_$__cuda_sm70_shflsync_idx_p) ;  /* 0x0000078000007944 */ /* 0x00efea0003c00000 */
[----:B------:R-:W-:Y:S05]  /*24420*/  BRA `(.L_x_998) ;  /* 0xffffc76000007947 */ /* 0x000fea000383ffff */
.L_x_923:
[----:B------:R-:W-:Y:S01]  /*24430*/  IMAD.MOV.U32 R203, RZ, RZ, R6 ;  /* 0x000000ffffcb7224 */ /* 0x000fe200078e0006 */
[----:B-1----:R-:W-:Y:S01]  /*24440*/  MOV R0, 0x3 ;  /* 0x0000000300007802 */ /* 0x002fe20000000f00 */
[----:B------:R-:W-:Y:S01]  /*24450*/  IMAD.MOV.U32 R3, RZ, RZ, 0x181f ;  /* 0x0000181fff037424 */ /* 0x000fe200078e00ff */
[----:B------:R-:W-:-:S02]  /*24460*/  MOV R2, 0x24480 ;  /* 0x0002448000027802 */ /* 0x000fc40000000f00 */
[----:B--234-:R-:W-:Y:S05]  /*24470*/  CALL.REL.NOINC `($__internal_13_$__cuda_sm70_shflsync_idx_p) ;  /* 0x0000072000007944 */ /* 0x01cfea0003c00000 */
[----:B------:R-:W-:Y:S01]  /*24480*/  IMAD.MOV.U32 R6, RZ, RZ, R0 ;  /* 0x000000ffff067224 */ /* 0x000fe200078e0000 */
[----:B------:R-:W-:Y:S01]  /*24490*/  MOV R0, 0x3 ;  /* 0x0000000300007802 */ /* 0x000fe20000000f00 */
[----:B------:R-:W-:Y:S01]  /*244a0*/  IMAD.MOV.U32 R203, RZ, RZ, R7 ;  /* 0x000000ffffcb7224 */ /* 0x000fe200078e0007 */
[----:B------:R-:W-:-:S02]  /*244b0*/  MOV R3, 0x181f ;  /* 0x0000181f00037802 */ /* 0x000fc40000000f00 */
[----:B------:R-:W-:Y:S02]  /*244c0*/  MOV R2, 0x244e0 ;  /* 0x000244e000027802 */ /* 0x000fe40000000f00 */
[----:B------:R-:W-:Y:S05]  /*244d0*/  CALL.REL.NOINC `($__internal_13_$__cuda_sm70_shflsync_idx_p) ;  /* 0x000006c000007944 */ /* 0x000fea0003c00000 */
[----:B------:R-:W-:Y:S01]  /*244e0*/  MOV R7, R0 ;  /* 0x0000000000077202 */ /* 0x000fe20000000f00 */
[----:B------:R-:W-:Y:S05]  /*244f0*/  BRA `(.L_x_999) ;  /* 0xffffc7d000007947 */ /* 0x000fea000383ffff */
.L_x_925:
[----:B------:R-:W-:Y:S01]  /*24500*/  IMAD.MOV.U32 R203, RZ, RZ, R86 ;  /* 0x000000ffffcb7224 */ /* 0x000fe200078e0056 */
[----:B------:R-:W-:Y:S01]  /*24510*/  MOV R0, RZ ;  /* 0x000000ff00007202 */ /* 0x000fe20000000f00 */
[----:B------:R-:W-:Y:S01]  /*24520*/  IMAD.MOV.U32 R3, RZ, RZ, 0x1f ;  /* 0x0000001fff037424 */ /* 0x000fe200078e00ff */
[----:B------:R-:W-:Y:S02]  /*24530*/  MOV R2, 0x24550 ;  /* 0x0002455000027802 */ /* 0x000fe40000000f00 */
[----:B-1-34-:R-:W-:Y:S05]  /*24540*/  CALL.REL.NOINC `($__internal_13_$__cuda_sm70_shflsync_idx_p) ;  /* 0x0000065000007944 */ /* 0x01afea0003c00000 */
[----:B------:R-:W-:Y:S01]  /*24550*/  MOV R9, R0 ;  /* 0x0000000000097202 */ /* 0x000fe20000000f00 */
[----:B------:R-:W-:Y:S05]  /*24560*/  BRA `(.L_x_1000) ;  /* 0xffffc93000007947 */ /* 0x000fea000383ffff */
.L_x_926:
[----:B------:R-:W-:Y:S01]  /*24570*/  IMAD.MOV.U32 R203, RZ, RZ, R86 ;  /* 0x000000ffffcb7224 */ /* 0x000fe200078e0056 */
[----:B------:R-:W-:Y:S01]  /*24580*/  MOV R0, 0x1 ;  /* 0x0000000100007802 */ /* 0x000fe20000000f00 */
[----:B------:R-:W-:Y:S01]  /*24590*/  IMAD.MOV.U32 R3, RZ, RZ, 0x1f ;  /* 0x0000001fff037424 */ /* 0x000fe200078e00ff */
[----:B------:R-:W-:Y:S02]  /*245a0*/  MOV R2, 0x245c0 ;  /* 0x000245c000027802 */ /* 0x000fe40000000f00 */
[----:B-1234-:R-:W-:Y:S05]  /*245b0*/  CALL.REL.NOINC `($__internal_13_$__cuda_sm70_shflsync_idx_p) ;  /* 0x000005e000007944 */ /* 0x01efea0003c00000 */
[----:B------:R-:W-:Y:S01]  /*245c0*/  MOV R6, R0 ;  /* 0x0000000000067202 */ /* 0x000fe20000000f00 */
[----:B------:R-:W-:Y:S05]  /*245d0*/  BRA `(.L_x_1001) ;  /* 0xffffc8e000007947 */ /* 0x000fea000383ffff */
.L_x_927:
[----:B------:R-:W-:Y:S02]  /*245e0*/  MOV R3, 0x1 ;  /* 0x0000000100037802 */ /* 0x000fe40000000f00 */
[----:B------:R-:W-:-:S02]  /*245f0*/  MOV R2, 0x24610 ;  /* 0x0002461000027802 */ /* 0x000fc40000000f00 */
[----:B--23--:R-:W-:Y:S05]  /*24600*/  CALL.REL.NOINC `($__internal_14_$__cuda_sm70_shflsync_up_p) ;  /* 0x000005e000007944 */ /* 0x00cfea0003c00000 */
[----:B------:R-:W-:Y:S05]  /*24610*/  BRA `(.L_x_1002) ;  /* 0xffffc9c000007947 */ /* 0x000fea000383ffff */
.L_x_928:
[----:B------:R-:W-:Y:S02]  /*24620*/  MOV R3, 0x2 ;  /* 0x0000000200037802 */ /* 0x000fe40000000f00 */
[----:B------:R-:W-:-:S02]  /*24630*/  MOV R2, 0x24650 ;  /* 0x0002465000027802 */ /* 0x000fc40000000f00 */
[----:B--23--:R-:W-:Y:S05]  /*24640*/  CALL.REL.NOINC `($__internal_14_$__cuda_sm70_shflsync_up_p) ;  /* 0x000005a000007944 */ /* 0x00cfea0003c00000 */
[----:B------:R-:W-:Y:S02]  /*24650*/  SEL R3, R4, RZ, P1 ;  /* 0x000000ff04037207 */ /* 0x000fe40000800000 */
[----:B------:R-:W-:-:S03]  /*24660*/  MOV R2, 0x246a0 ;  /* 0x000246a000027802 */ /* 0x000fc60000000f00 */
[----:B------:R-:W-:Y:S02]  /*24670*/  IMAD.IADD R0, R0, 0x1, R3 ;  /* 0x0000000100007824 */ /* 0x000fe400078e0203 */
[----:B------:R-:W-:Y:S02]  /*24680*/  IMAD.MOV.U32 R3, RZ, RZ, 0x4 ;  /* 0x00000004ff037424 */ /* 0x000fe400078e00ff */
        /* <DEDUP_REMOVED lines=19> */
.L_x_932:
[----:B------:R-:W-:Y:S02]  /*247c0*/  MOV R3, 0x1 ;  /* 0x0000000100037802 */ /* 0x000fe40000000f00 */
[----:B------:R-:W-:-:S02]  /*247d0*/  MOV R2, 0x247f0 ;  /* 0x000247f000027802 */ /* 0x000fc40000000f00 */
[----:B---3--:R-:W-:Y:S05]  /*247e0*/  CALL.REL.NOINC `($__internal_14_$__cuda_sm70_shflsync_up_p) ;  /* 0x0000040000007944 */ /* 0x008fea0003c00000 */
[----:B------:R-:W-:Y:S01]  /*247f0*/  MOV R2, R4 ;  /* 0x0000000400027202 */ /* 0x000fe20000000f00 */
[----:B------:R-:W-:Y:S05]  /*24800*/  BRA `(.L_x_1004) ;  /* 0xffffca3000007947 */ /* 0x000fea000383ffff */
.L_x_933:
[----:B------:R-:W-:Y:S02]  /*24810*/  MOV R3, 0x2 ;  /* 0x0000000200037802 */ /* 0x000fe40000000f00 */
[----:B------:R-:W-:-:S02]  /*24820*/  MOV R2, 0x24840 ;  /* 0x0002484000027802 */ /* 0x000fc40000000f00 */
[----:B---3--:R-:W-:Y:S05]  /*24830*/  CALL.REL.NOINC `($__internal_14_$__cuda_sm70_shflsync_up_p) ;  /* 0x000003b000007944 */ /* 0x008fea0003c00000 */
        /* <DEDUP_REMOVED lines=23> */
.L_x_935:
[----:B------:R-:W-:Y:S02]  /*249b0*/  SEL R0, RZ, 0x1, P0 ;  /* 0x00000001ff007807 */ /* 0x000fe40000000000 */
[----:B------:R-:W-:-:S02]  /*249c0*/  MOV R2, 0x249e0 ;  /* 0x000249e000027802 */ /* 0x000fc40000000f00 */
[----:B-1-3--:R-:W-:Y:S05]  /*249d0*/  CALL.REL.NOINC `($__internal_15_$__cuda_sm70_votesync_ballot) ;  /* 0x0000027000007944 */ /* 0x00afea0003c00000 */
[----:B------:R-:W-:Y:S01]  /*249e0*/  MOV R10, R0 ;  /* 0x00000000000a7202 */ /* 0x000fe20000000f00 */
[----:B------:R-:W-:Y:S05]  /*249f0*/  BRA `(.L_x_1006) ;  /* 0xffffc9d000007947 */ /* 0x000fea000383ffff */
.L_x_936:
[----:B------:R-:W-:Y:S01]  /*24a00*/  IMAD.MOV.U32 R203, RZ, RZ, R7 ;  /* 0x000000ffffcb7224 */ /* 0x000fe200078e0007 */
[----:B------:R-:W-:Y:S01]  /*24a10*/  MOV R0, R6 ;  /* 0x0000000600007202 */ /* 0x000fe20000000f00 */
[----:B------:R-:W-:Y:S01]  /*24a20*/  IMAD.MOV.U32 R3, RZ, RZ, 0x1f ;  /* 0x0000001fff037424 */ /* 0x000fe200078e00ff */
[----:B------:R-:W-:-:S02]  /*24a30*/  MOV R2, 0x24a50 ;  /* 0x00024a5000027802 */ /* 0x000fc40000000f00 */
[----:B-1-3--:R-:W-:Y:S05]  /*24a40*/  CALL.REL.NOINC `($__internal_13_$__cuda_sm70_shflsync_idx_p) ;  /* 0x0000015000007944 */ /* 0x00afea0003c00000 */
[----:B------:R-:W-:Y:S01]  /*24a50*/  IMAD.MOV.U32 R7, RZ, RZ, R0 ;  /* 0x000000ffff077224 */ /* 0x000fe200078e0000 */
[----:B------:R-:W-:Y:S01]  /*24a60*/  MOV R0, R6 ;  /* 0x0000000600007202 */ /* 0x000fe20000000f00 */
[----:B------:R-:W-:Y:S01]  /*24a70*/  IMAD.MOV.U32 R203, RZ, RZ, R8 ;  /* 0x000000ffffcb7224 */ /* 0x000fe200078e0008 */
[----:B------:R-:W-:-:S02]  /*24a80*/  MOV R3, 0x1f ;  /* 0x0000001f00037802 */ /* 0x000fc40000000f00 */
[----:B------:R-:W-:Y:S02]  /*24a90*/  MOV R2, 0x24ab0 ;  /* 0x00024ab000027802 */ /* 0x000fe40000000f00 */
[----:B------:R-:W-:Y:S05]  /*24aa0*/  CALL.REL.NOINC `($__internal_13_$__cuda_sm70_shflsync_idx_p) ;  /* 0x000000f000007944 */ /* 0x000fea0003c00000 */
[----:B------:R-:W-:Y:S01]  /*24ab0*/  MOV R5, R0 ;  /* 0x0000000000057202 */ /* 0x000fe20000000f00 */
[----:B------:R-:W-:Y:S05]  /*24ac0*/  BRA `(.L_x_1007) ;  /* 0xffffc95000007947 */ /* 0x000fea000383ffff */
.L_x_939:
[----:B------:R-:W-:Y:S01]  /*24ad0*/  IMAD.MOV.U32 R203, RZ, RZ, R4 ;  /* 0x000000ffffcb7224 */ /* 0x000fe200078e0004 */
[----:B------:R-:W-:Y:S01]  /*24ae0*/  MOV R0, R6 ;  /* 0x0000000600007202 */ /* 0x000fe20000000f00 */
[----:B------:R-:W-:Y:S01]  /*24af0*/  IMAD.MOV.U32 R3, RZ, RZ, 0x1f ;  /* 0x0000001fff037424 */ /* 0x000fe200078e00ff */
[----:B------:R-:W-:Y:S02]  /*24b00*/  MOV R2, 0x24b20 ;  /* 0x00024b2000027802 */ /* 0x000fe40000000f00 */
[----:B-1-34-:R-:W-:Y:S05]  /*24b10*/  CALL.REL.NOINC `($__internal_13_$__cuda_sm70_shflsync_idx_p) ;  /* 0x0000008000007944 */ /* 0x01afea0003c00000 */
[----:B------:R-:W-:Y:S01]  /*24b20*/  MOV R12, R0 ;  /* 0x00000000000c7202 */ /* 0x000fe20000000f00 */
[----:B------:R-:W-:Y:S05]  /*24b30*/  BRA `(.L_x_938) ;  /* 0xffffc94000007947 */ /* 0x000fea000383ffff */
        .weak           $__internal_12_$__cuda_sm70_shflsync_bfly_p
        .type           $__internal_12_$__cuda_sm70_shflsync_bfly_p,@function
        .size           $__internal_12_$__cuda_sm70_shflsync_bfly_p,($__internal_13_$__cuda_sm70_shflsync_idx_p - $__internal_12_$__cuda_sm70_shflsync_bfly_p)
$__internal_12_$__cuda_sm70_shflsync_bfly_p:
[----:B------:R-:W-:Y:S02]  /*24b40*/  MOV R149, 0xffffffff ;  /* 0xffffffff00957802 */ /* 0x000fe40000000f00 */
[----:B------:R-:W-:Y:S02]  /*24b50*/  MOV R3, 0x1f ;  /* 0x0000001f00037802 */ /* 0x000fe40000000f00 */
[----:B------:R-:W-:Y:S04]  /*24b60*/  WARPSYNC R149 ;  /* 0x0000009500007348 */ /* 0x000fe80003800000 */
[----:B------:R1:W2:Y:S02]  /*24b70*/  SHFL.BFLY PT, R0, R100, R0, R3 ;  /* 0x0c00000064007389 */ /* 0x0002a400000e0003 */
[----:B-1----:R-:W-:-:S04]  /*24b80*/  MOV R3, 0x0 ;  /* 0x0000000000037802 */ /* 0x002fc80000000f00 */
[----:B--2---:R-:W-:Y:S05]  /*24b90*/  RET.REL.NODEC R2 `(_ZN7cutlass13device_kernelIN5flash19enable_sm80_to_sm89INS1_16FlashAttnFwdSm80INS1_25CollectiveMainloopFwdSm80ILi8ELi1ELb0EN4cute5tupleIJNS5_1CILi128EEENS7_ILi64EEENS7_ILi192EEEEEELi192ENS_6half_tEfNS_4arch4Sm80ELb0ELb1ELb0ELb1ELb1ELb1ELb1ELb1EEENS1_21CollectiveEpilogueFwdINS6_IJS8_SA_S9_EEENS6_IJNS7_ILi1EEESI_SI_EEESC_SE_Li256ELb1ELb1ELb1ELb0EEENS1_36VarlenDynamicPersistentTileSchedulerILi128ELi64ELi256ELi256ELb1ELb1ELb0ELb1ELb0ELb1EEEEEEEEEvNT_6ParamsE) ;  /* 0xfffdb46002007950 */ /* 0x004fea0003c3ffff */
        .weak           $__internal_13_$__cuda_sm70_shflsync_idx_p
        .type           $__internal_13_$__cuda_sm70_shflsync_idx_p,@function
        .size           $__internal_13_$__cuda_sm70_shflsync_idx_p,($__internal_14_$__cuda_sm70_shflsync_up_p - $__internal_13_$__cuda_sm70_shflsync_idx_p)
$__internal_13_$__cuda_sm70_shflsync_idx_p:
[----:B------:R-:W-:-:S04]  /*24ba0*/  MOV R204, 0xffffffff ;  /* 0xffffffff00cc7802 */ /* 0x000fc80000000f00 */
[----:B------:R-:W-:Y:S04]  /*24bb0*/  WARPSYNC R204 ;  /* 0x000000cc00007348 */ /* 0x000fe80003800000 */
[----:B------:R1:W2:Y:S02]  /*24bc0*/  SHFL.IDX PT, R0, R203, R0, R3 ;  /* 0x00000000cb007389 */ /* 0x0002a400000e0003 */
[----:B-1----:R-:W-:-:S04]  /*24bd0*/  MOV R3, 0x0 ;  /* 0x0000000000037802 */ /* 0x002fc80000000f00 */
[----:B--2---:R-:W-:Y:S05]  /*24be0*/  RET.REL.NODEC R2 `(_ZN7cutlass13device_kernelIN5flash19enable_sm80_to_sm89INS1_16FlashAttnFwdSm80INS1_25CollectiveMainloopFwdSm80ILi8ELi1ELb0EN4cute5tupleIJNS5_1CILi128EEENS7_ILi64EEENS7_ILi192EEEEEELi192ENS_6half_tEfNS_4arch4Sm80ELb0ELb1ELb0ELb1ELb1ELb1ELb1ELb1EEENS1_21CollectiveEpilogueFwdINS6_IJS8_SA_S9_EEENS6_IJNS7_ILi1EEESI_SI_EEESC_SE_Li256ELb1ELb1ELb1ELb0EEENS1_36VarlenDynamicPersistentTileSchedulerILi128ELi64ELi256ELi256ELb1ELb1ELb0ELb1ELb0ELb1EEEEEEEEEvNT_6ParamsE) ;  /* 0xfffdb41002007950 */ /* 0x004fea0003c3ffff */
        .weak           $__internal_14_$__cuda_sm70_shflsync_up_p
        .type           $__internal_14_$__cuda_sm70_shflsync_up_p,@function
        .size           $__internal_14_$__cuda_sm70_shflsync_up_p,($__internal_15_$__cuda_sm70_votesync_ballot - $__internal_14_$__cuda_sm70_shflsync_up_p)
$__internal_14_$__cuda_sm70_shflsync_up_p:
[----:B------:R-:W-:Y:S02]  /*24bf0*/  MOV R4, RZ ;  /* 0x000000ff00047202 */ /* 0x000fe40000000f00 */
[----:B------:R-:W-:-:S04]  /*24c00*/  MOV R10, 0xffffffff ;  /* 0xffffffff000a7802 */ /* 0x000fc80000000f00 */
[----:B------:R-:W-:Y:S04]  /*24c10*/  WARPSYNC R10 ;  /* 0x0000000a00007348 */ /* 0x000fe80003800000 */
[----:B------:R1:W2:Y:S02]  /*24c20*/  SHFL.UP PT, R4, R0, R3, R4 ;  /* 0x0400000300047389 */ /* 0x0002a400000e0004 */
[----:B-1----:R-:W-:-:S04]  /*24c30*/  MOV R3, 0x0 ;  /* 0x0000000000037802 */ /* 0x002fc80000000f00 */
[----:B--2---:R-:W-:Y:S05]  /*24c40*/  RET.REL.NODEC R2 `(_ZN7cutlass13device_kernelIN5flash19enable_sm80_to_sm89INS1_16FlashAttnFwdSm80INS1_25CollectiveMainloopFwdSm80ILi8ELi1ELb0EN4cute5tupleIJNS5_1CILi128EEENS7_ILi64EEENS7_ILi192EEEEEELi192ENS_6half_tEfNS_4arch4Sm80ELb0ELb1ELb0ELb1ELb1ELb1ELb1ELb1EEENS1_21CollectiveEpilogueFwdINS6_IJS8_SA_S9_EEENS6_IJNS7_ILi1EEESI_SI_EEESC_SE_Li256ELb1ELb1ELb1ELb0EEENS1_36VarlenDynamicPersistentTileSchedulerILi128ELi64ELi256ELi256ELb1ELb1ELb0ELb1ELb0ELb1EEEEEEEEEvNT_6ParamsE) ;  /* 0xfffdb3b002007950 */ /* 0x004fea0003c3ffff */
        .weak           $__internal_15_$__cuda_sm70_votesync_ballot
        .type           $__internal_15_$__cuda_sm70_votesync_ballot,@function
        .size           $__internal_15_$__cuda_sm70_votesync_ballot,(.L_x_3102 - $__internal_15_$__cuda_sm70_votesync_ballot)
$__internal_15_$__cuda_sm70_votesync_ballot:
[----:B------:R-:W-:Y:S01]  /*24c50*/  ISETP.NE.U32.AND P0, PT, R0, 0x1, PT ;  /* 0x000000010000780c */ /* 0x000fe20003f05070 */
[----:B------:R-:W-:-:S04]  /*24c60*/  IMAD.MOV.U32 R3, RZ, RZ, -0x1 ;  /* 0xffffffffff037424 */ /* 0x000fc800078e00ff */
[----:B------:R-:W-:Y:S08]  /*24c70*/  WARPSYNC R3 ;  /* 0x0000000300007348 */ /* 0x000ff00003800000 */
[----:B------:R-:W-:-:S04]  /*24c80*/  VOTE.ANY R0, PT, !P0 ;  /* 0x0000000000007806 */ /* 0x000fc800040e0100 */
[----:B------:R-:W-:Y:S01]  /*24c90*/  LOP3.LUT R0, R0, R3, RZ, 0xc0, !PT ;  /* 0x0000000300007212 */ /* 0x000fe200078ec0ff */
[----:B------:R-:W-:-:S04]  /*24ca0*/  IMAD.MOV.U32 R3, RZ, RZ, 0x0 ;  /* 0x00000000ff037424 */ /* 0x000fc800078e00ff */
[----:B------:R-:W-:Y:S05]  /*24cb0*/  RET.REL.NODEC R2 `(_ZN7cutlass13device_kernelIN5flash19enable_sm80_to_sm89INS1_16FlashAttnFwdSm80INS1_25CollectiveMainloopFwdSm80ILi8ELi1ELb0EN4cute5tupleIJNS5_1CILi128EEENS7_ILi64EEENS7_ILi192EEEEEELi192ENS_6half_tEfNS_4arch4Sm80ELb0ELb1ELb0ELb1ELb1ELb1ELb1ELb1EEENS1_21CollectiveEpilogueFwdINS6_IJS8_SA_S9_EEENS6_IJNS7_ILi1EEESI_SI_EEESC_SE_Li256ELb1ELb1ELb1ELb0EEENS1_36VarlenDynamicPersistentTileSchedulerILi128ELi64ELi256ELi256ELb1ELb1ELb0ELb1ELb0ELb1EEEEEEEEEvNT_6ParamsE) ;  /* 0xfffdb34002007950 */ /* 0x000fea0003c3ffff */
.L_x_1008:
        /* <DEDUP_REMOVED lines=12> */
.L_x_3102:


//--------------------- .text._ZN7cutlass13device_kernelIN5flash19enable_sm80_to_sm89INS1_16FlashAttnFwdSm80INS1_25CollectiveMainloopFwdSm80ILi8ELi1ELb0EN4cute5tupleIJNS5_1CILi128EEENS7_ILi64EEENS7_ILi192EEEEEELi192ENS_6half_tEfNS_4arch4Sm80ELb1ELb0ELb0ELb0ELb1ELb0ELb1ELb1EEENS1_21CollectiveEpilogueFwdINS6_IJS8_SA_S9_EEENS6_IJNS7_ILi1EEESI_SI_EEESC_SE_Li256ELb0ELb1ELb1ELb0EEENS1_30DynamicPersistentTileSchedulerILi256ELi256ELb1ELb1ELb0EEEEEEEEEvNT_6ParamsE --------------------------
	.section	.text._ZN7cutlass13device_kernelIN5flash19enable_sm80_to_sm89INS1_16FlashAttnFwdSm80INS1_25CollectiveMainloopFwdSm80ILi8ELi1ELb0EN4cute5tupleIJNS5_1CILi128EEENS7_ILi64EEENS7_ILi192EEEEEELi192ENS_6half_tEfNS_4arch4Sm80ELb1ELb0ELb0ELb0ELb1ELb0ELb1ELb1EEENS1_21CollectiveEpilogueFwdINS6_IJS8_SA_S9_EEENS6_IJNS7_ILi1EEESI_SI_EEESC_SE_Li256ELb0ELb1ELb1ELb0EEENS1_30DynamicPersistentTileSchedulerILi256ELi256ELb1ELb1ELb0EEEEEEEEEvNT_6ParamsE,"ax",@progbits
	.sectioninfo	@"SHI_REGISTERS=255"
	.align	128
.text._ZN7cutlass13device_kernelIN5flash19enable_sm80_to_sm89INS1_16FlashAttnFwdSm80INS1_25CollectiveMainloopFwdSm80ILi8ELi1ELb0EN4cute5tupleIJNS5_1CILi128EEENS7_ILi64EEENS7_ILi192EEEEEELi192ENS_6half_tEfNS_4arch4Sm80ELb1ELb0ELb0ELb0ELb1ELb0ELb1ELb1EEENS1_21CollectiveEpilogueFwdINS6_IJS8_SA_S9_EEENS6_IJNS7_ILi1EEESI_SI_EEESC_SE_Li256ELb0ELb1ELb1ELb0EEENS1_30DynamicPersistentTileSchedulerILi256ELi256ELb1ELb1ELb0EEEEEEEEEvNT_6ParamsE:
        .type           _ZN7cutlass13device_kernelIN5flash19enable_sm80_to_sm89INS1_16FlashAttnFwdSm80INS1_25CollectiveMainloopFwdSm80ILi8ELi1ELb0EN4cute5tupleIJNS5_1CILi128EEENS7_ILi64EEENS7_ILi192EEEEEELi192ENS_6half_tEfNS_4arch4Sm80ELb1ELb0ELb0ELb0ELb1ELb0ELb1ELb1EEENS1_21CollectiveEpilogueFwdINS6_IJS8_SA_S9_EEENS6_IJNS7_ILi1EEESI_SI_EEESC_SE_Li256ELb0ELb1ELb1ELb0EEENS1_30DynamicPersistentTileSchedulerILi256ELi256ELb1ELb1ELb0EEEEEEEEEvNT_6ParamsE,@function
        .size           _ZN7cutlass13device_kernelIN5flash19enable_sm80_to_sm89INS1_16FlashAttnFwdSm80INS1_25CollectiveMainloopFwdSm80ILi8ELi1ELb0EN4cute5tupleIJNS5_1CILi128EEENS7_ILi64EEENS7_ILi192EEEEEELi192ENS_6half_tEfNS_4arch4Sm80ELb1ELb0ELb0ELb0ELb1ELb0ELb1ELb1EEENS1_21CollectiveEpilogueFwdINS6_IJS8_SA_S9_EEENS6_IJNS7_ILi1EEESI_SI_EEESC_SE_Li256ELb0ELb1ELb1ELb0EEENS1_30DynamicPersistentTileSchedulerILi256ELi256ELb1ELb1ELb0EEEEEEEEEvNT_6ParamsE,(.L_x_3107 - _ZN7cutlass13device_kernelIN5flash19enable_sm80_to_sm89INS1_16FlashAttnFwdSm80INS1_25CollectiveMainloopFwdSm80ILi8ELi1ELb0EN4cute5tupleIJNS5_1CILi128EEENS7_ILi64EEENS7_ILi192EEEEEELi192ENS_6half_tEfNS_4arch4Sm80ELb1ELb0ELb0ELb0ELb1ELb0ELb1ELb1EEENS1_21CollectiveEpilogueFwdINS6_IJS8_SA_S9_EEENS6_IJNS7_ILi1EEESI_SI_EEESC_SE_Li256ELb0ELb1ELb1ELb0EEENS1_30DynamicPersistentTileSchedulerILi256ELi256ELb1ELb1ELb0EEEEEEEEEvNT_6ParamsE)
        .other          _ZN7cutlass13device_kernelIN5flash19enable_sm80_to_sm89INS1_16FlashAttnFwdSm80INS1_25CollectiveMainloopFwdSm80ILi8ELi1ELb0EN4cute5tupleIJNS5_1CILi128EEENS7_ILi64EEENS7_ILi192EEEEEELi192ENS_6half_tEfNS_4arch4Sm80ELb1ELb0ELb0ELb0ELb1ELb0ELb1ELb1EEENS1_21CollectiveEpilogueFwdINS6_IJS8_SA_S9_EEENS6_IJNS7_ILi1EEESI_SI_EEESC_SE_Li256ELb0ELb1ELb1ELb0EEENS1_30DynamicPersistentTileSchedulerILi256ELi256ELb1ELb1ELb0EEEEEEEEEvNT_6ParamsE,@"STO_CUDA_ENTRY STV_DEFAULT"
_ZN7cutlass13device_kernelIN5flash19enable_sm80_to_sm89INS1_16FlashAttnFwdSm80INS1_25CollectiveMainloopFwdSm80ILi8ELi1ELb0EN4cute5tupleIJNS5_1CILi128EEENS7_ILi64EEENS7_ILi192EEEEEELi192ENS_6half_tEfNS_4arch4Sm80ELb1ELb0ELb0ELb0ELb1ELb0ELb1ELb1EEENS1_21CollectiveEpilogueFwdINS6_IJS8_SA_S9_EEENS6_IJNS7_ILi1EEESI_SI_EEESC_SE_Li256ELb0ELb1ELb1ELb0EEENS1_30DynamicPersistentTileSchedulerILi256ELi256ELb1ELb1ELb0EEEEEEEEEvNT_6ParamsE:
[----:B------:R-:W-:-:S03]  /*0000*/  MOV R1, c[0x0][0x28] ;  /* 0x00000a0000017a02 */ /* 0x000fc60000000f00 */
[----:B------:R-:W1:Y:S01]  /*0010*/  S2R R16, SR_TID.X ;  /* 0x0000000000107919 */ /* 0x000e620000002100 */
[----:B------:R-:W-:-:S03]  /*0020*/  IADD3 R1, R1, -0x10, RZ ;  /* 0xfffffff001017810 */ /* 0x000fc60007ffe0ff */
[----:B------:R-:W2:Y:S01]  /*0030*/  S2R R236, SR_CTAID.X ;  /* 0x0000000000ec7919 */ /* 0x000ea20000002500 */
[----:B-1----:R-:W-:-:S05]  /*0040*/  SHF.R.U32.HI R2, RZ, 0x5, R16 ;  /* 0x00000005ff027819 */ /* 0x002fca0000011610 */
[----:B------:R-:W1:Y:S02]  /*0050*/  SHFL.IDX PT, R0, R2, RZ, 0x1f ;  /* 0x00001fff02007589 */ /* 0x000e6400000e0000 */
[----:B-1----:R-:W-:Y:S02]  /*0060*/  ISETP.GE.AND P0, PT, R0, 0x1, PT ;  /* 0x000000010000780c */ /* 0x002fe40003f06270 */
[----:B------:R1:W-:Y:S11]  /*0070*/  STL [R1+0x4], R0 ;  /* 0x0000040001007387 */ /* 0x0003f60000100800 */
[----:B------:R-:W-:Y:S06]  /*0080*/  @P0 BAR.ARV 0x4, 0x100 ;  /* 0x0104000000000b1d */ /* 0x000fec0000002000 */
[----:B--2---:R-:W-:-:S13]  /*0090*/  ISETP.GE.AND P0, PT, R236, c[0x0][0x538], PT ;  /* 0x00014e00ec007a0c */ /* 0x004fda0003f06270 */
[----:B------:R-:W-:Y:S05]  /*00a0*/  @P0 EXIT ;  /* 0x000000000000094d */ /* 0x000fea0003800000 */
[----:B-1----:R-:W-:Y:S01]  /*00b0*/  SHF.R.S32.HI R13, RZ, 0x1f, R16 ;  /* 0x0000001fff0d7819 */ /* 0x002fe20000011410 */
[----:B------:R-:W-:Y:S01]  /*00c0*/  IMAD.MOV.U32 R164, RZ, RZ, 0x20 ;  /* 0x00000020ffa47424 */ /* 0x000fe200078e00ff */
[----:B------:R-:W-:Y:S01]  /*00d0*/  ULDC.64 UR6, c[0x0][0x118] ;  /* 0x0000460000067ab9 */ /* 0x000fe20000000a00 */
[----:B------:R-:W-:Y:S01]  /*00e0*/  IMAD.MOV.U32 R165, RZ, RZ, 0x40 ;  /* 0x00000040ffa57424 */ /* 0x000fe200078e00ff */
[CC--:B------:R-:W-:Y:S02]  /*00f0*/  LEA.HI R5, R13.reuse, R16.reuse, RZ, 0x4 ;  /* 0x000000100d057211 */ /* 0x0c0fe400078f20ff */
[-C--:B------:R-:W-:Y:S02]  /*0100*/  LEA.HI R9, R13, R16.reuse, RZ, 0x3 ;  /* 0x000000100d097211 */ /* 0x080fe400078f18ff */
[----:B------:R-:W-:Y:S02]  /*0110*/  LOP3.LUT R2, R5, 0xfffffff0, RZ, 0xc0, !PT ;  /* 0xfffffff005027812 */ /* 0x000fe400078ec0ff */
[----:B------:R-:W-:-:S02]  /*0120*/  LEA.HI R0, R13, R16, RZ, 0x2 ;  /* 0x000000100d007211 */ /* 0x000fc400078f10ff */
[----:B------:R-:W-:Y:S01]  /*0130*/  SHF.R.S32.HI R214, RZ, 0x3, R9 ;  /* 0x00000003ffd67819 */ /* 0x000fe20000011409 */
[----:B------:R-:W-:Y:S01]  /*0140*/  IMAD.IADD R3, R16, 0x1, -R2 ;  /* 0x0000000110037824 */ /* 0x000fe200078e0a02 */
[----:B------:R-:W-:Y:S02]  /*0150*/  LOP3.LUT R210, R9, 0xfffffff8, RZ, 0xc0, !PT ;  /* 0xfffffff809d27812 */ /* 0x000fe400078ec0ff */
[----:B------:R-:W-:Y:S01]  /*0160*/  SHF.R.S32.HI R4, RZ, 0x4, R5 ;  /* 0x00000004ff047819 */ /* 0x000fe20000011405 */
[----:B------:R-:W-:Y:S01]  /*0170*/  IMAD.SHL.U32 R2, R214, 0x40, RZ ;  /* 0x00000040d6027824 */ /* 0x000fe200078e00ff */
[----:B------:R-:W-:Y:S01]  /*0180*/  LOP3.LUT R0, R0, 0xfffffffc, RZ, 0xc0, !PT ;  /* 0xfffffffc00007812 */ /* 0x000fe200078ec0ff */
[C---:B------:R-:W-:Y:S01]  /*0190*/  IMAD.IADD R210, R16.reuse, 0x1, -R210 ;  /* 0x0000000110d27824 */ /* 0x040fe200078e0ad2 */
[----:B------:R-:W-:Y:S02]  /*01a0*/  LEA.HI R5, R5, R4, RZ, 0x1 ;  /* 0x0000000405057211 */ /* 0x000fe400078f08ff */
[----:B------:R-:W-:Y:S01]  /*01b0*/  SHF.R.S32.HI R8, RZ, 0x1f, R3 ;  /* 0x0000001fff087819 */ /* 0x000fe20000011403 */
[----:B------:R-:W-:Y:S01]  /*01c0*/  IMAD.IADD R7, R16, 0x1, -R0 ;  /* 0x0000000110077824 */ /* 0x000fe200078e0a00 */
[----:B------:R-:W-:Y:S01]  /*01d0*/  LOP3.LUT R0, R2, 0x1c0, RZ, 0xc0, !PT ;  /* 0x000001c002007812 */ /* 0x000fe200078ec0ff */
[----:B------:R-:W-:Y:S01]  /*01e0*/  IMAD.SHL.U32 R196, R210, 0x8, RZ ;  /* 0x00000008d2c47824 */ /* 0x000fe200078e00ff */
[----:B------:R-:W-:-:S02]  /*01f0*/  LOP3.LUT R5, R5, 0xfffffffe, RZ, 0xc0, !PT ;  /* 0xfffffffe05057812 */ /* 0x000fc400078ec0ff */
[----:B------:R-:W-:Y:S02]  /*0200*/  SHF.R.U32.HI R6, RZ, 0x3, R0 ;  /* 0x00000003ff067819 */ /* 0x000fe40000011600 */
[----:B------:R-:W-:Y:S01]  /*0210*/  LOP3.LUT R2, R0, 0x38, R196, 0xf8, !PT ;  /* 0x0000003800027812 */ /* 0x000fe200078ef8c4 */
[----:B------:R-:W-:Y:S01]  /*0220*/  IMAD.IADD R160, R4, 0x1, -R5 ;  /* 0x0000000104a07824 */ /* 0x000fe200078e0a05 */
[----:B------:R-:W-:Y:S01]  /*0230*/  LEA.HI R0, R7, R7, RZ, 0x1 ;  /* 0x0000000707007211 */ /* 0x000fe200078f08ff */
[----:B------:R-:W-:Y:S01]  /*0240*/  IMAD.SHL.U32 R4, R210, 0x40, RZ ;  /* 0x00000040d2047824 */ /* 0x000fe200078e00ff */
[----:B------:R-:W-:Y:S02]  /*0250*/  LEA.HI R8, R8, R3, RZ, 0x3 ;  /* 0x0000000308087211 */ /* 0x000fe400078f18ff */
[----:B------:R-:W-:Y:S02]  /*0260*/  LOP3.LUT R11, R2, R6, RZ, 0x3c, !PT ;  /* 0x00000006020b7212 */ /* 0x000fe400078e3cff */
[----:B------:R-:W-:-:S02]  /*0270*/  LOP3.LUT R2, R0, 0x1ffffffe, RZ, 0xc0, !PT ;  /* 0x1ffffffe00027812 */ /* 0x000fc400078ec0ff */
[----:B------:R-:W-:Y:S02]  /*0280*/  LOP3.LUT R0, R4, 0x1c0, RZ, 0xc0, !PT ;  /* 0x000001c004007812 */ /* 0x000fe400078ec0ff */
[----:B------:R-:W-:Y:S01]  /*0290*/  LOP3.LUT R5, R8, 0xfffffff8, RZ, 0xc0, !PT ;  /* 0xfffffff808057812 */ /* 0x000fe200078ec0ff */
[----:B------:R-:W-:Y:S01]  /*02a0*/  IMAD.IADD R12, R7, 0x1, -R2 ;  /* 0x00000001070c7824 */ /* 0x000fe200078e0a02 */
[----:B------:R-:W-:Y:S02]  /*02b0*/  LEA.HI R6, R13, R16, RZ, 0x5 ;  /* 0x000000100d067211 */ /* 0x000fe400078f28ff */
[----:B------:R-:W-:Y:S01]  /*02c0*/  LOP3.LUT R4, R0, 0x8, R9, 0xf8, !PT ;  /* 0x0000000800047812 */ /* 0x000fe200078ef809 */
[----:B------:R-:W-:Y:S01]  /*02d0*/  IMAD.IADD R5, R3, 0x1, -R5 ;  /* 0x0000000103057824 */ /* 0x000fe200078e0a05 */
[----:B------:R-:W-:Y:S02]  /*02e0*/  SHF.R.U32.HI R2, RZ, 0x3, R0 ;  /* 0x00000003ff027819 */ /* 0x000fe40000011600 */
[----:B------:R-:W-:-:S02]  /*02f0*/  SHF.R.S32.HI R167, RZ, 0x5, R6 ;  /* 0x00000005ffa77819 */ /* 0x000fc40000011406 */
[----:B------:R-:W-:Y:S02]  /*0300*/  SHF.R.S32.HI R0, RZ, 0x1f, R6 ;  /* 0x0000001fff007819 */ /* 0x000fe40000011406 */
[----:B------:R-:W-:Y:S02]  /*0310*/  LOP3.LUT R3, R6, 0xffffffe0, RZ, 0xc0, !PT ;  /* 0xffffffe006037812 */ /* 0x000fe400078ec0ff */
[----:B------:R-:W-:Y:S02]  /*0320*/  LEA.HI R0, R0, R167, RZ, 0x3 ;  /* 0x000000a700007211 */ /* 0x000fe400078f18ff */
[----:B------:R-:W-:Y:S01]  /*0330*/  LOP3.LUT R9, R4, R2, RZ, 0x3c, !PT ;  /* 0x0000000204097212 */ /* 0x000fe200078e3cff */
[----:B------:R-:W-:Y:S01]  /*0340*/  IMAD.IADD R15, R16, 0x1, -R3 ;  /* 0x00000001100f7824 */ /* 0x000fe200078e0a03 */
[----:B------:R-:W-:Y:S01]  /*0350*/  LOP3.LUT R2, R0, 0xffffff8, RZ, 0xc0, !PT ;  /* 0x0ffffff800027812 */ /* 0x000fe200078ec0ff */
[----:B------:R-:W-:Y:S01]  /*0360*/  IMAD.SHL.U32 R3, R5, 0x40, RZ ;  /* 0x0000004005037824 */ /* 0x000fe200078e00ff */
[----:B------:R-:W-:Y:S01]  /*0370*/  LEA.HI R7, R13, R16, RZ, 0x6 ;  /* 0x000000100d077211 */ /* 0x000fe200078f30ff */
[----:B------:R-:W-:Y:S01]  /*0380*/  IMAD.SHL.U32 R4, R160, 0x8, RZ ;  /* 0x00000008a0047824 */ /* 0x000fe200078e00ff */
[----:B------:R-:W-:Y:S01]  /*0390*/  SHF.R.S32.HI R10, RZ, 0x1f, R15 ;  /* 0x0000001fff0a7819 */ /* 0x000fe2000001140f */
[----:B------:R-:W-:Y:S01]  /*03a0*/  IMAD.IADD R6, R167, 0x1, -R2 ;  /* 0x00000001a7067824 */ /* 0x000fe200078e0a02 */
[----:B------:R-:W-:Y:S01]  /*03b0*/  LOP3.LUT R0, R3, 0x1c0, RZ, 0xc0, !PT ;  /* 0x000001c003007812 */ /* 0x000fe200078ec0ff */
[----:B------:R-:W-:Y:S01]  /*03c0*/  IMAD.SHL.U32 R2, R8, 0x40, RZ ;  /* 0x0000004008027824 */ /* 0x000fe200078e00ff */
[----:B------:R-:W-:Y:S01]  /*03d0*/  LEA.HI R3, R10, R15, RZ, 0x2 ;  /* 0x0000000f0a037211 */ /* 0x000fe200078f10ff */
[----:B------:R-:W-:Y:S01]  /*03e0*/  IMAD.SHL.U32 R7, R7, 0x8, RZ ;  /* 0x0000000807077824 */ /* 0x000fe200078e00ff */
[----:B------:R-:W-:Y:S01]  /*03f0*/  LOP3.LUT R4, R0, 0x8, R4, 0xf8, !PT ;  /* 0x0000000800047812 */ /* 0x000fe200078ef804 */
[----:B------:R-:W-:Y:S01]  /*0400*/  IMAD R160, R160, 0x200, R9 ;  /* 0x00000200a0a07824 */ /* 0x000fe200078e0209 */
[----:B------:R-:W-:-:S02]  /*0410*/  SHF.R.U32.HI R163, RZ, 0x3, R0 ;  /* 0x00000003ffa37819 */ /* 0x000fc40000011600 */
[----:B------:R-:W-:Y:S02]  /*0420*/  LOP3.LUT R2, R2, 0xfffffe00, RZ, 0xc0, !PT ;  /* 0xfffffe0002027812 */ /* 0x000fe400078ec0ff */
[----:B------:R-:W-:Y:S02]  /*0430*/  SHF.R.S32.HI R0, RZ, 0x2, R3 ;  /* 0x00000002ff007819 */ /* 0x000fe40000011403 */
[----:B------:R-:W-:Y:S01]  /*0440*/  LOP3.LUT R163, R4, R163, RZ, 0x3c, !PT ;  /* 0x000000a304a37212 */ /* 0x000fe200078e3cff */
[----:B------:R-:W-:Y:S01]  /*0450*/  IMAD R167, R167, 0x400, R2 ;  /* 0x00000400a7a77824 */ /* 0x000fe200078e0202 */
[----:B------:R-:W-:Y:S01]  /*0460*/  LOP3.LUT R7, R11, 0x7ffffe00, R7, 0xf8, !PT ;  /* 0x7ffffe000b077812 */ /* 0x000fe200078ef807 */
[----:B------:R-:W-:Y:S01]  /*0470*/  IMAD R14, R6, 0x10, R0 ;  /* 0x00000010060e7824 */ /* 0x000fe200078e0200 */
[----:B------:R-:W-:Y:S01]  /*0480*/  LEA.HI R0, R13, R16, RZ, 0x7 ;  /* 0x000000100d007211 */ /* 0x000fe200078f38ff */
[----:B------:R-:W-:Y:S01]  /*0490*/  IMAD.IADD R167, R167, 0x1, R163 ;  /* 0x00000001a7a77824 */ /* 0x000fe200078e02a3 */
[----:B------:R-:W-:Y:S01]  /*04a0*/  LOP3.LUT R163, R163, R2, RZ, 0xfc, !PT ;  /* 0x00000002a3a37212 */ /* 0x000fe200078efcff */
[----:B------:R-:W-:Y:S01]  /*04b0*/  IMAD.SHL.U32 R184, R7, 0x2, RZ ;  /* 0x0000000207b87824 */ /* 0x000fe200078e00ff */
[----:B------:R-:W-:Y:S01]  /*04c0*/  SHF.R.S32.HI R2, RZ, 0x7, R0 ;  /* 0x00000007ff027819 */ /* 0x000fe20000011400 */
[----:B------:R-:W-:Y:S01]  /*04d0*/  STL [R1+0x8], R14 ;  /* 0x0000080e01007387 */ /* 0x000fe20000100800 */
[----:B------:R-:W-:-:S02]  /*04e0*/  LOP3.LUT R0, R3, 0x7ffffffc, RZ, 0xc0, !PT ;  /* 0x7ffffffc03007812 */ /* 0x000fc400078ec0ff */
[C---:B------:R-:W-:Y:S02]  /*04f0*/  IADD3 R208, R196.reuse, 0x40, RZ ;  /* 0x00000040c4d07810 */ /* 0x040fe40007ffe0ff */
[----:B------:R-:W-:Y:S01]  /*0500*/  R2P PR, R5, 0x6 ;  /* 0x0000000605007804 */ /* 0x000fe20000000000 */
[----:B------:R-:W-:Y:S01]  /*0510*/  IMAD.IADD R0, R15, 0x1, -R0 ;  /* 0x000000010f007824 */ /* 0x000fe200078e0a00 */
[----:B------:R-:W-:Y:S02]  /*0520*/  IADD3 R207, R196, 0x80, RZ ;  /* 0x00000080c4cf7810 */ /* 0x000fe40007ffe0ff */
[----:B------:R-:W-:Y:S01]  /*0530*/  SHF.R.S32.HI R2, RZ, 0x1f, R196 ;  /* 0x0000001fff027819 */ /* 0x000fe200000114c4 */
[----:B------:R-:W-:Y:S01]  /*0540*/  IMAD.SHL.U32 R225, R0, 0x2, RZ ;  /* 0x0000000200e17824 */ /* 0x000fe200078e00ff */
[----:B------:R-:W-:Y:S01]  /*0550*/  SHF.R.S32.HI R3, RZ, 0x1f, R208 ;  /* 0x0000001fff037819 */ /* 0x000fe200000114d0 */
[----:B------:R-:W-:Y:S01]  /*0560*/  IMAD R0, R12, 0x8, R14 ;  /* 0x000000080c007824 */ /* 0x000fe200078e020e */
[----:B------:R-:W-:-:S02]  /*0570*/  SHF.R.S32.HI R2, RZ, 0x1f, R207 ;  /* 0x0000001fff027819 */ /* 0x000fc400000114cf */
[C---:B------:R-:W-:Y:S02]  /*0580*/  IADD3 R7, R225.reuse, 0x8, RZ ;  /* 0x00000008e1077810 */ /* 0x040fe40007ffe0ff */
[C---:B------:R-:W-:Y:S01]  /*0590*/  IADD3 R6, R225.reuse, 0x10, RZ ;  /* 0x00000010e1067810 */ /* 0x040fe20007ffe0ff */
[----:B------:R1:W-:Y:S01]  /*05a0*/  STL [R1], R0 ;  /* 0x0000000001007387 */ /* 0x0003e20000100800 */
[C---:B------:R-:W-:Y:S02]  /*05b0*/  IADD3 R5, R225.reuse, 0x18, RZ ;  /* 0x00000018e1057810 */ /* 0x040fe40007ffe0ff */
[C---:B------:R-:W-:Y:S02]  /*05c0*/  IADD3 R4, R225.reuse, 0x20, RZ ;  /* 0x00000020e1047810 */ /* 0x040fe40007ffe0ff */
[----:B------:R-:W-:Y:S02]  /*05d0*/  IADD3 R3, R225, 0x28, RZ ;  /* 0x00000028e1037810 */ /* 0x000fe40007ffe0ff */
[----:B------:R-:W-:-:S02]  /*05e0*/  SEL R164, R164, 0xffffffe0, !P1 ;  /* 0xffffffe0a4a47807 */ /* 0x000fc40004800000 */
[----:B------:R-:W-:Y:S02]  /*05f0*/  IADD3 R2, R225, 0x30, RZ ;  /* 0x00000030e1027810 */ /* 0x000fe40007ffe0ff */
[----:B------:R-:W-:Y:S02]  /*0600*/  LEA R167, R167, 0xc100, 0x1 ;  /* 0x0000c100a7a77811 */ /* 0x000fe400078e08ff */
[C---:B------:R-:W-:Y:S02]  /*0610*/  IADD3 R252, R225.reuse, 0x40, RZ ;  /* 0x00000040e1fc7810 */ /* 0x040fe40007ffe0ff */
[----:B------:R-:W-:Y:S01]  /*0620*/  IADD3 R251, R225, 0x48, RZ ;  /* 0x00000048e1fb7810 */ /* 0x000fe20007ffe0ff */
[----:B------:R-:W-:Y:S01]  /*0630*/  IMAD.IADD R168, R167, 0x1, R164 ;  /* 0x00000001a7a87824 */ /* 0x000fe200078e02a4 */
[----:B------:R-:W-:Y:S02]  /*0640*/  SHF.R.S32.HI R9, RZ, 0x1f, R7 ;  /* 0x0000001fff097819 */ /* 0x000fe40000011407 */
[----:B------:R-:W-:-:S02]  /*0650*/  LEA R163, R163, 0x100, 0x1 ;  /* 0x00000100a3a37811 */ /* 0x000fc400078e08ff */
[C---:B------:R-:W-:Y:S02]  /*0660*/  IADD3 R249, R225.reuse, 0x58, RZ ;  /* 0x00000058e1f97810 */ /* 0x040fe40007ffe0ff */
[C---:B------:R-:W-:Y:S01]  /*0670*/  IADD3 R248, R225.reuse, 0x60, RZ ;  /* 0x00000060e1f87810 */ /* 0x040fe20007ffe0ff */
[----:B------:R-:W-:Y:S01]  /*0680*/  IMAD.IADD R164, R164, 0x1, R163 ;  /* 0x00000001a4a47824 */ /* 0x000fe200078e02a3 */
[C---:B-1----:R-:W-:Y:S02]  /*0690*/  IADD3 R0, R225.reuse, 0x38, RZ ;  /* 0x00000038e1007810 */ /* 0x042fe40007ffe0ff */
[----:B------:R-:W-:Y:S02]  /*06a0*/  SHF.R.S32.HI R8, RZ, 0x1f, R6 ;  /* 0x0000001fff087819 */ /* 0x000fe40000011406 */
[----:B------:R-:W-:Y:S02]  /*06b0*/  SHF.R.S32.HI R7, RZ, 0x1f, R5 ;  /* 0x0000001fff077819 */ /* 0x000fe40000011405 */
[----:B------:R-:W-:-:S02]  /*06c0*/  IADD3 R250, R225, 0x50, RZ ;  /* 0x00000050e1fa7810 */ /* 0x000fc40007ffe0ff */
[C---:B------:R-:W-:Y:S02]  /*06d0*/  IADD3 R246, R225.reuse, 0x70, RZ ;  /* 0x00000070e1f67810 */ /* 0x040fe40007ffe0ff */
[----:B------:R-:W-:Y:S02]  /*06e0*/  IADD3 R245, R225, 0x78, RZ ;  /* 0x00000078e1f57810 */ /* 0x000fe40007ffe0ff */
[----:B------:R-:W-:Y:S02]  /*06f0*/  SHF.R.S32.HI R6, RZ, 0x1f, R4 ;  /* 0x0000001fff067819 */ /* 0x000fe40000011404 */
[----:B------:R-:W-:Y:S02]  /*0700*/  SHF.R.S32.HI R5, RZ, 0x1f, R3 ;  /* 0x0000001fff057819 */ /* 0x000fe40000011403 */
[----:B------:R-:W-:Y:S02]  /*0710*/  SEL R165, R165, 0xffffffc0, !P2 ;  /* 0xffffffc0a5a57807 */ /* 0x000fe40005000000 */
[----:B------:R-:W-:-:S02]  /*0720*/  IADD3 R247, R225, 0x68, RZ ;  /* 0x00000068e1f77810 */ /* 0x000fc40007ffe0ff */
[----:B------:R-:W-:Y:S01]  /*0730*/  IADD3 R243, R225, 0x88, RZ ;  /* 0x00000088e1f37810 */ /* 0x000fe20007ffe0ff */
[----:B------:R-:W-:Y:S01]  /*0740*/  IMAD.IADD R170, R167, 0x1, R165 ;  /* 0x00000001a7aa7824 */ /* 0x000fe200078e02a5 */
[----:B------:R-:W-:Y:S01]  /*0750*/  IADD3 R242, R225, 0x90, RZ ;  /* 0x00000090e1f27810 */ /* 0x000fe20007ffe0ff */
[C---:B------:R-:W-:Y:S01]  /*0760*/  IMAD.IADD R166, R165.reuse, 0x1, R163 ;  /* 0x00000001a5a67824 */ /* 0x040fe200078e02a3 */
[----:B------:R-:W-:Y:S01]  /*0770*/  SHF.R.S32.HI R4, RZ, 0x1f, R2 ;  /* 0x0000001fff047819 */ /* 0x000fe20000011402 */
[----:B------:R-:W-:Y:S01]  /*0780*/  IMAD.IADD R169, R168, 0x1, R165 ;  /* 0x00000001a8a97824 */ /* 0x000fe200078e02a5 */
[----:B------:R-:W-:Y:S01]  /*0790*/  SHF.R.S32.HI R3, RZ, 0x1f, R0 ;  /* 0x0000001fff037819 */ /* 0x000fe20000011400 */
[----:B------:R-:W-:Y:S01]  /*07a0*/  IMAD.IADD R165, R165, 0x1, R164 ;  /* 0x00000001a5a57824 */ /* 0x000fe200078e02a4 */
[C---:B------:R-:W-:Y:S02]  /*07b0*/  IADD3 R244, R225.reuse, 0x80, RZ ;  /* 0x00000080e1f47810 */ /* 0x040fe40007ffe0ff */
[----:B------:R-:W-:-:S02]  /*07c0*/  IADD3 R240, R225, 0xa0, RZ ;  /* 0x000000a0e1f07810 */ /* 0x000fc40007ffe0ff */
[C---:B------:R-:W-:Y:S02]  /*07d0*/  IADD3 R239, R225.reuse, 0xa8, RZ ;  /* 0x000000a8e1ef7810 */ /* 0x040fe40007ffe0ff */
[----:B------:R-:W-:Y:S02]  /*07e0*/  SHF.R.S32.HI R2, RZ, 0x1f, R252 ;  /* 0x0000001fff027819 */ /* 0x000fe400000114fc */
[----:B------:R-:W-:Y:S02]  /*07f0*/  SHF.R.S32.HI R0, RZ, 0x1f, R251 ;  /* 0x0000001fff007819 */ /* 0x000fe400000114fb */
[C---:B------:R-:W-:Y:S02]  /*0800*/  IADD3 R241, R225.reuse, 0x98, RZ ;  /* 0x00000098e1f17810 */ /* 0x040fe40007ffe0ff */
[C---:B------:R-:W-:Y:S02]  /*0810*/  IADD3 R238, R225.reuse, 0xb0, RZ ;  /* 0x000000b0e1ee7810 */ /* 0x040fe40007ffe0ff */
        /* <DEDUP_REMOVED lines=12> */
[----:B------:R-:W-:-:S02]  /*08e0*/  LEA R160, R160, 0x6100, 0x1 ;  /* 0x00006100a0a07811 */ /* 0x000fc400078e08ff */
[----:B------:R-:W-:Y:S02]  /*08f0*/  SHF.R.S32.HI R3, RZ, 0x1f, R241 ;  /* 0x0000001fff037819 */ /* 0x000fe400000114f1 */
[----:B------:R-:W-:Y:S02]  /*0900*/  SHF.R.S32.HI R2, RZ, 0x1f, R238 ;  /* 0x0000001fff027819 */ /* 0x000fe400000114ee */
[----:B------:R-:W-:Y:S02]  /*0910*/  SHF.R.S32.HI R0, RZ, 0x1f, R237 ;  /* 0x0000001fff007819 */ /* 0x000fe400000114ed */
.L_x_1066:
[----:B------:R-:W-:Y:S01]  /*0920*/  IMAD.MOV.U32 R0, RZ, RZ, c[0x0][0x560] ;  /* 0x00015800ff007624 */ /* 0x000fe200078e00ff */
[----:B------:R-:W-:Y:S01]  /*0930*/  MOV R3, R236 ;  /* 0x000000ec00037202 */ /* 0x000fe20000000f00 */
[----:B------:R-:W-:Y:S01]  /*0940*/  YIELD ;  /* 0x0000000000007946 */ /* 0x000fe20003800000 */
[----:B------:R-:W-:Y:S02]  /*0950*/  BSSY B0, `(.L_x_1009) ;  /* 0x0000015000007945 */ /* 0x000fe40003800000 */
[----:B------:R-:W-:-:S13]  /*0960*/  ISETP.NE.AND P0, PT, R0, 0x1, PT ;  /* 0x000000010000780c */ /* 0x000fda0003f05270 */
[----:B------:R-:W-:-:S05]  /*0970*/  @P0 IMAD.HI.U32 R0, R236, c[0x0][0x564], RZ ;  /* 0x00015900ec000a27 */ /* 0x000fca00078e00ff */
[----:B------:R-:W-:-:S04]  /*0980*/  @P0 SHF.R.U32.HI R3, RZ, c[0x0][0x568], R0 ;  /* 0x00015a00ff030a19 */ /* 0x000fc80000011600 */
[----:B------:R-:W-:Y:S01]  /*0990*/  ISETP.GE.AND P0, PT, R3, c[0x0][0x578], PT ;  /* 0x00015e0003007a0c */ /* 0x000fe20003f06270 */
[----:B------:R-:W-:-:S04]  /*09a0*/  IMAD.MOV R0, RZ, RZ, -R3 ;  /* 0x000000ffff007224 */ /* 0x000fc800078e0a03 */
[----:B------:R-:W-:-:S08]  /*09b0*/  IMAD R0, R0, c[0x0][0x560], R236 ;  /* 0x0001580000007a24 */ /* 0x000fd000078e02ec */
[----:B------:R-:W-:Y:S05]  /*09c0*/  @!P0 BRA `(.L_x_1010) ;  /* 0x0000007000008947 */ /* 0x000fea0003800000 */
[----:B------:R-:W-:-:S04]  /*09d0*/  MOV R2, c[0x0][0x56c] ;  /* 0x00015b0000027a02 */ /* 0x000fc80000000f00 */
[----:B------:R-:W-:Y:S02]  /*09e0*/  ISETP.NE.AND P0, PT, R2, 0x1, PT ;  /* 0x000000010200780c */ /* 0x000fe40003f05270 */
[----:B------:R-:W-:-:S11]  /*09f0*/  MOV R2, R0 ;  /* 0x0000000000027202 */ /* 0x000fd60000000f00 */
[----:B------:R-:W-:-:S05]  /*0a00*/  @P0 IMAD.HI.U32 R4, R0, c[0x0][0x570], RZ ;  /* 0x00015c0000040a27 */ /* 0x000fca00078e00ff */
[----:B------:R-:W-:-:S05]  /*0a10*/  @P0 SHF.R.U32.HI R2, RZ, c[0x0][0x574], R4 ;  /* 0x00015d00ff020a19 */ /* 0x000fca0000011604 */
[----:B------:R-:W-:Y:S01]  /*0a20*/  IMAD R4, R2, c[0x0][0x56c], RZ ;  /* 0x00015b0002047a24 */ /* 0x000fe200078e02ff */
[----:B------:R-:W-:Y:S05]  /*0a30*/  BRA `(.L_x_1011) ;  /* 0x0000006000007947 */ /* 0x000fea0003800000 */
.L_x_1010:
[----:B------:R-:W-:-:S04]  /*0a40*/  MOV R2, c[0x0][0x554] ;  /* 0x0001550000027a02 */ /* 0x000fc80000000f00 */
[----:B------:R-:W-:Y:S02]  /*0a50*/  ISETP.NE.AND P0, PT, R2, 0x1, PT ;  /* 0x000000010200780c */ /* 0x000fe40003f05270 */
[----:B------:R-:W-:-:S11]  /*0a60*/  MOV R2, R0 ;  /* 0x0000000000027202 */ /* 0x000fd60000000f00 */
[----:B------:R-:W-:-:S05]  /*0a70*/  @P0 IMAD.HI.U32 R4, R0, c[0x0][0x558], RZ ;  /* 0x0001560000040a27 */ /* 0x000fca00078e00ff */
[----:B------:R-:W-:-:S05]  /*0a80*/  @P0 SHF.R.U32.HI R2, RZ, c[0x0][0x55c], R4 ;  /* 0x00015700ff020a19 */ /* 0x000fca0000011604 */
[----:B------:R-:W-:Y:S02]  /*0a90*/  IMAD R4, R2, c[0x0][0x554], RZ ;  /* 0x0001550002047a24 */ /* 0x000fe400078e02ff */
.L_x_1011:
[----:B------:R-:W-:Y:S05]  /*0aa0*/  BSYNC B0 ;  /* 0x0000000000007941 */ /* 0x000fea0003800000 */
.L_x_1009:
[----:B------:R-:W-:Y:S01]  /*0ab0*/  IMAD.MOV.U32 R5, RZ, RZ, c[0x0][0x548] ;  /* 0x00015200ff057624 */ /* 0x000fe200078e00ff */
[----:B------:R-:W-:Y:S01]  /*0ac0*/  ISETP.NE.U32.AND P0, PT, RZ, c[0x0][0x370], PT ;  /* 0x0000dc00ff007a0c */ /* 0x000fe20003f05070 */
[----:B------:R-:W-:Y:S02]  /*0ad0*/  IMAD.IADD R4, R0, 0x1, -R4 ;  /* 0x0000000100047824 */ /* 0x000fe400078e0a04 */
[----:B------:R-:W-:Y:S01]  /*0ae0*/  IMAD.MOV.U32 R215, RZ, RZ, RZ ;  /* 0x000000ffffd77224 */ /* 0x000fe200078e00ff */
[----:B------:R-:W-:Y:S01]  /*0af0*/  ISETP.NE.AND P1, PT, R5, 0x1, PT ;  /* 0x000000010500780c */ /* 0x000fe20003f25270 */
[----:B------:R-:W-:Y:S01]  /*0b00*/  IMAD R6, R3, c[0x0][0x554], R4 ;  /* 0x0001550003067a24 */ /* 0x000fe200078e0204 */
[----:B------:R-:W-:-:S03]  /*0b10*/  ISETP.NE.AND.EX P0, PT, RZ, c[0x0][0x374], PT, P0 ;  /* 0x0000dd00ff007a0c */ /* 0x000fc60003f05300 */
[----:B------:R-:W-:-:S08]  /*0b20*/  IMAD.MOV.U32 R226, RZ, RZ, R6 ;  /* 0x000000ffffe27224 */ /* 0x000fd000078e0006 */
[----:B------:R-:W-:-:S04]  /*0b30*/  @P1 IMAD.HI.U32 R0, R6, c[0x0][0x54c], RZ ;  /* 0x0001530006001a27 */ /* 0x000fc800078e00ff */
[----:B------:R-:W-:Y:S01]  /*0b40*/  @P0 IMAD.MOV.U32 R4, RZ, RZ, 0x4 ;  /* 0x00000004ff040424 */ /* 0x000fe200078e00ff */
[----:B------:R-:W-:Y:S01]  /*0b50*/  @P1 SHF.R.U32.HI R226, RZ, c[0x0][0x550], R0 ;  /* 0x00015400ffe21a19 */ /* 0x000fe20000011600 */
[----:B------:R-:W-:-:S04]  /*0b60*/  IMAD.MOV.U32 R0, RZ, RZ, c[0x0][0x53c] ;  /* 0x00014f00ff007624 */ /* 0x000fc800078e00ff */
[----:B------:R-:W-:-:S05]  /*0b70*/  @P0 IMAD.WIDE R4, R226, R4, c[0x0][0x370] ;  /* 0x0000dc00e2040625 */ /* 0x000fca00078e0204 */
[----:B------:R1:W5:Y:S01]  /*0b80*/  @P0 LDG.E R215, [R4.64] ;  /* 0x0000000604d70981 */ /* 0x000362000c1e1900 */
[----:B------:R-:W-:Y:S01]  /*0b90*/  ISETP.NE.AND P0, PT, R0, 0x1, PT ;  /* 0x000000010000780c */ /* 0x000fe20003f05270 */
[----:B------:R-:W-:Y:S01]  /*0ba0*/  IMAD.MOV.U32 R228, RZ, RZ, R2 ;  /* 0x000000ffffe47224 */ /* 0x000fe200078e0002 */
[----:B------:R-:W-:Y:S01]  /*0bb0*/  LOP3.LUT R0, R2, 0x1ffffff, RZ, 0x3c, !PT ;  /* 0x01ffffff02007812 */ /* 0x000fe200078e3cff */
[----:B------:R-:W-:Y:S03]  /*0bc0*/  BSSY B0, `(.L_x_1012) ;  /* 0x000003d000007945 */ /* 0x000fe60003800000 */
[----:B------:R-:W-:-:S07]  /*0bd0*/  IADD3 R0, R0, c[0x0][0x53c], RZ ;  /* 0x00014f0000007a10 */ /* 0x000fce0007ffe0ff */
[----:B------:R-:W-:Y:S01]  /*0be0*/  @P0 IMAD.HI.U32 R3, R2, c[0x0][0x540], RZ ;  /* 0x0001500002030a27 */ /* 0x000fe200078e00ff */
[----:B------:R-:W-:-:S04]  /*0bf0*/  MOV R2, c[0x0][0x2c4] ;  /* 0x0000b10000027a02 */ /* 0x000fc80000000f00 */
[----:B------:R-:W-:Y:S02]  /*0c00*/  @P0 SHF.R.U32.HI R228, RZ, c[0x0][0x544], R3 ;  /* 0x00015100ffe40a19 */ /* 0x000fe40000011603 */
[----:B------:R-:W-:Y:S01]  /*0c10*/  ISETP.NE.AND P4, PT, R2, 0x1, PT ;  /* 0x000000010200780c */ /* 0x000fe20003f85270 */
[----:B------:R-:W-:Y:S02]  /*0c20*/  IMAD.MOV.U32 R2, RZ, RZ, c[0x0][0x2ac] ;  /* 0x0000ab00ff027624 */ /* 0x000fe400078e00ff */
[----:B------:R-:W-:Y:S02]  /*0c30*/  IMAD R0, R228, c[0x0][0x53c], R0 ;  /* 0x00014f00e4007a24 */ /* 0x000fe400078e0200 */
[----:B-1----:R-:W-:Y:S02]  /*0c40*/  IMAD.MOV.U32 R4, RZ, RZ, 0x40 ;  /* 0x00000040ff047424 */ /* 0x002fe400078e00ff */
[----:B------:R-:W-:Y:S02]  /*0c50*/  IMAD.SHL.U32 R229, R0, 0x80, RZ ;  /* 0x0000008000e57824 */ /* 0x000fe400078e00ff */
[----:B------:R-:W-:Y:S01]  /*0c60*/  IMAD R7, R2, c[0x0][0x1d0], RZ ;  /* 0x0000740002077a24 */ /* 0x000fe200078e02ff */
[----:B------:R-:W-:-:S02]  /*0c70*/  IADD3 R4, R4, -c[0x0][0x168], RZ ;  /* 0x80005a0004047a10 */ /* 0x000fc40007ffe0ff */
[----:B------:R-:W-:-:S03]  /*0c80*/  IADD3 R0, R229, 0x7f, RZ ;  /* 0x0000007fe5007810 */ /* 0x000fc60007ffe0ff */
[----:B------:R-:W-:Y:S01]  /*0c90*/  IMAD R2, R2, c[0x0][0x1d0], R4 ;  /* 0x0000740002027a24 */ /* 0x000fe200078e0204 */
[----:B------:R-:W-:Y:S01]  /*0ca0*/  IADD3 R4, R7, 0x3f, RZ ;  /* 0x0000003f07047810 */ /* 0x000fe20007ffe0ff */
[----:B------:R-:W-:-:S05]  /*0cb0*/  @P4 IMAD.HI.U32 R3, R0, c[0x0][0x2c8], RZ ;  /* 0x0000b20000034a27 */ /* 0x000fca00078e00ff */
[----:B------:R-:W-:-:S04]  /*0cc0*/  @P4 SHF.R.U32.HI R0, RZ, c[0x0][0x2cc], R3 ;  /* 0x0000b300ff004a19 */ /* 0x000fc80000011603 */
[----:B------:R-:W-:Y:S02]  /*0cd0*/  IADD3 R0, R2, R0, RZ ;  /* 0x0000000002007210 */ /* 0x000fe40007ffe0ff */
[----:B------:R-:W-:Y:S02]  /*0ce0*/  SHF.R.S32.HI R2, RZ, 0x1f, R4 ;  /* 0x0000001fff027819 */ /* 0x000fe40000011404 */
[----:B------:R-:W-:Y:S02]  /*0cf0*/  SHF.R.S32.HI R3, RZ, 0x1f, R0 ;  /* 0x0000001fff037819 */ /* 0x000fe40000011400 */
[----:B------:R-:W-:Y:S02]  /*0d00*/  LEA.HI R2, R2, R4, RZ, 0x6 ;  /* 0x0000000402027211 */ /* 0x000fe400078f30ff */
[----:B------:R-:W-:Y:S02]  /*0d10*/  LEA.HI R3, R3, R0, RZ, 0x6 ;  /* 0x0000000003037211 */ /* 0x000fe400078f30ff */
[----:B------:R-:W-:-:S02]  /*0d20*/  SHF.R.S32.HI R0, RZ, 0x6, R2 ;  /* 0x00000006ff007819 */ /* 0x000fc40000011402 */
[----:B------:R-:W-:Y:S01]  /*0d30*/  SHF.R.S32.HI R2, RZ, 0x6, R3 ;  /* 0x00000006ff027819 */ /* 0x000fe20000011403 */
[----:B------:R-:W-:-:S03]  /*0d40*/  IMAD.MOV.U32 R3, RZ, RZ, RZ ;  /* 0x000000ffff037224 */ /* 0x000fc600078e00ff */
[----:B------:R-:W-:Y:S01]  /*0d50*/  IMNMX R7, R0, R2, PT ;  /* 0x0000000200077217 */ /* 0x000fe20003800200 */
[----:B------:R-:W-:-:S03]  /*0d60*/  IMAD.MOV R0, RZ, RZ, -R226 ;  /* 0x000000ffff007224 */ /* 0x000fc600078e0ae2 */
[----:B------:R-:W-:Y:S01]  /*0d70*/  ISETP.GE.AND P0, PT, R7, 0x1, PT ;  /* 0x000000010700780c */ /* 0x000fe20003f06270 */
[----:B------:R-:W-:-:S12]  /*0d80*/  IMAD R227, R0, c[0x0][0x548], R6 ;  /* 0x0001520000e37a24 */ /* 0x000fd800078e0206 */
[----:B------:R-:W-:Y:S05]  /*0d90*/  @!P0 BRA `(.L_x_1013) ;  /* 0x000001f000008947 */ /* 0x000fea0003800000 */
[----:B------:R-:W-:-:S04]  /*0da0*/  SHF.R.U32.HI R0, RZ, 0x10, R228 ;  /* 0x00000010ff007819 */ /* 0x000fc800000116e4 */
[----:B------:R-:W-:-:S04]  /*0db0*/  ISETP.NE.AND P0, PT, R0, RZ, PT ;  /* 0x000000ff0000720c */ /* 0x000fc80003f05270 */
[----:B------:R-:W-:-:S04]  /*0dc0*/  SEL R0, R0, c[0x0][0x338], P0 ;  /* 0x0000ce0000007a07 */ /* 0x000fc80000000000 */
[----:B------:R-:W-:Y:S02]  /*0dd0*/  IABS R2, R0 ;  /* 0x0000000000027213 */ /* 0x000fe40000000000 */
[----:B------:R-:W-:Y:S02]  /*0de0*/  IADD3 R6, R0, -0x1, R7 ;  /* 0xffffffff00067810 */ /* 0x000fe40007ffe007 */
[----:B------:R-:W1:Y:S02]  /*0df0*/  I2F.RP R4, R2 ;  /* 0x0000000200047306 */ /* 0x000e640000209400 */
[----:B------:R-:W-:Y:S02]  /*0e00*/  IABS R10, R6 ;  /* 0x00000006000a7213 */ /* 0x000fe40000000000 */
[----:B------:R-:W-:-:S04]  /*0e10*/  LOP3.LUT R6, R6, R0, RZ, 0x3c, !PT ;  /* 0x0000000006067212 */ /* 0x000fc800078e3cff */
[----:B------:R-:W-:Y:S01]  /*0e20*/  ISETP.GE.AND P0, PT, R6, RZ, PT ;  /* 0x000000ff0600720c */ /* 0x000fe20003f06270 */
[----:B-1----:R-:W1:Y:S02]  /*0e30*/  MUFU.RCP R4, R4 ;  /* 0x0000000400047308 */ /* 0x002e640000001000 */
[----:B-1----:R-:W-:-:S06]  /*0e40*/  IADD3 R4, R4, 0xffffffe, RZ ;  /* 0x0ffffffe04047810 */ /* 0x002fcc0007ffe0ff */
[----:B------:R-:W1:Y:S02]  /*0e50*/  F2I.FTZ.U32.TRUNC.NTZ R5, R4 ;  /* 0x0000000400057305 */ /* 0x000e64000021f000 */
[----:B-1----:R-:W-:Y:S02]  /*0e60*/  IMAD.MOV R3, RZ, RZ, -R5 ;  /* 0x000000ffff037224 */ /* 0x002fe400078e0a05 */
[----:B------:R-:W-:Y:S02]  /*0e70*/  IMAD.MOV.U32 R4, RZ, RZ, RZ ;  /* 0x000000ffff047224 */ /* 0x000fe400078e00ff */
        /* <DEDUP_REMOVED lines=13> */
[----:B------:R-:W-:-:S13]  /*0f50*/  ISETP.GE.U32.AND P2, PT, R4, R2, PT ;  /* 0x000000020400720c */ /* 0x000fda0003f46070 */
[----:B------:R-:W-:-:S05]  /*0f60*/  @P2 IADD3 R3, R3, 0x1, RZ ;  /* 0x0000000103032810 */ /* 0x000fca0007ffe0ff */
[----:B------:R-:W-:Y:S01]  /*0f70*/  @!P0 IMAD.MOV R3, RZ, RZ, -R3 ;  /* 0x000000ffff038224 */ /* 0x000fe200078e0a03 */
[----:B------:R-:W-:Y:S02]  /*0f80*/  @!P1 LOP3.LUT R3, RZ, R0, RZ, 0x33, !PT ;  /* 0x00000000ff039212 */ /* 0x000fe400078e33ff */
.L_x_1013:
[----:B------:R-:W-:Y:S05]  /*0f90*/  BSYNC B0 ;  /* 0x0000000000007941 */ /* 0x000fea0003800000 */
.L_x_1012:
[----:B------:R-:W-:Y:S01]  /*0fa0*/  LOP3.LUT R0, R228, 0xffff, RZ, 0xc0, !PT ;  /* 0x0000ffffe4007812 */ /* 0x000fe200078ec0ff */
[----:B------:R-:W-:Y:S01]  /*0fb0*/  IMAD.MOV.U32 R15, RZ, RZ, RZ ;  /* 0x000000ffff0f7224 */ /* 0x000fe200078e00ff */
[----:B------:R-:W-:Y:S01]  /*0fc0*/  CS2R R96, SRZ ;  /* 0x0000000000607805 */ /* 0x000fe2000001ff00 */
[----:B------:R-:W-:Y:S01]  /*0fd0*/  IMAD.MOV.U32 R16, RZ, RZ, RZ ;  /* 0x000000ffff107224 */ /* 0x000fe200078e00ff */
[----:B------:R-:W-:Y:S01]  /*0fe0*/  CS2R R94, SRZ ;  /* 0x00000000005e7805 */ /* 0x000fe2000001ff00 */
        /* <DEDUP_REMOVED lines=54> */
[----:B------:R-:W-:-:S05]  /*1350*/  @P1 MOV R2, 0x4 ;  /* 0x0000000400021802 */ /* 0x000fca0000000f00 */
[----:B------:R-:W-:-:S05]  /*1360*/  @P1 IMAD.WIDE R2, R226, R2, c[0x0][0x340] ;  /* 0x0000d000e2021625 */ /* 0x000fca00078e0202 */
[----:B------:R1:W5:Y:S01]  /*1370*/  @P1 LDG.E R12, [R2.64] ;  /* 0x00000006020c1981 */ /* 0x000362000c1e1900 */
[----:B------:R-:W-:Y:S01]  /*1380*/  SHF.R.S32.HI R16, RZ, 0x1f, R227 ;  /* 0x0000001fff107819 */ /* 0x000fe200000114e3 */
[----:B------:R-:W-:Y:S01]  /*1390*/  IMAD R4, R210, 0x20, R214 ;  /* 0x00000020d2047824 */ /* 0x000fe200078e02d6 */
[----:B------:R-:W-:Y:S02]  /*13a0*/  SHF.R.S32.HI R6, RZ, 0x1f, R226 ;  /* 0x0000001fff067819 */ /* 0x000fe400000114e2 */
[----:B------:R-:W-:Y:S01]  /*13b0*/  ISETP.GE.AND P6, PT, R196, c[0x0][0x198], PT ;  /* 0x00006600c4007a0c */ /* 0x000fe20003fc6270 */
[----:B------:R-:W-:Y:S01]  /*13c0*/  IMAD R0, R16, c[0x0][0x1b8], RZ ;  /* 0x00006e0010007a24 */ /* 0x000fe200078e02ff */
[----:B------:R-:W-:Y:S02]  /*13d0*/  IADD3 R4, R229, R4, RZ ;  /* 0x00000004e5047210 */ /* 0x000fe40007ffe0ff */
[----:B------:R-:W-:Y:S01]  /*13e0*/  ISETP.GE.AND P5, PT, R208, c[0x0][0x198], PT ;  /* 0x00006600d0007a0c */ /* 0x000fe20003fa6270 */
[----:B------:R-:W-:Y:S01]  /*13f0*/  IMAD R5, R227, c[0x0][0x1bc], R0 ;  /* 0x00006f00e3057a24 */ /* 0x000fe200078e0200 */
[----:B------:R-:W-:Y:S01]  /*1400*/  ISETP.GE.AND P3, PT, R207, c[0x0][0x198], PT ;  /* 0x00006600cf007a0c */ /* 0x000fe20003f66270 */
[----:B------:R-:W-:Y:S01]  /*1410*/  @P4 IMAD.HI.U32 R7, R4, c[0x0][0x2c8], RZ ;  /* 0x0000b20004074a27 */ /* 0x000fe200078e00ff */
[----:B------:R-:W-:-:S03]  /*1420*/  IADD3 R100, R197, -0x1, RZ ;  /* 0xffffffffc5647810 */ /* 0x000fc60007ffe0ff */
[----:B------:R-:W-:Y:S01]  /*1430*/  IMAD.MOV.U32 R0, RZ, RZ, R4 ;  /* 0x000000ffff007224 */ /* 0x000fe200078e0004 */
[----:B------:R-:W-:-:S04]  /*1440*/  @P4 SHF.R.U32.HI R0, RZ, c[0x0][0x2cc], R7 ;  /* 0x0000b300ff004a19 */ /* 0x000fc80000011607 */
[----:B------:R-:W-:Y:S01]  /*1450*/  SHF.R.S32.HI R7, RZ, 0x1f, R0 ;  /* 0x0000001fff077819 */ /* 0x000fe20000011400 */
[----:B-1----:R-:W-:-:S05]  /*1460*/  IMAD.WIDE.U32 R2, R227, c[0x0][0x1b8], RZ ;  /* 0x00006e00e3027a25 */ /* 0x002fca00078e00ff */
[----:B------:R-:W-:Y:S01]  /*1470*/  IADD3 R3, R3, R5, RZ ;  /* 0x0000000503037210 */ /* 0x000fe20007ffe0ff */
[----:B------:R-:W-:-:S04]  /*1480*/  IMAD R5, R6, c[0x0][0x1c0], RZ ;  /* 0x0000700006057a24 */ /* 0x000fc800078e02ff */
[C---:B------:R-:W-:Y:S02]  /*1490*/  IMAD R6, R226.reuse, c[0x0][0x1c4], R5 ;  /* 0x00007100e2067a24 */ /* 0x040fe400078e0205 */
[----:B------:R-:W-:Y:S02]  /*14a0*/  IMAD.MOV R5, RZ, RZ, -R0 ;  /* 0x000000ffff057224 */ /* 0x000fe400078e0a00 */
[----:B------:R-:W-:-:S04]  /*14b0*/  IMAD.WIDE.U32 R2, R226, c[0x0][0x1c0], R2 ;  /* 0x00007000e2027a25 */ /* 0x000fc800078e0002 */
[----:B------:R-:W-:Y:S01]  /*14c0*/  IMAD R4, R5, c[0x0][0x2c4], R4 ;  /* 0x0000b10005047a24 */ /* 0x000fe200078e0204 */
[----:B------:R-:W-:Y:S01]  /*14d0*/  IADD3 R3, R3, R6, RZ ;  /* 0x0000000603037210 */ /* 0x000fe20007ffe0ff */
[----:B------:R-:W-:-:S04]  /*14e0*/  IMAD R5, R7, c[0x0][0x1b0], RZ ;  /* 0x00006c0007057a24 */ /* 0x000fc800078e02ff */
[C---:B------:R-:W-:Y:S01]  /*14f0*/  IMAD R6, R0.reuse, c[0x0][0x1b4], R5 ;  /* 0x00006d0000067a24 */ /* 0x040fe200078e0205 */
[----:B------:R-:W-:Y:S01]  /*1500*/  SHF.R.S32.HI R5, RZ, 0x1f, R4 ;  /* 0x0000001fff057819 */ /* 0x000fe20000011404 */
[----:B------:R-:W-:-:S04]  /*1510*/  IMAD.WIDE.U32 R2, R0, c[0x0][0x1b0], R2 ;  /* 0x00006c0000027a25 */ /* 0x000fc800078e0002 */
[----:B------:R-:W-:Y:S02]  /*1520*/  IMAD R0, R5, c[0x0][0x1a8], RZ ;  /* 0x00006a0005007a24 */ /* 0x000fe400078e02ff */
[----:B------:R-:W-:Y:S02]  /*1530*/  IMAD.IADD R3, R3, 0x1, R6 ;  /* 0x0000000103037824 */ /* 0x000fe400078e0206 */
[C---:B------:R-:W-:Y:S02]  /*1540*/  IMAD R0, R4.reuse, c[0x0][0x1ac], R0 ;  /* 0x00006b0004007a24 */ /* 0x040fe400078e0200 */
[----:B------:R-:W-:-:S05]  /*1550*/  IMAD.WIDE.U32 R2, R4, c[0x0][0x1a8], R2 ;  /* 0x00006a0004027a25 */ /* 0x000fca00078e0002 */
[----:B------:R-:W-:Y:S02]  /*1560*/  IADD3 R0, R3, R0, RZ ;  /* 0x0000000003007210 */ /* 0x000fe40007ffe0ff */
[----:B------:R-:W-:-:S04]  /*1570*/  LEA R11, P0, R2, c[0x0][0x160], 0x1 ;  /* 0x00005800020b7a11 */ /* 0x000fc800078008ff */
[----:B------:R-:W-:Y:S02]  /*1580*/  LEA.HI.X R9, R2, c[0x0][0x164], R0, 0x1, P0 ;  /* 0x0000590002097a11 */ /* 0x000fe400000f0c00 */
[----:B------:R-:W-:Y:S01]  /*1590*/  @!P1 MOV R12, R226 ;  /* 0x000000e2000c9202 */ /* 0x000fe20000000f00 */
[----:B------:R-:W-:Y:S05]  /*15a0*/  BRA.DIV ~URZ, `(.L_x_1015) ;  /* 0x0000b7f27f007947 */ /* 0x000fea000b800000 */
[----:B------:R1:W2:Y:S02]  /*15b0*/  SHFL.IDX PT, R8, R9, RZ, 0x181f ;  /* 0x00181fff09087589 */ /* 0x0002a400000e0000 */
.L_x_1067:
[----:B------:R-:W-:Y:S05]  /*15c0*/  BRA.DIV ~URZ, `(.L_x_1016) ;  /* 0x0000b8427f007947 */ /* 0x000fea000b800000 */
[----:B------:R3:W4:Y:S02]  /*15d0*/  SHFL.IDX PT, R0, R11, RZ, 0x181f ;  /* 0x00181fff0b007589 */ /* 0x00072400000e0000 */
.L_x_1068:
[----:B------:R-:W-:Y:S01]  /*15e0*/  MOV R13, c[0x0][0x2c4] ;  /* 0x0000b100000d7a02 */ /* 0x000fe20000000f00 */
[----:B------:R-:W-:Y:S01]  /*15f0*/  BSSY B0, `(.L_x_1017) ;  /* 0x0000014000007945 */ /* 0x000fe20003800000 */
[----:B------:R-:W-:-:S03]  /*1600*/  IADD3 R10, R214, R229, RZ ;  /* 0x000000e5d60a7210 */ /* 0x000fc60007ffe0ff */
[----:B------:R-:W-:-:S05]  /*1610*/  IMAD R13, R13, c[0x0][0x168], RZ ;  /* 0x00005a000d0d7a24 */ /* 0x000fca00078e02ff */
        /* <DEDUP_REMOVED lines=17> */
.L_x_1018:
[----:B------:R-:W-:Y:S05]  /*1730*/  BSYNC B0 ;  /* 0x0000000000007941 */ /* 0x000fea0003800000 */
.L_x_1017:
[----:B------:R-:W-:Y:S05]  /*1740*/  BRA.DIV ~URZ, `(.L_x_1019) ;  /* 0x0000b7227f007947 */ /* 0x000fea000b800000 */
[----:B--2---:R2:W1:Y:S04]  /*1750*/  SHFL.IDX PT, R8, R9, 0x1, 0x181f ;  /* 0x00381f0009087f89 */ /* 0x00446800000e0000 */
[----:B----4-:R2:W4:Y:S02]  /*1760*/  SHFL.IDX PT, R0, R11, 0x1, 0x181f ;  /* 0x00381f000b007f89 */ /* 0x01052400000e0000 */
.L_x_1069:
        /* <DEDUP_REMOVED lines=19> */
.L_x_1021:
[----:B------:R-:W-:Y:S05]  /*18a0*/  BSYNC B0 ;  /* 0x0000000000007941 */ /* 0x000fea0003800000 */
.L_x_1020:
[----:B------:R-:W-:Y:S05]  /*18b0*/  BRA.DIV ~URZ, `(.L_x_1022) ;  /* 0x0000b6727f007947 */ /* 0x000fea000b800000 */
[----:B-1----:R1:W2:Y:S02]  /*18c0*/  SHFL.IDX PT, R8, R9, 0x2, 0x181f ;  /* 0x00581f0009087f89 */ /* 0x0022a400000e0000 */
.L_x_1070:
[----:B------:R-:W-:Y:S05]  /*18d0*/  BRA.DIV ~URZ, `(.L_x_1023) ;  /* 0x0000b6c27f007947 */ /* 0x000fea000b800000 */
[----:B----4-:R4:W1:Y:S02]  /*18e0*/  SHFL.IDX PT, R0, R11, 0x2, 0x181f ;  /* 0x00581f000b007f89 */ /* 0x01086400000e0000 */
.L_x_1071:
        /* <DEDUP_REMOVED lines=19> */
.L_x_1025:
[----:B------:R-:W-:Y:S05]  /*1a20*/  BSYNC B0 ;  /* 0x0000000000007941 */ /* 0x000fea0003800000 */
.L_x_1024:
[----:B------:R-:W-:Y:S05]  /*1a30*/  BRA.DIV ~URZ, `(.L_x_1026) ;  /* 0x0000b5c27f007947 */ /* 0x000fea000b800000 */
[----:B--2---:R2:W3:Y:S04]  /*1a40*/  SHFL.IDX PT, R8, R9, 0x3, 0x181f ;  /* 0x00781f0009087f89 */ /* 0x0044e800000e0000 */
[----:B-1----:R2:W1:Y:S02]  /*1a50*/  SHFL.IDX PT, R0, R11, 0x3, 0x181f ;  /* 0x00781f000b007f89 */ /* 0x00246400000e0000 */
.L_x_1072:
        /* <DEDUP_REMOVED lines=8> */
[----:B------:R-:W-:Y:S02]  /*1ae0*/  @!P2 LEA R4, P1, R208, R0, 0x1 ;  /* 0x00000000d004a211 */ /* 0x000fe400078208ff */
[----:B---3--:R-:W-:Y:S02]  /*1af0*/  @!P2 LEA.HI.X R7, R196, R8, R22, 0x1, P0 ;  /* 0x00000008c407a211 */ /* 0x008fe400000f0c16 */
[----:B------:R-:W-:Y:S02]  /*1b00*/  @!P2 LEA R2, P0, R207, R0, 0x1 ;  /* 0x00000000cf02a211 */ /* 0x000fe400078008ff */
[----:B------:R-:W-:Y:S01]  /*1b10*/  SHF.R.S32.HI R0, RZ, 0x1f, R12 ;  /* 0x0000001fff007819 */ /* 0x000fe2000001140c */
[----:B------:R-:W-:Y:S01]  /*1b20*/  @!PT LDS RZ, [RZ] ;  /* 0x00000000fffff984 */ /* 0x000fe20000000800 */
[----:B------:R-:W-:Y:S01]  /*1b30*/  @!PT LDS RZ, [RZ] ;  /* 0x00000000fffff984 */ /* 0x000fe20000000800 */
[----:B------:R-:W-:Y:S01]  /*1b40*/  @!PT LDS RZ, [RZ] ;  /* 0x00000000fffff984 */ /* 0x000fe20000000800 */
[----:B------:R1:W-:Y:S01]  /*1b50*/  @!P2 LDGSTS.E.BYPASS.LTC128B.128 [R184+0xf100], [R6.64], !P6 ;  /* 0x0f10000006b8afae */ /* 0x0003e2000f101d46 */
[----:B------:R-:W-:-:S02]  /*1b60*/  @!P2 LEA.HI.X R5, R208, R8, R21, 0x1, P1 ;  /* 0x00000008d005a211 */ /* 0x000fc400008f0c15 */
[----:B------:R-:W-:Y:S01]  /*1b70*/  @!P2 LEA.HI.X R3, R207, R8, R20, 0x1, P0 ;  /* 0x00000008cf03a211 */ /* 0x000fe200000f0c14 */
[----:B------:R-:W-:Y:S02]  /*1b80*/  IMAD R0, R0, c[0x0][0x2b0], RZ ;  /* 0x0000ac0000007a24 */ /* 0x000fe400078e02ff */
[----:B------:R1:W-:Y:S02]  /*1b90*/  @!P2 LDGSTS.E.BYPASS.LTC128B.128 [R184+0x13100], [R4.64], !P5 ;  /* 0x1310000004b8afae */ /* 0x0003e4000e901d46 */
[----:B------:R-:W-:Y:S02]  /*1ba0*/  IMAD R0, R12, c[0x0][0x2b4], R0 ;  /* 0x0000ad000c007a24 */ /* 0x000fe400078e0200 */
[----:B------:R1:W-:Y:S02]  /*1bb0*/  @!P2 LDGSTS.E.BYPASS.LTC128B.128 [R184+0x17100], [R2.64], !P3 ;  /* 0x1710000002b8afae */ /* 0x0003e4000d901d46 */
[----:B------:R-:W-:Y:S02]  /*1bc0*/  IMAD.IADD R223, R219, 0x1, R0 ;  /* 0x00000001dbdf7824 */ /* 0x000fe400078e0200 */
[----:B------:R-:W0:Y:S01]  /*1bd0*/  LDGDEPBAR ;  /* 0x00000000000079af */ /* 0x000e220000000000 */
[----:B------:R-:W-:Y:S03]  /*1be0*/  WARPSYNC 0xffffffff ;  /* 0xffffffff00007948 */ /* 0x000fe60003800000 */
[----:B------:R-:W-:Y:S01]  /*1bf0*/  IMAD.MOV.U32 R0, RZ, RZ, c[0x0][0x2b8] ;  /* 0x0000ae00ff007624 */ /* 0x000fe200078e00ff */
[----:B------:R-:W-:Y:S01]  /*1c00*/  BAR.SYNC.DEFER_BLOCKING 0x0 ;  /* 0x0000000000007b1d */ /* 0x000fe20000010000 */
[----:B--2---:R-:W-:-:S02]  /*1c10*/  IMAD.MOV.U32 R9, RZ, RZ, c[0x0][0x2ac] ;  /* 0x0000ab00ff097624 */ /* 0x004fc400078e00ff */
[----:B-1----:R-:W-:Y:S01]  /*1c20*/  IMAD R2, R100, 0x40, R104 ;  /* 0x0000004064027824 */ /* 0x002fe200078e0268 */
[----:B------:R-:W-:Y:S01]  /*1c30*/  ISETP.NE.AND P3, PT, R0, 0x1, PT ;  /* 0x000000010000780c */ /* 0x000fe20003f65270 */
[----:B------:R-:W-:Y:S02]  /*1c40*/  IMAD R9, R9, c[0x0][0x1d0], RZ ;  /* 0x0000740009097a24 */ /* 0x000fe400078e02ff */
[----:B------:R-:W-:-:S03]  /*1c50*/  IMAD.MOV.U32 R185, RZ, RZ, RZ ;  /* 0x000000ffffb97224 */ /* 0x000fc600078e00ff */
        /* <DEDUP_REMOVED lines=12> */
[----:B------:R-:W-:Y:S01]  /*1d20*/  SHF.L.U64.HI R101, R196, 0x1, R22 ;  /* 0x00000001c4657819 */ /* 0x000fe20000010216 */
[----:B------:R-:W-:Y:S01]  /*1d30*/  IMAD.WIDE.U32 R216, R227, c[0x0][0x1e8], RZ ;  /* 0x00007a00e3d87a25 */ /* 0x000fe200078e00ff */
[----:B------:R-:W-:Y:S01]  /*1d40*/  IADD3 R171, R160, 0x20, RZ ;  /* 0x00000020a0ab7810 */ /* 0x000fe20007ffe0ff */
[----:B------:R-:W-:Y:S01]  /*1d50*/  BSSY B0, `(.L_x_1027) ;  /* 0x0000166000007945 */ /* 0x000fe20003800000 */
[----:B------:R-:W-:Y:S01]  /*1d60*/  SHF.L.U64.HI R103, R208, 0x1, R21 ;  /* 0x00000001d0677819 */ /* 0x000fe20000010215 */
[----:B------:R-:W-:Y:S01]  /*1d70*/  IMAD R186, R0, c[0x0][0x2b8], R2 ;  /* 0x0000ae0000ba7a24 */ /* 0x000fe200078e0202 */
[----:B------:R-:W-:Y:S01]  /*1d80*/  SHF.L.U64.HI R102, R207, 0x1, R20 ;  /* 0x00000001cf667819 */ /* 0x000fe20000010214 */
[----:B------:R-:W-:Y:S02]  /*1d90*/  IMAD R105, R100, -0x40, R9 ;  /* 0xffffffc064697824 */ /* 0x000fe400078e0209 */
[----:B------:R-:W-:Y:S01]  /*1da0*/  IMAD.WIDE.U32 R2, R186, c[0x0][0x1e0], RZ ;  /* 0x00007800ba027a25 */ /* 0x000fe200078e00ff */
[----:B------:R-:W-:-:S03]  /*1db0*/  SHF.R.S32.HI R10, RZ, 0x1f, R186 ;  /* 0x0000001fff0a7819 */ /* 0x000fc600000114ba */
[----:B------:R-:W-:Y:S02]  /*1dc0*/  IMAD.IADD R9, R105, 0x1, -R214 ;  /* 0x0000000169097824 */ /* 0x000fe400078e0ad6 */
[----:B------:R-:W-:Y:S02]  /*1dd0*/  IMAD R0, R10, c[0x0][0x1e0], RZ ;  /* 0x000078000a007a24 */ /* 0x000fe400078e02ff */
[----:B------:R-:W-:Y:S01]  /*1de0*/  IMAD.WIDE.U32 R220, R227, c[0x0][0x210], RZ ;  /* 0x00008400e3dc7a25 */ /* 0x000fe200078e00ff */
[C---:B------:R-:W-:Y:S02]  /*1df0*/  ISETP.GE.AND P2, PT, R9.reuse, 0x1, PT ;  /* 0x000000010900780c */ /* 0x040fe40003f46270 */
[----:B------:R-:W-:Y:S01]  /*1e00*/  ISETP.GE.AND P6, PT, R9, 0x21, PT ;  /* 0x000000210900780c */ /* 0x000fe20003fc6270 */
[----:B------:R-:W-:Y:S02]  /*1e10*/  IMAD R0, R186, c[0x0][0x1e4], R0 ;  /* 0x00007900ba007a24 */ /* 0x000fe400078e0200 */
[----:B------:R-:W-:-:S02]  /*1e20*/  IMAD.SHL.U32 R106, R196, 0x2, RZ ;  /* 0x00000002c46a7824 */ /* 0x000fc400078e00ff */
[----:B------:R-:W-:Y:S02]  /*1e30*/  IMAD.IADD R3, R3, 0x1, R0 ;  /* 0x0000000103037824 */ /* 0x000fe400078e0200 */
[----:B------:R-:W-:Y:S02]  /*1e40*/  IMAD R0, R16, c[0x0][0x1e8], RZ ;  /* 0x00007a0010007a24 */ /* 0x000fe400078e02ff */
[----:B------:R-:W-:Y:S02]  /*1e50*/  IMAD.SHL.U32 R107, R208, 0x2, RZ ;  /* 0x00000002d06b7824 */ /* 0x000fe400078e00ff */
[----:B------:R-:W-:Y:S01]  /*1e60*/  IMAD R0, R227, c[0x0][0x1ec], R0 ;  /* 0x00007b00e3007a24 */ /* 0x000fe200078e0200 */
[----:B------:R-:W-:Y:S01]  /*1e70*/  @P2 ISETP.GE.AND P1, PT, R196, c[0x0][0x1d4], PT ;  /* 0x00007500c4002a0c */ /* 0x000fe20003f26270 */
[----:B------:R-:W-:Y:S01]  /*1e80*/  IMAD.SHL.U32 R108, R207, 0x2, RZ ;  /* 0x00000002cf6c7824 */ /* 0x000fe200078e00ff */
[----:B------:R-:W-:Y:S01]  /*1e90*/  @P2 ISETP.GE.AND P5, PT, R208, c[0x0][0x1d4], PT ;  /* 0x00007500d0002a0c */ /* 0x000fe20003fa6270 */
[----:B------:R-:W-:Y:S01]  /*1ea0*/  IMAD.IADD R222, R217, 0x1, R0 ;  /* 0x00000001d9de7824 */ /* 0x000fe200078e0200 */
[----:B--2-4-:R-:W-:Y:S01]  /*1eb0*/  SHF.R.S32.HI R11, RZ, 0x1f, R185 ;  /* 0x0000001fff0b7819 */ /* 0x014fe200000114b9 */
        /* <DEDUP_REMOVED lines=15> */
[----:B------:R-:W-:Y:S02]  /*1fb0*/  @P2 ISETP.GE.AND P1, PT, R207, c[0x0][0x1d4], PT ;  /* 0x00007500cf002a0c */ /* 0x000fe40003f26270 */
[----:B------:R-:W-:-:S05]  /*1fc0*/  @P2 LEA.HI.X R7, R208, R2, R21, 0x1, P0 ;  /* 0x00000002d0072211 */ /* 0x000fca00000f0c15 */
[----:B------:R3:W-:Y:S01]  /*1fd0*/  @P2 LDGSTS.E.BYPASS.LTC128B.128 [R184+0x8100], [R6.64], !P5 ;  /* 0x0810000006b82fae */ /* 0x0007e2000e901d46 */
[----:B-1----:R-:W-:Y:S01]  /*1fe0*/  @P2 LEA R4, P0, R207, R0, 0x1 ;  /* 0x00000000cf042211 */ /* 0x002fe200078008ff */
[----:B------:R-:W-:-:S03]  /*1ff0*/  IMAD R0, R10, c[0x0][0x208], RZ ;  /* 0x000082000a007a24 */ /* 0x000fc600078e02ff */
[----:B------:R-:W-:Y:S01]  /*2000*/  @P2 LEA.HI.X R5, R207, R2, R20, 0x1, P0 ;  /* 0x00000002cf052211 */ /* 0x000fe200000f0c14 */
[----:B------:R-:W-:Y:S01]  /*2010*/  IMAD R0, R186, c[0x0][0x20c], R0 ;  /* 0x00008300ba007a24 */ /* 0x000fe200078e0200 */
[----:B---3--:R-:W-:-:S03]  /*2020*/  @P6 LEA R6, P0, R196, R3, 0x1 ;  /* 0x00000003c4066211 */ /* 0x008fc600078008ff */
[----:B------:R1:W-:Y:S01]  /*2030*/  @P2 LDGSTS.E.BYPASS.LTC128B.128 [R184+0xa100], [R4.64], !P1 ;  /* 0x0a10000004b82fae */ /* 0x0003e2000c901d46 */
[----:B------:R-:W-:Y:S02]  /*2040*/  @P6 ISETP.GE.AND P2, PT, R196, c[0x0][0x1d4], PT ;  /* 0x00007500c4006a0c */ /* 0x000fe40003f46270 */
[----:B------:R-:W-:Y:S02]  /*2050*/  @P6 ISETP.GE.AND P1, PT, R208, c[0x0][0x1d4], PT ;  /* 0x00007500d0006a0c */ /* 0x000fe40003f26270 */
[----:B----4-:R-:W-:Y:S02]  /*2060*/  @P6 LEA.HI.X R7, R196, R8, R22, 0x1, P0 ;  /* 0x00000008c4076211 */ /* 0x010fe400000f0c16 */
[----:B------:R-:W-:-:S07]  /*2070*/  @P6 ISETP.GE.AND P0, PT, R207, c[0x0][0x1d4], PT ;  /* 0x00007500cf006a0c */ /* 0x000fce0003f06270 */
[----:B------:R2:W-:Y:S01]  /*2080*/  @P6 LDGSTS.E.BYPASS.LTC128B.128 [R184+0x7100], [R6.64], !P2 ;  /* 0x0710000006b86fae */ /* 0x0005e2000d101d46 */
[----:B-1----:R-:W-:-:S04]  /*2090*/  @P6 LEA R4, P5, R208, R3, 0x1 ;  /* 0x00000003d0046211 */ /* 0x002fc800078a08ff */
[----:B------:R-:W-:Y:S02]  /*20a0*/  @P6 LEA.HI.X R5, R208, R8, R21, 0x1, P5 ;  /* 0x00000008d0056211 */ /* 0x000fe400028f0c15 */
[----:B------:R-:W-:-:S03]  /*20b0*/  @P6 LEA R2, P5, R207, R3, 0x1 ;  /* 0x00000003cf026211 */ /* 0x000fc600078a08ff */
[----:B------:R2:W-:Y:S01]  /*20c0*/  @P6 LDGSTS.E.BYPASS.LTC128B.128 [R184+0x9100], [R4.64], !P1 ;  /* 0x0910000004b86fae */ /* 0x0005e2000c901d46 */
[----:B------:R-:W-:Y:S01]  /*20d0*/  @P6 LEA.HI.X R3, R207, R8, R20, 0x1, P5 ;  /* 0x00000008cf036211 */ /* 0x000fe200028f0c14 */
[----:B------:R-:W-:-:S04]  /*20e0*/  IMAD R8, R11, c[0x0][0x218], RZ ;  /* 0x000086000b087a24 */ /* 0x000fc800078e02ff */
[----:B------:R1:W-:Y:S01]  /*20f0*/  @P6 LDGSTS.E.BYPASS.LTC128B.128 [R184+0xb100], [R2.64], !P0 ;  /* 0x0b10000002b86fae */ /* 0x0003e2000c101d46 */
[----:B------:R-:W-:-:S03]  /*2100*/  IMAD R8, R185, c[0x0][0x21c], R8 ;  /* 0x00008700b9087a24 */ /* 0x000fc600078e0208 */
[----:B------:R-:W0:Y:S01]  /*2110*/  LDGDEPBAR ;  /* 0x00000000000079af */ /* 0x000e220000000000 */
[----:B-1----:R-:W-:Y:S01]  /*2120*/  IMAD.WIDE.U32 R2, R186, c[0x0][0x208], RZ ;  /* 0x00008200ba027a25 */ /* 0x002fe200078e00ff */
[----:B------:R-:W-:-:S04]  /*2130*/  DEPBAR.LE SB0, 0x1 ;  /* 0x000080400000791a */ /* 0x000fc80000000000 */
[----:B------:R-:W-:-:S04]  /*2140*/  DEPBAR.LE SB0, 0x0 ;  /* 0x000080000000791a */ /* 0x000fc80000000000 */
[----:B------:R-:W-:Y:S01]  /*2150*/  BAR.SYNC.DEFER_BLOCKING 0x0 ;  /* 0x0000000000007b1d */ /* 0x000fe20000010000 */
[----:B------:R-:W-:Y:S02]  /*2160*/  IMAD.IADD R3, R3, 0x1, R0 ;  /* 0x0000000103037824 */ /* 0x000fe400078e0200 */
[----:B------:R-:W-:Y:S02]  /*2170*/  IMAD R0, R16, c[0x0][0x210], RZ ;  /* 0x0000840010007a24 */ /* 0x000fe400078e02ff */
[----:B------:R-:W-:-:S04]  /*2180*/  IMAD.WIDE.U32 R2, R185, c[0x0][0x218], R2 ;  /* 0x00008600b9027a25 */ /* 0x000fc800078e0002 */
[----:B------:R-:W-:-:S04]  /*2190*/  IMAD R0, R227, c[0x0][0x214], R0 ;  /* 0x00008500e3007a24 */ /* 0x000fc800078e0200 */
[----:B------:R-:W-:Y:S01]  /*21a0*/  IMAD.IADD R224, R221, 0x1, R0 ;  /* 0x00000001dde07824 */ /* 0x000fe200078e0200 */
[----:B------:R-:W-:-:S04]  /*21b0*/  IADD3 R0, P0, R2, R220, RZ ;  /* 0x000000dc02007210 */ /* 0x000fc80007f1e0ff */
[----:B------:R-:W-:Y:S02]  /*21c0*/  IADD3.X R2, R224, R3, R8, P0, !PT ;  /* 0x00000003e0027210 */ /* 0x000fe400007fe408 */
[C---:B------:R-:W-:Y:S01]  /*21d0*/  LEA R8, P0, R0.reuse, c[0x0][0x1f8], 0x1 ;  /* 0x00007e0000087a11 */ /* 0x040fe200078008ff */
[----:B--2---:R-:W-:Y:S03]  /*21e0*/  LDSM.16.M88.4 R4, [R167] ;  /* 0x00000000a704783b */ /* 0x004fe60000000200 */
[----:B------:R-:W-:Y:S02]  /*21f0*/  LEA.HI.X R10, R0, c[0x0][0x1fc], R2, 0x1, P0 ;  /* 0x00007f00000a7a11 */ /* 0x000fe400000f0c02 */
[----:B------:R-:W-:Y:S01]  /*2200*/  R2P PR, R210, 0x6 ;  /* 0x00000006d2007804 */ /* 0x000fe20000000000 */
[----:B------:R-:W1:Y:S01]  /*2210*/  LDSM.16.M88.4 R16, [R160+0x800] ;  /* 0x00080000a010783b */ /* 0x000e620000000200 */
[----:B------:R-:W-:-:S03]  /*2220*/  ISETP.GE.AND P0, PT, R196, c[0x0][0x1d4], PT ;  /* 0x00007500c4007a0c */ /* 0x000fc60003f06270 */
[----:B------:R-:W2:Y:S04]  /*2230*/  SHFL.IDX PT, R2, R8, RZ, 0x181f ;  /* 0x00181fff08027589 */ /* 0x000ea800000e0000 */
[----:B------:R-:W3:Y:S04]  /*2240*/  SHFL.IDX PT, R3, R10, RZ, 0x181f ;  /* 0x00181fff0a037589 */ /* 0x000ee800000e0000 */
[----:B------:R-:W4:Y:S01]  /*2250*/  SHFL.IDX PT, R0, R8, 0x1, 0x181f ;  /* 0x00381f0008007f89 */ /* 0x000f2200000e0000 */
[----:B------:R-:W-:-:S03]  /*2260*/  @P1 IADD3 R171, R160, -0x20, RZ ;  /* 0xffffffe0a0ab1810 */ /* 0x000fc60007ffe0ff */
[----:B------:R-:W-:Y:S01]  /*2270*/  LDSM.16.M88.4 R12, [R160] ;  /* 0x00000000a00c783b */ /* 0x000fe20000000200 */
[C---:B------:R-:W-:Y:S02]  /*2280*/  IADD3 R172, R171.reuse, 0x4000, RZ ;  /* 0x00004000abac7810 */ /* 0x040fe40007ffe0ff */
[C---:B------:R-:W-:Y:S01]  /*2290*/  IADD3 R176, R171.reuse, 0x2000, RZ ;  /* 0x00002000abb07810 */ /* 0x040fe20007ffe0ff */
[----:B------:R-:W-:Y:S01]  /*22a0*/  LDSM.16.M88.4 R40, [R160+0x1000] ;  /* 0x00100000a028783b */ /* 0x000fe20000000200 */
[C---:B------:R-:W-:Y:S02]  /*22b0*/  IADD3 R173, R171.reuse, 0x2800, RZ ;  /* 0x00002800abad7810 */ /* 0x040fe40007ffe0ff */
[C---:B------:R-:W-:Y:S01]  /*22c0*/  IADD3 R174, R171.reuse, 0x3000, RZ ;  /* 0x00003000abae7810 */ /* 0x040fe20007ffe0ff */
[----:B------:R5:W3:Y:S01]  /*22d0*/  SHFL.IDX PT, R8, R10, 0x1, 0x181f ;  /* 0x00381f000a087f89 */ /* 0x000ae200000e0000 */
[C---:B------:R-:W-:Y:S02]  /*22e0*/  IADD3 R175, R171.reuse, 0x3800, RZ ;  /* 0x00003800abaf7810 */ /* 0x040fe40007ffe0ff */
[C---:B------:R-:W-:Y:S01]  /*22f0*/  IADD3 R177, R171.reuse, 0x4800, RZ ;  /* 0x00004800abb17810 */ /* 0x040fe20007ffe0ff */
[----:B------:R-:W4:Y:S01]  /*2300*/  LDSM.16.M88.4 R32, [R160+0x1800] ;  /* 0x00180000a020783b */ /* 0x000f220000000200 */
[----:B------:R-:W-:-:S02]  /*2310*/  IADD3 R178, R171, 0x5000, RZ ;  /* 0x00005000abb27810 */ /* 0x000fc40007ffe0ff */
[C---:B------:R-:W-:Y:S01]  /*2320*/  IADD3 R179, R171.reuse, 0x5800, RZ ;  /* 0x00005800abb37810 */ /* 0x040fe20007ffe0ff */
[----:B------:R-:W-:Y:S01]  /*2330*/  LDSM.16.M88.4 R24, [R171] ;  /* 0x00000000ab18783b */ /* 0x000fe20000000200 */
[C---:B------:R-:W-:Y:S02]  /*2340*/  IADD3 R182, R171.reuse, 0x1800, RZ ;  /* 0x00001800abb67810 */ /* 0x040fe40007ffe0ff */
[C---:B------:R-:W-:Y:S01]  /*2350*/  IADD3 R181, R171.reuse, 0x1000, RZ ;  /* 0x00001000abb57810 */ /* 0x040fe20007ffe0ff */
[----:B------:R-:W-:Y:S01]  /*2360*/  LDSM.16.M88.4 R44, [R171+0x800] ;  /* 0x00080000ab2c783b */ /* 0x000fe20000000200 */
[----:B------:R-:W-:Y:S01]  /*2370*/  IADD3 R180, R171, 0x800, RZ ;  /* 0x00000800abb47810 */ /* 0x000fe20007ffe0ff */
[C---:B-1----:R-:W-:Y:S02]  /*2380*/  HMMA.16816.F32 R48, R4.reuse, R16, RZ ;  /* 0x000000100430723c */ /* 0x042fe400000018ff */
[----:B------:R-:W-:Y:S05]  /*2390*/  LDSM.16.M88.4 R68, [R171+0x1800] ;  /* 0x00180000ab44783b */ /* 0x000fea0000000200 */
[C---:B--2---:R-:W-:Y:S01]  /*23a0*/  IADD3 R16, P5, R2.reuse, R106, RZ ;  /* 0x0000006a02107210 */ /* 0x044fe20007fbe0ff */
[----:B------:R-:W-:Y:S01]  /*23b0*/  HMMA.16816.F32 R52, R4, R18, RZ ;  /* 0x000000120434723c */ /* 0x000fe200000018ff */
[----:B-----5:R-:W-:-:S02]  /*23c0*/  IADD3 R10, P6, R2, R107, RZ ;  /* 0x0000006b020a7210 */ /* 0x020fc40007fde0ff */
[----:B------:R-:W-:Y:S01]  /*23d0*/  IADD3 R2, P1, R2, R108, RZ ;  /* 0x0000006c02027210 */ /* 0x000fe20007f3e0ff */
[C---:B---3--:R-:W-:Y:S01]  /*23e0*/  IMAD.X R17, R3.reuse, 0x1, R101, P5 ;  /* 0x0000000103117824 */ /* 0x048fe200028e0665 */
[----:B----4-:R-:W-:Y:S01]  /*23f0*/  IADD3 R20, P5, R0, R106, RZ ;  /* 0x0000006a00147210 */ /* 0x010fe20007fbe0ff */
[C---:B------:R-:W-:Y:S01]  /*2400*/  IMAD.X R11, R3.reuse, 0x1, R103, P6 ;  /* 0x00000001030b7824 */ /* 0x040fe200030e0667 */
[----:B------:R-:W-:Y:S01]  /*2410*/  ISETP.GE.AND P6, PT, R208, c[0x0][0x1d4], PT ;  /* 0x00007500d0007a0c */ /* 0x000fe20003fc6270 */
[----:B------:R-:W-:Y:S01]  /*2420*/  IMAD.X R3, R3, 0x1, R102, P1 ;  /* 0x0000000103037824 */ /* 0x000fe200008e0666 */
[----:B------:R-:W-:Y:S01]  /*2430*/  IADD3 R18, P1, R0, R107, RZ ;  /* 0x0000006b00127210 */ /* 0x000fe20007f3e0ff */
[C---:B------:R-:W-:Y:S01]  /*2440*/  IMAD.X R21, R8.reuse, 0x1, R101, P5 ;  /* 0x0000000108157824 */ /* 0x040fe200028e0665 */
[C---:B------:R-:W-:Y:S01]  /*2450*/  ISETP.LT.OR P5, PT, R9.reuse, 0x1, P0 ;  /* 0x000000010900780c */ /* 0x040fe200007a1670 */
[----:B------:R-:W-:Y:S01]  /*2460*/  HMMA.16816.F32 R36, R4, R12, RZ ;  /* 0x0000000c0424723c */ /* 0x000fe200000018ff */
[C---:B------:R-:W-:Y:S01]  /*2470*/  ISETP.LT.OR P0, PT, R9.reuse, 0x21, P0 ;  /* 0x000000210900780c */ /* 0x040fe20000701670 */
[----:B------:R-:W-:Y:S01]  /*2480*/  IMAD.X R19, R8, 0x1, R103, P1 ;  /* 0x0000000108137824 */ /* 0x000fe200008e0667 */
[----:B------:R-:W-:-:S02]  /*2490*/  ISETP.LT.OR P1, PT, R9, 0x1, P6 ;  /* 0x000000010900780c */ /* 0x000fc40003721670 */
[----:B------:R-:W-:-:S03]  /*24a0*/  ISETP.LT.OR P6, PT, R9, 0x21, P6 ;  /* 0x000000210900780c */ /* 0x000fc600037c1670 */
[C---:B------:R-:W-:Y:S01]  /*24b0*/  HMMA.16816.F32 R28, R4.reuse, R14, RZ ;  /* 0x0000000e041c723c */ /* 0x040fe200000018ff */
[----:B------:R-:W1:Y:S07]  /*24c0*/  LDSM.16.M88.4 R12, [R168] ;  /* 0x00000000a80c783b */ /* 0x000e6e0000000200 */
[C---:B------:R-:W-:Y:S08]  /*24d0*/  HMMA.16816.F32 R56, R4.reuse, R40, RZ ;  /* 0x000000280438723c */ /* 0x040ff000000018ff */
[----:B------:R-:W-:Y:S01]  /*24e0*/  HMMA.16816.F32 R64, R4, R42, RZ ;  /* 0x0000002a0440723c */ /* 0x000fe200000018ff */
[----:B------:R-:W2:Y:S04]  /*24f0*/  LDSM.16.M88.4 R40, [R171+0x1000] ;  /* 0x00100000ab28783b */ /* 0x000ea80000000200 */
[----:B------:R-:W-:Y:S01]  /*2500*/  @!PT LDS RZ, [RZ] ;  /* 0x00000000fffff984 */ /* 0x000fe20000000800 */
[----:B------:R-:W-:Y:S01]  /*2510*/  @!PT LDS RZ, [RZ] ;  /* 0x00000000fffff984 */ /* 0x000fe20000000800 */
[----:B------:R-:W-:Y:S01]  /*2520*/  @!PT LDS RZ, [RZ] ;  /* 0x00000000fffff984 */ /* 0x000fe20000000800 */
[----:B------:R2:W-:Y:S01]  /*2530*/  LDGSTS.E.BYPASS.LTC128B.128 [R184+0x100], [R16.64], !P5 ;  /* 0x0010000010b87fae */ /* 0x0005e2000e901d46 */
[----:B------:R-:W-:-:S02]  /*2540*/  ISETP.GE.AND P5, PT, R207, c[0x0][0x1d4], PT ;  /* 0x00007500cf007a0c */ /* 0x000fc40003fa6270 */
[----:B------:R-:W-:Y:S01]  /*2550*/  HMMA.16816.F32 R60, R4, R32, RZ ;  /* 0x00000020043c723c */ /* 0x000fe200000018ff */
[----:B------:R3:W-:Y:S01]  /*2560*/  LDGSTS.E.BYPASS.LTC128B.128 [R184+0x2100], [R10.64], !P1 ;  /* 0x021000000ab87fae */ /* 0x0007e2000c901d46 */
[C---:B------:R-:W-:Y:S02]  /*2570*/  ISETP.LT.OR P1, PT, R9.reuse, 0x1, P5 ;  /* 0x000000010900780c */ /* 0x040fe40002f21670 */
[----:B------:R-:W-:-:S04]  /*2580*/  ISETP.LT.OR P5, PT, R9, 0x21, P5 ;  /* 0x000000210900780c */ /* 0x000fc80002fa1670 */
[----:B------:R-:W-:Y:S07]  /*2590*/  HMMA.16816.F32 R4, R4, R34, RZ ;  /* 0x000000220404723c */ /* 0x000fee00000018ff */
[----:B------:R4:W-:Y:S01]  /*25a0*/  LDGSTS.E.BYPASS.LTC128B.128 [R184+0x4100], [R2.64], !P1 ;  /* 0x0410000002b87fae */ /* 0x0009e2000c901d46 */
[----:B-1----:R-:W-:Y:S03]  /*25b0*/  HMMA.16816.F32 R72, R12, R26, R28 ;  /* 0x0000001a0c48723c */ /* 0x002fe6000000181c */
[----:B------:R1:W-:Y:S01]  /*25c0*/  LDGSTS.E.BYPASS.LTC128B.128 [R184+0x1100], [R20.64], !P0 ;  /* 0x0110000014b87fae */ /* 0x0003e2000c101d46 */
[----:B------:R-:W-:-:S03]  /*25d0*/  ISETP.GT.AND P0, PT, R100, R212, PT ;  /* 0x000000d46400720c */ /* 0x000fc60003f04270 */
[----:B------:R2:W-:Y:S01]  /*25e0*/  LDGSTS.E.BYPASS.LTC128B.128 [R184+0x3100], [R18.64], !P6 ;  /* 0x0310000012b87fae */ /* 0x0005e2000f101d46 */
[C---:B------:R-:W-:Y:S08]  /*25f0*/  HMMA.16816.F32 R76, R12.reuse, R24, R36 ;  /* 0x000000180c4c723c */ /* 0x040ff00000001824 */
[C---:B------:R-:W-:Y:S08]  /*2600*/  HMMA.16816.F32 R24, R12.reuse, R44, R48 ;  /* 0x0000002c0c18723c */ /* 0x040ff00000001830 */
[----:B------:R-:W-:Y:S01]  /*2610*/  HMMA.16816.F32 R48, R12, R70, R4 ;  /* 0x000000460c30723c */ /* 0x000fe20000001804 */
[----:B----4-:R-:W-:Y:S01]  /*2620*/  IMAD.MOV.U32 R3, RZ, RZ, 0x40 ;  /* 0x00000040ff037424 */ /* 0x010fe200078e00ff */
[----:B------:R-:W-:-:S04]  /*2630*/  IADD3 R2, P1, R0, R108, RZ ;  /* 0x0000006c00027210 */ /* 0x000fc80007f3e0ff */
[----:B------:R-:W-:Y:S01]  /*2640*/  SEL R0, R3, 0xffffffc0, !P2 ;  /* 0xffffffc003007807 */ /* 0x000fe20005000000 */
[----:B------:R-:W-:Y:S01]  /*2650*/  IMAD.X R3, R8, 0x1, R102, P1 ;  /* 0x0000000108037824 */ /* 0x000fe200008e0666 */
[----:B-1----:R-:W-:Y:S01]  /*2660*/  HMMA.16816.F32 R20, R12, R46, R52 ;  /* 0x0000002e0c14723c */ /* 0x002fe20000001834 */
[----:B------:R-:W-:Y:S02]  /*2670*/  ISETP.GT.AND P1, PT, R104, 0x3f, PT ;  /* 0x0000003f6800780c */ /* 0x000fe40003f24270 */
[--C-:B------:R-:W-:Y:S01]  /*2680*/  IMAD.IADD R162, R160, 0x1, R0.reuse ;  /* 0x00000001a0a27824 */ /* 0x100fe200078e0200 */
[----:B------:R1:W-:Y:S01]  /*2690*/  LDGSTS.E.BYPASS.LTC128B.128 [R184+0x5100], [R2.64], !P5 ;  /* 0x0510000002b87fae */ /* 0x0003e2000e901d46 */
[----:B------:R-:W-:-:S03]  /*26a0*/  IMAD.IADD R161, R172, 0x1, R0 ;  /* 0x00000001aca17824 */ /* 0x000fc600078e0200 */
[----:B---3--:R-:W-:Y:S01]  /*26b0*/  LDSM.16.M88.4 R8, [R170] ;  /* 0x00000000aa08783b */ /* 0x008fe20000000200 */
[C---:B--2---:R-:W-:Y:S03]  /*26c0*/  HMMA.16816.F32 R16, R12.reuse, R40, R56 ;  /* 0x000000280c10723c */ /* 0x044fe60000001838 */
[----:B------:R-:W2:Y:S04]  /*26d0*/  LDSM.16.M88.4 R32, [R162] ;  /* 0x00000000a220783b */ /* 0x000ea80000000200 */
[----:B------:R-:W3:Y:S01]  /*26e0*/  LDSM.16.M88.4 R28, [R162+0x800] ;  /* 0x00080000a21c783b */ /* 0x000ee20000000200 */
[C---:B------:R-:W-:Y:S03]  /*26f0*/  HMMA.16816.F32 R40, R12.reuse, R42, R64 ;  /* 0x0000002a0c28723c */ /* 0x040fe60000001840 */
[----:B------:R-:W4:Y:S04]  /*2700*/  LDSM.16.M88.4 R36, [R162+0x1000] ;  /* 0x00100000a224783b */ /* 0x000f280000000200 */
[----:B------:R-:W5:Y:S01]  /*2710*/  LDSM.16.M88.4 R44, [R162+0x1800] ;  /* 0x00180000a22c783b */ /* 0x000f620000000200 */
[----:B------:R-:W-:Y:S03]  /*2720*/  HMMA.16816.F32 R52, R12, R68, R60 ;  /* 0x000000440c34723c */ /* 0x000fe6000000183c */
[----:B------:R-:W-:Y:S04]  /*2730*/  LDSM.16.M88.4 R4, [R169] ;  /* 0x00000000a904783b */ /* 0x000fe80000000200 */
[----:B------:R-:W1:Y:S04]  /*2740*/  LDSM.16.M88.4 R68, [R161+-0x4000] ;  /* 0xffc00000a144783b */ /* 0x000e680000000200 */
[----:B------:R-:W-:Y:S04]  /*2750*/  LDSM.16.M88.4 R80, [R161+-0x3000] ;  /* 0xffd00000a150783b */ /* 0x000fe80000000200 */
[----:B------:R-:W-:Y:S04]  /*2760*/  LDSM.16.M88.4 R12, [R167+0x4000] ;  /* 0x00400000a70c783b */ /* 0x000fe80000000200 */
[----:B------:R-:W-:Y:S04]  /*2770*/  LDSM.16.M88.4 R88, [R160+0x2000] ;  /* 0x00200000a058783b */ /* 0x000fe80000000200 */
[----:B------:R-:W-:Y:S01]  /*2780*/  LDSM.16.M88.4 R84, [R160+0x2800] ;  /* 0x00280000a054783b */ /* 0x000fe20000000200 */
[C---:B--2---:R-:W-:Y:S03]  /*2790*/  HMMA.16816.F32 R64, R8.reuse, R34, R72 ;  /* 0x000000220840723c */ /* 0x044fe60000001848 */
[----:B------:R-:W2:Y:S04]  /*27a0*/  LDSM.16.M88.4 R72, [R161+-0x3800] ;  /* 0xffc80000a148783b */ /* 0x000ea80000000200 */
[----:B------:R-:W-:Y:S01]  /*27b0*/  LDSM.16.M88.4 R96, [R179] ;  /* 0x00000000b360783b */ /* 0x000fe20000000200 */
[C---:B------:R-:W-:Y:S03]  /*27c0*/  HMMA.16816.F32 R60, R8.reuse, R32, R76 ;  /* 0x00000020083c723c */ /* 0x040fe6000000184c */
[----:B------:R-:W1:Y:S04]  /*27d0*/  LDSM.16.M88.4 R76, [R161+-0x2800] ;  /* 0xffd80000a14c783b */ /* 0x000e680000000200 */
[----:B------:R-:W-:Y:S01]  /*27e0*/  LDSM.16.M88.4 R92, [R162+0x5800] ;  /* 0x00580000a25c783b */ /* 0x000fe20000000200 */
[C---:B---3--:R-:W-:Y:S03]  /*27f0*/  HMMA.16816.F32 R56, R8.reuse, R28, R24 ;  /* 0x0000001c0838723c */ /* 0x048fe60000001818 */
[----:B------:R-:W0:Y:S05]  /*2800*/  LDGDEPBAR ;  /* 0x00000000000079af */ /* 0x000e2a0000000000 */
[C---:B------:R-:W-:Y:S08]  /*2810*/  HMMA.16816.F32 R32, R8.reuse, R30, R20 ;  /* 0x0000001e0820723c */ /* 0x040ff00000001814 */
[C---:B----4-:R-:W-:Y:S08]  /*2820*/  HMMA.16816.F32 R28, R8.reuse, R36, R16 ;  /* 0x00000024081c723c */ /* 0x050ff00000001810 */
[C---:B------:R-:W-:Y:S08]  /*2830*/  HMMA.16816.F32 R24, R8.reuse, R38, R40 ;  /* 0x000000260818723c */ /* 0x040ff00000001828 */
[C---:B-----5:R-:W-:Y:S08]  /*2840*/  HMMA.16816.F32 R20, R8.reuse, R44, R52 ;  /* 0x0000002c0814723c */ /* 0x060ff00000001834 */
[----:B------:R-:W-:Y:S01]  /*2850*/  HMMA.16816.F32 R8, R8, R46, R48 ;  /* 0x0000002e0808723c */ /* 0x000fe20000001830 */
[----:B------:R-:W3:Y:S07]  /*2860*/  LDSM.16.M88.4 R48, [R160+0x3000] ;  /* 0x00300000a030783b */ /* 0x000eee0000000200 */
[C---:B-1----:R-:W-:Y:S08]  /*2870*/  HMMA.16816.F32 R16, R4.reuse, R68, R60 ;  /* 0x000000440410723c */ /* 0x042ff0000000183c */
[C---:B--2---:R-:W-:Y:S08]  /*2880*/  HMMA.16816.F32 R56, R4.reuse, R72, R56 ;  /* 0x000000480438723c */ /* 0x044ff00000001838 */
[C---:B------:R-:W-:Y:S01]  /*2890*/  HMMA.16816.F32 R40, R4.reuse, R70, R64 ;  /* 0x000000460428723c */ /* 0x040fe20000001840 */
[----:B------:R-:W-:Y:S04]  /*28a0*/  LDSM.16.M88.4 R64, [R173] ;  /* 0x00000000ad40783b */ /* 0x000fe80000000200 */
[----:B------:R-:W-:Y:S03]  /*28b0*/  LDSM.16.M88.4 R68, [R174] ;  /* 0x00000000ae44783b */ /* 0x000fe60000000200 */
[C---:B------:R-:W-:Y:S01]  /*28c0*/  HMMA.16816.F32 R44, R4.reuse, R74, R32 ;  /* 0x0000004a042c723c */ /* 0x040fe20000001820 */
[----:B------:R-:W-:Y:S07]  /*28d0*/  LDSM.16.M88.4 R72, [R161+-0x2000] ;  /* 0xffe00000a148783b */ /* 0x000fee0000000200 */
[C---:B------:R-:W-:Y:S01]  /*28e0*/  HMMA.16816.F32 R52, R4.reuse, R80, R28 ;  /* 0x000000500434723c */ /* 0x040fe2000000181c */
[----:B------:R-:W1:Y:S07]  /*28f0*/  LDSM.16.M88.4 R28, [R160+0x3800] ;  /* 0x00380000a01c783b */ /* 0x000e6e0000000200 */
[C---:B------:R-:W-:Y:S01]  /*2900*/  HMMA.16816.F32 R60, R4.reuse, R82, R24 ;  /* 0x00000052043c723c */ /* 0x040fe20000001818 */
[----:B------:R-:W-:Y:S04]  /*2910*/  LDSM.16.M88.4 R24, [R176] ;  /* 0x00000000b018783b */ /* 0x000fe80000000200 */
[----:B------:R-:W-:Y:S03]  /*2920*/  LDSM.16.M88.4 R80, [R160+0x5800] ;  /* 0x00580000a050783b */ /* 0x000fe60000000200 */
[C---:B------:R-:W-:Y:S01]  /*2930*/  HMMA.16816.F32 R32, R4.reuse, R78, R8 ;  /* 0x0000004e0420723c */ /* 0x040fe20000001808 */
[----:B------:R-:W2:Y:S07]  /*2940*/  LDSM.16.M88.4 R8, [R168+0x4000] ;  /* 0x00400000a808783b */ /* 0x000eae0000000200 */
[----:B------:R-:W-:Y:S01]  /*2950*/  HMMA.16816.F32 R36, R4, R76, R20 ;  /* 0x0000004c0424723c */ /* 0x000fe20000001814 */
[----:B------:R-:W4:Y:S07]  /*2960*/  LDSM.16.M88.4 R76, [R175] ;  /* 0x00000000af4c783b */ /* 0x000f2e0000000200 */
[C---:B------:R-:W-:Y:S08]  /*2970*/  HMMA.16816.F32 R20, R12.reuse, R88, R16 ;  /* 0x000000580c14723c */ /* 0x040ff00000001810 */
[C---:B------:R-:W-:Y:S08]  /*2980*/  HMMA.16816.F32 R4, R12.reuse, R84, R56 ;  /* 0x000000540c04723c */ /* 0x040ff00000001838 */
[C---:B------:R-:W-:Y:S01]  /*2990*/  HMMA.16816.F32 R16, R12.reuse, R90, R40 ;  /* 0x0000005a0c10723c */ /* 0x040fe20000001828 */
[----:B------:R-:W-:Y:S07]  /*29a0*/  LDSM.16.M88.4 R88, [R162+0x5000] ;  /* 0x00500000a258783b */ /* 0x000fee0000000200 */
[C---:B------:R-:W-:Y:S01]  /*29b0*/  HMMA.16816.F32 R44, R12.reuse, R86, R44 ;  /* 0x000000560c2c723c */ /* 0x040fe2000000182c */
[----:B------:R-:W-:Y:S07]  /*29c0*/  LDSM.16.M88.4 R84, [R161+-0x800] ;  /* 0xfff80000a154783b */ /* 0x000fee0000000200 */
[C---:B---3--:R-:W-:Y:S08]  /*29d0*/  HMMA.16816.F32 R52, R12.reuse, R48, R52 ;  /* 0x000000300c34723c */ /* 0x048ff00000001834 */
[C---:B------:R-:W-:Y:S08]  /*29e0*/  HMMA.16816.F32 R48, R12.reuse, R50, R60 ;  /* 0x000000320c30723c */ /* 0x040ff0000000183c */
[C---:B-1----:R-:W-:Y:S08]  /*29f0*/  HMMA.16816.F32 R60, R12.reuse, R28, R36 ;  /* 0x0000001c0c3c723c */ /* 0x042ff00000001824 */
[----:B------:R-:W-:Y:S01]  /*2a00*/  HMMA.16816.F32 R56, R12, R30, R32 ;  /* 0x0000001e0c38723c */ /* 0x000fe20000001820 */
[----:B------:R-:W-:Y:S04]  /*2a10*/  LDSM.16.M88.4 R28, [R162+0x2000] ;  /* 0x00200000a21c783b */ /* 0x000fe80000000200 */
[----:B------:R-:W-:Y:S03]  /*2a20*/  LDSM.16.M88.4 R12, [R169+0x4000] ;  /* 0x00400000a90c783b */ /* 0x000fe60000000200 */
[C---:B--2---:R-:W-:Y:S08]  /*2a30*/  HMMA.16816.F32 R40, R8.reuse, R24, R20 ;  /* 0x000000180828723c */ /* 0x044ff00000001814 */
[C---:B------:R-:W-:Y:S01]  /*2a40*/  HMMA.16816.F32 R20, R8.reuse, R64, R4 ;  /* 0x000000400814723c */ /* 0x040fe20000001804 */
[----:B------:R-:W1:Y:S07]  /*2a50*/  LDSM.16.M88.4 R4, [R170+0x4000] ;  /* 0x00400000aa04783b */ /* 0x000e6e0000000200 */
[C---:B------:R-:W-:Y:S01]  /*2a60*/  HMMA.16816.F32 R36, R8.reuse, R26, R16 ;  /* 0x0000001a0824723c */ /* 0x040fe20000001810 */
[----:B------:R-:W2:Y:S07]  /*2a70*/  LDSM.16.M88.4 R24, [R162+0x2800] ;  /* 0x00280000a218783b */ /* 0x000eae0000000200 */
[C---:B------:R-:W-:Y:S01]  /*2a80*/  HMMA.16816.F32 R16, R8.reuse, R66, R44 ;  /* 0x000000420810723c */ /* 0x040fe2000000182c */
[----:B------:R-:W3:Y:S04]  /*2a90*/  LDSM.16.M88.4 R44, [R162+0x3000] ;  /* 0x00300000a22c783b */ /* 0x000ee80000000200 */
[----:B------:R-:W5:Y:S03]  /*2aa0*/  LDSM.16.M88.4 R64, [R162+0x3800] ;  /* 0x00380000a240783b */ /* 0x000f660000000200 */
[C---:B------:R-:W-:Y:S08]  /*2ab0*/  HMMA.16816.F32 R32, R8.reuse, R68, R52 ;  /* 0x000000440820723c */ /* 0x040ff00000001834 */
[C---:B------:R-:W-:Y:S01]  /*2ac0*/  HMMA.16816.F32 R48, R8.reuse, R70, R48 ;  /* 0x000000460830723c */ /* 0x040fe20000001830 */
[----:B------:R-:W-:Y:S07]  /*2ad0*/  LDSM.16.M88.4 R68, [R161+-0x1800] ;  /* 0xffe80000a144783b */ /* 0x000fee0000000200 */
[C---:B----4-:R-:W-:Y:S08]  /*2ae0*/  HMMA.16816.F32 R60, R8.reuse, R76, R60 ;  /* 0x0000004c083c723c */ /* 0x050ff0000000183c */
[----:B------:R-:W-:Y:S01]  /*2af0*/  HMMA.16816.F32 R8, R8, R78, R56 ;  /* 0x0000004e0808723c */ /* 0x000fe20000001838 */
[----:B------:R-:W4:Y:S04]  /*2b00*/  LDSM.16.M88.4 R76, [R161+-0x1000] ;  /* 0xfff00000a14c783b */ /* 0x000f280000000200 */
[----:B------:R-:W-:Y:S03]  /*2b10*/  LDSM.16.M88.4 R56, [R160+0x4000] ;  /* 0x00400000a038783b */ /* 0x000fe60000000200 */
[C---:B-1----:R-:W-:Y:S08]  /*2b20*/  HMMA.16816.F32 R52, R4.reuse, R28, R40 ;  /* 0x0000001c0434723c */ /* 0x042ff00000001828 */
[C---:B------:R-:W-:Y:S08]  /*2b30*/  HMMA.16816.F32 R40, R4.reuse, R30, R36 ;  /* 0x0000001e0428723c */ /* 0x040ff00000001824 */
[C---:B--2---:R-:W-:Y:S08]  /*2b40*/  HMMA.16816.F32 R36, R4.reuse, R24, R20 ;  /* 0x000000180424723c */ /* 0x044ff00000001814 */
[C---:B------:R-:W-:Y:S08]  /*2b50*/  HMMA.16816.F32 R24, R4.reuse, R26, R16 ;  /* 0x0000001a0418723c */ /* 0x040ff00000001810 */
[C---:B---3--:R-:W-:Y:S08]  /*2b60*/  HMMA.16816.F32 R20, R4.reuse, R44, R32 ;  /* 0x0000002c0414723c */ /* 0x048ff00000001820 */
[C---:B------:R-:W-:Y:S01]  /*2b70*/  HMMA.16816.F32 R16, R4.reuse, R46, R48 ;  /* 0x0000002e0410723c */ /* 0x040fe20000001830 */
[----:B------:R-:W-:Y:S07]  /*2b80*/  LDSM.16.M88.4 R48, [R172] ;  /* 0x00000000ac30783b */ /* 0x000fee0000000200 */
[C---:B-----5:R-:W-:Y:S01]  /*2b90*/  HMMA.16816.F32 R28, R4.reuse, R64, R60 ;  /* 0x00000040041c723c */ /* 0x060fe2000000183c */
[----:B------:R-:W-:Y:S07]  /*2ba0*/  LDSM.16.M88.4 R60, [R160+0x4800] ;  /* 0x00480000a03c783b */ /* 0x000fee0000000200 */
[----:B------:R-:W-:Y:S01]  /*2bb0*/  HMMA.16816.F32 R8, R4, R66, R8 ;  /* 0x000000420408723c */ /* 0x000fe20000001808 */
[----:B------:R-:W-:Y:S04]  /*2bc0*/  LDSM.16.M88.4 R4, [R167+0x8000] ;  /* 0x00800000a704783b */ /* 0x000fe80000000200 */
[----:B------:R-:W1:Y:S03]  /*2bd0*/  LDSM.16.M88.4 R64, [R160+0x5000] ;  /* 0x00500000a040783b */ /* 0x000e660000000200 */
[C---:B----4-:R-:W-:Y:S08]  /*2be0*/  HMMA.16816.F32 R20, R12.reuse, R76, R20 ;  /* 0x0000004c0c14723c */ /* 0x050ff00000001814 */
[C---:B------:R-:W-:Y:S08]  /*2bf0*/  HMMA.16816.F32 R32, R12.reuse, R70, R24 ;  /* 0x000000460c20723c */ /* 0x040ff00000001818 */
[C---:B------:R-:W-:Y:S01]  /*2c00*/  HMMA.16816.F32 R16, R12.reuse, R78, R16 ;  /* 0x0000004e0c10723c */ /* 0x040fe20000001810 */
[----:B------:R-:W-:Y:S07]  /*2c10*/  LDSM.16.M88.4 R76, [R162+0x4000] ;  /* 0x00400000a24c783b */ /* 0x000fee0000000200 */
[C---:B------:R-:W-:Y:S01]  /*2c20*/  HMMA.16816.F32 R44, R12.reuse, R72, R52 ;  /* 0x000000480c2c723c */ /* 0x040fe20000001834 */
[----:B------:R-:W-:Y:S07]  /*2c30*/  LDSM.16.M88.4 R52, [R177] ;  /* 0x00000000b134783b */ /* 0x000fee0000000200 */
[C---:B------:R-:W-:Y:S08]  /*2c40*/  HMMA.16816.F32 R40, R12.reuse, R74, R40 ;  /* 0x0000004a0c28723c */ /* 0x040ff00000001828 */
[C---:B------:R-:W-:Y:S08]  /*2c50*/  HMMA.16816.F32 R36, R12.reuse, R68, R36 ;  /* 0x000000440c24723c */ /* 0x040ff00000001824 */
[C---:B------:R-:W-:Y:S08]  /*2c60*/  HMMA.16816.F32 R24, R12.reuse, R84, R28 ;  /* 0x000000540c18723c */ /* 0x040ff0000000181c */
[----:B------:R-:W-:Y:S01]  /*2c70*/  HMMA.16816.F32 R8, R12, R86, R8 ;  /* 0x000000560c08723c */ /* 0x000fe20000001808 */
[----:B------:R-:W2:Y:S04]  /*2c80*/  LDSM.16.M88.4 R12, [R168+0x8000] ;  /* 0x00800000a80c783b */ /* 0x000ea80000000200 */
[----:B------:R-:W3:Y:S03]  /*2c90*/  LDSM.16.M88.4 R84, [R178] ;  /* 0x00000000b254783b */ /* 0x000ee60000000200 */
[C---:B-1----:R-:W-:Y:S08]  /*2ca0*/  HMMA.16816.F32 R28, R4.reuse, R64, R20 ;  /* 0x00000040041c723c */ /* 0x042ff00000001814 */
[C---:B------:R-:W-:Y:S08]  /*2cb0*/  HMMA.16816.F32 R20, R4.reuse, R66, R16 ;  /* 0x000000420414723c */ /* 0x040ff00000001810 */
[C---:B------:R-:W-:Y:S08]  /*2cc0*/  HMMA.16816.F32 R44, R4.reuse, R56, R44 ;  /* 0x00000038042c723c */ /* 0x040ff0000000182c */
[C---:B------:R-:W-:Y:S01]  /*2cd0*/  HMMA.16816.F32 R40, R4.reuse, R58, R40 ;  /* 0x0000003a0428723c */ /* 0x040fe20000001828 */
[----:B------:R-:W-:Y:S07]  /*2ce0*/  LDSM.16.M88.4 R56, [R161] ;  /* 0x00000000a138783b */ /* 0x000fee0000000200 */
[C---:B------:R-:W-:Y:S08]  /*2cf0*/  HMMA.16816.F32 R36, R4.reuse, R60, R36 ;  /* 0x0000003c0424723c */ /* 0x040ff00000001824 */
[C---:B------:R-:W-:Y:S08]  /*2d00*/  HMMA.16816.F32 R32, R4.reuse, R62, R32 ;  /* 0x0000003e0420723c */ /* 0x040ff00000001820 */
[C---:B------:R-:W-:Y:S08]  /*2d10*/  HMMA.16816.F32 R16, R4.reuse, R80, R24 ;  /* 0x000000500410723c */ /* 0x040ff00000001818 */
[----:B------:R-:W-:Y:S01]  /*2d20*/  HMMA.16816.F32 R4, R4, R82, R8 ;  /* 0x000000520404723c */ /* 0x000fe20000001808 */
[----:B------:R-:W1:Y:S04]  /*2d30*/  LDSM.16.M88.4 R8, [R170+0x8000] ;  /* 0x00800000aa08783b */ /* 0x000e680000000200 */
[----:B------:R-:W4:Y:S03]  /*2d40*/  LDSM.16.M88.4 R80, [R162+0x4800] ;  /* 0x00480000a250783b */ /* 0x000f260000000200 */
[C---:B--2---:R-:W-:Y:S01]  /*2d50*/  HMMA.16816.F32 R72, R12.reuse, R48, R44 ;  /* 0x000000300c48723c */ /* 0x044fe2000000182c */
[----:B------:R-:W-:Y:S07]  /*2d60*/  LDSM.16.M88.4 R44, [R161+0x1800] ;  /* 0x00180000a12c783b */ /* 0x000fee0000000200 */
[C---:B------:R-:W-:Y:S01]  /*2d70*/  HMMA.16816.F32 R68, R12.reuse, R50, R40 ;  /* 0x000000320c44723c */ /* 0x040fe20000001828 */
[----:B------:R-:W-:Y:S07]  /*2d80*/  LDSM.16.M88.4 R48, [R161+0x1000] ;  /* 0x00100000a130783b */ /* 0x000fee0000000200 */
[C---:B------:R-:W-:Y:S08]  /*2d90*/  HMMA.16816.F32 R64, R12.reuse, R52, R36 ;  /* 0x000000340c40723c */ /* 0x040ff00000001824 */
[C---:B------:R-:W-:Y:S01]  /*2da0*/  HMMA.16816.F32 R60, R12.reuse, R54, R32 ;  /* 0x000000360c3c723c */ /* 0x040fe20000001820 */
[----:B------:R-:W-:Y:S07]  /*2db0*/  LDSM.16.M88.4 R52, [R161+0x800] ;  /* 0x00080000a134783b */ /* 0x000fee0000000200 */
[C---:B---3--:R-:W-:Y:S08]  /*2dc0*/  HMMA.16816.F32 R24, R12.reuse, R84, R28 ;  /* 0x000000540c18723c */ /* 0x048ff0000000181c */
[C---:B------:R-:W-:Y:S08]  /*2dd0*/  HMMA.16816.F32 R20, R12.reuse, R86, R20 ;  /* 0x000000560c14723c */ /* 0x040ff00000001814 */
[C---:B------:R-:W-:Y:S08]  /*2de0*/  HMMA.16816.F32 R16, R12.reuse, R96, R16 ;  /* 0x000000600c10723c */ /* 0x040ff00000001810 */
[----:B------:R-:W-:Y:S01]  /*2df0*/  HMMA.16816.F32 R12, R12, R98, R4 ;  /* 0x000000620c0c723c */ /* 0x000fe20000001804 */
[----:B------:R-:W2:Y:S01]  /*2e00*/  LDSM.16.M88.4 R4, [R169+0x8000] ;  /* 0x00800000a904783b */ /* 0x000ea20000000200 */
[----:B------:R-:W-:-:S06]  /*2e10*/  DEPBAR.LE SB0, 0x0 ;  /* 0x000080000000791a */ /* 0x000fcc0000000000 */
[C---:B-1----:R-:W-:Y:S08]  /*2e20*/  HMMA.16816.F32 R40, R8.reuse, R76, R72 ;  /* 0x0000004c0828723c */ /* 0x042ff00000001848 */
[C---:B------:R-:W-:Y:S08]  /*2e30*/  HMMA.16816.F32 R36, R8.reuse, R78, R68 ;  /* 0x0000004e0824723c */ /* 0x040ff00000001844 */
[C---:B----4-:R-:W-:Y:S08]  /*2e40*/  HMMA.16816.F32 R32, R8.reuse, R80, R64 ;  /* 0x000000500820723c */ /* 0x050ff00000001840 */
[C---:B------:R-:W-:Y:S08]  /*2e50*/  HMMA.16816.F32 R28, R8.reuse, R82, R60 ;  /* 0x00000052081c723c */ /* 0x040ff0000000183c */
[C---:B------:R-:W-:Y:S08]  /*2e60*/  HMMA.16816.F32 R24, R8.reuse, R88, R24 ;  /* 0x000000580818723c */ /* 0x040ff00000001818 */
[C---:B------:R-:W-:Y:S08]  /*2e70*/  HMMA.16816.F32 R20, R8.reuse, R90, R20 ;  /* 0x0000005a0814723c */ /* 0x040ff00000001814 */
[C---:B------:R-:W-:Y:S08]  /*2e80*/  HMMA.16816.F32 R16, R8.reuse, R92, R16 ;  /* 0x0000005c0810723c */ /* 0x040ff00000001810 */
        /* <DEDUP_REMOVED lines=12> */
[----:B------:R-:W-:Y:S01]  /*2f50*/  IMAD R2, R100, 0x40, R215 ;  /* 0x0000004064027824 */ /* 0x000fe200078e02d7 */
[----:B------:R-:W-:-:S04]  /*2f60*/  MOV R185, RZ ;  /* 0x000000ff00b97202 */ /* 0x000fc80000000f00 */
        /* <DEDUP_REMOVED lines=14> */
[----:B------:R-:W-:-:S05]  /*3050*/  IMAD R0, R186, c[0x0][0x1e4], R0 ;  /* 0x00007900ba007a24 */ /* 0x000fca00078e0200 */
[----:B------:R-:W-:Y:S02]  /*3060*/  IADD3 R3, R3, R0, RZ ;  /* 0x0000000003037210 */ /* 0x000fe40007ffe0ff */
        /* <DEDUP_REMOVED lines=10> */
.L_x_1073:
[----:B------:R-:W-:Y:S05]  /*3110*/  BRA.DIV ~URZ, `(.L_x_1030) ;  /* 0x0000a0127f007947 */ /* 0x000fea000b800000 */
[----:B------:R-:W3:Y:S01]  /*3120*/  SHFL.IDX PT, R0, R12, RZ, 0x181f ;  /* 0x00181fff0c007589 */ /* 0x000ee200000e0000 */
[----:B------:R-:W-:Y:S02]  /*3130*/  ISETP.GE.AND P5, PT, R196, c[0x0][0x1d4], PT ;  /* 0x00007500c4007a0c */ /* 0x000fe40003fa6270 */
[----:B------:R-:W-:Y:S02]  /*3140*/  ISETP.GE.AND P2, PT, R208, c[0x0][0x1d4], PT ;  /* 0x00007500d0007a0c */ /* 0x000fe40003f46270 */
[----:B------:R-:W-:Y:S02]  /*3150*/  SEL R11, RZ, 0x10, P5 ;  /* 0x00000010ff0b7807 */ /* 0x000fe40002800000 */
[----:B------:R-:W-:Y:S02]  /*3160*/  SEL R10, RZ, 0x10, P2 ;  /* 0x00000010ff0a7807 */ /* 0x000fe40001000000 */
[----:B---3--:R-:W-:-:S02]  /*3170*/  IADD3 R6, P0, R0, R106, RZ ;  /* 0x0000006a00067210 */ /* 0x008fc40007f1e0ff */
[----:B------:R-:W-:-:S03]  /*3180*/  IADD3 R2, P6, R0, R107, RZ ;  /* 0x0000006b00027210 */ /* 0x000fc60007fde0ff */
[C---:B--2---:R-:W-:Y:S01]  /*3190*/  IMAD.X R7, R4.reuse, 0x1, R101, P0 ;  /* 0x0000000104077824 */ /* 0x044fe200000e0665 */
[----:B------:R-:W-:Y:S01]  /*31a0*/  ISETP.GE.AND P0, PT, R207, c[0x0][0x1d4], PT ;  /* 0x00007500cf007a0c */ /* 0x000fe20003f06270 */
[----:B------:R-:W-:Y:S01]  /*31b0*/  IMAD.X R3, R4, 0x1, R103, P6 ;  /* 0x0000000104037824 */ /* 0x000fe200030e0667 */
[----:B------:R-:W-:Y:S02]  /*31c0*/  IADD3 R8, P6, R0, R108, RZ ;  /* 0x0000006c00087210 */ /* 0x000fe40007fde0ff */
[----:B------:R-:W-:Y:S01]  /*31d0*/  @!PT LDS RZ, [RZ] ;  /* 0x00000000fffff984 */ /* 0x000fe20000000800 */
[----:B------:R-:W-:Y:S01]  /*31e0*/  @!PT LDS RZ, [RZ] ;  /* 0x00000000fffff984 */ /* 0x000fe20000000800 */
[----:B------:R2:W-:Y:S03]  /*31f0*/  LDGSTS.E.BYPASS.LTC128B.128 [R184+0x6100], [R6.64], !P5 ;  /* 0x0610000006b87fae */ /* 0x0005e6000e901d46 */
[----:B------:R-:W-:Y:S01]  /*3200*/  IMAD.X R9, R4, 0x1, R102, P6 ;  /* 0x0000000104097824 */ /* 0x000fe200030e0666 */
[----:B------:R2:W-:Y:S04]  /*3210*/  LDGSTS.E.BYPASS.LTC128B.128 [R184+0x8100], [R2.64], !P2 ;  /* 0x0810000002b87fae */ /* 0x0005e8000d101d46 */
[----:B------:R-:W3:Y:S04]  /*3220*/  SHFL.IDX PT, R0, R12, 0x1, 0x181f ;  /* 0x00381f000c007f89 */ /* 0x000ee800000e0000 */
[----:B------:R2:W-:Y:S04]  /*3230*/  LDGSTS.E.BYPASS.LTC128B.128 [R184+0xa100], [R8.64], !P0 ;  /* 0x0a10000008b87fae */ /* 0x0005e8000c101d46 */
[----:B------:R4:W1:Y:S02]  /*3240*/  SHFL.IDX PT, R4, R5, 0x1, 0x181f ;  /* 0x00381f0005047f89 */ /* 0x00086400000e0000 */
[----:B-1--4-:R-:W-:-:S02]  /*3250*/  SEL R5, RZ, 0x10, P0 ;  /* 0x00000010ff057807 */ /* 0x012fc40000000000 */
.L_x_1074:
[----:B--23--:R-:W-:Y:S02]  /*3260*/  IADD3 R2, -R11, 0x10, RZ ;  /* 0x000000100b027810 */ /* 0x00cfe40007ffe1ff */
[----:B------:R-:W-:-:S02]  /*3270*/  IADD3 R3, -R10, 0x10, RZ ;  /* 0x000000100a037810 */ /* 0x000fc40007ffe1ff */
[----:B------:R-:W-:Y:S02]  /*3280*/  LOP3.LUT R2, R2, 0xf, RZ, 0xc0, !PT ;  /* 0x0000000f02027812 */ /* 0x000fe400078ec0ff */
[----:B------:R-:W-:Y:S02]  /*3290*/  IADD3 R6, -R5, 0x10, RZ ;  /* 0x0000001005067810 */ /* 0x000fe40007ffe1ff */
[----:B------:R-:W-:Y:S02]  /*32a0*/  LOP3.LUT R3, R3, 0xf, RZ, 0xc0, !PT ;  /* 0x0000000f03037812 */ /* 0x000fe400078ec0ff */
[-C--:B------:R-:W-:Y:S02]  /*32b0*/  IADD3 R8, P2, P0, R2, R0.reuse, R106 ;  /* 0x0000000002087210 */ /* 0x080fe4000785e06a */
[----:B------:R-:W-:Y:S02]  /*32c0*/  LOP3.LUT R2, R6, 0xf, RZ, 0xc0, !PT ;  /* 0x0000000f06027812 */ /* 0x000fe400078ec0ff */
[----:B------:R-:W-:-:S02]  /*32d0*/  IADD3 R6, P6, P5, R3, R0, R107 ;  /* 0x0000000003067210 */ /* 0x000fc40007dde06b */
[----:B------:R-:W-:Y:S02]  /*32e0*/  IADD3.X R9, RZ, R4, R101, P2, P0 ;  /* 0x00000004ff097210 */ /* 0x000fe400017e0465 */
[----:B------:R-:W-:Y:S02]  /*32f0*/  IADD3 R2, P2, P0, R2, R0, R108 ;  /* 0x0000000002027210 */ /* 0x000fe4000785e06c */
[-C--:B------:R-:W-:Y:S02]  /*3300*/  IADD3.X R7, RZ, R4.reuse, R103, P6, P5 ;  /* 0x00000004ff077210 */ /* 0x080fe400037ea467 */
[----:B------:R-:W-:Y:S02]  /*3310*/  ISETP.NE.U32.AND P6, PT, R11, RZ, PT ;  /* 0x000000ff0b00720c */ /* 0x000fe40003fc5070 */
[----:B------:R-:W-:Y:S02]  /*3320*/  ISETP.NE.U32.AND P5, PT, R10, RZ, PT ;  /* 0x000000ff0a00720c */ /* 0x000fe40003fa5070 */
[----:B------:R-:W-:-:S02]  /*3330*/  IADD3.X R3, RZ, R4, R102, P2, P0 ;  /* 0x00000004ff037210 */ /* 0x000fc400017e0466 */
[----:B------:R-:W-:-:S07]  /*3340*/  ISETP.NE.U32.AND P0, PT, R5, RZ, PT ;  /* 0x000000ff0500720c */ /* 0x000fce0003f05070 */
[----:B------:R-:W-:Y:S01]  /*3350*/  @!PT LDS RZ, [RZ] ;  /* 0x00000000fffff984 */ /* 0x000fe20000000800 */
[----:B------:R-:W-:Y:S01]  /*3360*/  @!PT LDS RZ, [RZ] ;  /* 0x00000000fffff984 */ /* 0x000fe20000000800 */
[----:B------:R-:W-:Y:S01]  /*3370*/  @!PT LDS RZ, [RZ] ;  /* 0x00000000fffff984 */ /* 0x000fe20000000800 */
[----:B------:R1:W-:Y:S04]  /*3380*/  LDGSTS.E.BYPASS.LTC128B.128.ZFILL [R184+0x7100], [R8.64], P6 ;  /* 0x0710000008b87fae */ /* 0x0003e8000b141d46 */
[----:B------:R1:W-:Y:S04]  /*3390*/  LDGSTS.E.BYPASS.LTC128B.128.ZFILL [R184+0x9100], [R6.64], P5 ;  /* 0x0910000006b87fae */ /* 0x0003e8000a941d46 */
[----:B------:R1:W-:Y:S02]  /*33a0*/  LDGSTS.E.BYPASS.LTC128B.128.ZFILL [R184+0xb100], [R2.64], P0 ;  /* 0x0b10000002b87fae */ /* 0x0003e40008141d46 */
.L_x_1028:
[----:B------:R-:W-:Y:S05]  /*33b0*/  BSYNC B0 ;  /* 0x0000000000007941 */ /* 0x000fea0003800000 */
.L_x_1027:
[----:B-1----:R-:W2:Y:S01]  /*33c0*/  LDL R2, [R1] ;  /* 0x0000000001027983 */ /* 0x002ea20000100800 */
[----:B------:R-:W-:Y:S01]  /*33d0*/  MOV R0, 0x1 ;  /* 0x0000000100007802 */ /* 0x000fe20000000f00 */
[----:B------:R-:W-:-:S02]  /*33e0*/  IMAD.MOV.U32 R3, RZ, RZ, c[0x0][0x2ac] ;  /* 0x0000ab00ff037624 */ /* 0x000fc400078e00ff */
[----:B------:R-:W0:Y:S01]  /*33f0*/  LDGDEPBAR ;  /* 0x00000000000079af */ /* 0x000e220000000000 */
[----:B------:R-:W-:Y:S02]  /*3400*/  IMAD.IADD R6, R105, 0x1, -R225 ;  /* 0x0000000169067824 */ /* 0x000fe400078e0ae1 */
[----:B------:R-:W-:-:S04]  /*3410*/  IMAD R0, R100, -0x40, R0 ;  /* 0xffffffc064007824 */ /* 0x000fc800078e0200 */
[----:B------:R-:W-:-:S05]  /*3420*/  IMAD R0, R3, c[0x0][0x1d0], R0 ;  /* 0x0000740003007a24 */ /* 0x000fca00078e0200 */
[----:B------:R-:W-:Y:S02]  /*3430*/  IADD3 R5, R0, -c[0x0][0x168], -R225 ;  /* 0x80005a0000057a10 */ /* 0x000fe40007ffe8e1 */
[----:B--2---:R-:W-:-:S04]  /*3440*/  IADD3 R211, R2, R229, RZ ;  /* 0x000000e502d37210 */ /* 0x004fc80007ffe0ff */
[----:B------:R-:W-:Y:S01]  /*3450*/  MOV R4, R211 ;  /* 0x000000d300047202 */ /* 0x000fe20000000f00 */
[----:B------:R-:W-:-:S05]  /*3460*/  @P4 IMAD.HI.U32 R2, R211, c[0x0][0x2c8], RZ ;  /* 0x0000b200d3024a27 */ /* 0x000fca00078e00ff */
[----:B------:R-:W-:Y:S01]  /*3470*/  @P4 SHF.R.U32.HI R4, RZ, c[0x0][0x2cc], R2 ;  /* 0x0000b300ff044a19 */ /* 0x000fe20000011602 */
[----:B------:R-:W-:Y:S05]  /*3480*/  BRA.DIV ~URZ, `(.L_x_1031) ;  /* 0x00009ed27f007947 */ /* 0x000fea000b800000 */
[----:B------:R1:W2:Y:S02]  /*3490*/  SHFL.IDX PT, R0, R4, RZ, 0x1c1f ;  /* 0x001c1fff04007589 */ /* 0x0002a400000e0000 */
.L_x_1075:
[----:B--2---:R-:W-:-:S05]  /*34a0*/  IMAD.IADD R0, R5, 0x1, R0 ;  /* 0x0000000105007824 */ /* 0x004fca00078e0200 */
[----:B------:R-:W-:-:S04]  /*34b0*/  IMNMX R0, R6, R0, PT ;  /* 0x0000000006007217 */ /* 0x000fc80003800200 */
[C---:B------:R-:W-:Y:S02]  /*34c0*/  ISETP.GT.AND P6, PT, R0.reuse, RZ, PT ;  /* 0x000000ff0000720c */ /* 0x040fe40003fc4270 */
[C---:B------:R-:W-:Y:S02]  /*34d0*/  ISETP.GT.AND P5, PT, R0.reuse, 0x1, PT ;  /* 0x000000010000780c */ /* 0x040fe40003fa4270 */
[C---:B------:R-:W-:Y:S02]  /*34e0*/  ISETP.GT.AND P2, PT, R0.reuse, 0x8, PT ;  /* 0x000000080000780c */ /* 0x040fe40003f44270 */
[----:B------:R-:W-:Y:S02]  /*34f0*/  ISETP.GT.AND P0, PT, R0, 0x9, PT ;  /* 0x000000090000780c */ /* 0x000fe40003f04270 */
[----:B------:R-:W-:Y:S02]  /*3500*/  FSEL R7, R40, -INF , P6 ;  /* 0xff80000028077808 */ /* 0x000fe40003000000 */
[----:B------:R-:W-:-:S02]  /*3510*/  FSEL R8, R41, -INF , P5 ;  /* 0xff80000029087808 */ /* 0x000fc40002800000 */
[----:B------:R-:W-:Y:S02]  /*3520*/  FSEL R10, R36, -INF , P2 ;  /* 0xff800000240a7808 */ /* 0x000fe40001000000 */
[----:B------:R-:W-:Y:S02]  /*3530*/  FSEL R11, R37, -INF , P0 ;  /* 0xff800000250b7808 */ /* 0x000fe40000000000 */
[C---:B------:R-:W-:Y:S02]  /*3540*/  ISETP.GT.AND P6, PT, R0.reuse, 0x10, PT ;  /* 0x000000100000780c */ /* 0x040fe40003fc4270 */
[C---:B------:R-:W-:Y:S02]  /*3550*/  ISETP.GT.AND P5, PT, R0.reuse, 0x11, PT ;  /* 0x000000110000780c */ /* 0x040fe40003fa4270 */
[C---:B------:R-:W-:Y:S02]  /*3560*/  ISETP.GT.AND P2, PT, R0.reuse, 0x18, PT ;  /* 0x000000180000780c */ /* 0x040fe40003f44270 */
[----:B------:R-:W-:-:S02]  /*3570*/  ISETP.GT.AND P0, PT, R0, 0x19, PT ;  /* 0x000000190000780c */ /* 0x000fc40003f04270 */
[----:B------:R-:W-:Y:S02]  /*3580*/  FSEL R14, R32, -INF , P6 ;  /* 0xff800000200e7808 */ /* 0x000fe40003000000 */
[----:B------:R-:W-:Y:S02]  /*3590*/  FSEL R15, R33, -INF , P5 ;  /* 0xff800000210f7808 */ /* 0x000fe40002800000 */
[----:B------:R-:W-:Y:S02]  /*35a0*/  FSEL R21, R28, -INF , P2 ;  /* 0xff8000001c157808 */ /* 0x000fe40001000000 */
[----:B------:R-:W-:Y:S02]  /*35b0*/  FSEL R22, R29, -INF , P0 ;  /* 0xff8000001d167808 */ /* 0x000fe40000000000 */
[C---:B------:R-:W-:Y:S02]  /*35c0*/  ISETP.GT.AND P6, PT, R0.reuse, 0x20, PT ;  /* 0x000000200000780c */ /* 0x040fe40003fc4270 */
[----:B------:R-:W-:-:S02]  /*35d0*/  ISETP.GT.AND P5, PT, R0, 0x21, PT ;  /* 0x000000210000780c */ /* 0x000fc40003fa4270 */
[C---:B------:R-:W-:Y:S02]  /*35e0*/  ISETP.GT.AND P2, PT, R0.reuse, 0x28, PT ;  /* 0x000000280000780c */ /* 0x040fe40003f44270 */
[----:B------:R-:W-:Y:S02]  /*35f0*/  ISETP.GT.AND P0, PT, R0, 0x29, PT ;  /* 0x000000290000780c */ /* 0x000fe40003f04270 */
[----:B------:R-:W-:Y:S02]  /*3600*/  FSEL R99, R24, -INF , P6 ;  /* 0xff80000018637808 */ /* 0x000fe40003000000 */
[----:B------:R-:W-:Y:S02]  /*3610*/  FSEL R98, R25, -INF , P5 ;  /* 0xff80000019627808 */ /* 0x000fe40002800000 */
[----:B------:R-:W-:Y:S02]  /*3620*/  FSEL R97, R48, -INF , P2 ;  /* 0xff80000030617808 */ /* 0x000fe40001000000 */
[----:B------:R-:W-:-:S02]  /*3630*/  FSEL R96, R49, -INF , P0 ;  /* 0xff80000031607808 */ /* 0x000fc40000000000 */
[C---:B------:R-:W-:Y:S02]  /*3640*/  ISETP.GT.AND P6, PT, R0.reuse, 0x30, PT ;  /* 0x000000300000780c */ /* 0x040fe40003fc4270 */
[C---:B------:R-:W-:Y:S02]  /*3650*/  ISETP.GT.AND P5, PT, R0.reuse, 0x31, PT ;  /* 0x000000310000780c */ /* 0x040fe40003fa4270 */
[C---:B------:R-:W-:Y:S02]  /*3660*/  ISETP.GT.AND P2, PT, R0.reuse, 0x38, PT ;  /* 0x000000380000780c */ /* 0x040fe40003f44270 */
[----:B------:R-:W-:Y:S02]  /*3670*/  ISETP.GT.AND P0, PT, R0, 0x39, PT ;  /* 0x000000390000780c */ /* 0x000fe40003f04270 */
[----:B------:R-:W-:Y:S02]  /*3680*/  FSEL R187, R16, -INF , P6 ;  /* 0xff80000010bb7808 */ /* 0x000fe40003000000 */
[----:B------:R-:W-:-:S02]  /*3690*/  FSEL R183, R17, -INF , P5 ;  /* 0xff80000011b77808 */ /* 0x000fc40002800000 */
[----:B------:R-:W-:Y:S02]  /*36a0*/  FSEL R159, R44, -INF , P2 ;  /* 0xff8000002c9f7808 */ /* 0x000fe40001000000 */
[----:B------:R-:W-:Y:S01]  /*36b0*/  FSEL R158, R45, -INF , P0 ;  /* 0xff8000002d9e7808 */ /* 0x000fe20000000000 */
[----:B------:R-:W-:Y:S05]  /*36c0*/  BRA.DIV ~URZ, `(.L_x_1032) ;  /* 0x00009cf27f007947 */ /* 0x000fea000b800000 */
[----:B------:R-:W2:Y:S01]  /*36d0*/  SHFL.IDX PT, R0, R4, 0x1, 0x1c1f ;  /* 0x003c1f0004007f89 */ /* 0x000ea200000e0000 */
[----:B------:R-:W-:-:S04]  /*36e0*/  FMNMX.FTZ R2, R7, R8, !PT ;  /* 0x0000000807027209 */ /* 0x000fc80007810000 */
[----:B------:R-:W-:-:S04]  /*36f0*/  FMNMX.FTZ R2, R10, R2, !PT ;  /* 0x000000020a027209 */ /* 0x000fc80007810000 */
[----:B------:R-:W-:-:S04]  /*3700*/  FMNMX.FTZ R2, R11, R2, !PT ;  /* 0x000000020b027209 */ /* 0x000fc80007810000 */
[----:B------:R-:W-:-:S04]  /*3710*/  FMNMX.FTZ R2, R14, R2, !PT ;  /* 0x000000020e027209 */ /* 0x000fc80007810000 */
[----:B------:R-:W-:-:S04]  /*3720*/  FMNMX.FTZ R2, R15, R2, !PT ;  /* 0x000000020f027209 */ /* 0x000fc80007810000 */
[----:B------:R-:W-:Y:S01]  /*3730*/  FMNMX.FTZ R2, R21, R2, !PT ;  /* 0x0000000215027209 */ /* 0x000fe20007810000 */
[----:B--2---:R-:W-:-:S03]  /*3740*/  IMAD.IADD R0, R5, 0x1, R0 ;  /* 0x0000000105007824 */ /* 0x004fc600078e0200 */
[----:B------:R-:W-:Y:S02]  /*3750*/  FMNMX.FTZ R2, R22, R2, !PT ;  /* 0x0000000216027209 */ /* 0x000fe40007810000 */
[----:B------:R-:W-:Y:S02]  /*3760*/  IMNMX R0, R6, R0, PT ;  /* 0x0000000006007217 */ /* 0x000fe40003800200 */
[----:B------:R-:W-:Y:S02]  /*3770*/  FMNMX.FTZ R2, R99, R2, !PT ;  /* 0x0000000263027209 */ /* 0x000fe40007810000 */
[C---:B------:R-:W-:Y:S02]  /*3780*/  ISETP.GT.AND P5, PT, R0.reuse, RZ, PT ;  /* 0x000000ff0000720c */ /* 0x040fe40003fa4270 */
[C---:B------:R-:W-:Y:S02]  /*3790*/  ISETP.GT.AND P2, PT, R0.reuse, 0x1, PT ;  /* 0x000000010000780c */ /* 0x040fe40003f44270 */
[----:B------:R-:W-:-:S02]  /*37a0*/  ISETP.GT.AND P0, PT, R0, 0x8, PT ;  /* 0x000000080000780c */ /* 0x000fc40003f04270 */
[----:B-1----:R-:W-:Y:S02]  /*37b0*/  FSEL R4, R42, -INF , P5 ;  /* 0xff8000002a047808 */ /* 0x002fe40002800000 */
[----:B------:R-:W-:Y:S02]  /*37c0*/  FSEL R5, R43, -INF , P2 ;  /* 0xff8000002b057808 */ /* 0x000fe40001000000 */
[----:B------:R-:W-:Y:S02]  /*37d0*/  ISETP.GT.AND P2, PT, R0, 0x9, PT ;  /* 0x000000090000780c */ /* 0x000fe40003f44270 */
[----:B------:R-:W-:Y:S02]  /*37e0*/  FSEL R6, R38, -INF , P0 ;  /* 0xff80000026067808 */ /* 0x000fe40000000000 */
[----:B------:R-:W-:Y:S02]  /*37f0*/  FMNMX.FTZ R3, R4, R5, !PT ;  /* 0x0000000504037209 */ /* 0x000fe40007810000 */
[----:B------:R-:W-:-:S02]  /*3800*/  FSEL R9, R39, -INF , P2 ;  /* 0xff80000027097808 */ /* 0x000fc40001000000 */
[----:B------:R-:W-:Y:S02]  /*3810*/  ISETP.GT.AND P2, PT, R0, 0x10, PT ;  /* 0x000000100000780c */ /* 0x000fe40003f44270 */
[----:B------:R-:W-:Y:S02]  /*3820*/  FMNMX.FTZ R3, R6, R3, !PT ;  /* 0x0000000306037209 */ /* 0x000fe40007810000 */
[----:B------:R-:W-:Y:S02]  /*3830*/  ISETP.GT.AND P0, PT, R0, 0x11, PT ;  /* 0x000000110000780c */ /* 0x000fe40003f04270 */
[----:B------:R-:W-:Y:S02]  /*3840*/  FSEL R13, R34, -INF , P2 ;  /* 0xff800000220d7808 */ /* 0x000fe40001000000 */
[----:B------:R-:W-:Y:S02]  /*3850*/  FMNMX.FTZ R3, R9, R3, !PT ;  /* 0x0000000309037209 */ /* 0x000fe40007810000 */
[----:B------:R-:W-:-:S02]  /*3860*/  FSEL R20, R35, -INF , P0 ;  /* 0xff80000023147808 */ /* 0x000fc40000000000 */
[C---:B------:R-:W-:Y:S02]  /*3870*/  ISETP.GT.AND P2, PT, R0.reuse, 0x18, PT ;  /* 0x000000180000780c */ /* 0x040fe40003f44270 */
[----:B------:R-:W-:Y:S02]  /*3880*/  FMNMX.FTZ R3, R13, R3, !PT ;  /* 0x000000030d037209 */ /* 0x000fe40007810000 */
        /* <DEDUP_REMOVED lines=9> */
[----:B------:R-:W-:-:S02]  /*3920*/  FMNMX.FTZ R2, R98, R2, !PT ;  /* 0x0000000262027209 */ /* 0x000fc40007810000 */
[----:B------:R-:W-:Y:S02]  /*3930*/  FSEL R81, R27, -INF , P0 ;  /* 0xff8000001b517808 */ /* 0x000fe40000000000 */
[C---:B------:R-:W-:Y:S02]  /*3940*/  ISETP.GT.AND P2, PT, R0.reuse, 0x28, PT ;  /* 0x000000280000780c */ /* 0x040fe40003f44270 */
        /* <DEDUP_REMOVED lines=10> */
[----:B------:R-:W-:Y:S02]  /*39f0*/  ISETP.GT.AND P0, PT, R0, 0x31, PT ;  /* 0x000000310000780c */ /* 0x000fe40003f04270 */
[----:B------:R-:W-:Y:S02]  /*3a00*/  FSEL R157, R18, -INF , P2 ;  /* 0xff800000129d7808 */ /* 0x000fe40001000000 */
[----:B------:R-:W-:Y:S02]  /*3a10*/  FMNMX.FTZ R3, R80, R3, !PT ;  /* 0x0000000350037209 */ /* 0x000fe40007810000 */
[----:B------:R-:W-:Y:S02]  /*3a20*/  FMNMX.FTZ R2, R183, R2, !PT ;  /* 0x00000002b7027209 */ /* 0x000fe40007810000 */
[----:B------:R-:W-:Y:S02]  /*3a30*/  FSEL R156, R19, -INF , P0 ;  /* 0xff800000139c7808 */ /* 0x000fe40000000000 */
[----:B------:R-:W-:-:S02]  /*3a40*/  ISETP.GT.AND P2, PT, R0, 0x38, PT ;  /* 0x000000380000780c */ /* 0x000fc40003f44270 */
[----:B------:R-:W-:Y:S02]  /*3a50*/  FMNMX.FTZ R3, R157, R3, !PT ;  /* 0x000000039d037209 */ /* 0x000fe40007810000 */
[----:B------:R-:W-:Y:S02]  /*3a60*/  FMNMX.FTZ R2, R159, R2, !PT ;  /* 0x000000029f027209 */ /* 0x000fe40007810000 */
[----:B------:R-:W-:Y:S02]  /*3a70*/  ISETP.GT.AND P0, PT, R0, 0x39, PT ;  /* 0x000000390000780c */ /* 0x000fe40003f04270 */
[----:B------:R-:W-:Y:S02]  /*3a80*/  FSEL R126, R46, -INF , P2 ;  /* 0xff8000002e7e7808 */ /* 0x000fe40001000000 */
[----:B------:R-:W-:Y:S02]  /*3a90*/  FMNMX.FTZ R3, R156, R3, !PT ;  /* 0x000000039c037209 */ /* 0x000fe40007810000 */
[----:B------:R-:W-:-:S02]  /*3aa0*/  FMNMX.FTZ R0, R158, R2, !PT ;  /* 0x000000029e007209 */ /* 0x000fc40007810000 */
[----:B------:R-:W-:Y:S02]  /*3ab0*/  FSEL R127, R47, -INF , P0 ;  /* 0xff8000002f7f7808 */ /* 0x000fe40000000000 */
[----:B------:R-:W-:Y:S02]  /*3ac0*/  FMNMX.FTZ R2, R126, R3, !PT ;  /* 0x000000037e027209 */ /* 0x000fe40007810000 */
[----:B------:R-:W1:Y:S02]  /*3ad0*/  SHFL.BFLY PT, R3, R0, 0x2, 0x1f ;  /* 0x0c401f0000037f89 */ /* 0x000e6400000e0000 */
[----:B------:R-:W-:-:S05]  /*3ae0*/  FMNMX.FTZ R2, R127, R2, !PT ;  /* 0x000000027f027209 */ /* 0x000fca0007810000 */
[----:B------:R-:W2:Y:S01]  /*3af0*/  SHFL.BFLY PT, R12, R2, 0x2, 0x1f ;  /* 0x0c401f00020c7f89 */ /* 0x000ea200000e0000 */
[----:B-1----:R-:W-:-:S05]  /*3b00*/  FMNMX.FTZ R0, R3, R0, !PT ;  /* 0x0000000003007209 */ /* 0x002fca0007810000 */
[----:B------:R-:W1:Y:S01]  /*3b10*/  SHFL.BFLY PT, R125, R0, 0x1, 0x1f ;  /* 0x0c201f00007d7f89 */ /* 0x000e6200000e0000 */
[----:B--2---:R-:W-:-:S05]  /*3b20*/  FMNMX.FTZ R12, R2, R12, !PT ;  /* 0x0000000c020c7209 */ /* 0x004fca0007810000 */
[----:B------:R2:W3:Y:S01]  /*3b30*/  SHFL.BFLY PT, R3, R12, 0x1, 0x1f ;  /* 0x0c201f000c037f89 */ /* 0x0004e200000e0000 */
[----:B-1----:R-:W-:-:S05]  /*3b40*/  FMNMX.FTZ R125, R0, R125, !PT ;  /* 0x0000007d007d7209 */ /* 0x002fca0007810000 */
.L_x_1076:
[C---:B------:R-:W-:Y:S01]  /*3b50*/  FMUL.FTZ R2, R125.reuse, c[0x0][0x2d0] ;  /* 0x0000b4007d027a20 */ /* 0x040fe20000410000 */
[----:B------:R-:W-:Y:S01]  /*3b60*/  FSETP.NEU.FTZ.AND P0, PT, R125, -INF , PT ;  /* 0xff8000007d00780b */ /* 0x000fe20003f1d000 */
[----:B------:R-:W-:Y:S01]  /*3b70*/  WARPSYNC 0xffffffff ;  /* 0xffffffff00007948 */ /* 0x000fe20003800000 */
[----:B--23--:R-:W-:Y:S01]  /*3b80*/  FMNMX.FTZ R12, R3, R12, !PT ;  /* 0x0000000c030c7209 */ /* 0x00cfe20007810000 */
[----:B------:R-:W-:Y:S01]  /*3b90*/  LDSM.16.MT88.4 R16, [R163] ;  /* 0x00000000a310783b */ /* 0x000fe20000004200 */
[----:B------:R-:W-:Y:S02]  /*3ba0*/  FSEL R2, R2, RZ, P0 ;  /* 0x000000ff02027208 */ /* 0x000fe40000000000 */
[----:B------:R-:W-:Y:S01]  /*3bb0*/  FSETP.NEU.FTZ.AND P0, PT, R12, -INF , PT ;  /* 0xff8000000c00780b */ /* 0x000fe20003f1d000 */
[----:B------:R-:W-:Y:S02]  /*3bc0*/  LDSM.16.MT88.4 R32, [R166] ;  /* 0x00000000a620783b */ /* 0x000fe40000004200 */
[----:B------:R-:W-:-:S02]  /*3bd0*/  FFMA.FTZ R0, R7, c[0x0][0x2d0], -R2 ;  /* 0x0000b40007007a23 */ /* 0x000fc40000010802 */
        /* <DEDUP_REMOVED lines=9> */
[----:B------:R-:W-:Y:S01]  /*3c70*/  LDSM.16.MT88.4 R68, [R163+0x4000] ;  /* 0x00400000a344783b */ /* 0x000fe20000004200 */
[----:B------:R1:W3:Y:S01]  /*3c80*/  MUFU.EX2 R198, R0 ;  /* 0x0000000000c67308 */ /* 0x0002e20000000800 */
[----:B--2---:R-:W-:-:S07]  /*3c90*/  FFMA.FTZ R3, R11, c[0x0][0x2d0], -R2 ;  /* 0x0000b4000b037a23 */ /* 0x004fce0000010802 */
[----:B------:R-:W2:Y:S01]  /*3ca0*/  MUFU.EX2 R206, R3 ;  /* 0x0000000300ce7308 */ /* 0x000ea20000000800 */
[----:B-1----:R-:W-:Y:S01]  /*3cb0*/  FMUL.FTZ R0, R12, c[0x0][0x2d0] ;  /* 0x0000b4000c007a20 */ /* 0x002fe20000410000 */
[----:B---3--:R-:W-:-:S04]  /*3cc0*/  F2FP.PACK_AB R8, R198, R204 ;  /* 0x000000ccc608723e */ /* 0x008fc800000000ff */
[----:B------:R-:W-:Y:S02]  /*3cd0*/  FSEL R0, R0, RZ, P0 ;  /* 0x000000ff00007208 */ /* 0x000fe40000000000 */
[----:B--2---:R-:W-:-:S03]  /*3ce0*/  F2FP.PACK_AB R10, R206, R199 ;  /* 0x000000c7ce0a723e */ /* 0x004fc600000000ff */
[----:B------:R-:W-:-:S04]  /*3cf0*/  FFMA.FTZ R3, R4, c[0x0][0x2d0], -R0 ;  /* 0x0000b40004037a23 */ /* 0x000fc80000010800 */
[----:B------:R1:W-:Y:S02]  /*3d00*/  MUFU.EX2 R205, R3 ;  /* 0x0000000300cd7308 */ /* 0x0003e40000000800 */
[----:B-1----:R-:W-:-:S06]  /*3d10*/  FFMA.FTZ R3, R5, c[0x0][0x2d0], -R0 ;  /* 0x0000b40005037a23 */ /* 0x002fcc0000010800 */
[----:B------:R1:W2:Y:S02]  /*3d20*/  MUFU.EX2 R200, R3 ;  /* 0x0000000300c87308 */ /* 0x0002a40000000800 */
[--C-:B-1----:R-:W-:Y:S02]  /*3d30*/  FFMA.FTZ R3, R6, c[0x0][0x2d0], -R0.reuse ;  /* 0x0000b40006037a23 */ /* 0x102fe40000010800 */
[----:B------:R-:W1:Y:S04]  /*3d40*/  LDSM.16.MT88.4 R4, [R164] ;  /* 0x00000000a404783b */ /* 0x000e680000004200 */
[----:B------:R3:W-:Y:S02]  /*3d50*/  MUFU.EX2 R203, R3 ;  /* 0x0000000300cb7308 */ /* 0x0007e40000000800 */
[----:B---3--:R-:W-:Y:S01]  /*3d60*/  FFMA.FTZ R3, R9, c[0x0][0x2d0], -R0 ;  /* 0x0000b40009037a23 */ /* 0x008fe20000010800 */
[----:B--2---:R-:W-:-:S05]  /*3d70*/  F2FP.PACK_AB R9, R200, R205 ;  /* 0x000000cdc809723e */ /* 0x004fca00000000ff */
        /* <DEDUP_REMOVED lines=16> */
[----:B-1----:R-:W-:Y:S01]  /*3e80*/  FFMA.FTZ R3, R13, c[0x0][0x2d0], -R0 ;  /* 0x0000b4000d037a23 */ /* 0x002fe20000010800 */
[----:B--2---:R-:W-:-:S05]  /*3e90*/  F2FP.PACK_AB R6, R235, R233 ;  /* 0x000000e9eb06723e */ /* 0x004fca00000000ff */
[----:B------:R1:W-:Y:S02]  /*3ea0*/  MUFU.EX2 R213, R3 ;  /* 0x0000000300d57308 */ /* 0x0003e40000000800 */
[----:B-1----:R-:W-:-:S06]  /*3eb0*/  FFMA.FTZ R3, R20, c[0x0][0x2d0], -R0 ;  /* 0x0000b40014037a23 */ /* 0x002fcc0000010800 */
[----:B------:R1:W2:Y:S02]  /*3ec0*/  MUFU.EX2 R231, R3 ;  /* 0x0000000300e77308 */ /* 0x0002a40000000800 */
[--C-:B-1----:R-:W-:Y:S01]  /*3ed0*/  FFMA.FTZ R3, R24, c[0x0][0x2d0], -R0.reuse ;  /* 0x0000b40018037a23 */ /* 0x102fe20000010800 */
[----:B--2---:R-:W-:Y:S01]  /*3ee0*/  F2FP.PACK_AB R5, R231, R213 ;  /* 0x000000d5e705723e */ /* 0x004fe200000000ff */
[----:B------:R-:W1:Y:S04]  /*3ef0*/  LDSM.16.MT88.4 R24, [R165] ;  /* 0x00000000a518783b */ /* 0x000e680000004200 */
[----:B------:R2:W-:Y:S02]  /*3f00*/  MUFU.EX2 R209, R3 ;  /* 0x0000000300d17308 */ /* 0x0005e40000000800 */
[----:B--2---:R-:W-:-:S02]  /*3f10*/  FFMA.FTZ R3, R23, c[0x0][0x2d0], -R0 ;  /* 0x0000b40017037a23 */ /* 0x004fc40000010800 */
[C---:B------:R-:W-:Y:S04]  /*3f20*/  HMMA.16816.F32 R20, R8.reuse, R32, RZ ;  /* 0x000000200814723c */ /* 0x040fe800000018ff */
[----:B------:R-:W2:Y:S02]  /*3f30*/  MUFU.EX2 R230, R3 ;  /* 0x0000000300e67308 */ /* 0x000ea40000000800 */
[----:B--2---:R-:W-:Y:S01]  /*3f40*/  F2FP.PACK_AB R7, R230, R209 ;  /* 0x000000d1e607723e */ /* 0x004fe200000000ff */
[--C-:B------:R-:W-:Y:S01]  /*3f50*/  FFMA.FTZ R3, R99, c[0x0][0x2d0], -R2.reuse ;  /* 0x0000b40063037a23 */ /* 0x100fe20000010802 */
[----:B-1----:R-:W-:Y:S04]  /*3f60*/  HMMA.16816.F32 R32, R8, R26, RZ ;  /* 0x0000001a0820723c */ /* 0x002fe800000018ff */
[----:B------:R1:W-:Y:S04]  /*3f70*/  MUFU.EX2 R191, R3 ;  /* 0x0000000300bf7308 */ /* 0x0003e80000000800 */
[C---:B------:R-:W-:Y:S01]  /*3f80*/  HMMA.16816.F32 R140, R4.reuse, R44, R36 ;  /* 0x0000002c048c723c */ /* 0x040fe20000001824 */
[----:B------:R-:W2:Y:S07]  /*3f90*/  LDSM.16.MT88.4 R36, [R164+0x2800] ;  /* 0x00280000a424783b */ /* 0x000eae0000004200 */
[----:B------:R-:W-:Y:S01]  /*3fa0*/  HMMA.16816.F32 R128, R4, R48, R56 ;  /* 0x000000300480723c */ /* 0x000fe20000001838 */
[----:B------:R-:W3:Y:S01]  /*3fb0*/  LDSM.16.MT88.4 R56, [R165+0x2000] ;  /* 0x00200000a538783b */ /* 0x000ee20000004200 */
[----:B-1----:R-:W-:-:S04]  /*3fc0*/  FFMA.FTZ R3, R98, c[0x0][0x2d0], -R2 ;  /* 0x0000b40062037a23 */ /* 0x002fc80000010802 */
[----:B------:R1:W-:Y:S02]  /*3fd0*/  MUFU.EX2 R193, R3 ;  /* 0x0000000300c17308 */ /* 0x0003e40000000800 */
[C---:B------:R-:W-:Y:S01]  /*3fe0*/  HMMA.16816.F32 R100, R4.reuse, R50, R52 ;  /* 0x000000320464723c */ /* 0x040fe20000001834 */
[----:B------:R-:W4:Y:S04]  /*3ff0*/  LDSM.16.MT88.4 R52, [R165+0x800] ;  /* 0x00080000a534783b */ /* 0x000f280000004200 */
[----:B------:R-:W-:Y:S03]  /*4000*/  LDSM.16.MT88.4 R48, [R166+0x2000] ;  /* 0x00200000a630783b */ /* 0x000fe60000004200 */
[----:B------:R-:W-:Y:S01]  /*4010*/  HMMA.16816.F32 R132, R4, R42, R16 ;  /* 0x0000002a0484723c */ /* 0x000fe20000001810 */
[----:B-1----:R-:W-:-:S07]  /*4020*/  FFMA.FTZ R3, R97, c[0x0][0x2d0], -R2 ;  /* 0x0000b40061037a23 */ /* 0x002fce0000010802 */
[----:B------:R-:W-:Y:S01]  /*4030*/  HMMA.16816.F32 R16, R8, R66, RZ ;  /* 0x000000420810723c */ /* 0x000fe200000018ff */
[----:B------:R1:W-:Y:S07]  /*4040*/  MUFU.EX2 R194, R3 ;  /* 0x0000000300c27308 */ /* 0x0003ee0000000800 */
[C---:B------:R-:W-:Y:S01]  /*4050*/  HMMA.16816.F32 R136, R4.reuse, R40, R20 ;  /* 0x000000280488723c */ /* 0x040fe20000001814 */
[----:B------:R-:W-:Y:S07]  /*4060*/  LDSM.16.MT88.4 R40, [R163+0x2800] ;  /* 0x00280000a328783b */ /* 0x000fee0000004200 */
[----:B------:R-:W-:Y:S01]  /*4070*/  HMMA.16816.F32 R108, R4, R46, R28 ;  /* 0x0000002e046c723c */ /* 0x000fe2000000181c */
[----:B-1----:R-:W-:-:S04]  /*4080*/  FFMA.FTZ R3, R96, c[0x0][0x2d0], -R2 ;  /* 0x0000b40060037a23 */ /* 0x002fc80000010802 */
[----:B------:R1:W-:Y:S03]  /*4090*/  MUFU.EX2 R195, R3 ;  /* 0x0000000300c37308 */ /* 0x0003e60000000800 */
[C---:B------:R-:W-:Y:S01]  /*40a0*/  HMMA.16816.F32 R20, R8.reuse, R64, RZ ;  /* 0x000000400814723c */ /* 0x040fe200000018ff */
[----:B------:R-:W5:Y:S07]  /*40b0*/  LDSM.16.MT88.4 R64, [R165+0x2800] ;  /* 0x00280000a540783b */ /* 0x000f6e0000004200 */
[----:B------:R-:W-:Y:S01]  /*40c0*/  HMMA.16816.F32 R44, R8, R24, RZ ;  /* 0x00000018082c723c */ /* 0x000fe200000018ff */
[----:B-1----:R-:W-:-:S07]  /*40d0*/  FFMA.FTZ R3, R83, c[0x0][0x2d0], -R0 ;  /* 0x0000b40053037a23 */ /* 0x002fce0000010800 */
[----:B--2---:R-:W-:Y:S01]  /*40e0*/  HMMA.16816.F32 R104, R4, R38, R16 ;  /* 0x000000260468723c */ /* 0x004fe20000001810 */
[----:B------:R1:W-:Y:S07]  /*40f0*/  MUFU.EX2 R188, R3 ;  /* 0x0000000300bc7308 */ /* 0x0003ee0000000800 */
[----:B---3--:R-:W-:Y:S08]  /*4100*/  HMMA.16816.F32 R16, R8, R56, RZ ;  /* 0x000000380810723c */ /* 0x008ff000000018ff */
[----:B----4-:R-:W-:Y:S01]  /*4110*/  HMMA.16816.F32 R116, R4, R52, R44 ;  /* 0x000000340474723c */ /* 0x010fe2000000182c */
[----:B-1----:R-:W-:-:S04]  /*4120*/  FFMA.FTZ R3, R81, c[0x0][0x2d0], -R0 ;  /* 0x0000b40051037a23 */ /* 0x002fc80000010800 */
[----:B------:R1:W-:Y:S03]  /*4130*/  MUFU.EX2 R189, R3 ;  /* 0x0000000300bd7308 */ /* 0x0003e60000000800 */
[----:B------:R-:W-:Y:S01]  /*4140*/  HMMA.16816.F32 R148, R4, R36, R20 ;  /* 0x000000240494723c */ /* 0x000fe20000001814 */
[----:B------:R-:W2:Y:S07]  /*4150*/  LDSM.16.MT88.4 R36, [R163+0x4800] ;  /* 0x00480000a324783b */ /* 0x000eae0000004200 */
[----:B------:R-:W-:Y:S01]  /*4160*/  HMMA.16816.F32 R28, R8, R60, RZ ;  /* 0x0000003c081c723c */ /* 0x000fe200000018ff */
[----:B-1----:R-:W-:-:S07]  /*4170*/  FFMA.FTZ R3, R82, c[0x0][0x2d0], -R0 ;  /* 0x0000b40052037a23 */ /* 0x002fce0000010800 */
[C---:B------:R-:W-:Y:S01]  /*4180*/  HMMA.16816.F32 R52, R4.reuse, R54, R32 ;  /* 0x000000360434723c */ /* 0x040fe20000001820 */
[----:B------:R-:W1:Y:S01]  /*4190*/  LDSM.16.MT88.4 R32, [R164+0x4000] ;  /* 0x00400000a420783b */ /* 0x000e620000004200 */
[----:B------:R3:W-:Y:S06]  /*41a0*/  MUFU.EX2 R190, R3 ;  /* 0x0000000300be7308 */ /* 0x0007ec0000000800 */
[----:B-----5:R-:W-:Y:S08]  /*41b0*/  HMMA.16816.F32 R84, R4, R64, R16 ;  /* 0x000000400454723c */ /* 0x020ff00000001810 */
[----:B------:R-:W-:Y:S01]  /*41c0*/  HMMA.16816.F32 R16, R8, R68, RZ ;  /* 0x000000440810723c */ /* 0x000fe200000018ff */
[----:B---3--:R-:W-:-:S04]  /*41d0*/  FFMA.FTZ R3, R80, c[0x0][0x2d0], -R0 ;  /* 0x0000b40050037a23 */ /* 0x008fc80000010800 */
[----:B------:R3:W-:Y:S03]  /*41e0*/  MUFU.EX2 R192, R3 ;  /* 0x0000000300c07308 */ /* 0x0007e60000000800 */
[----:B------:R-:W-:Y:S01]  /*41f0*/  HMMA.16816.F32 R24, R8, R62, RZ ;  /* 0x0000003e0818723c */ /* 0x000fe200000018ff */
[----:B------:R-:W4:Y:S07]  /*4200*/  LDSM.16.MT88.4 R60, [R166+0x2800] ;  /* 0x00280000a63c783b */ /* 0x000f2e0000004200 */
[----:B------:R-:W-:Y:S01]  /*4210*/  HMMA.16816.F32 R120, R4, R40, R28 ;  /* 0x000000280478723c */ /* 0x000fe2000000181c */
[----:B------:R-:W5:Y:S01]  /*4220*/  LDSM.16.MT88.4 R28, [R164+0x4800] ;  /* 0x00480000a41c783b */ /* 0x000f620000004200 */
[----:B---3--:R-:W-:-:S06]  /*4230*/  FFMA.FTZ R3, R187, c[0x0][0x2d0], -R2 ;  /* 0x0000b400bb037a23 */ /* 0x008fcc0000010802 */
[C---:B------:R-:W-:Y:S01]  /*4240*/  HMMA.16816.F32 R20, R8.reuse, R50, RZ ;  /* 0x000000320814723c */ /* 0x040fe200000018ff */
[----:B------:R-:W-:Y:S01]  /*4250*/  IADD3 R187, R197, -0x2, RZ ;  /* 0xfffffffec5bb7810 */ /* 0x000fe20007ffe0ff */
[----:B------:R3:W-:Y:S06]  /*4260*/  MUFU.EX2 R14, R3 ;  /* 0x00000003000e7308 */ /* 0x0007ec0000000800 */
[----:B------:R-:W-:Y:S08]  /*4270*/  HMMA.16816.F32 R44, R8, R48, RZ ;  /* 0x00000030082c723c */ /* 0x000ff000000018ff */
[----:B--2---:R-:W-:Y:S01]  /*4280*/  HMMA.16816.F32 R72, R4, R36, R16 ;  /* 0x000000240448723c */ /* 0x004fe20000001810 */
[----:B---3--:R-:W-:-:S04]  /*4290*/  FFMA.FTZ R3, R183, c[0x0][0x2d0], -R2 ;  /* 0x0000b400b7037a23 */ /* 0x008fc80000010802 */
[----:B------:R2:W3:Y:S03]  /*42a0*/  MUFU.EX2 R202, R3 ;  /* 0x0000000300ca7308 */ /* 0x0004e60000000800 */
[----:B-1----:R-:W-:Y:S08]  /*42b0*/  HMMA.16816.F32 R16, R8, R34, RZ ;  /* 0x000000220810723c */ /* 0x002ff000000018ff */
[----:B------:R-:W-:Y:S01]  /*42c0*/  HMMA.16816.F32 R112, R4, R42, R24 ;  /* 0x0000002a0470723c */ /* 0x000fe20000001818 */
[----:B--2---:R-:W-:-:S07]  /*42d0*/  FFMA.FTZ R3, R159, c[0x0][0x2d0], -R2 ;  /* 0x0000b4009f037a23 */ /* 0x004fce0000010802 */
[----:B------:R-:W-:Y:S01]  /*42e0*/  HMMA.16816.F32 R24, R8, R58, RZ ;  /* 0x0000003a0818723c */ /* 0x000fe200000018ff */
[----:B------:R-:W-:Y:S01]  /*42f0*/  FFMA.FTZ R2, R158, c[0x0][0x2d0], -R2 ;  /* 0x0000b4009e027a23 */ /* 0x000fe20000010802 */
[----:B---3--:R-:W-:Y:S01]  /*4300*/  F2FP.PACK_AB R96, R202, R14 ;  /* 0x0000000eca60723e */ /* 0x008fe200000000ff */
[----:B------:R1:W-:Y:S05]  /*4310*/  MUFU.EX2 R124, R3 ;  /* 0x00000003007c7308 */ /* 0x0003ea0000000800 */
[C---:B----4-:R-:W-:Y:S03]  /*4320*/  HMMA.16816.F32 R88, R4.reuse, R62, R20 ;  /* 0x0000003e0458723c */ /* 0x050fe60000001814 */
[----:B------:R2:W3:Y:S05]  /*4330*/  MUFU.EX2 R15, R2 ;  /* 0x00000002000f7308 */ /* 0x0004ea0000000800 */
[----:B------:R-:W-:Y:S01]  /*4340*/  HMMA.16816.F32 R92, R4, R60, R44 ;  /* 0x0000003c045c723c */ /* 0x000fe2000000182c */
[----:B-1----:R-:W-:-:S07]  /*4350*/  FADD.FTZ R3, R204, R198 ;  /* 0x000000c6cc037221 */ /* 0x002fce0000010000 */
[----:B------:R-:W-:Y:S01]  /*4360*/  HMMA.16816.F32 R20, R8, R32, RZ ;  /* 0x000000200814723c */ /* 0x000fe200000018ff */
[----:B------:R-:W1:Y:S01]  /*4370*/  LDSM.16.MT88.4 R32, [R166+0x4000] ;  /* 0x00400000a620783b */ /* 0x000e620000004200 */
[----:B--2---:R-:W-:Y:S01]  /*4380*/  FFMA.FTZ R2, R157, c[0x0][0x2d0], -R0 ;  /* 0x0000b4009d027a23 */ /* 0x004fe20000010800 */
[----:B---3--:R-:W-:-:S05]  /*4390*/  F2FP.PACK_AB R98, R15, R124 ;  /* 0x0000007c0f62723e */ /* 0x008fca00000000ff */
[C---:B-----5:R-:W-:Y:S01]  /*43a0*/  HMMA.16816.F32 R44, R4.reuse, R30, R16 ;  /* 0x0000001e042c723c */ /* 0x060fe20000001810 */
[----:B------:R-:W2:Y:S07]  /*43b0*/  LDSM.16.MT88.4 R16, [R165+0x4000] ;  /* 0x00400000a510783b */ /* 0x000eae0000004200 */
[----:B------:R-:W-:Y:S08]  /*43c0*/  HMMA.16816.F32 R76, R4, R66, R24 ;  /* 0x00000042044c723c */ /* 0x000ff00000001818 */
[----:B------:R-:W-:Y:S08]  /*43d0*/  HMMA.16816.F32 R24, R8, R70, RZ ;  /* 0x000000460818723c */ /* 0x000ff000000018ff */
[----:B------:R-:W-:Y:S01]  /*43e0*/  HMMA.16816.F32 R48, R4, R28, R20 ;  /* 0x0000001c0430723c */ /* 0x000fe20000001814 */
[----:B------:R-:W3:Y:S07]  /*43f0*/  LDSM.16.MT88.4 R28, [R166+0x4800] ;  /* 0x00480000a61c783b */ /* 0x000eee0000004200 */
[----:B-1----:R-:W-:Y:S08]  /*4400*/  HMMA.16816.F32 R20, R8, R34, RZ ;  /* 0x000000220814723c */ /* 0x002ff000000018ff */
[----:B------:R-:W-:Y:S08]  /*4410*/  HMMA.16816.F32 R56, R4, R38, R24 ;  /* 0x000000260438723c */ /* 0x000ff00000001818 */
[C---:B------:R-:W-:Y:S08]  /*4420*/  HMMA.16816.F32 R24, R8.reuse, R32, RZ ;  /* 0x000000200818723c */ /* 0x040ff000000018ff */
[C---:B--2---:R-:W-:Y:S08]  /*4430*/  HMMA.16816.F32 R32, R8.reuse, R16, RZ ;  /* 0x000000100820723c */ /* 0x044ff000000018ff */
[----:B------:R-:W-:Y:S01]  /*4440*/  HMMA.16816.F32 R8, R8, R18, RZ ;  /* 0x000000120808723c */ /* 0x000fe200000018ff */
[----:B------:R-:W1:Y:S07]  /*4450*/  LDSM.16.MT88.4 R16, [R165+0x4800] ;  /* 0x00480000a510783b */ /* 0x000e6e0000004200 */
[C---:B---3--:R-:W-:Y:S08]  /*4460*/  HMMA.16816.F32 R36, R4.reuse, R28, R24 ;  /* 0x0000001c0424723c */ /* 0x048ff00000001818 */
[C---:B------:R-:W-:Y:S08]  /*4470*/  HMMA.16816.F32 R20, R4.reuse, R30, R20 ;  /* 0x0000001e0414723c */ /* 0x040ff00000001814 */
[C---:B-1----:R-:W-:Y:S08]  /*4480*/  HMMA.16816.F32 R32, R4.reuse, R16, R32 ;  /* 0x000000100420723c */ /* 0x042ff00000001820 */
[----:B------:R-:W-:Y:S01]  /*4490*/  HMMA.16816.F32 R16, R4, R18, R8 ;  /* 0x000000120410723c */ /* 0x000fe20000001808 */
[----:B------:R-:W1:Y:S06]  /*44a0*/  LDSM.16.MT88.4 R8, [R163+0x1000] ;  /* 0x00100000a308783b */ /* 0x000e6c0000004200 */
[----:B------:R-:W-:-:S02]  /*44b0*/  F2FP.PACK_AB R4, R193, R191 ;  /* 0x000000bfc104723e */ /* 0x000fc400000000ff */
[----:B------:R-:W-:Y:S02]  /*44c0*/  F2FP.PACK_AB R6, R195, R194 ;  /* 0x000000c2c306723e */ /* 0x000fe400000000ff */
        /* <DEDUP_REMOVED lines=43> */
[----:B------:R-:W-:Y:S01]  /*4780*/  HMMA.16816.F32 R16, R4, R10, R16 ;  /* 0x0000000a0410723c */ /* 0x000fe20000001810 */
[----:B------:R1:W-:Y:S01]  /*4790*/  MUFU.EX2 R7, R2 ;  /* 0x0000000200077308 */ /* 0x0003e20000000800 */
[----:B------:R-:W-:Y:S05]  /*47a0*/  LDSM.16.MT88.4 R8, [R165+0x5800] ;  /* 0x00580000a508783b */ /* 0x000fea0000004200 */
[----:B------:R-:W-:Y:S01]  /*47b0*/  FADD.FTZ R4, R199, R3 ;  /* 0x00000003c7047221 */ /* 0x000fe20000010000 */
[----:B------:R-:W-:Y:S01]  /*47c0*/  MOV R5, c[0x0][0x2ac] ;  /* 0x0000ab0000057a02 */ /* 0x000fe20000000f00 */
[----:B------:R-:W-:-:S02]  /*47d0*/  FFMA.FTZ R3, R156, c[0x0][0x2d0], -R0 ;  /* 0x0000b4009c037a23 */ /* 0x000fc40000010800 */
[----:B------:R-:W-:Y:S02]  /*47e0*/  FADD.FTZ R4, R206, R4 ;  /* 0x00000004ce047221 */ /* 0x000fe40000010000 */
[----:B------:R-:W2:Y:S01]  /*47f0*/  MUFU.EX2 R6, R3 ;  /* 0x0000000300067308 */ /* 0x000ea20000000800 */
[----:B------:R-:W-:Y:S02]  /*4800*/  IMAD R5, R5, c[0x0][0x1d0], RZ ;  /* 0x0000740005057a24 */ /* 0x000fe400078e02ff */
[--C-:B-1----:R-:W-:Y:S02]  /*4810*/  FFMA.FTZ R2, R126, c[0x0][0x2d0], -R0.reuse ;  /* 0x0000b4007e027a23 */ /* 0x102fe40000010800 */
[----:B------:R-:W-:-:S03]  /*4820*/  FFMA.FTZ R0, R127, c[0x0][0x2d0], -R0 ;  /* 0x0000b4007f007a23 */ /* 0x000fc60000010800 */
[----:B------:R1:W-:Y:S08]  /*4830*/  MUFU.EX2 R13, R2 ;  /* 0x00000002000d7308 */ /* 0x0003f00000000800 */
[----:B------:R-:W3:Y:S01]  /*4840*/  MUFU.EX2 R206, R0 ;  /* 0x0000000000ce7308 */ /* 0x000ee20000000800 */
[----:B--2---:R-:W-:Y:S01]  /*4850*/  F2FP.PACK_AB R97, R6, R7 ;  /* 0x000000070661723e */ /* 0x004fe200000000ff */
[----:B-1----:R-:W-:-:S04]  /*4860*/  FADD.FTZ R2, R205, R200 ;  /* 0x000000c8cd027221 */ /* 0x002fc80000010000 */
[----:B------:R-:W-:Y:S01]  /*4870*/  FADD.FTZ R2, R203, R2 ;  /* 0x00000002cb027221 */ /* 0x000fe20000010000 */
[----:B---3--:R-:W-:-:S03]  /*4880*/  F2FP.PACK_AB R99, R206, R13 ;  /* 0x0000000dce63723e */ /* 0x008fc600000000ff */
[----:B------:R-:W-:Y:S02]  /*4890*/  FADD.FTZ R0, R201, R2 ;  /* 0x00000002c9007221 */ /* 0x000fe40000010000 */
[----:B------:R-:W-:Y:S02]  /*48a0*/  FADD.FTZ R2, R232, R4 ;  /* 0x00000004e8027221 */ /* 0x000fe40000010000 */
[----:B------:R-:W-:Y:S01]  /*48b0*/  FADD.FTZ R0, R213, R0 ;  /* 0x00000000d5007221 */ /* 0x000fe20000010000 */
[----:B------:R-:W-:Y:S01]  /*48c0*/  HMMA.16816.F32 R108, R96, R112, R108 ;  /* 0x00000070606c723c */ /* 0x000fe2000000186c */
[----:B------:R-:W-:Y:S02]  /*48d0*/  FADD.FTZ R2, R234, R2 ;  /* 0x00000002ea027221 */ /* 0x000fe40000010000 */
[----:B------:R-:W-:Y:S02]  /*48e0*/  FADD.FTZ R0, R231, R0 ;  /* 0x00000000e7007221 */ /* 0x000fe40000010000 */
[----:B------:R-:W-:-:S02]  /*48f0*/  FADD.FTZ R2, R233, R2 ;  /* 0x00000002e9027221 */ /* 0x000fc40000010000 */
[----:B------:R-:W-:Y:S01]  /*4900*/  FADD.FTZ R0, R209, R0 ;  /* 0x00000000d1007221 */ /* 0x000fe20000010000 */
[----:B------:R-:W-:Y:S01]  /*4910*/  HMMA.16816.F32 R112, R96, R114, R40 ;  /* 0x000000726070723c */ /* 0x000fe20000001828 */
[----:B------:R-:W1:Y:S01]  /*4920*/  LDSM.16.MT88.4 R40, [R163+0x3800] ;  /* 0x00380000a328783b */ /* 0x000e620000004200 */
[----:B------:R-:W-:Y:S02]  /*4930*/  FADD.FTZ R4, R235, R2 ;  /* 0x00000002eb047221 */ /* 0x000fe40000010000 */
[----:B------:R-:W-:-:S04]  /*4940*/  @P4 IMAD.HI.U32 R2, R229, c[0x0][0x2c8], RZ ;  /* 0x0000b200e5024a27 */ /* 0x000fc800078e00ff */
[C---:B------:R-:W-:Y:S01]  /*4950*/  HMMA.16816.F32 R116, R96.reuse, R120, R116 ;  /* 0x000000786074723c */ /* 0x040fe20000001874 */
[----:B------:R-:W-:Y:S01]  /*4960*/  FADD.FTZ R3, R230, R0 ;  /* 0x00000000e6037221 */ /* 0x000fe20000010000 */
[----:B------:R-:W-:Y:S01]  /*4970*/  MOV R0, R229 ;  /* 0x000000e500007202 */ /* 0x000fe20000000f00 */
[----:B------:R-:W-:Y:S01]  /*4980*/  FADD.FTZ R4, R191, R4 ;  /* 0x00000004bf047221 */ /* 0x000fe20000010000 */
[----:B------:R-:W-:Y:S01]  /*4990*/  @P4 SHF.R.U32.HI R0, RZ, c[0x0][0x2cc], R2 ;  /* 0x0000b300ff004a19 */ /* 0x000fe20000011602 */
[----:B------:R-:W-:Y:S02]  /*49a0*/  FADD.FTZ R2, R188, R3 ;  /* 0x00000003bc027221 */ /* 0x000fe40000010000 */
[----:B------:R-:W-:Y:S01]  /*49b0*/  FADD.FTZ R3, R193, R4 ;  /* 0x00000004c1037221 */ /* 0x000fe20000010000 */
[----:B------:R-:W-:Y:S01]  /*49c0*/  HMMA.16816.F32 R120, R96, R122, R52 ;  /* 0x0000007a6078723c */ /* 0x000fe20000001834 */
[----:B------:R-:W-:Y:S01]  /*49d0*/  IADD3 R0, R0, -c[0x0][0x168], R5 ;  /* 0x80005a0000007a10 */ /* 0x000fe20007ffe005 */
[----:B------:R-:W-:-:S02]  /*49e0*/  FADD.FTZ R2, R189, R2 ;  /* 0x00000002bd027221 */ /* 0x000fc40000010000 */
[----:B------:R-:W-:Y:S01]  /*49f0*/  FADD.FTZ R4, R194, R3 ;  /* 0x00000003c2047221 */ /* 0x000fe20000010000 */
[----:B------:R-:W-:Y:S01]  /*4a00*/  SHF.R.S32.HI R5, RZ, 0x1f, R0 ;  /* 0x0000001fff057819 */ /* 0x000fe20000011400 */
[----:B------:R-:W-:Y:S02]  /*4a10*/  FADD.FTZ R3, R190, R2 ;  /* 0x00000002be037221 */ /* 0x000fe40000010000 */
[----:B------:R-:W-:Y:S01]  /*4a20*/  HMMA.16816.F32 R52, R96, R56, R144 ;  /* 0x000000386034723c */ /* 0x000fe20000001890 */
[----:B------:R-:W-:Y:S01]  /*4a30*/  LEA.HI R5, R5, R0, RZ, 0x6 ;  /* 0x0000000005057211 */ /* 0x000fe200078f30ff */
[----:B------:R-:W-:Y:S02]  /*4a40*/  FADD.FTZ R2, R195, R4 ;  /* 0x00000004c3027221 */ /* 0x000fe40000010000 */
[----:B------:R-:W-:Y:S01]  /*4a50*/  FADD.FTZ R0, R192, R3 ;  /* 0x00000003c0007221 */ /* 0x000fe20000010000 */
[----:B------:R-:W-:Y:S01]  /*4a60*/  SHF.R.S32.HI R213, RZ, 0x6, R5 ;  /* 0x00000006ffd57819 */ /* 0x000fe20000011405 */
[----:B------:R-:W-:-:S02]  /*4a70*/  FADD.FTZ R2, R14, R2 ;  /* 0x000000020e027221 */ /* 0x000fc40000010000 */
[C---:B------:R-:W-:Y:S01]  /*4a80*/  HMMA.16816.F32 R56, R96.reuse, R58, R88 ;  /* 0x0000003a6038723c */ /* 0x040fe20000001858 */
[----:B------:R-:W-:Y:S01]  /*4a90*/  LDSM.16.MT88.4 R88, [R166+0x5800] ;  /* 0x00580000a658783b */ /* 0x000fe20000004200 */
[----:B------:R-:W-:Y:S01]  /*4aa0*/  IMNMX R213, R212, R213, !PT ;  /* 0x000000d5d4d57217 */ /* 0x000fe20007800200 */
[----:B------:R-:W-:Y:S02]  /*4ab0*/  FADD.FTZ R0, R7, R0 ;  /* 0x0000000007007221 */ /* 0x000fe40000010000 */
[----:B------:R-:W-:Y:S01]  /*4ac0*/  FADD.FTZ R202, R202, R2 ;  /* 0x00000002caca7221 */ /* 0x000fe20000010000 */
[----:B------:R-:W-:Y:S01]  /*4ad0*/  ISETP.GE.AND P0, PT, R187, R213, PT ;  /* 0x000000d5bb00720c */ /* 0x000fe20003f06270 */
[----:B------:R-:W-:Y:S01]  /*4ae0*/  FADD.FTZ R0, R6, R0 ;  /* 0x0000000006007221 */ /* 0x000fe20000010000 */
[----:B------:R-:W-:Y:S01]  /*4af0*/  HMMA.16816.F32 R44, R96, R48, R148 ;  /* 0x00000030602c723c */ /* 0x000fe20000001894 */
[----:B------:R-:W-:Y:S02]  /*4b00*/  FADD.FTZ R202, R124, R202 ;  /* 0x000000ca7cca7221 */ /* 0x000fe40000010000 */
[----:B------:R-:W-:-:S02]  /*4b10*/  FADD.FTZ R0, R13, R0 ;  /* 0x000000000d007221 */ /* 0x000fc40000010000 */
[----:B------:R-:W-:Y:S02]  /*4b20*/  FADD.FTZ R202, R15, R202 ;  /* 0x000000ca0fca7221 */ /* 0x000fe40000010000 */
[----:B------:R-:W-:Y:S01]  /*4b30*/  FADD.FTZ R206, R206, R0 ;  /* 0x00000000cece7221 */ /* 0x000fe20000010000 */
[C---:B-1----:R-:W-:Y:S08]  /*4b40*/  HMMA.16816.F32 R36, R96.reuse, R40, R60 ;  /* 0x000000286024723c */ /* 0x042ff0000000183c */
[C---:B------:R-:W-:Y:S01]  /*4b50*/  HMMA.16816.F32 R40, R96.reuse, R42, R64 ;  /* 0x0000002a6028723c */ /* 0x040fe20000001840 */
[----:B------:R-:W1:Y:S07]  /*4b60*/  LDSM.16.MT88.4 R64, [R165+0x3800] ;  /* 0x00380000a540783b */ /* 0x000e6e0000004200 */
        /* <DEDUP_REMOVED lines=10> */
[C---:B-1----:R-:W-:Y:S08]  /*4c10*/  HMMA.16816.F32 R76, R96.reuse, R80, R92 ;  /* 0x00000050604c723c */ /* 0x042ff0000000185c */
[C---:B------:R-:W-:Y:S08]  /*4c20*/  HMMA.16816.F32 R80, R96.reuse, R82, R84 ;  /* 0x000000526050723c */ /* 0x040ff00000001854 */
[C---:B------:R-:W-:Y:S08]  /*4c30*/  HMMA.16816.F32 R84, R96.reuse, R88, R152 ;  /* 0x000000586054723c */ /* 0x040ff00000001898 */
[C---:B------:R-:W-:Y:S08]  /*4c40*/  HMMA.16816.F32 R88, R96.reuse, R90, R20 ;  /* 0x0000005a6058723c */ /* 0x040ff00000001814 */
[C---:B------:R-:W-:Y:S08]  /*4c50*/  HMMA.16816.F32 R92, R96.reuse, R8, R32 ;  /* 0x00000008605c723c */ /* 0x040ff00000001820 */
[----:B------:R-:W-:Y:S01]  /*4c60*/  HMMA.16816.F32 R96, R96, R10, R16 ;  /* 0x0000000a6060723c */ /* 0x000fe20000001810 */
[----:B------:R-:W-:Y:S03]  /*4c70*/  @!UPT UIADD3 URZ, URZ, URZ, URZ ;  /* 0x0000003f3f3ff290 */ /* 0x000fe6000fffe03f */
[----:B------:R-:W-:Y:S11]  /*4c80*/  @!P0 BRA `(.L_x_1033) ;  /* 0x000032d000008947 */ /* 0x000ff60003800000 */
[----:B------:R-:W-:Y:S02]  /*4c90*/  MOV R127, R12 ;  /* 0x0000000c007f7202 */ /* 0x000fe40000000f00 */
[----:B------:R-:W-:-:S07]  /*4ca0*/  MOV R126, R125 ;  /* 0x0000007d007e7202 */ /* 0x000fce0000000f00 */
.L_x_1044:
        /* <DEDUP_REMOVED lines=40> */
.L_x_1077:
[----:B------:R-:W-:-:S05]  /*4f30*/  BRA.DIV ~URZ, `(.L_x_1037) ;  /* 0x00008a927f007947 */ /* 0x000fca000b800000 */
[----:B------:R-:W5:Y:S01]  /*4f40*/  SHFL.IDX PT, R0, R12, RZ, 0x181f ;  /* 0x00181fff0c007589 */ /* 0x000f6200000e0000 */
[----:B------:R-:W-:Y:S02]  /*4f50*/  ISETP.GE.AND P5, PT, R196, c[0x0][0x1d4], PT ;  /* 0x00007500c4007a0c */ /* 0x000fe40003fa6270 */
[----:B------:R-:W-:Y:S02]  /*4f60*/  ISETP.GE.AND P2, PT, R208, c[0x0][0x1d4], PT ;  /* 0x00007500d0007a0c */ /* 0x000fe40003f46270 */
[C---:B-----5:R-:W-:Y:S02]  /*4f70*/  IADD3 R2, P0, R0.reuse, R20, RZ ;  /* 0x0000001400027210 */ /* 0x060fe40007f1e0ff */
[----:B------:R-:W-:Y:S03]  /*4f80*/  IADD3 R6, P6, R0, R21, RZ ;  /* 0x0000001500067210 */ /* 0x000fe60007fde0ff */
[C---:B---3--:R-:W-:Y:S01]  /*4f90*/  IMAD.X R3, R4.reuse, 0x1, R13, P0 ;  /* 0x0000000104037824 */ /* 0x048fe200000e060d */
[----:B------:R-:W-:Y:S01]  /*4fa0*/  ISETP.GE.AND P0, PT, R207, c[0x0][0x1d4], PT ;  /* 0x00007500cf007a0c */ /* 0x000fe20003f06270 */
[----:B------:R-:W-:Y:S03]  /*4fb0*/  IMAD.X R7, R4, 0x1, R14, P6 ;  /* 0x0000000104077824 */ /* 0x000fe600030e060e */
[----:B------:R-:W-:Y:S01]  /*4fc0*/  @!PT LDS RZ, [RZ] ;  /* 0x00000000fffff984 */ /* 0x000fe20000000800 */
[----:B------:R-:W-:Y:S01]  /*4fd0*/  @!PT LDS RZ, [RZ] ;  /* 0x00000000fffff984 */ /* 0x000fe20000000800 */
[----:B------:R3:W-:Y:S04]  /*4fe0*/  LDGSTS.E.BYPASS.LTC128B.128 [R184+0x100], [R2.64], !P5 ;  /* 0x0010000002b87fae */ /* 0x0007e8000e901d46 */
[----:B------:R5:W-:Y:S01]  /*4ff0*/  LDGSTS.E.BYPASS.LTC128B.128 [R184+0x2100], [R6.64], !P2 ;  /* 0x0210000006b87fae */ /* 0x000be2000d101d46 */
[----:B---3--:R-:W-:Y:S03]  /*5000*/  IADD3 R2, P6, R0, R22, RZ ;  /* 0x0000001600027210 */ /* 0x008fe60007fde0ff */
[----:B------:R-:W3:Y:S01]  /*5010*/  SHFL.IDX PT, R0, R12, 0x1, 0x181f ;  /* 0x00381f000c007f89 */ /* 0x000ee200000e0000 */
[----:B-----5:R-:W-:Y:S01]  /*5020*/  SEL R6, RZ, 0x10, P2 ;  /* 0x00000010ff067807 */ /* 0x020fe20001000000 */
[----:B------:R-:W-:Y:S01]  /*5030*/  IMAD.X R3, R4, 0x1, R15, P6 ;  /* 0x0000000104037824 */ /* 0x000fe200030e060f */
[----:B------:R-:W-:Y:S01]  /*5040*/  SEL R7, RZ, 0x10, P0 ;  /* 0x00000010ff077807 */ /* 0x000fe20000000000 */
[----:B------:R5:W4:Y:S04]  /*5050*/  SHFL.IDX PT, R4, R5, 0x1, 0x181f ;  /* 0x00381f0005047f89 */ /* 0x000b2800000e0000 */
[----:B------:R2:W-:Y:S01]  /*5060*/  LDGSTS.E.BYPASS.LTC128B.128 [R184+0x4100], [R2.64], !P0 ;  /* 0x0410000002b87fae */ /* 0x0005e2000c101d46 */
[----:B----45:R-:W-:Y:S04]  /*5070*/  SEL R5, RZ, 0x10, P5 ;  /* 0x00000010ff057807 */ /* 0x030fe80002800000 */
.L_x_1078:
[C---:B---3--:R-:W-:Y:S02]  /*5080*/  ISETP.NE.U32.AND P5, PT, R5.reuse, RZ, PT ;  /* 0x000000ff0500720c */ /* 0x048fe40003fa5070 */
[----:B------:R-:W-:Y:S02]  /*5090*/  IADD3 R5, -R5, 0x10, RZ ;  /* 0x0000001005057810 */ /* 0x000fe40007ffe1ff */
[C---:B------:R-:W-:Y:S02]  /*50a0*/  ISETP.NE.U32.AND P6, PT, R6.reuse, RZ, PT ;  /* 0x000000ff0600720c */ /* 0x040fe40003fc5070 */
[----:B------:R-:W-:Y:S02]  /*50b0*/  LOP3.LUT R5, R5, 0xf, RZ, 0xc0, !PT ;  /* 0x0000000f05057812 */ /* 0x000fe400078ec0ff */
[----:B------:R-:W-:Y:S02]  /*50c0*/  IADD3 R6, -R6, 0x10, RZ ;  /* 0x0000001006067810 */ /* 0x000fe40007ffe1ff */
[----:B--2---:R-:W-:Y:S02]  /*50d0*/  IADD3 R2, P2, P0, R5, R0, R20 ;  /* 0x0000000005027210 */ /* 0x004fe4000785e014 */
[----:B------:R-:W-:Y:S02]  /*50e0*/  LOP3.LUT R6, R6, 0xf, RZ, 0xc0, !PT ;  /* 0x0000000f06067812 */ /* 0x000fe400078ec0ff */
[----:B------:R-:W-:Y:S02]  /*50f0*/  IADD3.X R3, RZ, R4, R13, P2, P0 ;  /* 0x00000004ff037210 */ /* 0x000fe400017e040d */
[----:B------:R-:W-:Y:S03]  /*5100*/  IADD3 R6, P2, P0, R6, R0, R21 ;  /* 0x0000000006067210 */ /* 0x000fe6000785e015 */
[----:B------:R-:W-:Y:S01]  /*5110*/  @!PT LDS RZ, [RZ] ;  /* 0x00000000fffff984 */ /* 0x000fe20000000800 */
[----:B------:R-:W-:Y:S01]  /*5120*/  @!PT LDS RZ, [RZ] ;  /* 0x00000000fffff984 */ /* 0x000fe20000000800 */
[----:B------:R-:W-:Y:S01]  /*5130*/  @!PT LDS RZ, [RZ] ;  /* 0x00000000fffff984 */ /* 0x000fe20000000800 */
[----:B------:R2:W-:Y:S01]  /*5140*/  LDGSTS.E.BYPASS.LTC128B.128.ZFILL [R184+0x1100], [R2.64], P5 ;  /* 0x0110000002b87fae */ /* 0x0005e2000a941d46 */
[C---:B------:R-:W-:Y:S02]  /*5150*/  ISETP.NE.U32.AND P5, PT, R7.reuse, RZ, PT ;  /* 0x000000ff0700720c */ /* 0x040fe40003fa5070 */
[----:B--2---:R-:W-:Y:S02]  /*5160*/  IADD3 R2, -R7, 0x10, RZ ;  /* 0x0000001007027810 */ /* 0x004fe40007ffe1ff */
[----:B------:R-:W-:Y:S02]  /*5170*/  IADD3.X R7, RZ, R4, R14, P2, P0 ;  /* 0x00000004ff077210 */ /* 0x000fe400017e040e */
[----:B------:R-:W-:Y:S03]  /*5180*/  LOP3.LUT R2, R2, 0xf, RZ, 0xc0, !PT ;  /* 0x0000000f02027812 */ /* 0x000fe600078ec0ff */
[----:B------:R2:W-:Y:S01]  /*5190*/  LDGSTS.E.BYPASS.LTC128B.128.ZFILL [R184+0x3100], [R6.64], P6 ;  /* 0x0310000006b87fae */ /* 0x0005e2000b141d46 */
[----:B------:R-:W-:Y:S04]  /*51a0*/  IADD3 R2, P2, P0, R2, R0, R22 ;  /* 0x0000000002027210 */ /* 0x000fe8000785e016 */
[----:B------:R-:W-:Y:S05]  /*51b0*/  IADD3.X R3, RZ, R4, R15, P2, P0 ;  /* 0x00000004ff037210 */ /* 0x000fea00017e040f */
[----:B------:R2:W-:Y:S04]  /*51c0*/  LDGSTS.E.BYPASS.LTC128B.128.ZFILL [R184+0x5100], [R2.64], P5 ;  /* 0x0510000002b87fae */ /* 0x0005e8000a941d46 */
.L_x_1035:
[----:B------:R-:W-:Y:S05]  /*51d0*/  BSYNC B0 ;  /* 0x0000000000007941 */ /* 0x000fea0003800000 */
.L_x_1034:
[----:B------:R-:W0:Y:S01]  /*51e0*/  LDGDEPBAR ;  /* 0x00000000000079af */ /* 0x000e220000000000 */
[----:B------:R-:W-:Y:S01]  /*51f0*/  WARPSYNC 0xffffffff ;  /* 0xffffffff00007948 */ /* 0x000fe20003800000 */
[C---:B--23--:R-:W-:Y:S01]  /*5200*/  HMMA.16816.F32 R4, R32.reuse, R8, RZ ;  /* 0x000000082004723c */ /* 0x04cfe200000018ff */
[----:B------:R-:W-:Y:S02]  /*5210*/  BSSY B0, `(.L_x_1038) ;  /* 0x00000e7000007945 */ /* 0x000fe40003800000 */
[----:B------:R-:W-:Y:S05]  /*5220*/  ISETP.GT.AND P0, PT, R187, R212, PT ;  /* 0x000000d4bb00720c */ /* 0x000fea0003f04270 */
[C---:B------:R-:W-:Y:S08]  /*5230*/  HMMA.16816.F32 R8, R32.reuse, R10, RZ ;  /* 0x0000000a2008723c */ /* 0x040ff000000018ff */
[C---:B----4-:R-:W-:Y:S08]  /*5240*/  HMMA.16816.F32 R12, R32.reuse, R16, RZ ;  /* 0x00000010200c723c */ /* 0x050ff000000018ff */
        /* <DEDUP_REMOVED lines=149> */
[----:B------:R-:W-:Y:S01]  /*5ba0*/  IMAD R0, R187, 0x40, R215 ;  /* 0x00000040bb007824 */ /* 0x000fe200078e02d7 */
[----:B------:R-:W-:Y:S01]  /*5bb0*/  SHF.R.S32.HI R188, RZ, 0x1f, R208 ;  /* 0x0000001fffbc7819 */ /* 0x000fe200000114d0 */
[----:B------:R-:W-:Y:S01]  /*5bc0*/  IMAD.MOV.U32 R185, RZ, RZ, RZ ;  /* 0x000000ffffb97224 */ /* 0x000fe200078e00ff */
[C---:B------:R-:W-:Y:S01]  /*5bd0*/  SHF.L.U64.HI R141, R207.reuse, 0x1, R183 ;  /* 0x00000001cf8d7819 */ /* 0x040fe200000102b7 */
[----:B------:R-:W-:Y:S01]  /*5be0*/  IMAD.SHL.U32 R144, R207, 0x2, RZ ;  /* 0x00000002cf907824 */ /* 0x000fe200078e00ff */
[----:B------:R-:W-:Y:S01]  /*5bf0*/  IADD3 R0, R0, -0x40, R2 ;  /* 0xffffffc000007810 */ /* 0x000fe20007ffe002 */
[----:B------:R-:W-:Y:S01]  /*5c00*/  IMAD.SHL.U32 R143, R208, 0x2, RZ ;  /* 0x00000002d08f7824 */ /* 0x000fe200078e00ff */
[----:B------:R-:W-:Y:S01]  /*5c10*/  SHF.R.S32.HI R183, RZ, 0x1f, R196 ;  /* 0x0000001fffb77819 */ /* 0x000fe200000114c4 */
[----:B------:R-:W-:Y:S01]  /*5c20*/  IMAD.SHL.U32 R142, R196, 0x2, RZ ;  /* 0x00000002c48e7824 */ /* 0x000fe200078e00ff */
[----:B------:R-:W-:Y:S01]  /*5c30*/  SHF.L.U64.HI R140, R208, 0x1, R188 ;  /* 0x00000001d08c7819 */ /* 0x000fe200000102bc */
[----:B------:R-:W-:Y:S01]  /*5c40*/  @P3 IMAD.HI.U32 R3, R0, c[0x0][0x2bc], RZ ;  /* 0x0000af0000033a27 */ /* 0x000fe200078e00ff */
[----:B------:R-:W-:Y:S03]  /*5c50*/  SHF.L.U64.HI R139, R196, 0x1, R183 ;  /* 0x00000001c48b7819 */ /* 0x000fe600000102b7 */
        /* <DEDUP_REMOVED lines=24> */
.L_x_1079:
[----:B------:R-:W-:-:S05]  /*5de0*/  BRA.DIV ~URZ, `(.L_x_1041) ;  /* 0x00007e827f007947 */ /* 0x000fca000b800000 */
[----:B------:R-:W3:Y:S01]  /*5df0*/  SHFL.IDX PT, R0, R138, RZ, 0x181f ;  /* 0x00181fff8a007589 */ /* 0x000ee200000e0000 */
[----:B------:R-:W-:Y:S02]  /*5e00*/  ISETP.GE.AND P5, PT, R196, c[0x0][0x1d4], PT ;  /* 0x00007500c4007a0c */ /* 0x000fe40003fa6270 */
[----:B------:R-:W-:Y:S02]  /*5e10*/  ISETP.GE.AND P2, PT, R208, c[0x0][0x1d4], PT ;  /* 0x00007500d0007a0c */ /* 0x000fe40003f46270 */
[C---:B---3--:R-:W-:Y:S02]  /*5e20*/  IADD3 R2, P0, R0.reuse, R142, RZ ;  /* 0x0000008e00027210 */ /* 0x048fe40007f1e0ff */
[----:B------:R-:W-:Y:S03]  /*5e30*/  IADD3 R136, P6, R0, R143, RZ ;  /* 0x0000008f00887210 */ /* 0x000fe60007fde0ff */
[C---:B--2---:R-:W-:Y:S01]  /*5e40*/  IMAD.X R3, R124.reuse, 0x1, R139, P0 ;  /* 0x000000017c037824 */ /* 0x044fe200000e068b */
[----:B------:R-:W-:Y:S01]  /*5e50*/  ISETP.GE.AND P0, PT, R207, c[0x0][0x1d4], PT ;  /* 0x00007500cf007a0c */ /* 0x000fe20003f06270 */
[----:B------:R-:W-:Y:S03]  /*5e60*/  IMAD.X R137, R124, 0x1, R140, P6 ;  /* 0x000000017c897824 */ /* 0x000fe600030e068c */
[----:B------:R-:W-:Y:S01]  /*5e70*/  @!PT LDS RZ, [RZ] ;  /* 0x00000000fffff984 */ /* 0x000fe20000000800 */
[----:B------:R-:W-:Y:S01]  /*5e80*/  @!PT LDS RZ, [RZ] ;  /* 0x00000000fffff984 */ /* 0x000fe20000000800 */
[----:B------:R2:W-:Y:S04]  /*5e90*/  LDGSTS.E.BYPASS.LTC128B.128 [R184+0x6100], [R2.64], !P5 ;  /* 0x0610000002b87fae */ /* 0x0005e8000e901d46 */
[----:B------:R3:W-:Y:S01]  /*5ea0*/  LDGSTS.E.BYPASS.LTC128B.128 [R184+0x8100], [R136.64], !P2 ;  /* 0x0810000088b87fae */ /* 0x0007e2000d101d46 */
[----:B--2---:R-:W-:Y:S03]  /*5eb0*/  IADD3 R2, P6, R0, R144, RZ ;  /* 0x0000009000027210 */ /* 0x004fe60007fde0ff */
[----:B------:R-:W2:Y:S01]  /*5ec0*/  SHFL.IDX PT, R0, R138, 0x1, 0x181f ;  /* 0x00381f008a007f89 */ /* 0x000ea200000e0000 */
[----:B---3--:R-:W-:Y:S01]  /*5ed0*/  SEL R136, RZ, 0x10, P2 ;  /* 0x00000010ff887807 */ /* 0x008fe20001000000 */
[----:B------:R-:W-:Y:S01]  /*5ee0*/  IMAD.X R3, R124, 0x1, R141, P6 ;  /* 0x000000017c037824 */ /* 0x000fe200030e068d */
[----:B------:R-:W-:Y:S01]  /*5ef0*/  SEL R137, RZ, 0x10, P0 ;  /* 0x00000010ff897807 */ /* 0x000fe20000000000 */
[----:B------:R3:W4:Y:S04]  /*5f00*/  SHFL.IDX PT, R124, R125, 0x1, 0x181f ;  /* 0x00381f007d7c7f89 */ /* 0x00072800000e0000 */
[----:B------:R1:W-:Y:S02]  /*5f10*/  LDGSTS.E.BYPASS.LTC128B.128 [R184+0xa100], [R2.64], !P0 ;  /* 0x0a10000002b87fae */ /* 0x0003e4000c101d46 */
[----:B-1-3--:R-:W-:Y:S04]  /*5f20*/  SEL R125, RZ, 0x10, P5 ;  /* 0x00000010ff7d7807 */ /* 0x00afe80002800000 */
.L_x_1080:
[C---:B--2---:R-:W-:Y:S02]  /*5f30*/  ISETP.NE.U32.AND P5, PT, R125.reuse, RZ, PT ;  /* 0x000000ff7d00720c */ /* 0x044fe40003fa5070 */
[----:B------:R-:W-:Y:S02]  /*5f40*/  IADD3 R125, -R125, 0x10, RZ ;  /* 0x000000107d7d7810 */ /* 0x000fe40007ffe1ff */
[C---:B------:R-:W-:Y:S02]  /*5f50*/  ISETP.NE.U32.AND P6, PT, R136.reuse, RZ, PT ;  /* 0x000000ff8800720c */ /* 0x040fe40003fc5070 */
[----:B------:R-:W-:Y:S02]  /*5f60*/  LOP3.LUT R125, R125, 0xf, RZ, 0xc0, !PT ;  /* 0x0000000f7d7d7812 */ /* 0x000fe400078ec0ff */
[----:B------:R-:W-:Y:S02]  /*5f70*/  IADD3 R136, -R136, 0x10, RZ ;  /* 0x0000001088887810 */ /* 0x000fe40007ffe1ff */
[----:B------:R-:W-:Y:S02]  /*5f80*/  IADD3 R2, P2, P0, R125, R0, R142 ;  /* 0x000000007d027210 */ /* 0x000fe4000785e08e */
[----:B------:R-:W-:Y:S02]  /*5f90*/  LOP3.LUT R136, R136, 0xf, RZ, 0xc0, !PT ;  /* 0x0000000f88887812 */ /* 0x000fe400078ec0ff */
[----:B----4-:R-:W-:Y:S02]  /*5fa0*/  IADD3.X R3, RZ, R124, R139, P2, P0 ;  /* 0x0000007cff037210 */ /* 0x010fe400017e048b */
[----:B------:R-:W-:Y:S03]  /*5fb0*/  IADD3 R136, P2, P0, R136, R0, R143 ;  /* 0x0000000088887210 */ /* 0x000fe6000785e08f */
[----:B------:R-:W-:Y:S01]  /*5fc0*/  @!PT LDS RZ, [RZ] ;  /* 0x00000000fffff984 */ /* 0x000fe20000000800 */
[----:B------:R-:W-:Y:S01]  /*5fd0*/  @!PT LDS RZ, [RZ] ;  /* 0x00000000fffff984 */ /* 0x000fe20000000800 */
[----:B------:R-:W-:Y:S01]  /*5fe0*/  @!PT LDS RZ, [RZ] ;  /* 0x00000000fffff984 */ /* 0x000fe20000000800 */
[----:B------:R1:W-:Y:S01]  /*5ff0*/  LDGSTS.E.BYPASS.LTC128B.128.ZFILL [R184+0x7100], [R2.64], P5 ;  /* 0x0710000002b87fae */ /* 0x0003e2000a941d46 */
[C---:B------:R-:W-:Y:S02]  /*6000*/  ISETP.NE.U32.AND P5, PT, R137.reuse, RZ, PT ;  /* 0x000000ff8900720c */ /* 0x040fe40003fa5070 */
[----:B-1----:R-:W-:Y:S02]  /*6010*/  IADD3 R2, -R137, 0x10, RZ ;  /* 0x0000001089027810 */ /* 0x002fe40007ffe1ff */
[----:B------:R-:W-:Y:S02]  /*6020*/  IADD3.X R137, RZ, R124, R140, P2, P0 ;  /* 0x0000007cff897210 */ /* 0x000fe400017e048c */
[----:B------:R-:W-:Y:S03]  /*6030*/  LOP3.LUT R2, R2, 0xf, RZ, 0xc0, !PT ;  /* 0x0000000f02027812 */ /* 0x000fe600078ec0ff */
[----:B------:R1:W-:Y:S01]  /*6040*/  LDGSTS.E.BYPASS.LTC128B.128.ZFILL [R184+0x9100], [R136.64], P6 ;  /* 0x0910000088b87fae */ /* 0x0003e2000b141d46 */
[----:B------:R-:W-:Y:S04]  /*6050*/  IADD3 R2, P2, P0, R2, R0, R144 ;  /* 0x0000000002027210 */ /* 0x000fe8000785e090 */
[----:B------:R-:W-:Y:S05]  /*6060*/  IADD3.X R3, RZ, R124, R141, P2, P0 ;  /* 0x0000007cff037210 */ /* 0x000fea00017e048d */
[----:B------:R1:W-:Y:S04]  /*6070*/  LDGSTS.E.BYPASS.LTC128B.128.ZFILL [R184+0xb100], [R2.64], P5 ;  /* 0x0b10000002b87fae */ /* 0x0003e8000a941d46 */
.L_x_1039:
[----:B------:R-:W-:Y:S05]  /*6080*/  BSYNC B0 ;  /* 0x0000000000007941 */ /* 0x000fea0003800000 */
.L_x_1038:
[----:B------:R-:W-:Y:S01]  /*6090*/  MOV R0, 0x1 ;  /* 0x0000000100007802 */ /* 0x000fe20000000f00 */
[----:B------:R-:W0:Y:S01]  /*60a0*/  LDGDEPBAR ;  /* 0x00000000000079af */ /* 0x000e220000000000 */
[----:B-1----:R-:W-:Y:S01]  /*60b0*/  MOV R3, c[0x0][0x2ac] ;  /* 0x0000ab0000037a02 */ /* 0x002fe20000000f00 */
[----:B------:R-:W-:Y:S01]  /*60c0*/  @P4 IMAD.HI.U32 R2, R211, c[0x0][0x2c8], RZ ;  /* 0x0000b200d3024a27 */ /* 0x000fe200078e00ff */
[----:B------:R-:W-:Y:S03]  /*60d0*/  MOV R124, R211 ;  /* 0x000000d3007c7202 */ /* 0x000fe60000000f00 */
[----:B------:R-:W-:Y:S01]  /*60e0*/  IMAD R0, R187, -0x40, R0 ;  /* 0xffffffc0bb007824 */ /* 0x000fe200078e0200 */
[----:B------:R-:W-:Y:S04]  /*60f0*/  @P4 SHF.R.U32.HI R124, RZ, c[0x0][0x2cc], R2 ;  /* 0x0000b300ff7c4a19 */ /* 0x000fe80000011602 */
[----:B------:R-:W-:Y:S05]  /*6100*/  IADD3 R0, -R225, R0, RZ ;  /* 0x00000000e1007210 */ /* 0x000fea0007ffe1ff */
[----:B------:R-:W-:Y:S05]  /*6110*/  IMAD R0, R3, c[0x0][0x1d0], R0 ;  /* 0x0000740003007a24 */ /* 0x000fea00078e0200 */
[----:B------:R-:W-:Y:S01]  /*6120*/  IADD3 R125, R0, -c[0x0][0x168], RZ ;  /* 0x80005a00007d7a10 */ /* 0x000fe20007ffe0ff */
[----:B------:R-:W-:-:S05]  /*6130*/  BRA.DIV ~URZ, `(.L_x_1042) ;  /* 0x00007d627f007947 */ /* 0x000fca000b800000 */
[----:B------:R1:W2:Y:S02]  /*6140*/  SHFL.IDX PT, R0, R124, RZ, 0x1c1f ;  /* 0x001c1fff7c007589 */ /* 0x0002a400000e0000 */
.L_x_1081:
[----:B--2---:R-:W-:Y:S05]  /*6150*/  IMAD.IADD R0, R125, 0x1, R0 ;  /* 0x000000017d007824 */ /* 0x004fea00078e0200 */
[C---:B------:R-:W-:Y:S02]  /*6160*/  ISETP.GT.AND P6, PT, R0.reuse, RZ, PT ;  /* 0x000000ff0000720c */ /* 0x040fe40003fc4270 */
[C---:B------:R-:W-:Y:S02]  /*6170*/  ISETP.GT.AND P5, PT, R0.reuse, 0x1, PT ;  /* 0x000000010000780c */ /* 0x040fe40003fa4270 */
[C---:B------:R-:W-:Y:S02]  /*6180*/  ISETP.GT.AND P2, PT, R0.reuse, 0x8, PT ;  /* 0x000000080000780c */ /* 0x040fe40003f44270 */
[----:B------:R-:W-:Y:S02]  /*6190*/  ISETP.GT.AND P0, PT, R0, 0x9, PT ;  /* 0x000000090000780c */ /* 0x000fe40003f04270 */
[----:B------:R-:W-:Y:S02]  /*61a0*/  FSEL R4, R4, -INF , P6 ;  /* 0xff80000004047808 */ /* 0x000fe40003000000 */
[C---:B------:R-:W-:Y:S02]  /*61b0*/  ISETP.GT.AND P6, PT, R0.reuse, 0x10, PT ;  /* 0x000000100000780c */ /* 0x040fe40003fc4270 */
[----:B------:R-:W-:Y:S02]  /*61c0*/  FSEL R5, R5, -INF , P5 ;  /* 0xff80000005057808 */ /* 0x000fe40002800000 */
        /* <DEDUP_REMOVED lines=22> */
[----:B------:R-:W-:Y:S02]  /*6330*/  FSEL R190, R29, -INF , P5 ;  /* 0xff8000001dbe7808 */ /* 0x000fe40002800000 */
[----:B------:R-:W-:Y:S02]  /*6340*/  FSEL R189, R32, -INF , P2 ;  /* 0xff80000020bd7808 */ /* 0x000fe40001000000 */
[----:B------:R-:W-:Y:S01]  /*6350*/  FSEL R188, R33, -INF , P0 ;  /* 0xff80000021bc7808 */ /* 0x000fe20000000000 */
[----:B------:R-:W-:-:S05]  /*6360*/  BRA.DIV ~URZ, `(.L_x_1043) ;  /* 0x00007b927f007947 */ /* 0x000fca000b800000 */
[----:B------:R-:W-:Y:S01]  /*6370*/  FMNMX.FTZ R2, R4, R126, !PT ;  /* 0x0000007e04027209 */ /* 0x000fe20007810000 */
[----:B------:R-:W2:Y:S03]  /*6380*/  SHFL.IDX PT, R0, R124, 0x1, 0x1c1f ;  /* 0x003c1f007c007f89 */ /* 0x000ea600000e0000 */
[----:B------:R-:W-:Y:S04]  /*6390*/  FMNMX.FTZ R2, R5, R2, !PT ;  /* 0x0000000205027209 */ /* 0x000fe80007810000 */
[----:B------:R-:W-:Y:S04]  /*63a0*/  FMNMX.FTZ R2, R8, R2, !PT ;  /* 0x0000000208027209 */ /* 0x000fe80007810000 */
[----:B------:R-:W-:Y:S04]  /*63b0*/  FMNMX.FTZ R2, R9, R2, !PT ;  /* 0x0000000209027209 */ /* 0x000fe80007810000 */
[----:B------:R-:W-:Y:S04]  /*63c0*/  FMNMX.FTZ R2, R152, R2, !PT ;  /* 0x0000000298027209 */ /* 0x000fe80007810000 */
[----:B------:R-:W-:Y:S04]  /*63d0*/  FMNMX.FTZ R2, R151, R2, !PT ;  /* 0x0000000297027209 */ /* 0x000fe80007810000 */
[----:B------:R-:W-:Y:S01]  /*63e0*/  FMNMX.FTZ R2, R150, R2, !PT ;  /* 0x0000000296027209 */ /* 0x000fe20007810000 */
[----:B--2---:R-:W-:Y:S03]  /*63f0*/  IMAD.IADD R0, R125, 0x1, R0 ;  /* 0x000000017d007824 */ /* 0x004fe600078e0200 */
[----:B------:R-:W-:Y:S02]  /*6400*/  FMNMX.FTZ R2, R149, R2, !PT ;  /* 0x0000000295027209 */ /* 0x000fe40007810000 */
[C---:B------:R-:W-:Y:S02]  /*6410*/  ISETP.GT.AND P2, PT, R0.reuse, RZ, PT ;  /* 0x000000ff0000720c */ /* 0x040fe40003f44270 */
[----:B------:R-:W-:Y:S02]  /*6420*/  ISETP.GT.AND P0, PT, R0, 0x1, PT ;  /* 0x000000010000780c */ /* 0x000fe40003f04270 */
[----:B------:R-:W-:Y:S02]  /*6430*/  FSEL R6, R6, -INF , P2 ;  /* 0xff80000006067808 */ /* 0x000fe40001000000 */
[----:B------:R-:W-:Y:S02]  /*6440*/  FSEL R7, R7, -INF , P0 ;  /* 0xff80000007077808 */ /* 0x000fe40000000000 */
[----:B------:R-:W-:Y:S02]  /*6450*/  ISETP.GT.AND P2, PT, R0, 0x8, PT ;  /* 0x000000080000780c */ /* 0x000fe40003f44270 */
[----:B-1----:R-:W-:Y:S02]  /*6460*/  FMNMX.FTZ R124, R6, R127, !PT ;  /* 0x0000007f067c7209 */ /* 0x002fe40007810000 */
[----:B------:R-:W-:Y:S02]  /*6470*/  ISETP.GT.AND P0, PT, R0, 0x9, PT ;  /* 0x000000090000780c */ /* 0x000fe40003f04270 */
[----:B------:R-:W-:Y:S02]  /*6480*/  FSEL R10, R10, -INF , P2 ;  /* 0xff8000000a0a7808 */ /* 0x000fe40001000000 */
[----:B------:R-:W-:Y:S02]  /*6490*/  FMNMX.FTZ R124, R7, R124, !PT ;  /* 0x0000007c077c7209 */ /* 0x000fe40007810000 */
[----:B------:R-:W-:Y:S02]  /*64a0*/  FSEL R11, R11, -INF , P0 ;  /* 0xff8000000b0b7808 */ /* 0x000fe40000000000 */
[----:B------:R-:W-:Y:S02]  /*64b0*/  ISETP.GT.AND P2, PT, R0, 0x10, PT ;  /* 0x000000100000780c */ /* 0x000fe40003f44270 */
[----:B------:R-:W-:Y:S02]  /*64c0*/  FMNMX.FTZ R124, R10, R124, !PT ;  /* 0x0000007c0a7c7209 */ /* 0x000fe40007810000 */
        /* <DEDUP_REMOVED lines=10> */
[C---:B------:R-:W-:Y:S02]  /*6570*/  ISETP.GT.AND P2, PT, R0.reuse, 0x20, PT ;  /* 0x000000200000780c */ /* 0x040fe40003f44270 */
[----:B------:R-:W-:Y:S02]  /*6580*/  FMNMX.FTZ R124, R147, R124, !PT ;  /* 0x0000007c937c7209 */ /* 0x000fe40007810000 */
[----:B------:R-:W-:Y:S02]  /*6590*/  FMNMX.FTZ R2, R183, R2, !PT ;  /* 0x00000002b7027209 */ /* 0x000fe40007810000 */
[----:B------:R-:W-:Y:S02]  /*65a0*/  ISETP.GT.AND P0, PT, R0, 0x21, PT ;  /* 0x000000210000780c */ /* 0x000fe40003f04270 */
[----:B------:R-:W-:Y:S02]  /*65b0*/  FSEL R153, R22, -INF , P2 ;  /* 0xff80000016997808 */ /* 0x000fe40001000000 */
[----:B------:R-:W-:Y:S02]  /*65c0*/  FMNMX.FTZ R124, R148, R124, !PT ;  /* 0x0000007c947c7209 */ /* 0x000fe40007810000 */
[----:B------:R-:W-:Y:S02]  /*65d0*/  FMNMX.FTZ R2, R159, R2, !PT ;  /* 0x000000029f027209 */ /* 0x000fe40007810000 */
[----:B------:R-:W-:Y:S02]  /*65e0*/  FSEL R154, R23, -INF , P0 ;  /* 0xff800000179a7808 */ /* 0x000fe40000000000 */
[----:B------:R-:W-:Y:S02]  /*65f0*/  ISETP.GT.AND P2, PT, R0, 0x28, PT ;  /* 0x000000280000780c */ /* 0x000fe40003f44270 */
[----:B------:R-:W-:Y:S02]  /*6600*/  FMNMX.FTZ R124, R153, R124, !PT ;  /* 0x0000007c997c7209 */ /* 0x000fe40007810000 */
[----:B------:R-:W-:Y:S02]  /*6610*/  FMNMX.FTZ R2, R158, R2, !PT ;  /* 0x000000029e027209 */ /* 0x000fe40007810000 */
[----:B------:R-:W-:Y:S02]  /*6620*/  ISETP.GT.AND P0, PT, R0, 0x29, PT ;  /* 0x000000290000780c */ /* 0x000fe40003f04270 */
[----:B------:R-:W-:Y:S02]  /*6630*/  FSEL R155, R26, -INF , P2 ;  /* 0xff8000001a9b7808 */ /* 0x000fe40001000000 */
[----:B------:R-:W-:Y:S02]  /*6640*/  FMNMX.FTZ R124, R154, R124, !PT ;  /* 0x0000007c9a7c7209 */ /* 0x000fe40007810000 */
        /* <DEDUP_REMOVED lines=18> */
[----:B------:R-:W-:Y:S01]  /*6770*/  FMNMX.FTZ R124, R195, R124, !PT ;  /* 0x0000007cc37c7209 */ /* 0x000fe20007810000 */
[----:B------:R-:W1:Y:S03]  /*6780*/  SHFL.BFLY PT, R125, R0, 0x2, 0x1f ;  /* 0x0c401f00007d7f89 */ /* 0x000e6600000e0000 */
[----:B------:R-:W-:Y:S05]  /*6790*/  FMNMX.FTZ R124, R193, R124, !PT ;  /* 0x0000007cc17c7209 */ /* 0x000fea0007810000 */
[----:B------:R-:W2:Y:S01]  /*67a0*/  SHFL.BFLY PT, R2, R124, 0x2, 0x1f ;  /* 0x0c401f007c027f89 */ /* 0x000ea200000e0000 */
[----:B-1----:R-:W-:Y:S07]  /*67b0*/  FMNMX.FTZ R125, R125, R0, !PT ;  /* 0x000000007d7d7209 */ /* 0x002fee0007810000 */
[----:B------:R-:W1:Y:S01]  /*67c0*/  SHFL.BFLY PT, R3, R125, 0x1, 0x1f ;  /* 0x0c201f007d037f89 */ /* 0x000e6200000e0000 */
[----:B--2---:R-:W-:Y:S07]  /*67d0*/  FMNMX.FTZ R124, R124, R2, !PT ;  /* 0x000000027c7c7209 */ /* 0x004fee0007810000 */
[----:B------:R2:W3:Y:S01]  /*67e0*/  SHFL.BFLY PT, R0, R124, 0x1, 0x1f ;  /* 0x0c201f007c007f89 */ /* 0x0004e200000e0000 */
[----:B-1----:R-:W-:Y:S07]  /*67f0*/  FMNMX.FTZ R125, R125, R3, !PT ;  /* 0x000000037d7d7209 */ /* 0x002fee0007810000 */
.L_x_1082:
[C---:B------:R-:W-:Y:S01]  /*6800*/  FSETP.NEU.FTZ.AND P0, PT, R125.reuse, -INF , PT ;  /* 0xff8000007d00780b */ /* 0x040fe20003f1d000 */
[C---:B------:R-:W-:Y:S01]  /*6810*/  FMUL.FTZ R144, R125.reuse, c[0x0][0x2d0] ;  /* 0x0000b4007d907a20 */ /* 0x040fe20000410000 */
[----:B---3--:R-:W-:Y:S01]  /*6820*/  FMNMX.FTZ R3, R0, R124, !PT ;  /* 0x0000007c00037209 */ /* 0x008fe20007810000 */
[----:B------:R-:W-:Y:S01]  /*6830*/  WARPSYNC 0xffffffff ;  /* 0xffffffff00007948 */ /* 0x000fe20003800000 */
[----:B------:R-:W-:Y:S01]  /*6840*/  FSEL R2, R125, RZ, P0 ;  /* 0x000000ff7d027208 */ /* 0x000fe20000000000 */
[----:B------:R-:W1:Y:S01]  /*6850*/  LDSM.16.MT88.4 R140, [R163] ;  /* 0x00000000a38c783b */ /* 0x000e620000004200 */
[----:B------:R-:W-:Y:S01]  /*6860*/  FSEL R144, R144, RZ, P0 ;  /* 0x000000ff90907208 */ /* 0x000fe20000000000 */
[C---:B--2---:R-:W-:Y:S01]  /*6870*/  FMUL.FTZ R124, R3.reuse, c[0x0][0x2d0] ;  /* 0x0000b400037c7a20 */ /* 0x044fe20000410000 */
[----:B------:R-:W-:Y:S01]  /*6880*/  FSETP.NEU.FTZ.AND P0, PT, R3, -INF , PT ;  /* 0xff8000000300780b */ /* 0x000fe20003f1d000 */
[----:B------:R-:W-:Y:S02]  /*6890*/  FADD.FTZ R0, -R2, R126 ;  /* 0x0000007e02007221 */ /* 0x000fe40000010100 */
[--C-:B------:R-:W-:Y:S01]  /*68a0*/  FFMA.FTZ R4, R4, c[0x0][0x2d0], -R144.reuse ;  /* 0x0000b40004047a23 */ /* 0x100fe20000010890 */
[----:B------:R-:W-:Y:S01]  /*68b0*/  FSEL R124, R124, RZ, P0 ;  /* 0x000000ff7c7c7208 */ /* 0x000fe20000000000 */
[----:B------:R-:W-:Y:S02]  /*68c0*/  FMUL.FTZ R0, R0, c[0x0][0x2d0] ;  /* 0x0000b40000007a20 */ /* 0x000fe40000410000 */
[----:B------:R-:W-:Y:S01]  /*68d0*/  FFMA.FTZ R5, R5, c[0x0][0x2d0], -R144 ;  /* 0x0000b40005057a23 */ /* 0x000fe20000010890 */
[----:B------:R-:W-:Y:S01]  /*68e0*/  MUFU.EX2 R136, R4 ;  /* 0x0000000400887308 */ /* 0x000fe20000000800 */
[--C-:B------:R-:W-:Y:S02]  /*68f0*/  FFMA.FTZ R6, R6, c[0x0][0x2d0], -R124.reuse ;  /* 0x0000b40006067a23 */ /* 0x100fe4000001087c */
[----:B------:R-:W-:Y:S02]  /*6900*/  FFMA.FTZ R7, R7, c[0x0][0x2d0], -R124 ;  /* 0x0000b40007077a23 */ /* 0x000fe4000001087c */
[--C-:B------:R-:W-:Y:S02]  /*6910*/  FFMA.FTZ R8, R8, c[0x0][0x2d0], -R144.reuse ;  /* 0x0000b40008087a23 */ /* 0x100fe40000010890 */
[----:B------:R-:W-:Y:S02]  /*6920*/  FFMA.FTZ R9, R9, c[0x0][0x2d0], -R144 ;  /* 0x0000b40009097a23 */ /* 0x000fe40000010890 */
[--C-:B------:R-:W-:Y:S01]  /*6930*/  FFMA.FTZ R10, R10, c[0x0][0x2d0], -R124.reuse ;  /* 0x0000b4000a0a7a23 */ /* 0x100fe2000001087c */
[----:B------:R2:W-:Y:S01]  /*6940*/  MUFU.EX2 R2, R0 ;  /* 0x0000000000027308 */ /* 0x0005e20000000800 */
[----:B------:R-:W-:Y:S09]  /*6950*/  FFMA.FTZ R11, R11, c[0x0][0x2d0], -R124 ;  /* 0x0000b4000b0b7a23 */ /* 0x000ff2000001087c */
[----:B------:R-:W-:Y:S10]  /*6960*/  MUFU.EX2 R198, R5 ;  /* 0x0000000500c67308 */ /* 0x000ff40000000800 */
[----:B------:R-:W-:Y:S01]  /*6970*/  MUFU.EX2 R126, R6 ;  /* 0x00000006007e7308 */ /* 0x000fe20000000800 */
[----:B--2---:R-:W-:Y:S02]  /*6980*/  FSEL R0, R3, RZ, P0 ;  /* 0x000000ff03007208 */ /* 0x004fe40000000000 */
[C---:B------:R-:W-:Y:S02]  /*6990*/  ISETP.GT.AND P0, PT, R187.reuse, R213, PT ;  /* 0x000000d5bb00720c */ /* 0x040fe40003f04270 */
[----:B------:R-:W-:Y:S01]  /*69a0*/  IADD3 R187, R187, -0x1, RZ ;  /* 0xffffffffbbbb7810 */ /* 0x000fe20007ffe0ff */
[----:B------:R-:W-:Y:S04]  /*69b0*/  FADD.FTZ R0, -R0, R127 ;  /* 0x0000007f00007221 */ /* 0x000fe80000010100 */
[----:B------:R-:W-:Y:S01]  /*69c0*/  MUFU.EX2 R197, R7 ;  /* 0x0000000700c57308 */ /* 0x000fe20000000800 */
[----:B------:R-:W-:Y:S09]  /*69d0*/  FMUL.FTZ R0, R0, c[0x0][0x2d0] ;  /* 0x0000b40000007a20 */ /* 0x000ff20000410000 */
[----:B------:R-:W-:Y:S10]  /*69e0*/  MUFU.EX2 R0, R0 ;  /* 0x0000000000007308 */ /* 0x000ff40000000800 */
[----:B------:R-:W-:Y:S10]  /*69f0*/  MUFU.EX2 R200, R8 ;  /* 0x0000000800c87308 */ /* 0x000ff40000000800 */
[----:B------:R-:W-:Y:S10]  /*6a00*/  MUFU.EX2 R201, R9 ;  /* 0x0000000900c97308 */ /* 0x000ff40000000800 */
[----:B------:R-:W-:Y:S10]  /*6a10*/  MUFU.EX2 R199, R10 ;  /* 0x0000000a00c77308 */ /* 0x000ff40000000800 */
[----:B------:R-:W2:Y:S02]  /*6a20*/  MUFU.EX2 R209, R11 ;  /* 0x0000000b00d17308 */ /* 0x000ea40000000800 */
[----:B--2---:R-:W-:Y:S01]  /*6a30*/  F2FP.PACK_AB R139, R209, R199 ;  /* 0x000000c7d18b723e */ /* 0x004fe200000000ff */
[C---:B------:R-:W-:Y:S01]  /*6a40*/  FMUL.FTZ R4, R2.reuse, R128 ;  /* 0x0000008002047220 */ /* 0x040fe20000410000 */
[----:B------:R-:W-:Y:S01]  /*6a50*/  F2FP.PACK_AB R138, R201, R200 ;  /* 0x000000c8c98a723e */ /* 0x000fe200000000ff */
[----:B------:R-:W-:Y:S01]  /*6a60*/  FMUL.FTZ R5, R2, R129 ;  /* 0x0000008102057220 */ /* 0x000fe20000410000 */
[----:B------:R-:W-:Y:S01]  /*6a70*/  F2FP.PACK_AB R137, R197, R126 ;  /* 0x0000007ec589723e */ /* 0x000fe200000000ff */
[C---:B------:R-:W-:Y:S02]  /*6a80*/  FMUL.FTZ R6, R0.reuse, R130 ;  /* 0x0000008200067220 */ /* 0x040fe40000410000 */
[----:B------:R-:W-:Y:S02]  /*6a90*/  FMUL.FTZ R7, R0, R131 ;  /* 0x0000008300077220 */ /* 0x000fe40000410000 */
[----:B------:R-:W2:Y:S01]  /*6aa0*/  LDSM.16.MT88.4 R128, [R164] ;  /* 0x00000000a480783b */ /* 0x000ea20000004200 */
[C---:B------:R-:W-:Y:S02]  /*6ab0*/  FMUL.FTZ R12, R2.reuse, R100 ;  /* 0x00000064020c7220 */ /* 0x040fe40000410000 */
[----:B------:R-:W-:Y:S02]  /*6ac0*/  FMUL.FTZ R13, R2, R101 ;  /* 0x00000065020d7220 */ /* 0x000fe40000410000 */
[C---:B------:R-:W-:Y:S02]  /*6ad0*/  FMUL.FTZ R14, R0.reuse, R102 ;  /* 0x00000066000e7220 */ /* 0x040fe40000410000 */
[----:B------:R-:W-:Y:S02]  /*6ae0*/  FMUL.FTZ R15, R0, R103 ;  /* 0x00000067000f7220 */ /* 0x000fe40000410000 */
[----:B------:R-:W3:Y:S01]  /*6af0*/  LDSM.16.MT88.4 R100, [R166] ;  /* 0x00000000a664783b */ /* 0x000ee20000004200 */
[C---:B------:R-:W-:Y:S02]  /*6b00*/  FMUL.FTZ R25, R2.reuse, R113 ;  /* 0x0000007102197220 */ /* 0x040fe40000410000 */
[----:B------:R-:W-:Y:S01]  /*6b10*/  FFMA.FTZ R113, R2, R202, R136 ;  /* 0x000000ca02717223 */ /* 0x000fe20000010088 */
[----:B------:R-:W-:Y:S01]  /*6b20*/  F2FP.PACK_AB R136, R198, R136 ;  /* 0x00000088c688723e */ /* 0x000fe200000000ff */
[C---:B------:R-:W-:Y:S02]  /*6b30*/  FMUL.FTZ R8, R2.reuse, R132 ;  /* 0x0000008402087220 */ /* 0x040fe40000410000 */
[----:B------:R-:W-:Y:S02]  /*6b40*/  FMUL.FTZ R9, R2, R133 ;  /* 0x0000008502097220 */ /* 0x000fe40000410000 */
[C---:B------:R-:W-:Y:S02]  /*6b50*/  FMUL.FTZ R10, R0.reuse, R134 ;  /* 0x00000086000a7220 */ /* 0x040fe40000410000 */
[C---:B-1----:R-:W-:Y:S05]  /*6b60*/  HMMA.16816.F32 R4, R136.reuse, R140, R4 ;  /* 0x0000008c8804723c */ /* 0x042fea0000001804 */
[----:B------:R-:W-:Y:S02]  /*6b70*/  FMUL.FTZ R11, R0, R135 ;  /* 0x00000087000b7220 */ /* 0x000fe40000410000 */
[----:B------:R-:W-:Y:S01]  /*6b80*/  LDSM.16.MT88.4 R132, [R163+0x1800] ;  /* 0x00180000a384783b */ /* 0x000fe20000004200 */
[C---:B------:R-:W-:Y:S04]  /*6b90*/  FMUL.FTZ R16, R2.reuse, R104 ;  /* 0x0000006802107220 */ /* 0x040fe80000410000 */
[C---:B------:R-:W-:Y:S03]  /*6ba0*/  HMMA.16816.F32 R8, R136.reuse, R142, R8 ;  /* 0x0000008e8808723c */ /* 0x040fe60000001808 */
[----:B------:R-:W-:Y:S02]  /*6bb0*/  FMUL.FTZ R17, R2, R105 ;  /* 0x0000006902117220 */ /* 0x000fe40000410000 */
[C---:B------:R-:W-:Y:S02]  /*6bc0*/  FMUL.FTZ R18, R0.reuse, R106 ;  /* 0x0000006a00127220 */ /* 0x040fe40000410000 */
[----:B------:R-:W-:Y:S01]  /*6bd0*/  FMUL.FTZ R19, R0, R107 ;  /* 0x0000006b00137220 */ /* 0x000fe20000410000 */
[C---:B--2---:R-:W-:Y:S01]  /*6be0*/  HMMA.16816.F32 R12, R136.reuse, R128, R12 ;  /* 0x00000080880c723c */ /* 0x044fe2000000180c */
[----:B------:R-:W-:Y:S03]  /*6bf0*/  LDSM.16.MT88.4 R104, [R163+0x800] ;  /* 0x00080000a368783b */ /* 0x000fe60000004200 */
[C---:B------:R-:W-:Y:S02]  /*6c00*/  FMUL.FTZ R20, R2.reuse, R108 ;  /* 0x0000006c02147220 */ /* 0x040fe40000410000 */
[----:B------:R-:W-:Y:S02]  /*6c10*/  FMUL.FTZ R21, R2, R109 ;  /* 0x0000006d02157220 */ /* 0x000fe40000410000 */
[C---:B------:R-:W-:Y:S04]  /*6c20*/  HMMA.16816.F32 R16, R136.reuse, R130, R16 ;  /* 0x000000828810723c */ /* 0x040fe80000001810 */
[C---:B------:R-:W-:Y:S02]  /*6c30*/  FMUL.FTZ R22, R0.reuse, R110 ;  /* 0x0000006e00167220 */ /* 0x040fe40000410000 */
[C---:B------:R-:W-:Y:S02]  /*6c40*/  FMUL.FTZ R23, R0.reuse, R111 ;  /* 0x0000006f00177220 */ /* 0x040fe40000410000 */
[----:B------:R-:W-:Y:S01]  /*6c50*/  LDSM.16.MT88.4 R108, [R164+0x800] ;  /* 0x00080000a46c783b */ /* 0x000fe20000004200 */
[C---:B------:R-:W-:Y:S03]  /*6c60*/  FMUL.FTZ R26, R0.reuse, R114 ;  /* 0x00000072001a7220 */ /* 0x040fe60000410000 */
[----:B------:R-:W-:Y:S01]  /*6c70*/  FMUL.FTZ R27, R0, R115 ;  /* 0x00000073001b7220 */ /* 0x000fe20000410000 */
[C---:B---3--:R-:W-:Y:S03]  /*6c80*/  HMMA.16816.F32 R20, R136.reuse, R100, R20 ;  /* 0x000000648814723c */ /* 0x048fe60000001814 */
[----:B------:R-:W-:Y:S02]  /*6c90*/  FMUL.FTZ R24, R2, R112 ;  /* 0x0000007002187220 */ /* 0x000fe40000410000 */
[C---:B------:R-:W-:Y:S02]  /*6ca0*/  FMUL.FTZ R34, R0.reuse, R122 ;  /* 0x0000007a00227220 */ /* 0x040fe40000410000 */
[----:B------:R-:W-:Y:S02]  /*6cb0*/  FMUL.FTZ R35, R0, R123 ;  /* 0x0000007b00237220 */ /* 0x000fe40000410000 */
[----:B------:R-:W-:Y:S01]  /*6cc0*/  FFMA.FTZ R112, R145, c[0x0][0x2d0], -R124 ;  /* 0x0000b40091707a23 */ /* 0x000fe2000001087c */
[C---:B------:R-:W-:Y:S01]  /*6cd0*/  HMMA.16816.F32 R24, R136.reuse, R102, R24 ;  /* 0x000000668818723c */ /* 0x040fe20000001818 */
[----:B------:R-:W1:Y:S02]  /*6ce0*/  LDSM.16.MT88.4 R100, [R165] ;  /* 0x00000000a564783b */ /* 0x000e640000004200 */
[C---:B------:R-:W-:Y:S01]  /*6cf0*/  FMUL.FTZ R28, R2.reuse, R116 ;  /* 0x00000074021c7220 */ /* 0x040fe20000410000 */
[----:B------:R-:W-:Y:S01]  /*6d00*/  MUFU.EX2 R128, R112 ;  /* 0x0000007000807308 */ /* 0x000fe20000000800 */
[----:B------:R-:W-:Y:S02]  /*6d10*/  FMUL.FTZ R29, R2, R117 ;  /* 0x00000075021d7220 */ /* 0x000fe40000410000 */
[C---:B------:R-:W-:Y:S02]  /*6d20*/  FMUL.FTZ R30, R0.reuse, R118 ;  /* 0x00000076001e7220 */ /* 0x040fe40000410000 */
[----:B------:R-:W-:Y:S03]  /*6d30*/  FMUL.FTZ R31, R0, R119 ;  /* 0x00000077001f7220 */ /* 0x000fe60000410000 */
[--C-:B------:R-:W-:Y:S02]  /*6d40*/  FFMA.FTZ R117, R191, c[0x0][0x2d0], -R144.reuse ;  /* 0x0000b400bf757a23 */ /* 0x100fe40000010890 */
[--C-:B------:R-:W-:Y:S02]  /*6d50*/  FFMA.FTZ R116, R190, c[0x0][0x2d0], -R144.reuse ;  /* 0x0000b400be747a23 */ /* 0x100fe40000010890 */
[----:B------:R-:W-:Y:S01]  /*6d60*/  MUFU.EX2 R141, R117 ;  /* 0x00000075008d7308 */ /* 0x000fe20000000800 */
[C---:B------:R-:W-:Y:S02]  /*6d70*/  FMUL.FTZ R32, R2.reuse, R120 ;  /* 0x0000007802207220 */ /* 0x040fe40000410000 */
[C---:B------:R-:W-:Y:S02]  /*6d80*/  FMUL.FTZ R33, R2.reuse, R121 ;  /* 0x0000007902217220 */ /* 0x040fe40000410000 */
        /* <DEDUP_REMOVED lines=38> */
[C---:B------:R-:W-:Y:S01]  /*6ff0*/  FMUL.FTZ R69, R2.reuse, R69 ;  /* 0x0000004502457220 */ /* 0x040fe20000410000 */
[C---:B------:R-:W-:Y:S01]  /*7000*/  HMMA.16816.F32 R40, R136.reuse, R102, R40 ;  /* 0x000000668828723c */ /* 0x040fe20000001828 */
[----:B------:R-:W1:Y:S03]  /*7010*/  LDSM.16.MT88.4 R100, [R164+0x2000] ;  /* 0x00200000a464783b */ /* 0x000e660000004200 */
        /* <DEDUP_REMOVED lines=24> */
[----:B------:R-:W-:Y:S02]  /*71a0*/  FMUL.FTZ R91, R0, R91 ;  /* 0x0000005b005b7220 */ /* 0x000fe40000410000 */
[C---:B------:R-:W-:Y:S02]  /*71b0*/  FMUL.FTZ R92, R2.reuse, R92 ;  /* 0x0000005c025c7220 */ /* 0x040fe40000410000 */
[C---:B------:R-:W-:Y:S04]  /*71c0*/  FMUL.FTZ R93, R2.reuse, R93 ;  /* 0x0000005d025d7220 */ /* 0x040fe80000410000 */
[C---:B------:R-:W-:Y:S02]  /*71d0*/  FMUL.FTZ R96, R2.reuse, R96 ;  /* 0x0000006002607220 */ /* 0x040fe40000410000 */
[----:B------:R-:W-:Y:S02]  /*71e0*/  FMUL.FTZ R97, R2, R97 ;  /* 0x0000006102617220 */ /* 0x000fe40000410000 */
[----:B------:R-:W-:Y:S02]  /*71f0*/  FFMA.FTZ R2, R152, c[0x0][0x2d0], -R144 ;  /* 0x0000b40098027a23 */ /* 0x000fe40000010890 */
[C---:B------:R-:W-:Y:S02]  /*7200*/  FMUL.FTZ R94, R0.reuse, R94 ;  /* 0x0000005e005e7220 */ /* 0x040fe40000410000 */
[----:B------:R2:W-:Y:S01]  /*7210*/  MUFU.EX2 R121, R2 ;  /* 0x0000000200797308 */ /* 0x0005e20000000800 */
[C---:B------:R-:W-:Y:S02]  /*7220*/  FMUL.FTZ R95, R0.reuse, R95 ;  /* 0x0000005f005f7220 */ /* 0x040fe40000410000 */
[C---:B------:R-:W-:Y:S02]  /*7230*/  FMUL.FTZ R98, R0.reuse, R98 ;  /* 0x0000006200627220 */ /* 0x040fe40000410000 */
[C---:B------:R-:W-:Y:S02]  /*7240*/  FMUL.FTZ R99, R0.reuse, R99 ;  /* 0x0000006300637220 */ /* 0x040fe40000410000 */
[----:B------:R-:W-:Y:S04]  /*7250*/  FFMA.FTZ R0, R0, R206, R126 ;  /* 0x000000ce00007223 */ /* 0x000fe8000001007e */
[----:B------:R-:W-:Y:S02]  /*7260*/  FADD.FTZ R119, R197, R0 ;  /* 0x00000000c5777221 */ /* 0x000fe40000010000 */
[--C-:B------:R-:W-:Y:S02]  /*7270*/  FFMA.FTZ R0, R183, c[0x0][0x2d0], -R144.reuse ;  /* 0x0000b400b7007a23 */ /* 0x100fe40000010890 */
[----:B------:R-:W-:Y:S01]  /*7280*/  FADD.FTZ R119, R199, R119 ;  /* 0x00000077c7777221 */ /* 0x000fe20000010000 */
[C---:B-1----:R-:W-:Y:S03]  /*7290*/  HMMA.16816.F32 R52, R136.reuse, R100, R52 ;  /* 0x000000648834723c */ /* 0x042fe60000001834 */
[--C-:B--2---:R-:W-:Y:S04]  /*72a0*/  FFMA.FTZ R2, R151, c[0x0][0x2d0], -R144.reuse ;  /* 0x0000b40097027a23 */ /* 0x104fe80000010890 */
[----:B------:R1:W2:Y:S01]  /*72b0*/  MUFU.EX2 R129, R2 ;  /* 0x0000000200817308 */ /* 0x0002a20000000800 */
[C---:B------:R-:W-:Y:S01]  /*72c0*/  HMMA.16816.F32 R56, R136.reuse, R102, R56 ;  /* 0x000000668838723c */ /* 0x040fe20000001838 */
[----:B------:R-:W3:Y:S03]  /*72d0*/  LDSM.16.MT88.4 R100, [R165+0x2000] ;  /* 0x00200000a564783b */ /* 0x000ee60000004200 */
[--C-:B-1----:R-:W-:Y:S05]  /*72e0*/  FFMA.FTZ R2, R150, c[0x0][0x2d0], -R144.reuse ;  /* 0x0000b40096027a23 */ /* 0x102fea0000010890 */
[----:B------:R1:W-:Y:S01]  /*72f0*/  MUFU.EX2 R204, R2 ;  /* 0x0000000200cc7308 */ /* 0x0003e20000000800 */
[C---:B---3--:R-:W-:Y:S08]  /*7300*/  HMMA.16816.F32 R60, R136.reuse, R100, R60 ;  /* 0x00000064883c723c */ /* 0x048ff0000000183c */
[C---:B------:R-:W-:Y:S01]  /*7310*/  HMMA.16816.F32 R64, R136.reuse, R102, R64 ;  /* 0x000000668840723c */ /* 0x040fe20000001840 */
[----:B------:R-:W3:Y:S03]  /*7320*/  LDSM.16.MT88.4 R100, [R163+0x4000] ;  /* 0x00400000a364783b */ /* 0x000ee60000004200 */
[--C-:B-1----:R-:W-:Y:S02]  /*7330*/  FFMA.FTZ R2, R149, c[0x0][0x2d0], -R144.reuse ;  /* 0x0000b40095027a23 */ /* 0x102fe40000010890 */
[----:B------:R1:W-:Y:S10]  /*7340*/  MUFU.EX2 R149, R0 ;  /* 0x0000000000957308 */ /* 0x0003f40000000800 */
[----:B------:R4:W-:Y:S01]  /*7350*/  MUFU.EX2 R205, R2 ;  /* 0x0000000200cd7308 */ /* 0x0009e20000000800 */
[----:B-1----:R-:W-:Y:S09]  /*7360*/  FFMA.FTZ R0, R159, c[0x0][0x2d0], -R144 ;  /* 0x0000b4009f007a23 */ /* 0x002ff20000010890 */
[----:B------:R1:W-:Y:S01]  /*7370*/  MUFU.EX2 R151, R0 ;  /* 0x0000000000977308 */ /* 0x0003e20000000800 */
[----:B----4-:R-:W-:Y:S01]  /*7380*/  FFMA.FTZ R2, R146, c[0x0][0x2d0], -R124 ;  /* 0x0000b40092027a23 */ /* 0x010fe2000001087c */
[C---:B---3--:R-:W-:Y:S08]  /*7390*/  HMMA.16816.F32 R68, R136.reuse, R100, R68 ;  /* 0x000000648844723c */ /* 0x048ff00000001844 */
[----:B------:R3:W4:Y:S01]  /*73a0*/  MUFU.EX2 R120, R2 ;  /* 0x0000000200787308 */ /* 0x0007220000000800 */
[C---:B------:R-:W-:Y:S01]  /*73b0*/  HMMA.16816.F32 R72, R136.reuse, R102, R72 ;  /* 0x000000668848723c */ /* 0x040fe20000001848 */
[----:B------:R-:W5:Y:S02]  /*73c0*/  LDSM.16.MT88.4 R100, [R164+0x4000] ;  /* 0x00400000a464783b */ /* 0x000f640000004200 */
[----:B-1----:R-:W-:Y:S06]  /*73d0*/  FFMA.FTZ R0, R158, c[0x0][0x2d0], -R144 ;  /* 0x0000b4009e007a23 */ /* 0x002fec0000010890 */
[----:B------:R1:W-:Y:S03]  /*73e0*/  MUFU.EX2 R150, R0 ;  /* 0x0000000000967308 */ /* 0x0003e60000000800 */
[----:B---3--:R-:W-:Y:S07]  /*73f0*/  FFMA.FTZ R2, R147, c[0x0][0x2d0], -R124 ;  /* 0x0000b40093027a23 */ /* 0x008fee000001087c */
[----:B------:R3:W-:Y:S01]  /*7400*/  MUFU.EX2 R203, R2 ;  /* 0x0000000200cb7308 */ /* 0x0007e20000000800 */
[----:B-1----:R-:W-:Y:S01]  /*7410*/  FFMA.FTZ R0, R157, c[0x0][0x2d0], -R144 ;  /* 0x0000b4009d007a23 */ /* 0x002fe20000010890 */
[C---:B-----5:R-:W-:Y:S08]  /*7420*/  HMMA.16816.F32 R76, R136.reuse, R100, R76 ;  /* 0x00000064884c723c */ /* 0x060ff0000000184c */
[----:B------:R1:W-:Y:S01]  /*7430*/  MUFU.EX2 R152, R0 ;  /* 0x0000000000987308 */ /* 0x0003e20000000800 */
[--C-:B---3--:R-:W-:Y:S01]  /*7440*/  FFMA.FTZ R2, R148, c[0x0][0x2d0], -R124.reuse ;  /* 0x0000b40094027a23 */ /* 0x108fe2000001087c */
[C---:B------:R-:W-:Y:S01]  /*7450*/  HMMA.16816.F32 R80, R136.reuse, R102, R80 ;  /* 0x000000668850723c */ /* 0x040fe20000001850 */
[----:B------:R-:W3:Y:S07]  /*7460*/  LDSM.16.MT88.4 R100, [R166+0x4000] ;  /* 0x00400000a664783b */ /* 0x000eee0000004200 */
[----:B------:R5:W2:Y:S01]  /*7470*/  MUFU.EX2 R202, R2 ;  /* 0x0000000200ca7308 */ /* 0x000aa20000000800 */
[--C-:B-1----:R-:W-:Y:S09]  /*7480*/  FFMA.FTZ R0, R153, c[0x0][0x2d0], -R124.reuse ;  /* 0x0000b40099007a23 */ /* 0x102ff2000001087c */
[----:B------:R1:W-:Y:S01]  /*7490*/  MUFU.EX2 R148, R0 ;  /* 0x0000000000947308 */ /* 0x0003e20000000800 */
[----:B-----5:R-:W-:Y:S02]  /*74a0*/  FADD.FTZ R2, R198, R113 ;  /* 0x00000071c6027221 */ /* 0x020fe40000010000 */
[----:B------:R-:W-:Y:S01]  /*74b0*/  LDSM.16.MT88.4 R112, [R166+0x1000] ;  /* 0x00100000a670783b */ /* 0x000fe20000004200 */
[C---:B---3--:R-:W-:Y:S03]  /*74c0*/  HMMA.16816.F32 R84, R136.reuse, R100, R84 ;  /* 0x000000648854723c */ /* 0x048fe60000001854 */
[--C-:B-1----:R-:W-:Y:S05]  /*74d0*/  FFMA.FTZ R0, R154, c[0x0][0x2d0], -R124.reuse ;  /* 0x0000b4009a007a23 */ /* 0x102fea000001087c */
[C---:B------:R-:W-:Y:S01]  /*74e0*/  HMMA.16816.F32 R88, R136.reuse, R102, R88 ;  /* 0x000000668858723c */ /* 0x040fe20000001858 */
[----:B------:R-:W1:Y:S01]  /*74f0*/  LDSM.16.MT88.4 R100, [R165+0x4000] ;  /* 0x00400000a564783b */ /* 0x000e620000004200 */
[----:B------:R3:W-:Y:S02]  /*7500*/  MUFU.EX2 R147, R0 ;  /* 0x0000000000937308 */ /* 0x0007e40000000800 */
[--C-:B---3--:R-:W-:Y:S08]  /*7510*/  FFMA.FTZ R0, R155, c[0x0][0x2d0], -R124.reuse ;  /* 0x0000b4009b007a23 */ /* 0x108ff0000001087c */
[----:B------:R3:W-:Y:S01]  /*7520*/  MUFU.EX2 R146, R0 ;  /* 0x0000000000927308 */ /* 0x0007e20000000800 */
[C---:B-1----:R-:W-:Y:S07]  /*7530*/  HMMA.16816.F32 R92, R136.reuse, R100, R92 ;  /* 0x00000064885c723c */ /* 0x042fee000000185c */
[----:B--2---:R-:W-:Y:S01]  /*7540*/  F2FP.PACK_AB R100, R129, R121 ;  /* 0x000000798164723e */ /* 0x004fe200000000ff */
[----:B------:R-:W-:Y:S04]  /*7550*/  HMMA.16816.F32 R96, R136, R102, R96 ;  /* 0x000000668860723c */ /* 0x000fe80000001860 */
[----:B----4-:R-:W-:Y:S01]  /*7560*/  F2FP.PACK_AB R101, R128, R120 ;  /* 0x000000788065723e */ /* 0x010fe200000000ff */
[----:B---3--:R-:W-:Y:S02]  /*7570*/  FFMA.FTZ R0, R156, c[0x0][0x2d0], -R124 ;  /* 0x0000b4009c007a23 */ /* 0x008fe4000001087c */
[----:B------:R-:W-:Y:S02]  /*7580*/  F2FP.PACK_AB R102, R205, R204 ;  /* 0x000000cccd66723e */ /* 0x000fe400000000ff */
[----:B------:R-:W-:Y:S01]  /*7590*/  F2FP.PACK_AB R103, R202, R203 ;  /* 0x000000cbca67723e */ /* 0x000fe200000000ff */
[----:B------:R1:W-:Y:S02]  /*75a0*/  MUFU.EX2 R145, R0 ;  /* 0x0000000000917308 */ /* 0x0003e40000000800 */
[----:B------:R-:W-:Y:S04]  /*75b0*/  F2FP.PACK_AB R136, R142, R141 ;  /* 0x0000008d8e88723e */ /* 0x000fe800000000ff */
[C---:B------:R-:W-:Y:S08]  /*75c0*/  HMMA.16816.F32 R4, R100.reuse, R104, R4 ;  /* 0x000000686404723c */ /* 0x040ff00000001804 */
[C---:B------:R-:W-:Y:S01]  /*75d0*/  HMMA.16816.F32 R8, R100.reuse, R106, R8 ;  /* 0x0000006a6408723c */ /* 0x040fe20000001808 */
[----:B------:R-:W2:Y:S07]  /*75e0*/  LDSM.16.MT88.4 R104, [R166+0x800] ;  /* 0x00080000a668783b */ /* 0x000eae0000004200 */
[C---:B------:R-:W-:Y:S04]  /*75f0*/  HMMA.16816.F32 R12, R100.reuse, R108, R12 ;  /* 0x0000006c640c723c */ /* 0x040fe8000000180c */
[----:B-1----:R-:W-:Y:S02]  /*7600*/  FADD.FTZ R0, R200, R2 ;  /* 0x00000002c8007221 */ /* 0x002fe40000010000 */
[----:B------:R-:W-:Y:S02]  /*7610*/  FFMA.FTZ R2, R189, c[0x0][0x2d0], -R144 ;  /* 0x0000b400bd027a23 */ /* 0x000fe40000010890 */
[C---:B------:R-:W-:Y:S01]  /*7620*/  HMMA.16816.F32 R16, R100.reuse, R110, R16 ;  /* 0x0000006e6410723c */ /* 0x040fe20000001810 */
[----:B------:R-:W1:Y:S01]  /*7630*/  LDSM.16.MT88.4 R108, [R165+0x800] ;  /* 0x00080000a56c783b */ /* 0x000e620000004200 */
[----:B------:R3:W-:Y:S02]  /*7640*/  MUFU.EX2 R143, R2 ;  /* 0x00000002008f7308 */ /* 0x0007e40000000800 */
[----:B------:R-:W-:Y:S02]  /*7650*/  FADD.FTZ R118, R201, R0 ;  /* 0x00000000c9767221 */ /* 0x000fe40000010000 */
[----:B------:R-:W-:Y:S02]  /*7660*/  FFMA.FTZ R0, R192, c[0x0][0x2d0], -R124 ;  /* 0x0000b400c0007a23 */ /* 0x000fe4000001087c */
[----:B------:R-:W-:Y:S04]  /*7670*/  FFMA.FTZ R144, R188, c[0x0][0x2d0], -R144 ;  /* 0x0000b400bc907a23 */ /* 0x000fe80000010890 */
[----:B------:R4:W-:Y:S10]  /*7680*/  MUFU.EX2 R140, R0 ;  /* 0x00000000008c7308 */ /* 0x0009f40000000800 */
[----:B------:R-:W5:Y:S01]  /*7690*/  MUFU.EX2 R144, R144 ;  /* 0x0000009000907308 */ /* 0x000f620000000800 */
[C---:B--2---:R-:W-:Y:S03]  /*76a0*/  HMMA.16816.F32 R20, R100.reuse, R104, R20 ;  /* 0x000000686414723c */ /* 0x044fe60000001814 */
[----:B---3--:R-:W-:Y:S04]  /*76b0*/  FADD.FTZ R2, R209, R119 ;  /* 0x00000077d1027221 */ /* 0x008fe80000010000 */
[----:B------:R-:W-:Y:S01]  /*76c0*/  FADD.FTZ R2, R120, R2 ;  /* 0x0000000278027221 */ /* 0x000fe20000010000 */
[C---:B------:R-:W-:Y:S01]  /*76d0*/  HMMA.16816.F32 R24, R100.reuse, R106, R24 ;  /* 0x0000006a6418723c */ /* 0x040fe20000001818 */
[----:B------:R-:W2:Y:S03]  /*76e0*/  LDSM.16.MT88.4 R104, [R163+0x2800] ;  /* 0x00280000a368783b */ /* 0x000ea60000004200 */
[----:B------:R-:W-:Y:S02]  /*76f0*/  FADD.FTZ R2, R128, R2 ;  /* 0x0000000280027221 */ /* 0x000fe40000010000 */
[----:B----4-:R-:W-:Y:S02]  /*7700*/  FFMA.FTZ R0, R194, c[0x0][0x2d0], -R124 ;  /* 0x0000b400c2007a23 */ /* 0x010fe4000001087c */
[C---:B-1----:R-:W-:Y:S02]  /*7710*/  HMMA.16816.F32 R28, R100.reuse, R108, R28 ;  /* 0x0000006c641c723c */ /* 0x042fe4000000181c */
[----:B------:R-:W1:Y:S02]  /*7720*/  MUFU.EX2 R127, R0 ;  /* 0x00000000007f7308 */ /* 0x000e640000000800 */
[----:B------:R-:W-:Y:S01]  /*7730*/  FADD.FTZ R2, R203, R2 ;  /* 0x00000002cb027221 */ /* 0x000fe20000010000 */
[----:B-----5:R-:W-:Y:S03]  /*7740*/  F2FP.PACK_AB R138, R144, R143 ;  /* 0x0000008f908a723e */ /* 0x020fe600000000ff */
[C---:B------:R-:W-:Y:S01]  /*7750*/  HMMA.16816.F32 R32, R100.reuse, R110, R32 ;  /* 0x0000006e6420723c */ /* 0x040fe20000001820 */
[----:B------:R-:W3:Y:S03]  /*7760*/  LDSM.16.MT88.4 R108, [R164+0x2800] ;  /* 0x00280000a46c783b */ /* 0x000ee60000004200 */
[----:B------:R-:W-:Y:S04]  /*7770*/  FADD.FTZ R2, R202, R2 ;  /* 0x00000002ca027221 */ /* 0x000fe80000010000 */
[----:B------:R-:W-:Y:S04]  /*7780*/  FADD.FTZ R2, R148, R2 ;  /* 0x0000000294027221 */ /* 0x000fe80000010000 */
[----:B------:R-:W-:Y:S04]  /*7790*/  FADD.FTZ R2, R147, R2 ;  /* 0x0000000293027221 */ /* 0x000fe80000010000 */
[----:B------:R-:W-:Y:S01]  /*77a0*/  FADD.FTZ R2, R146, R2 ;  /* 0x0000000292027221 */ /* 0x000fe20000010000 */
[----:B-1----:R-:W-:Y:S01]  /*77b0*/  F2FP.PACK_AB R137, R127, R140 ;  /* 0x0000008c7f89723e */ /* 0x002fe200000000ff */
[--C-:B------:R-:W-:Y:S04]  /*77c0*/  FFMA.FTZ R0, R195, c[0x0][0x2d0], -R124.reuse ;  /* 0x0000b400c3007a23 */ /* 0x100fe8000001087c */
[----:B------:R1:W-:Y:S01]  /*77d0*/  MUFU.EX2 R126, R0 ;  /* 0x00000000007e7308 */ /* 0x0003e20000000800 */
[C---:B--2---:R-:W-:Y:S08]  /*77e0*/  HMMA.16816.F32 R36, R100.reuse, R104, R36 ;  /* 0x000000686424723c */ /* 0x044ff00000001824 */
[C---:B------:R-:W-:Y:S01]  /*77f0*/  HMMA.16816.F32 R40, R100.reuse, R106, R40 ;  /* 0x0000006a6428723c */ /* 0x040fe20000001828 */
[----:B------:R-:W2:Y:S07]  /*7800*/  LDSM.16.MT88.4 R104, [R166+0x2800] ;  /* 0x00280000a668783b */ /* 0x000eae0000004200 */
[C---:B---3--:R-:W-:Y:S08]  /*7810*/  HMMA.16816.F32 R44, R100.reuse, R108, R44 ;  /* 0x0000006c642c723c */ /* 0x048ff0000000182c */
[C---:B------:R-:W-:Y:S01]  /*7820*/  HMMA.16816.F32 R48, R100.reuse, R110, R48 ;  /* 0x0000006e6430723c */ /* 0x040fe20000001830 */
[----:B------:R-:W3:Y:S07]  /*7830*/  LDSM.16.MT88.4 R108, [R165+0x2800] ;  /* 0x00280000a56c783b */ /* 0x000eee0000004200 */
        /* <DEDUP_REMOVED lines=16> */
[----:B------:R-:W-:Y:S01]  /*7940*/  HMMA.16816.F32 R96, R100, R110, R96 ;  /* 0x0000006e6460723c */ /* 0x000fe20000001860 */
[----:B------:R-:W3:Y:S06]  /*7950*/  LDSM.16.MT88.4 R108, [R164+0x1000] ;  /* 0x00100000a46c783b */ /* 0x000eec0000004200 */
[----:B------:R-:W-:Y:S02]  /*7960*/  F2FP.PACK_AB R100, R151, R149 ;  /* 0x000000959764723e */ /* 0x000fe400000000ff */
[----:B------:R-:W-:Y:S03]  /*7970*/  F2FP.PACK_AB R102, R152, R150 ;  /* 0x000000969866723e */ /* 0x000fe600000000ff */
[----:B------:R-:W-:Y:S02]  /*7980*/  F2FP.PACK_AB R101, R147, R148 ;  /* 0x000000949365723e */ /* 0x000fe400000000ff */
[----:B------:R-:W-:Y:S07]  /*7990*/  F2FP.PACK_AB R103, R145, R146 ;  /* 0x000000929167723e */ /* 0x000fee00000000ff */
[C---:B--2---:R-:W-:Y:S08]  /*79a0*/  HMMA.16816.F32 R4, R100.reuse, R104, R4 ;  /* 0x000000686404723c */ /* 0x044ff00000001804 */
[C---:B------:R-:W-:Y:S01]  /*79b0*/  HMMA.16816.F32 R8, R100.reuse, R106, R8 ;  /* 0x0000006a6408723c */ /* 0x040fe20000001808 */
[----:B------:R-:W2:Y:S07]  /*79c0*/  LDSM.16.MT88.4 R104, [R165+0x1000] ;  /* 0x00100000a568783b */ /* 0x000eae0000004200 */
[C---:B---3--:R-:W-:Y:S08]  /*79d0*/  HMMA.16816.F32 R12, R100.reuse, R108, R12 ;  /* 0x0000006c640c723c */ /* 0x048ff0000000180c */
[C---:B------:R-:W-:Y:S01]  /*79e0*/  HMMA.16816.F32 R16, R100.reuse, R110, R16 ;  /* 0x0000006e6410723c */ /* 0x040fe20000001810 */
[----:B------:R-:W3:Y:S07]  /*79f0*/  LDSM.16.MT88.4 R108, [R163+0x3000] ;  /* 0x00300000a36c783b */ /* 0x000eee0000004200 */
[C---:B------:R-:W-:Y:S08]  /*7a00*/  HMMA.16816.F32 R20, R100.reuse, R112, R20 ;  /* 0x000000706414723c */ /* 0x040ff00000001814 */
[C---:B------:R-:W-:Y:S01]  /*7a10*/  HMMA.16816.F32 R24, R100.reuse, R114, R24 ;  /* 0x000000726418723c */ /* 0x040fe20000001818 */
[----:B------:R-:W4:Y:S07]  /*7a20*/  LDSM.16.MT88.4 R112, [R164+0x3000] ;  /* 0x00300000a470783b */ /* 0x000f2e0000004200 */
        /* <DEDUP_REMOVED lines=21> */
[C---:B---3--:R-:W-:Y:S07]  /*7b80*/  HMMA.16816.F32 R84, R100.reuse, R108, R84 ;  /* 0x0000006c6454723c */ /* 0x048fee0000001854 */
[----:B------:R-:W-:Y:S01]  /*7b90*/  FFMA.FTZ R108, R193, c[0x0][0x2d0], -R124 ;  /* 0x0000b400c16c7a23 */ /* 0x000fe2000001087c */
[C---:B------:R-:W-:Y:S03]  /*7ba0*/  HMMA.16816.F32 R88, R100.reuse, R110, R88 ;  /* 0x0000006e6458723c */ /* 0x040fe60000001858 */
[----:B------:R-:W3:Y:S01]  /*7bb0*/  MUFU.EX2 R124, R108 ;  /* 0x0000006c007c7308 */ /* 0x000ee20000000800 */
[----:B------:R-:W-:Y:S02]  /*7bc0*/  FADD.FTZ R109, R121, R118 ;  /* 0x00000076796d7221 */ /* 0x000fe40000010000 */
[----:B------:R-:W5:Y:S02]  /*7bd0*/  LDSM.16.MT88.4 R116, [R166+0x1800] ;  /* 0x00180000a674783b */ /* 0x000f640000004200 */
[C---:B----4-:R-:W-:Y:S04]  /*7be0*/  HMMA.16816.F32 R92, R100.reuse, R112, R92 ;  /* 0x00000070645c723c */ /* 0x050fe8000000185c */
[----:B-1----:R-:W-:Y:S02]  /*7bf0*/  FADD.FTZ R0, R129, R109 ;  /* 0x0000006d81007221 */ /* 0x002fe40000010000 */
[----:B------:R-:W1:Y:S02]  /*7c00*/  LDSM.16.MT88.4 R120, [R165+0x1800] ;  /* 0x00180000a578783b */ /* 0x000e640000004200 */
[----:B------:R-:W-:Y:S04]  /*7c10*/  HMMA.16816.F32 R96, R100, R114, R96 ;  /* 0x000000726460723c */ /* 0x000fe80000001860 */
[----:B------:R-:W-:Y:S04]  /*7c20*/  FADD.FTZ R0, R204, R0 ;  /* 0x00000000cc007221 */ /* 0x000fe80000010000 */
[----:B------:R-:W-:Y:S01]  /*7c30*/  FADD.FTZ R0, R205, R0 ;  /* 0x00000000cd007221 */ /* 0x000fe20000010000 */
[----:B---3--:R-:W-:Y:S03]  /*7c40*/  F2FP.PACK_AB R139, R124, R126 ;  /* 0x0000007e7c8b723e */ /* 0x008fe600000000ff */
[----:B------:R-:W-:Y:S04]  /*7c50*/  FADD.FTZ R0, R149, R0 ;  /* 0x0000000095007221 */ /* 0x000fe80000010000 */
[----:B------:R-:W-:Y:S01]  /*7c60*/  FADD.FTZ R0, R151, R0 ;  /* 0x0000000097007221 */ /* 0x000fe20000010000 */
[C---:B------:R-:W-:Y:S01]  /*7c70*/  HMMA.16816.F32 R128, R136.reuse, R132, R4 ;  /* 0x000000848880723c */ /* 0x040fe20000001804 */
[----:B------:R-:W3:Y:S04]  /*7c80*/  LDSM.16.MT88.4 R4, [R163+0x3800] ;  /* 0x00380000a304783b */ /* 0x000ee80000004200 */
[----:B------:R-:W-:Y:S03]  /*7c90*/  FADD.FTZ R0, R150, R0 ;  /* 0x0000000096007221 */ /* 0x000fe60000010000 */
[C---:B------:R-:W-:Y:S01]  /*7ca0*/  HMMA.16816.F32 R132, R136.reuse, R134, R8 ;  /* 0x000000868884723c */ /* 0x040fe20000001808 */
[----:B------:R-:W4:Y:S03]  /*7cb0*/  LDSM.16.MT88.4 R8, [R164+0x3800] ;  /* 0x00380000a408783b */ /* 0x000f260000004200 */
[----:B------:R-:W-:Y:S04]  /*7cc0*/  FADD.FTZ R0, R152, R0 ;  /* 0x0000000098007221 */ /* 0x000fe80000010000 */
[C---:B--2---:R-:W-:Y:S01]  /*7cd0*/  HMMA.16816.F32 R100, R136.reuse, R104, R12 ;  /* 0x000000688864723c */ /* 0x044fe2000000180c */
[----:B------:R-:W2:Y:S07]  /*7ce0*/  LDSM.16.MT88.4 R12, [R166+0x3800] ;  /* 0x00380000a60c783b */ /* 0x000eae0000004200 */
[C---:B------:R-:W-:Y:S01]  /*7cf0*/  HMMA.16816.F32 R104, R136.reuse, R106, R16 ;  /* 0x0000006a8868723c */ /* 0x040fe20000001810 */
[----:B------:R-:W2:Y:S07]  /*7d00*/  LDSM.16.MT88.4 R16, [R165+0x3800] ;  /* 0x00380000a510783b */ /* 0x000eae0000004200 */
[C---:B-----5:R-:W-:Y:S08]  /*7d10*/  HMMA.16816.F32 R108, R136.reuse, R116, R20 ;  /* 0x00000074886c723c */ /* 0x060ff00000001814 */
        /* <DEDUP_REMOVED lines=8> */
[----:B------:R-:W3:Y:S07]  /*7da0*/  LDSM.16.MT88.4 R8, [R164+0x5800] ;  /* 0x00580000a408783b */ /* 0x000eee0000004200 */
[C---:B--2---:R-:W-:Y:S08]  /*7db0*/  HMMA.16816.F32 R52, R136.reuse, R12, R52 ;  /* 0x0000000c8834723c */ /* 0x044ff00000001834 */
[C---:B------:R-:W-:Y:S01]  /*7dc0*/  HMMA.16816.F32 R56, R136.reuse, R14, R56 ;  /* 0x0000000e8838723c */ /* 0x040fe20000001838 */
[----:B------:R-:W2:Y:S07]  /*7dd0*/  LDSM.16.MT88.4 R12, [R166+0x5800] ;  /* 0x00580000a60c783b */ /* 0x000eae0000004200 */
[C---:B------:R-:W-:Y:S08]  /*7de0*/  HMMA.16816.F32 R60, R136.reuse, R16, R60 ;  /* 0x00000010883c723c */ /* 0x040ff0000000183c */
        /* <DEDUP_REMOVED lines=12> */
[----:B------:R-:W-:Y:S02]  /*7eb0*/  FADD.FTZ R2, R143, R2 ;  /* 0x000000028f027221 */ /* 0x000fe40000010000 */
[----:B------:R-:W-:Y:S01]  /*7ec0*/  FADD.FTZ R0, R126, R0 ;  /* 0x000000007e007221 */ /* 0x000fe20000010000 */
[----:B------:R-:W-:Y:S01]  /*7ed0*/  MOV R126, R125 ;  /* 0x0000007d007e7202 */ /* 0x000fe20000000f00 */
[C---:B--2---:R-:W-:Y:S04]  /*7ee0*/  HMMA.16816.F32 R84, R136.reuse, R12, R84 ;  /* 0x0000000c8854723c */ /* 0x044fe80000001854 */
[----:B------:R-:W-:Y:S02]  /*7ef0*/  FADD.FTZ R202, R144, R2 ;  /* 0x0000000290ca7221 */ /* 0x000fe40000010000 */
[----:B------:R-:W-:Y:S01]  /*7f00*/  FADD.FTZ R206, R124, R0 ;  /* 0x000000007cce7221 */ /* 0x000fe20000010000 */
[----:B------:R-:W-:Y:S01]  /*7f10*/  MOV R12, R3 ;  /* 0x00000003000c7202 */ /* 0x000fe20000000f00 */
[C---:B------:R-:W-:Y:S08]  /*7f20*/  HMMA.16816.F32 R88, R136.reuse, R14, R88 ;  /* 0x0000000e8858723c */ /* 0x040ff00000001858 */
[C---:B----4-:R-:W-:Y:S08]  /*7f30*/  HMMA.16816.F32 R92, R136.reuse, R16, R92 ;  /* 0x00000010885c723c */ /* 0x050ff0000000185c */
[----:B------:R-:W-:Y:S01]  /*7f40*/  HMMA.16816.F32 R96, R136, R18, R96 ;  /* 0x000000128860723c */ /* 0x000fe20000001860 */
[----:B------:R-:W-:-:S07]  /*7f50*/  @P0 BRA `(.L_x_1044) ;  /* 0xffffcd5000000947 */ /* 0x000fce000383ffff */
.L_x_1033:
[----:B------:R-:W-:-:S13]  /*7f60*/  ISETP.GE.AND P0, PT, R187, R212, PT ;  /* 0x000000d4bb00720c */ /* 0x000fda0003f06270 */
[----:B------:R-:W-:Y:S05]  /*7f70*/  @!P0 BRA `(.L_x_1045) ;  /* 0x00002c6000008947 */ /* 0x000fea0003800000 */
[----:B------:R-:W-:Y:S02]  /*7f80*/  MOV R127, R12 ;  /* 0x0000000c007f7202 */ /* 0x000fe40000000f00 */
[----:B------:R-:W-:Y:S02]  /*7f90*/  MOV R126, R125 ;  /* 0x0000007d007e7202 */ /* 0x000fe40000000f00 */
.L_x_1052:
[----:B------:R-:W-:Y:S04]  /*7fa0*/  DEPBAR.LE SB0, 0x0 ;  /* 0x000080000000791a */ /* 0x000fe80000000000 */
[----:B------:R-:W-:Y:S01]  /*7fb0*/  WARPSYNC 0xffffffff ;  /* 0xffffffff00007948 */ /* 0x000fe20003800000 */
[----:B------:R-:W-:Y:S01]  /*7fc0*/  BAR.SYNC.DEFER_BLOCKING 0x0 ;  /* 0x0000000000007b1d */ /* 0x000fe20000010000 */
[----:B------:R-:W-:Y:S01]  /*7fd0*/  SHF.R.S32.HI R0, RZ, 0x1f, R186 ;  /* 0x0000001fff007819 */ /* 0x000fe200000114ba */
[----:B------:R-:W-:Y:S01]  /*7fe0*/  IMAD.WIDE.U32 R2, R186, c[0x0][0x208], RZ ;  /* 0x00008200ba027a25 */ /* 0x000fe200078e00ff */
        /* <DEDUP_REMOVED lines=9> */
[----:B------:R-:W-:Y:S01]  /*8080*/  SHF.L.U64.HI R14, R208, 0x1, R5 ;  /* 0x00000001d00e7819 */ /* 0x000fe20000010205 */
[----:B------:R-:W-:Y:S01]  /*8090*/  IMAD.IADD R3, R3, 0x1, R0 ;  /* 0x0000000103037824 */ /* 0x000fe200078e0200 */
[----:B------:R-:W-:Y:S01]  /*80a0*/  SHF.L.U64.HI R7, R196, 0x1, R4 ;  /* 0x00000001c4077819 */ /* 0x000fe20000010204 */
[----:B------:R-:W-:Y:S02]  /*80b0*/  IMAD.SHL.U32 R22, R207, 0x2, RZ ;  /* 0x00000002cf167824 */ /* 0x000fe400078e00ff */
[----:B------:R-:W-:Y:S04]  /*80c0*/  IMAD.WIDE.U32 R2, R185, c[0x0][0x218], R2 ;  /* 0x00008600b9027a25 */ /* 0x000fe800078e0002 */
[----:B------:R-:W-:Y:S01]  /*80d0*/  IMAD.SHL.U32 R15, R208, 0x2, RZ ;  /* 0x00000002d00f7824 */ /* 0x000fe200078e00ff */
[----:B------:R-:W-:Y:S01]  /*80e0*/  IADD3 R0, P0, R220, R2, RZ ;  /* 0x00000002dc007210 */ /* 0x000fe20007f1e0ff */
[----:B------:R1:W2:Y:S01]  /*80f0*/  LDSM.16.M88.4 R32, [R167] ;  /* 0x00000000a720783b */ /* 0x0002a20000000200 */
[----:B------:R-:W-:Y:S02]  /*8100*/  IMAD.SHL.U32 R13, R196, 0x2, RZ ;  /* 0x00000002c40d7824 */ /* 0x000fe400078e00ff */
[----:B------:R-:W-:Y:S01]  /*8110*/  IADD3.X R20, R224, R3, R20, P0, !PT ;  /* 0x00000003e0147210 */ /* 0x000fe200007fe414 */
[----:B------:R1:W3:Y:S01]  /*8120*/  LDSM.16.M88.4 R8, [R160] ;  /* 0x00000000a008783b */ /* 0x0002e20000000200 */
[C---:B------:R-:W-:Y:S03]  /*8130*/  LEA R6, P0, R0.reuse, c[0x0][0x1f8], 0x1 ;  /* 0x00007e0000067a11 */ /* 0x040fe600078008ff */
[----:B------:R1:W4:Y:S01]  /*8140*/  LDSM.16.M88.4 R16, [R160+0x800] ;  /* 0x00080000a010783b */ /* 0x0003220000000200 */
[----:B------:R-:W-:Y:S03]  /*8150*/  LEA.HI.X R20, R0, c[0x0][0x1fc], R20, 0x1, P0 ;  /* 0x00007f0000147a11 */ /* 0x000fe600000f0c14 */
[----:B------:R1:W1:Y:S04]  /*8160*/  LDSM.16.M88.4 R24, [R160+0x1000] ;  /* 0x00100000a018783b */ /* 0x0002680000000200 */
        /* <DEDUP_REMOVED lines=8> */
.L_x_1083:
[----:B------:R-:W5:Y:S01]  /*81f0*/  SHFL.IDX PT, R2, R6, RZ, 0x181f ;  /* 0x00181fff06027589 */ /* 0x000f6200000e0000 */
[----:B------:R-:W-:Y:S01]  /*8200*/  ISETP.GE.AND P0, PT, R196, c[0x0][0x1d4], PT ;  /* 0x00007500c4007a0c */ /* 0x000fe20003f06270 */
[----:B------:R-:W-:Y:S01]  /*8210*/  BSSY B0, `(.L_x_1047) ;  /* 0x0000102000007945 */ /* 0x000fe20003800000 */
[----:B------:R-:W-:Y:S02]  /*8220*/  ISETP.GE.AND P4, PT, R208, c[0x0][0x1d4], PT ;  /* 0x00007500d0007a0c */ /* 0x000fe40003f86270 */
[----:B------:R-:W4:Y:S01]  /*8230*/  SHFL.IDX PT, R3, R6, 0x1, 0x181f ;  /* 0x00381f0006037f89 */ /* 0x000f2200000e0000 */
[----:B------:R-:W-:Y:S04]  /*8240*/  SEL R183, RZ, 0x10, P0 ;  /* 0x00000010ffb77807 */ /* 0x000fe80000000000 */
[----:B----4-:R-:W4:Y:S01]  /*8250*/  SHFL.IDX PT, R20, R20, 0x1, 0x181f ;  /* 0x00381f0014147f89 */ /* 0x010f2200000e0000 */
[----:B------:R-:W-:Y:S04]  /*8260*/  IADD3 R12, -R183, 0x10, RZ ;  /* 0x00000010b70c7810 */ /* 0x000fe80007ffe1ff */
[----:B------:R-:W-:Y:S02]  /*8270*/  LOP3.LUT R12, R12, 0xf, RZ, 0xc0, !PT ;  /* 0x0000000f0c0c7812 */ /* 0x000fe400078ec0ff */
[----:B-----5:R-:W-:Y:S05]  /*8280*/  IADD3 R4, P2, R2, R13, RZ ;  /* 0x0000000d02047210 */ /* 0x020fea0007f5e0ff */
[----:B---3--:R-:W-:Y:S05]  /*8290*/  IMAD.X R5, R0, 0x1, R7, P2 ;  /* 0x0000000100057824 */ /* 0x008fea00010e0607 */
[----:B------:R3:W-:Y:S01]  /*82a0*/  LDGSTS.E.BYPASS.LTC128B.128 [R184+0x100], [R4.64], !P0 ;  /* 0x0010000004b87fae */ /* 0x0007e2000c101d46 */
[----:B------:R-:W-:Y:S04]  /*82b0*/  IADD3 R12, P6, P0, R12, R3, R13 ;  /* 0x000000030c0c7210 */ /* 0x000fe800078de00d */
[----:B----4-:R-:W-:Y:S02]  /*82c0*/  IADD3.X R13, RZ, R20, R7, P6, P0 ;  /* 0x00000014ff0d7210 */ /* 0x010fe400037e0407 */
[----:B---3--:R-:W-:Y:S05]  /*82d0*/  IADD3 R4, P2, R2, R15, RZ ;  /* 0x0000000f02047210 */ /* 0x008fea0007f5e0ff */
[--C-:B------:R-:W-:Y:S01]  /*82e0*/  IMAD.X R5, R0, 0x1, R14.reuse, P2 ;  /* 0x0000000100057824 */ /* 0x100fe200010e060e */
[----:B------:R-:W-:Y:S04]  /*82f0*/  ISETP.GE.AND P2, PT, R207, c[0x0][0x1d4], PT ;  /* 0x00007500cf007a0c */ /* 0x000fe80003f46270 */
[----:B------:R3:W-:Y:S02]  /*8300*/  LDGSTS.E.BYPASS.LTC128B.128 [R184+0x2100], [R4.64], !P4 ;  /* 0x0210000004b87fae */ /* 0x0007e4000e101d46 */
[----:B---3--:R-:W-:Y:S05]  /*8310*/  IADD3 R4, P5, R2, R22, RZ ;  /* 0x0000001602047210 */ /* 0x008fea0007fbe0ff */
[----:B------:R-:W-:Y:S01]  /*8320*/  IMAD.X R5, R0, 0x1, R21, P5 ;  /* 0x0000000100057824 */ /* 0x000fe200028e0615 */
[----:B------:R-:W-:Y:S02]  /*8330*/  ISETP.NE.U32.AND P5, PT, R183, RZ, PT ;  /* 0x000000ffb700720c */ /* 0x000fe40003fa5070 */
[----:B------:R-:W-:Y:S02]  /*8340*/  SEL R0, RZ, 0x10, P4 ;  /* 0x00000010ff007807 */ /* 0x000fe40002000000 */
[----:B------:R3:W-:Y:S02]  /*8350*/  LDGSTS.E.BYPASS.LTC128B.128 [R184+0x4100], [R4.64], !P2 ;  /* 0x0410000004b87fae */ /* 0x0007e4000d101d46 */
[C---:B------:R-:W-:Y:S02]  /*8360*/  ISETP.NE.U32.AND P0, PT, R0.reuse, RZ, PT ;  /* 0x000000ff0000720c */ /* 0x040fe40003f05070 */
[----:B------:R-:W-:Y:S04]  /*8370*/  IADD3 R0, -R0, 0x10, RZ ;  /* 0x0000001000007810 */ /* 0x000fe80007ffe1ff */
[----:B------:R-:W-:Y:S01]  /*8380*/  LOP3.LUT R0, R0, 0xf, RZ, 0xc0, !PT ;  /* 0x0000000f00007812 */ /* 0x000fe200078ec0ff */
[----:B------:R4:W-:Y:S01]  /*8390*/  LDGSTS.E.BYPASS.LTC128B.128.ZFILL [R184+0x1100], [R12.64], P5 ;  /* 0x011000000cb87fae */ /* 0x0009e2000a941d46 */
[C---:B--23--:R-:W-:Y:S08]  /*83a0*/  HMMA.16816.F32 R4, R32.reuse, R8, RZ ;  /* 0x000000082004723c */ /* 0x04cff000000018ff */
[C---:B------:R-:W-:Y:S01]  /*83b0*/  HMMA.16816.F32 R8, R32.reuse, R10, RZ ;  /* 0x0000000a2008723c */ /* 0x040fe200000018ff */
[-C--:B----4-:R-:W-:Y:S03]  /*83c0*/  IADD3 R12, P6, P5, R0, R3.reuse, R15 ;  /* 0x00000003000c7210 */ /* 0x090fe60007dde00f */
[----:B------:R-:W-:Y:S02]  /*83d0*/  SEL R0, RZ, 0x10, P2 ;  /* 0x00000010ff007807 */ /* 0x000fe40001000000 */
[-C--:B------:R-:W-:Y:S02]  /*83e0*/  IADD3.X R13, RZ, R20.reuse, R14, P6, P5 ;  /* 0x00000014ff0d7210 */ /* 0x080fe400037ea40e */
[C---:B------:R-:W-:Y:S02]  /*83f0*/  IADD3 R2, -R0.reuse, 0x10, RZ ;  /* 0x0000001000027810 */ /* 0x040fe40007ffe1ff */
[----:B------:R-:W-:Y:S01]  /*8400*/  ISETP.NE.U32.AND P6, PT, R0, RZ, PT ;  /* 0x000000ff0000720c */ /* 0x000fe20003fc5070 */
[----:B------:R2:W-:Y:S01]  /*8410*/  LDGSTS.E.BYPASS.LTC128B.128.ZFILL [R184+0x3100], [R12.64], P0 ;  /* 0x031000000cb87fae */ /* 0x0005e20008141d46 */
[----:B------:R-:W-:Y:S04]  /*8420*/  LOP3.LUT R2, R2, 0xf, RZ, 0xc0, !PT ;  /* 0x0000000f02027812 */ /* 0x000fe800078ec0ff */
[----:B------:R-:W-:Y:S04]  /*8430*/  IADD3 R2, P5, P0, R2, R3, R22 ;  /* 0x0000000302027210 */ /* 0x000fe800078be016 */
[----:B------:R-:W-:Y:S02]  /*8440*/  IADD3.X R3, RZ, R20, R21, P5, P0 ;  /* 0x00000014ff037210 */ /* 0x000fe40002fe0415 */
[----:B------:R-:W-:Y:S03]  /*8450*/  ISETP.GT.AND P0, PT, R187, R212, PT ;  /* 0x000000d4bb00720c */ /* 0x000fe60003f04270 */
[----:B------:R3:W-:Y:S05]  /*8460*/  LDGSTS.E.BYPASS.LTC128B.128.ZFILL [R184+0x5100], [R2.64], P6 ;  /* 0x0510000002b87fae */ /* 0x0007ea000b141d46 */
[----:B------:R-:W0:Y:S01]  /*8470*/  LDGDEPBAR ;  /* 0x00000000000079af */ /* 0x000e220000000000 */
[C---:B--2---:R-:W-:Y:S08]  /*8480*/  HMMA.16816.F32 R12, R32.reuse, R16, RZ ;  /* 0x00000010200c723c */ /* 0x044ff000000018ff */
        /* <DEDUP_REMOVED lines=17> */
[----:B------:R-:W4:Y:S07]  /*85a0*/  LDSM.16.M88.4 R140, [R162+0x1000] ;  /* 0x00100000a28c783b */ /* 0x000f2e0000000200 */
[C---:B-1----:R-:W-:Y:S08]  /*85b0*/  HMMA.16816.F32 R4, R136.reuse, R144, R4 ;  /* 0x000000908804723c */ /* 0x042ff00000001804 */
[C---:B------:R-:W-:Y:S01]  /*85c0*/  HMMA.16816.F32 R8, R136.reuse, R146, R8 ;  /* 0x000000928808723c */ /* 0x040fe20000001808 */
[----:B------:R-:W-:Y:S07]  /*85d0*/  LDSM.16.M88.4 R144, [R161+-0x4000] ;  /* 0xffc00000a190783b */ /* 0x000fee0000000200 */
[C---:B--2---:R-:W-:Y:S08]  /*85e0*/  HMMA.16816.F32 R12, R136.reuse, R148, R12 ;  /* 0x00000094880c723c */ /* 0x044ff0000000180c */
[C---:B------:R-:W-:Y:S01]  /*85f0*/  HMMA.16816.F32 R16, R136.reuse, R150, R16 ;  /* 0x000000968810723c */ /* 0x040fe20000001810 */
[----:B------:R-:W-:Y:S07]  /*8600*/  LDSM.16.M88.4 R148, [R161+-0x3800] ;  /* 0xffc80000a194783b */ /* 0x000fee0000000200 */
[C---:B----4-:R-:W-:Y:S08]  /*8610*/  HMMA.16816.F32 R20, R136.reuse, R140, R20 ;  /* 0x0000008c8814723c */ /* 0x050ff00000001814 */
[C---:B------:R-:W-:Y:S01]  /*8620*/  HMMA.16816.F32 R24, R136.reuse, R142, R24 ;  /* 0x0000008e8818723c */ /* 0x040fe20000001818 */
[----:B------:R-:W1:Y:S07]  /*8630*/  LDSM.16.M88.4 R140, [R169] ;  /* 0x00000000a98c783b */ /* 0x000e6e0000000200 */
[C---:B------:R-:W-:Y:S08]  /*8640*/  HMMA.16816.F32 R28, R136.reuse, R152, R28 ;  /* 0x00000098881c723c */ /* 0x040ff0000000181c */
[----:B------:R-:W-:Y:S01]  /*8650*/  HMMA.16816.F32 R32, R136, R154, R32 ;  /* 0x0000009a8820723c */ /* 0x000fe20000001820 */
[----:B------:R-:W2:Y:S05]  /*8660*/  LDSM.16.M88.4 R136, [R161+-0x3000] ;  /* 0xffd00000a188783b */ /* 0x000eaa0000000200 */
[----:B------:R-:W4:Y:S02]  /*8670*/  LDSM.16.M88.4 R152, [R161+-0x2800] ;  /* 0xffd80000a198783b */ /* 0x000f240000000200 */
        /* <DEDUP_REMOVED lines=11> */
[----:B------:R-:W2:Y:S05]  /*8730*/  LDSM.16.M88.4 R140, [R160+0x3000] ;  /* 0x00300000a08c783b */ /* 0x000eaa0000000200 */
[----:B------:R-:W4:Y:S02]  /*8740*/  LDSM.16.M88.4 R152, [R160+0x3800] ;  /* 0x00380000a098783b */ /* 0x000f240000000200 */
        /* <DEDUP_REMOVED lines=9> */
[C---:B----4-:R-:W-:Y:S08]  /*87e0*/  HMMA.16816.F32 R28, R136.reuse, R152, R28 ;  /* 0x00000098881c723c */ /* 0x050ff0000000181c */
[----:B------:R-:W-:Y:S01]  /*87f0*/  HMMA.16816.F32 R32, R136, R154, R32 ;  /* 0x0000009a8820723c */ /* 0x000fe20000001820 */
[----:B------:R-:W2:Y:S05]  /*8800*/  LDSM.16.M88.4 R136, [R174] ;  /* 0x00000000ae88783b */ /* 0x000eaa0000000200 */
[----:B------:R-:W4:Y:S02]  /*8810*/  LDSM.16.M88.4 R152, [R175] ;  /* 0x00000000af98783b */ /* 0x000f240000000200 */
        /* <DEDUP_REMOVED lines=22> */
[C---:B----4-:R-:W-:Y:S08]  /*8980*/  HMMA.16816.F32 R28, R136.reuse, R152, R28 ;  /* 0x00000098881c723c */ /* 0x050ff0000000181c */
        /* <DEDUP_REMOVED lines=63> */
[C---:B----4-:R-:W-:Y:S08]  /*8d80*/  HMMA.16816.F32 R28, R140.reuse, R152, R28 ;  /* 0x000000988c1c723c */ /* 0x050ff0000000181c */
[----:B------:R-:W-:Y:S01]  /*8d90*/  HMMA.16816.F32 R32, R140, R154, R32 ;  /* 0x0000009a8c20723c */ /* 0x000fe20000001820 */
[----:B------:R-:W-:Y:S07]  /*8da0*/  @!UPT UIADD3 URZ, URZ, URZ, URZ ;  /* 0x0000003f3f3ff290 */ /* 0x000fee000fffe03f */
[----:B------:R-:W-:-:S11]  /*8db0*/  @!P0 BRA `(.L_x_1048) ;  /* 0x0000047000008947 */ /* 0x000fd60003800000 */
[----:B---3--:R-:W-:Y:S01]  /*8dc0*/  IMAD R2, R210, 0x20, R214 ;  /* 0x00000020d2027824 */ /* 0x008fe200078e02d6 */
        /* <DEDUP_REMOVED lines=37> */
.L_x_1084:
        /* <DEDUP_REMOVED lines=18> */
.L_x_1085:
[C---:B---3--:R-:W-:Y:S02]  /*9140*/  IADD3 R2, -R183.reuse, 0x10, RZ ;  /* 0x00000010b7027810 */ /* 0x048fe40007ffe1ff */
[C---:B--2---:R-:W-:Y:S02]  /*9150*/  IADD3 R138, P6, R0.reuse, R142, RZ ;  /* 0x0000008e008a7210 */ /* 0x044fe40007fde0ff */
[----:B------:R-:W-:Y:S02]  /*9160*/  IADD3 R136, P5, R0, R143, RZ ;  /* 0x0000008f00887210 */ /* 0x000fe40007fbe0ff */
[----:B------:R-:W-:Y:S01]  /*9170*/  ISETP.NE.U32.AND P0, PT, R183, RZ, PT ;  /* 0x000000ffb700720c */ /* 0x000fe20003f05070 */
[----:B----4-:R-:W-:Y:S01]  /*9180*/  IMAD.X R139, R124, 0x1, R139, P6 ;  /* 0x000000017c8b7824 */ /* 0x010fe200030e068b */
[----:B------:R-:W-:Y:S01]  /*9190*/  LOP3.LUT R2, R2, 0xf, RZ, 0xc0, !PT ;  /* 0x0000000f02027812 */ /* 0x000fe200078ec0ff */
[----:B------:R-:W-:Y:S03]  /*91a0*/  IMAD.X R137, R124, 0x1, R140, P5 ;  /* 0x000000017c897824 */ /* 0x000fe600028e068c */
[----:B------:R-:W-:Y:S04]  /*91b0*/  IADD3 R2, P6, P5, R2, R0, R144 ;  /* 0x0000000002027210 */ /* 0x000fe80007dde090 */
[----:B------:R-:W-:Y:S05]  /*91c0*/  IADD3.X R3, RZ, R124, R141, P6, P5 ;  /* 0x0000007cff037210 */ /* 0x000fea00037ea48d */
[----:B------:R-:W-:Y:S01]  /*91d0*/  @!PT LDS RZ, [RZ] ;  /* 0x00000000fffff984 */ /* 0x000fe20000000800 */
[----:B------:R-:W-:Y:S01]  /*91e0*/  @!PT LDS RZ, [RZ] ;  /* 0x00000000fffff984 */ /* 0x000fe20000000800 */
[----:B------:R-:W-:Y:S01]  /*91f0*/  @!PT LDS RZ, [RZ] ;  /* 0x00000000fffff984 */ /* 0x000fe20000000800 */
[----:B------:R2:W-:Y:S04]  /*9200*/  LDGSTS.E.BYPASS.LTC128B.128.ZFILL [R184+0x7100], [R2.64], P0 ;  /* 0x0710000002b87fae */ /* 0x0005e80008141d46 */
[----:B------:R2:W-:Y:S04]  /*9210*/  LDGSTS.E.BYPASS.LTC128B.128 [R184+0x9100], [R138.64], !P4 ;  /* 0x091000008ab87fae */ /* 0x0005e8000e101d46 */
[----:B------:R2:W-:Y:S02]  /*9220*/  LDGSTS.E.BYPASS.LTC128B.128 [R184+0xb100], [R136.64], !P2 ;  /* 0x0b10000088b87fae */ /* 0x0005e4000d101d46 */
.L_x_1048:
[----:B---3--:R-:W-:Y:S05]  /*9230*/  BSYNC B0 ;  /* 0x0000000000007941 */ /* 0x008fea0003800000 */
.L_x_1047:
        /* <DEDUP_REMOVED lines=34> */
[----:B-1----:R-:W1:Y:S04]  /*9460*/  SHFL.BFLY PT, R125, R124, 0x2, 0x1f ;  /* 0x0c401f007c7d7f89 */ /* 0x002e6800000e0000 */
[----:B------:R-:W2:Y:S01]  /*9470*/  SHFL.BFLY PT, R0, R136, 0x2, 0x1f ;  /* 0x0c401f0088007f89 */ /* 0x000ea200000e0000 */
[----:B-1----:R-:W-:Y:S02]  /*9480*/  FMNMX.FTZ R125, R124, R125, !PT ;  /* 0x0000007d7c7d7209 */ /* 0x002fe40007810000 */
[----:B--2---:R-:W-:Y:S03]  /*9490*/  FMNMX.FTZ R124, R136, R0, !PT ;  /* 0x00000000887c7209 */ /* 0x004fe60007810000 */
[----:B------:R-:W1:Y:S04]  /*94a0*/  SHFL.BFLY PT, R2, R125, 0x1, 0x1f ;  /* 0x0c201f007d027f89 */ /* 0x000e6800000e0000 */
[----:B------:R2:W3:Y:S01]  /*94b0*/  SHFL.BFLY PT, R0, R124, 0x1, 0x1f ;  /* 0x0c201f007c007f89 */ /* 0x0004e200000e0000 */
[----:B-1----:R-:W-:Y:S04]  /*94c0*/  FMNMX.FTZ R125, R125, R2, !PT ;  /* 0x000000027d7d7209 */ /* 0x002fe80007810000 */
.L_x_1086:
[----:B---3--:R-:W-:Y:S01]  /*94d0*/  FMNMX.FTZ R3, R0, R124, !PT ;  /* 0x0000007c00037209 */ /* 0x008fe20007810000 */
[C---:B------:R-:W-:Y:S01]  /*94e0*/  FADD.FTZ R2, -R125.reuse, R126 ;  /* 0x0000007e7d027221 */ /* 0x040fe20000010100 */
[----:B------:R-:W-:Y:S01]  /*94f0*/  WARPSYNC 0xffffffff ;  /* 0xffffffff00007948 */ /* 0x000fe20003800000 */
[----:B------:R-:W-:Y:S01]  /*9500*/  FMUL.FTZ R126, R125, c[0x0][0x2d0] ;  /* 0x0000b4007d7e7a20 */ /* 0x000fe20000410000 */
[----:B------:R-:W1:Y:S01]  /*9510*/  LDSM.16.MT88.4 R140, [R163] ;  /* 0x00000000a38c783b */ /* 0x000e620000004200 */
[----:B------:R-:W-:Y:S01]  /*9520*/  FADD.FTZ R0, -R3, R127 ;  /* 0x0000007f03007221 */ /* 0x000fe20000010100 */
[----:B------:R-:W-:Y:S01]  /*9530*/  ISETP.GT.AND P0, PT, R187, R212, PT ;  /* 0x000000d4bb00720c */ /* 0x000fe20003f04270 */
[----:B------:R-:W-:Y:S02]  /*9540*/  FMUL.FTZ R127, R3, c[0x0][0x2d0] ;  /* 0x0000b400037f7a20 */ /* 0x000fe40000410000 */
[----:B------:R-:W-:Y:S02]  /*9550*/  FMUL.FTZ R2, R2, c[0x0][0x2d0] ;  /* 0x0000b40002027a20 */ /* 0x000fe40000410000 */
[----:B------:R-:W-:Y:S02]  /*9560*/  FMUL.FTZ R0, R0, c[0x0][0x2d0] ;  /* 0x0000b40000007a20 */ /* 0x000fe40000410000 */
[--C-:B------:R-:W-:Y:S02]  /*9570*/  FFMA.FTZ R4, R4, c[0x0][0x2d0], -R126.reuse ;  /* 0x0000b40004047a23 */ /* 0x100fe4000001087e */
[--C-:B------:R-:W-:Y:S01]  /*9580*/  FFMA.FTZ R5, R5, c[0x0][0x2d0], -R126.reuse ;  /* 0x0000b40005057a23 */ /* 0x100fe2000001087e */
[----:B------:R-:W3:Y:S01]  /*9590*/  MUFU.EX2 R2, R2 ;  /* 0x0000000200027308 */ /* 0x000ee20000000800 */
        /* <DEDUP_REMOVED lines=23> */
[----:B--2---:R-:W-:Y:S01]  /*9710*/  MUFU.EX2 R124, R6 ;  /* 0x00000006007c7308 */ /* 0x004fe20000000800 */
        /* <DEDUP_REMOVED lines=9> */
[----:B------:R-:W-:Y:S01]  /*97b0*/  FFMA.FTZ R35, R35, c[0x0][0x2d0], -R127 ;  /* 0x0000b40023237a23 */ /* 0x000fe2000001087f */
[----:B------:R-:W-:Y:S01]  /*97c0*/  MOV R127, R3 ;  /* 0x00000003007f7202 */ /* 0x000fe20000000f00 */
[----:B------:R-:W-:Y:S01]  /*97d0*/  FFMA.FTZ R28, R28, c[0x0][0x2d0], -R126 ;  /* 0x0000b4001c1c7a23 */ /* 0x000fe2000001087e */
[----:B------:R-:W-:Y:S10]  /*97e0*/  MUFU.EX2 R149, R8 ;  /* 0x0000000800957308 */ /* 0x000ff40000000800 */
[----:B------:R-:W2:Y:S10]  /*97f0*/  MUFU.EX2 R157, R9 ;  /* 0x00000009009d7308 */ /* 0x000eb40000000800 */
[----:B------:R-:W-:Y:S10]  /*9800*/  MUFU.EX2 R155, R10 ;  /* 0x0000000a009b7308 */ /* 0x000ff40000000800 */
[----:B------:R-:W5:Y:S10]  /*9810*/  MUFU.EX2 R156, R11 ;  /* 0x0000000b009c7308 */ /* 0x000f740000000800 */
[----:B------:R-:W-:Y:S10]  /*9820*/  MUFU.EX2 R152, R16 ;  /* 0x0000001000987308 */ /* 0x000ff40000000800 */
[----:B------:R-:W-:Y:S10]  /*9830*/  MUFU.EX2 R154, R17 ;  /* 0x00000011009a7308 */ /* 0x000ff40000000800 */
[----:B------:R-:W-:Y:S10]  /*9840*/  MUFU.EX2 R150, R18 ;  /* 0x0000001200967308 */ /* 0x000ff40000000800 */
[----:B------:R-:W-:Y:S10]  /*9850*/  MUFU.EX2 R146, R12 ;  /* 0x0000000c00927308 */ /* 0x000ff40000000800 */
[----:B------:R-:W1:Y:S10]  /*9860*/  MUFU.EX2 R153, R13 ;  /* 0x0000000d00997308 */ /* 0x000e740000000800 */
[----:B------:R1:W-:Y:S10]  /*9870*/  MUFU.EX2 R145, R14 ;  /* 0x0000000e00917308 */ /* 0x0003f40000000800 */
[----:B------:R-:W1:Y:S10]  /*9880*/  MUFU.EX2 R151, R15 ;  /* 0x0000000f00977308 */ /* 0x000e740000000800 */
[----:B------:R1:W-:Y:S10]  /*9890*/  MUFU.EX2 R126, R28 ;  /* 0x0000001c007e7308 */ /* 0x0003f40000000800 */
[----:B------:R-:W-:Y:S10]  /*98a0*/  MUFU.EX2 R29, R29 ;  /* 0x0000001d001d7308 */ /* 0x000ff40000000800 */
[----:B------:R-:W-:Y:S10]  /*98b0*/  MUFU.EX2 R32, R32 ;  /* 0x0000002000207308 */ /* 0x000ff40000000800 */
[----:B------:R-:W-:Y:S10]  /*98c0*/  MUFU.EX2 R33, R33 ;  /* 0x0000002100217308 */ /* 0x000ff40000000800 */
[----:B------:R-:W-:Y:S10]  /*98d0*/  MUFU.EX2 R30, R30 ;  /* 0x0000001e001e7308 */ /* 0x000ff40000000800 */
[----:B------:R-:W-:Y:S10]  /*98e0*/  MUFU.EX2 R31, R31 ;  /* 0x0000001f001f7308 */ /* 0x000ff40000000800 */
[----:B------:R-:W-:Y:S10]  /*98f0*/  MUFU.EX2 R34, R34 ;  /* 0x0000002200227308 */ /* 0x000ff40000000800 */
[----:B------:R-:W-:Y:S01]  /*9900*/  MUFU.EX2 R35, R35 ;  /* 0x0000002300237308 */ /* 0x000fe20000000800 */
[----:B---3--:R-:W-:Y:S01]  /*9910*/  FMUL.FTZ R4, R2, R128 ;  /* 0x0000008002047220 */ /* 0x008fe20000410000 */
[----:B----4-:R-:W-:Y:S01]  /*9920*/  F2FP.PACK_AB R136, R148, R144 ;  /* 0x000000909488723e */ /* 0x010fe200000000ff */
[----:B------:R-:W-:Y:S01]  /*9930*/  FMUL.FTZ R5, R2, R129 ;  /* 0x0000008102057220 */ /* 0x000fe20000410000 */
[----:B--2---:R-:W-:Y:S01]  /*9940*/  F2FP.PACK_AB R138, R157, R149 ;  /* 0x000000959d8a723e */ /* 0x004fe200000000ff */
[C---:B------:R-:W-:Y:S01]  /*9950*/  FMUL.FTZ R6, R0.reuse, R130 ;  /* 0x0000008200067220 */ /* 0x040fe20000410000 */
[----:B------:R-:W-:Y:S01]  /*9960*/  F2FP.PACK_AB R137, R147, R124 ;  /* 0x0000007c9389723e */ /* 0x000fe200000000ff */
[----:B------:R-:W-:Y:S01]  /*9970*/  FMUL.FTZ R7, R0, R131 ;  /* 0x0000008300077220 */ /* 0x000fe20000410000 */
[----:B-----5:R-:W-:Y:S01]  /*9980*/  F2FP.PACK_AB R139, R156, R155 ;  /* 0x0000009b9c8b723e */ /* 0x020fe200000000ff */
[----:B------:R-:W2:Y:S01]  /*9990*/  LDSM.16.MT88.4 R128, [R164] ;  /* 0x00000000a480783b */ /* 0x000ea20000004200 */
[C---:B------:R-:W-:Y:S01]  /*99a0*/  FMUL.FTZ R8, R2.reuse, R132 ;  /* 0x0000008402087220 */ /* 0x040fe20000410000 */
[----:B-1----:R-:W-:Y:S01]  /*99b0*/  F2FP.PACK_AB R12, R153, R146 ;  /* 0x00000092990c723e */ /* 0x002fe200000000ff */
[----:B------:R-:W-:Y:S01]  /*99c0*/  FMUL.FTZ R9, R2, R133 ;  /* 0x0000008502097220 */ /* 0x000fe20000410000 */
[----:B------:R-:W-:Y:S01]  /*99d0*/  F2FP.PACK_AB R14, R154, R152 ;  /* 0x000000989a0e723e */ /* 0x000fe200000000ff */
[C---:B------:R-:W-:Y:S01]  /*99e0*/  FMUL.FTZ R10, R0.reuse, R134 ;  /* 0x00000086000a7220 */ /* 0x040fe20000410000 */
[C---:B------:R-:W-:Y:S01]  /*99f0*/  HMMA.16816.F32 R4, R136.reuse, R140, R4 ;  /* 0x0000008c8804723c */ /* 0x040fe20000001804 */
[----:B------:R-:W-:Y:S04]  /*9a00*/  MUFU.EX2 R140, R20 ;  /* 0x00000014008c7308 */ /* 0x000fe80000000800 */
[----:B------:R-:W-:Y:S01]  /*9a10*/  FMUL.FTZ R11, R0, R135 ;  /* 0x00000087000b7220 */ /* 0x000fe20000410000 */
[----:B------:R-:W-:Y:S01]  /*9a20*/  F2FP.PACK_AB R13, R151, R145 ;  /* 0x00000091970d723e */ /* 0x000fe200000000ff */
[----:B------:R-:W-:Y:S01]  /*9a30*/  LDSM.16.MT88.4 R132, [R164+0x800] ;  /* 0x00080000a484783b */ /* 0x000fe20000004200 */
[C---:B------:R-:W-:Y:S03]  /*9a40*/  FMUL.FTZ R100, R2.reuse, R100 ;  /* 0x0000006402647220 */ /* 0x040fe60000410000 */
[----:B------:R-:W-:Y:S01]  /*9a50*/  MUFU.EX2 R141, R24 ;  /* 0x00000018008d7308 */ /* 0x000fe20000000800 */
[C---:B------:R-:W-:Y:S03]  /*9a60*/  HMMA.16816.F32 R8, R136.reuse, R142, R8 ;  /* 0x0000008e8808723c */ /* 0x040fe60000001808 */
[----:B------:R-:W-:Y:S02]  /*9a70*/  FMUL.FTZ R101, R2, R101 ;  /* 0x0000006502657220 */ /* 0x000fe40000410000 */
[C---:B------:R-:W-:Y:S02]  /*9a80*/  FMUL.FTZ R102, R0.reuse, R102 ;  /* 0x0000006600667220 */ /* 0x040fe40000410000 */
[----:B------:R-:W-:Y:S02]  /*9a90*/  FMUL.FTZ R103, R0, R103 ;  /* 0x0000006700677220 */ /* 0x000fe40000410000 */
[----:B------:R-:W-:Y:S03]  /*9aa0*/  MUFU.EX2 R142, R21 ;  /* 0x00000015008e7308 */ /* 0x000fe60000000800 */
[C---:B------:R-:W-:Y:S02]  /*9ab0*/  FMUL.FTZ R104, R2.reuse, R104 ;  /* 0x0000006802687220 */ /* 0x040fe40000410000 */
[----:B------:R-:W-:Y:S02]  /*9ac0*/  FMUL.FTZ R105, R2, R105 ;  /* 0x0000006902697220 */ /* 0x000fe40000410000 */
[C---:B------:R-:W-:Y:S02]  /*9ad0*/  FMUL.FTZ R106, R0.reuse, R106 ;  /* 0x0000006a006a7220 */ /* 0x040fe40000410000 */
[----:B------:R-:W-:Y:S01]  /*9ae0*/  FMUL.FTZ R107, R0, R107 ;  /* 0x0000006b006b7220 */ /* 0x000fe20000410000 */
[----:B------:R-:W-:Y:S01]  /*9af0*/  MUFU.EX2 R143, R25 ;  /* 0x00000019008f7308 */ /* 0x000fe20000000800 */
[C---:B------:R-:W-:Y:S01]  /*9b00*/  FMUL.FTZ R108, R2.reuse, R108 ;  /* 0x0000006c026c7220 */ /* 0x040fe20000410000 */
[C---:B--2---:R-:W-:Y:S03]  /*9b10*/  HMMA.16816.F32 R100, R136.reuse, R128, R100 ;  /* 0x000000808864723c */ /* 0x044fe60000001864 */
        /* <DEDUP_REMOVED lines=90> */
[----:B------:R-:W-:Y:S02]  /*a0c0*/  FFMA.FTZ R2, R2, R202, R144 ;  /* 0x000000ca02027223 */ /* 0x000fe40000010090 */
[----:B------:R2:W3:Y:S01]  /*a0d0*/  MUFU.EX2 R144, R19 ;  /* 0x0000001300907308 */ /* 0x0004e20000000800 */
[----:B------:R-:W-:Y:S02]  /*a0e0*/  FFMA.FTZ R124, R0, R206, R124 ;  /* 0x000000ce007c7223 */ /* 0x000fe4000001007c */
[----:B------:R-:W-:Y:S02]  /*a0f0*/  FADD.FTZ R0, R148, R2 ;  /* 0x0000000294007221 */ /* 0x000fe40000010000 */
[----:B------:R-:W-:Y:S01]  /*a100*/  FADD.FTZ R124, R147, R124 ;  /* 0x0000007c937c7221 */ /* 0x000fe20000010000 */
[C---:B-1----:R-:W-:Y:S03]  /*a110*/  HMMA.16816.F32 R44, R136.reuse, R128, R44 ;  /* 0x00000080882c723c */ /* 0x042fe6000000182c */
[----:B------:R-:W-:Y:S02]  /*a120*/  FADD.FTZ R2, R149, R0 ;  /* 0x0000000095027221 */ /* 0x000fe40000010000 */
[----:B------:R-:W-:Y:S02]  /*a130*/  FADD.FTZ R0, R155, R124 ;  /* 0x0000007c9b007221 */ /* 0x000fe40000010000 */
[----:B------:R-:W-:Y:S01]  /*a140*/  FADD.FTZ R2, R157, R2 ;  /* 0x000000029d027221 */ /* 0x000fe20000010000 */
[C---:B------:R-:W-:Y:S01]  /*a150*/  HMMA.16816.F32 R48, R136.reuse, R130, R48 ;  /* 0x000000828830723c */ /* 0x040fe20000001830 */
[----:B------:R-:W1:Y:S03]  /*a160*/  LDSM.16.MT88.4 R128, [R166+0x2000] ;  /* 0x00200000a680783b */ /* 0x000e660000004200 */
[----:B------:R-:W-:Y:S02]  /*a170*/  FADD.FTZ R0, R156, R0 ;  /* 0x000000009c007221 */ /* 0x000fe40000010000 */
[----:B------:R-:W-:Y:S02]  /*a180*/  FADD.FTZ R28, R146, R2 ;  /* 0x00000002921c7221 */ /* 0x000fe40000010000 */
[----:B------:R-:W-:Y:S01]  /*a190*/  FADD.FTZ R2, R145, R0 ;  /* 0x0000000091027221 */ /* 0x000fe20000010000 */
[----:B--2---:R-:W-:Y:S03]  /*a1a0*/  LDSM.16.MT88.4 R16, [R166+0x800] ;  /* 0x00080000a610783b */ /* 0x004fe60000004200 */
[----:B---3--:R-:W-:Y:S01]  /*a1b0*/  F2FP.PACK_AB R15, R144, R150 ;  /* 0x00000096900f723e */ /* 0x008fe200000000ff */
[----:B------:R-:W-:Y:S02]  /*a1c0*/  FADD.FTZ R0, R153, R28 ;  /* 0x0000001c99007221 */ /* 0x000fe40000010000 */
[----:B------:R-:W-:Y:S02]  /*a1d0*/  FADD.FTZ R2, R151, R2 ;  /* 0x0000000297027221 */ /* 0x000fe40000010000 */
[----:B------:R-:W-:Y:S02]  /*a1e0*/  FADD.FTZ R0, R152, R0 ;  /* 0x0000000098007221 */ /* 0x000fe40000010000 */
[----:B------:R-:W-:Y:S02]  /*a1f0*/  FADD.FTZ R2, R150, R2 ;  /* 0x0000000296027221 */ /* 0x000fe40000010000 */
[----:B------:R-:W-:Y:S02]  /*a200*/  FADD.FTZ R0, R154, R0 ;  /* 0x000000009a007221 */ /* 0x000fe40000010000 */
[----:B------:R-:W-:Y:S02]  /*a210*/  FADD.FTZ R2, R144, R2 ;  /* 0x0000000290027221 */ /* 0x000fe40000010000 */
[----:B------:R-:W-:Y:S04]  /*a220*/  FADD.FTZ R0, R140, R0 ;  /* 0x000000008c007221 */ /* 0x000fe80000010000 */
[----:B------:R-:W-:Y:S04]  /*a230*/  FADD.FTZ R0, R142, R0 ;  /* 0x000000008e007221 */ /* 0x000fe80000010000 */
[----:B------:R-:W-:Y:S04]  /*a240*/  FADD.FTZ R0, R141, R0 ;  /* 0x000000008d007221 */ /* 0x000fe80000010000 */
[----:B------:R-:W-:Y:S01]  /*a250*/  FADD.FTZ R0, R143, R0 ;  /* 0x000000008f007221 */ /* 0x000fe20000010000 */
        /* <DEDUP_REMOVED lines=16> */
[----:B------:R-:W-:Y:S01]  /*a360*/  HMMA.16816.F32 R96, R136, R130, R96 ;  /* 0x000000828860723c */ /* 0x000fe20000001860 */
[----:B------:R-:W1:Y:S01]  /*a370*/  LDSM.16.MT88.4 R128, [R163+0x800] ;  /* 0x00080000a380783b */ /* 0x000e620000004200 */
[----:B------:R-:W2:Y:S10]  /*a380*/  MUFU.EX2 R139, R22 ;  /* 0x00000016008b7308 */ /* 0x000eb40000000800 */
[----:B------:R3:W4:Y:S10]  /*a390*/  MUFU.EX2 R138, R23 ;  /* 0x00000017008a7308 */ /* 0x0007340000000800 */
[----:B------:R-:W5:Y:S01]  /*a3a0*/  MUFU.EX2 R137, R26 ;  /* 0x0000001a00897308 */ /* 0x000f620000000800 */
[----:B--2---:R-:W-:Y:S09]  /*a3b0*/  FADD.FTZ R2, R139, R2 ;  /* 0x000000028b027221 */ /* 0x004ff20000010000 */
[----:B------:R2:W2:Y:S01]  /*a3c0*/  MUFU.EX2 R136, R27 ;  /* 0x0000001b00887308 */ /* 0x0004a20000000800 */
[----:B---3--:R-:W-:Y:S01]  /*a3d0*/  LDSM.16.MT88.4 R20, [R164+0x1000] ;  /* 0x00100000a414783b */ /* 0x008fe20000004200 */
[----:B----4-:R-:W-:Y:S01]  /*a3e0*/  FADD.FTZ R2, R138, R2 ;  /* 0x000000028a027221 */ /* 0x010fe20000010000 */
[C---:B-1----:R-:W-:Y:S05]  /*a3f0*/  HMMA.16816.F32 R4, R12.reuse, R128, R4 ;  /* 0x000000800c04723c */ /* 0x042fea0000001804 */
[----:B-----5:R-:W-:Y:S03]  /*a400*/  FADD.FTZ R2, R137, R2 ;  /* 0x0000000289027221 */ /* 0x020fe60000010000 */
[C---:B------:R-:W-:Y:S01]  /*a410*/  HMMA.16816.F32 R8, R12.reuse, R130, R8 ;  /* 0x000000820c08723c */ /* 0x040fe20000001808 */
[----:B------:R-:W1:Y:S07]  /*a420*/  LDSM.16.MT88.4 R128, [R165+0x800] ;  /* 0x00080000a580783b */ /* 0x000e6e0000004200 */
[C---:B------:R-:W-:Y:S01]  /*a430*/  HMMA.16816.F32 R100, R12.reuse, R132, R100 ;  /* 0x000000840c64723c */ /* 0x040fe20000001864 */
[----:B--2---:R-:W-:Y:S07]  /*a440*/  LDSM.16.MT88.4 R24, [R166+0x1000] ;  /* 0x00100000a618783b */ /* 0x004fee0000004200 */
[C---:B------:R-:W-:Y:S01]  /*a450*/  HMMA.16816.F32 R104, R12.reuse, R134, R104 ;  /* 0x000000860c68723c */ /* 0x040fe20000001868 */
[----:B------:R-:W-:Y:S07]  /*a460*/  LDSM.16.MT88.4 R132, [R163+0x1800] ;  /* 0x00180000a384783b */ /* 0x000fee0000004200 */
        /* <DEDUP_REMOVED lines=28> */
[----:B------:R-:W-:Y:S07]  /*a630*/  HMMA.16816.F32 R96, R12, R130, R96 ;  /* 0x000000820c60723c */ /* 0x000fee0000001860 */
[----:B------:R-:W-:Y:S02]  /*a640*/  F2FP.PACK_AB R12, R142, R140 ;  /* 0x0000008c8e0c723e */ /* 0x000fe400000000ff */
[----:B------:R-:W-:Y:S03]  /*a650*/  F2FP.PACK_AB R14, R143, R141 ;  /* 0x0000008d8f0e723e */ /* 0x000fe600000000ff */
[----:B------:R-:W-:Y:S02]  /*a660*/  F2FP.PACK_AB R13, R138, R139 ;  /* 0x0000008b8a0d723e */ /* 0x000fe400000000ff */
[C---:B------:R-:W-:Y:S07]  /*a670*/  F2FP.PACK_AB R15, R136.reuse, R137 ;  /* 0x00000089880f723e */ /* 0x040fee00000000ff */
[C---:B--2---:R-:W-:Y:S08]  /*a680*/  HMMA.16816.F32 R4, R12.reuse, R16, R4 ;  /* 0x000000100c04723c */ /* 0x044ff00000001804 */
        /* <DEDUP_REMOVED lines=39> */
[C---:B------:R-:W-:Y:S01]  /*a900*/  HMMA.16816.F32 R128, R12.reuse, R132, R4 ;  /* 0x000000840c80723c */ /* 0x040fe20000001804 */
[----:B------:R-:W4:Y:S07]  /*a910*/  LDSM.16.MT88.4 R4, [R163+0x3800] ;  /* 0x00380000a304783b */ /* 0x000f2e0000004200 */
        /* <DEDUP_REMOVED lines=10> */
[C---:B----4-:R-:W-:Y:S08]  /*a9c0*/  HMMA.16816.F32 R36, R12.reuse, R4, R36 ;  /* 0x000000040c24723c */ /* 0x050ff00000001824 */
        /* <DEDUP_REMOVED lines=33> */
.L_x_1045:
[----:B------:R-:W-:Y:S05]  /*abe0*/  BRA.DIV ~URZ, `(.L_x_1053) ;  /* 0x00003c627f007947 */ /* 0x000fea000b800000 */
[----:B------:R1:W2:Y:S02]  /*abf0*/  SHFL.BFLY PT, R4, R202, 0x2, 0x1f ;  /* 0x0c401f00ca047f89 */ /* 0x0002a400000e0000 */
.L_x_1087:
[----:B--2---:R-:W-:Y:S01]  /*ac00*/  FADD.FTZ R4, R4, R202 ;  /* 0x000000ca04047221 */ /* 0x004fe20000010000 */
[----:B------:R-:W-:Y:S05]  /*ac10*/  BRA.DIV ~URZ, `(.L_x_1054) ;  /* 0x00003c927f007947 */ /* 0x000fea000b800000 */
[----:B------:R-:W2:Y:S04]  /*ac20*/  SHFL.BFLY PT, R0, R206, 0x2, 0x1f ;  /* 0x0c401f00ce007f89 */ /* 0x000ea800000e0000 */
[----:B------:R-:W3:Y:S01]  /*ac30*/  SHFL.BFLY PT, R2, R4, 0x1, 0x1f ;  /* 0x0c201f0004027f89 */ /* 0x000ee200000e0000 */
[----:B--2---:R-:W-:-:S02]  /*ac40*/  FADD.FTZ R206, R0, R206 ;  /* 0x000000ce00ce7221 */ /* 0x004fc40000010000 */
[----:B---3--:R-:W-:-:S03]  /*ac50*/  FADD.FTZ R4, R4, R2 ;  /* 0x0000000204047221 */ /* 0x008fc60000010000 */
[----:B------:R2:W3:Y:S04]  /*ac60*/  SHFL.BFLY PT, R3, R206, 0x1, 0x1f ;  /* 0x0c201f00ce037f89 */ /* 0x0004e800000e0000 */
.L_x_1088:
        /* <DEDUP_REMOVED lines=59> */
[----:B------:R4:W1:Y:S01]  /*b020*/  @P0 MUFU.LG2 R2, R3 ;  /* 0x0000000300020308 */ /* 0x0008620000000c00 */
[----:B-----5:R-:W-:-:S02]  /*b030*/  @P1 FMUL.FTZ R5, R5, 0.69314718246459960938 ;  /* 0x3f31721805051820 */ /* 0x020fc40000410000 */
[----:B------:R-:W-:Y:S02]  /*b040*/  @P1 FMUL.FTZ R4, R4, c[0x0][0x2d0] ;  /* 0x0000b40004041a20 */ /* 0x000fe40000410000 */
[----:B---3--:R-:W-:Y:S02]  /*b050*/  FMUL.FTZ R130, R0, R130 ;  /* 0x0000008200827220 */ /* 0x008fe40000410000 */
[----:B------:R-:W-:Y:S01]  /*b060*/  @P1 FFMA.FTZ R16, R4, R125, R5 ;  /* 0x0000007d04101223 */ /* 0x000fe20000010005 */
[----:B------:R-:W-:Y:S01]  /*b070*/  MOV R4, 0x1 ;  /* 0x0000000100047802 */ /* 0x000fe20000000f00 */
[C---:B------:R-:W-:Y:S02]  /*b080*/  FMUL.FTZ R131, R0.reuse, R131 ;  /* 0x0000008300837220 */ /* 0x040fe40000410000 */
[C---:B------:R-:W-:Y:S02]  /*b090*/  FMUL.FTZ R134, R0.reuse, R134 ;  /* 0x0000008600867220 */ /* 0x040fe40000410000 */
[----:B------:R-:W-:-:S02]  /*b0a0*/  FMUL.FTZ R135, R0, R135 ;  /* 0x0000008700877220 */ /* 0x000fc40000410000 */
[----:B------:R-:W-:Y:S01]  /*b0b0*/  FMUL.FTZ R102, R0, R102 ;  /* 0x0000006600667220 */ /* 0x000fe20000410000 */
[----:B----4-:R-:W-:Y:S01]  /*b0c0*/  @P0 MOV R3, 0x3f317218 ;  /* 0x3f31721800030802 */ /* 0x010fe20000000f00 */
[----:B-1----:R-:W-:Y:S02]  /*b0d0*/  @P0 FMUL.FTZ R2, R2, 0.69314718246459960938 ;  /* 0x3f31721802020820 */ /* 0x002fe40000410000 */
[C---:B------:R-:W-:Y:S02]  /*b0e0*/  FMUL.FTZ R103, R0.reuse, R103 ;  /* 0x0000006700677220 */ /* 0x040fe40000410000 */
[----:B------:R-:W-:Y:S02]  /*b0f0*/  @P0 FMUL.FTZ R3, R3, c[0x0][0x2d0] ;  /* 0x0000b40003030a20 */ /* 0x000fe40000410000 */
        /* <DEDUP_REMOVED lines=44> */
.L_x_1014:
[----:B------:R-:W1:Y:S01]  /*b3c0*/  S2R R6, SR_TID.X ;  /* 0x0000000000067919 */ /* 0x000e620000002100 */
[----:B------:R-:W-:Y:S01]  /*b3d0*/  BSSY B0, `(.L_x_1055) ;  /* 0x0000010000007945 */ /* 0x000fe20003800000 */
[----:B-1----:R-:W-:-:S13]  /*b3e0*/  LOP3.LUT P6, RZ, R6, 0xff, RZ, 0xc0, !PT ;  /* 0x000000ff06ff7812 */ /* 0x002fda00078cc0ff */
[----:B------:R-:W-:Y:S05]  /*b3f0*/  @P6 BRA `(.L_x_1056) ;  /* 0x000000d000006947 */ /* 0x000fea0003800000 */
[----:B------:R-:W1:Y:S01]  /*b400*/  S2R R4, SR_LANEID ;  /* 0x0000000000047919 */ /* 0x000e620000000000 */
[----:B------:R-:W-:Y:S01]  /*b410*/  VOTEU.ANY UR4, UPT, PT ;  /* 0x0000000000047886 */ /* 0x000fe200038e0100 */
[----:B------:R-:W-:Y:S01]  /*b420*/  IMAD.MOV.U32 R5, RZ, RZ, c[0x0][0x584] ;  /* 0x00016100ff057624 */ /* 0x000fe200078e00ff */
[----:B------:R-:W1:Y:S08]  /*b430*/  FLO.U32 R3, UR4 ;  /* 0x0000000400037d00 */ /* 0x000e7000080e0000 */
[----:B------:R-:W3:Y:S01]  /*b440*/  POPC R2, UR4 ;  /* 0x0000000400027d09 */ /* 0x000ee20008000000 */
[----:B-1----:R-:W-:Y:S01]  /*b450*/  ISETP.EQ.U32.AND P0, PT, R3, R4, PT ;  /* 0x000000040300720c */ /* 0x002fe20003f02070 */
[----:B------:R-:W-:-:S12]  /*b460*/  IMAD.MOV.U32 R4, RZ, RZ, c[0x0][0x580] ;  /* 0x00016000ff047624 */ /* 0x000fd800078e00ff */
[----:B---3--:R1:W3:Y:S04]  /*b470*/  @P0 ATOMG.E.ADD.STRONG.GPU PT, R2, [R4.64], R2 ;  /* 0x00000002040209a8 */ /* 0x0082e800081ee1c6 */
[----:B-1----:R-:W1:Y:S04]  /*b480*/  S2R R4, SR_LTMASK ;  /* 0x0000000000047919 */ /* 0x002e680000003900 */
[----:B---3--:R1:W3:Y:S02]  /*b490*/  SHFL.IDX PT, R3, R2, R3, 0x1f ;  /* 0x00001f0302037589 */ /* 0x0082e400000e0000 */
[----:B-1----:R-:W-:-:S06]  /*b4a0*/  LOP3.LUT R2, R4, UR4, RZ, 0xc0, !PT ;  /* 0x0000000404027c12 */ /* 0x002fcc000f8ec0ff */
[----:B------:R-:W3:Y:S02]  /*b4b0*/  POPC R2, R2 ;  /* 0x0000000200027309 */ /* 0x000ee40000000000 */
[----:B---3--:R-:W-:-:S06]  /*b4c0*/  IADD3 R236, R3, c[0x0][0xc], R2 ;  /* 0x0000030003ec7a10 */ /* 0x008fcc0007ffe002 */
.L_x_1056:
[----:B------:R-:W-:Y:S05]  /*b4d0*/  BSYNC B0 ;  /* 0x0000000000007941 */ /* 0x000fea0003800000 */
.L_x_1055:
[----:B------:R-:W-:Y:S01]  /*b4e0*/  PRMT R0, R0, 0x9910, RZ ;  /* 0x0000991000007816 */ /* 0x000fe200000000ff */
[----:B------:R-:W-:Y:S01]  /*b4f0*/  BSSY B1, `(.L_x_1057) ;  /* 0x0000178000017945 */ /* 0x000fe20003800000 */
[----:B------:R-:W-:Y:S02]  /*b500*/  IMAD.MOV.U32 R17, RZ, RZ, R236 ;  /* 0x000000ffff117224 */ /* 0x000fe400078e00ec */
[----:B------:R-:W-:-:S13]  /*b510*/  ISETP.NE.AND P0, PT, R0, RZ, PT ;  /* 0x000000ff0000720c */ /* 0x000fda0003f05270 */
[----:B------:R-:W-:Y:S05]  /*b520*/  @!P0 BRA `(.L_x_1058) ;  /* 0x000014c000008947 */ /* 0x000fea0003800000 */
[----:B------:R-:W-:Y:S01]  /*b530*/  WARPSYNC 0xffffffff ;  /* 0xffffffff00007948 */ /* 0x000fe20003800000 */
[----:B------:R-:W-:Y:S06]  /*b540*/  BAR.SYNC.DEFER_BLOCKING 0x1, 0x100 ;  /* 0x0044000000007b1d */ /* 0x000fec0000010000 */
[----:B------:R-:W-:Y:S05]  /*b550*/  BRA.CONV ~URZ, `(.L_x_1059) ;  /* 0x000000837f007947 */ /* 0x000fea000b800000 */
[----:B------:R-:W-:Y:S01]  /*b560*/  SHF.R.S32.HI R2, RZ, 0x1f, R6 ;  /* 0x0000001fff027819 */ /* 0x000fe20000011406 */
[----:B------:R-:W-:Y:S02]  /*b570*/  IMAD.MOV.U32 R192, RZ, RZ, RZ ;  /* 0x000000ffffc07224 */ /* 0x000fe400078e00ff */
[----:B------:R-:W-:Y:S01]  /*b580*/  IMAD.MOV.U32 R3, RZ, RZ, 0x1f ;  /* 0x0000001fff037424 */ /* 0x000fe200078e00ff */
[----:B------:R-:W-:-:S04]  /*b590*/  LEA.HI R2, R2, R6, RZ, 0x7 ;  /* 0x0000000602027211 */ /* 0x000fc800078f38ff */
[----:B------:R-:W-:-:S05]  /*b5a0*/  SHF.R.S32.HI R2, RZ, 0x7, R2 ;  /* 0x00000007ff027819 */ /* 0x000fca0000011402 */
[----:B------:R-:W-:Y:S01]  /*b5b0*/  IMAD.MOV.U32 R0, RZ, RZ, R2 ;  /* 0x000000ffff007224 */ /* 0x000fe200078e0002 */
[----:B------:R-:W-:Y:S02]  /*b5c0*/  MOV R2, 0xb5e0 ;  /* 0x0000b5e000027802 */ /* 0x000fe40000000f00 */
[----:B--2--5:R-:W-:Y:S05]  /*b5d0*/  CALL.REL.NOINC `($__internal_17_$__cuda_sm70_shflsync_idx_p) ;  /* 0x0000349000007944 */ /* 0x024fea0003c00000 */
.L_x_1059:
[----:B------:R-:W3:Y:S01]  /*b5e0*/  LDL R6, [R1] ;  /* 0x0000000001067983 */ /* 0x000ee20000100800 */
[----:B------:R-:W-:Y:S01]  /*b5f0*/  IMAD.MOV.U32 R3, RZ, RZ, 0x1 ;  /* 0x00000001ff037424 */ /* 0x000fe200078e00ff */
[----:B------:R-:W-:Y:S01]  /*b600*/  SHF.R.S32.HI R0, RZ, 0x1f, R227 ;  /* 0x0000001fff007819 */ /* 0x000fe200000114e3 */
[----:B------:R-:W-:Y:S01]  /*b610*/  IMAD.WIDE.U32 R4, R227, c[0x0][0x4d0], RZ ;  /* 0x00013400e3047a25 */ /* 0x000fe200078e00ff */
[----:B------:R-:W4:Y:S02]  /*b620*/  LDL R19, [R1+0x8] ;  /* 0x0000080001137983 */ /* 0x000f240000100800 */
[----:B------:R-:W-:Y:S01]  /*b630*/  ISETP.NE.AND P1, PT, R3, c[0x0][0x4e8], PT ;  /* 0x00013a0003007a0c */ /* 0x000fe20003f25270 */
[C---:B------:R-:W-:Y:S02]  /*b640*/  IMAD R2, R0.reuse, c[0x0][0x4d0], RZ ;  /* 0x0001340000027a24 */ /* 0x040fe400078e02ff */
[----:B------:R-:W-:Y:S01]  /*b650*/  IMAD R3, R0, c[0x0][0x438], RZ ;  /* 0x00010e0000037a24 */ /* 0x000fe200078e02ff */
[----:B------:R-:W-:Y:S01]  /*b660*/  SHF.R.S32.HI R0, RZ, 0x1f, R226 ;  /* 0x0000001fff007819 */ /* 0x000fe200000114e2 */
[----:B------:R-:W-:-:S04]  /*b670*/  IMAD R2, R227, c[0x0][0x4d4], R2 ;  /* 0x00013500e3027a24 */ /* 0x000fc800078e0202 */
[----:B------:R-:W-:Y:S02]  /*b680*/  IMAD.IADD R5, R5, 0x1, R2 ;  /* 0x0000000105057824 */ /* 0x000fe400078e0202 */
[----:B------:R-:W-:Y:S02]  /*b690*/  IMAD R9, R0, c[0x0][0x4d8], RZ ;  /* 0x0001360000097a24 */ /* 0x000fe400078e02ff */
[C---:B------:R-:W-:Y:S02]  /*b6a0*/  IMAD R8, R227.reuse, c[0x0][0x43c], R3 ;  /* 0x00010f00e3087a24 */ /* 0x040fe400078e0203 */
[C---:B------:R-:W-:Y:S02]  /*b6b0*/  IMAD R9, R226.reuse, c[0x0][0x4dc], R9 ;  /* 0x00013700e2097a24 */ /* 0x040fe400078e0209 */
[----:B------:R-:W-:Y:S01]  /*b6c0*/  IMAD.WIDE.U32 R4, R226, c[0x0][0x4d8], R4 ;  /* 0x00013600e2047a25 */ /* 0x000fe200078e0004 */
[----:B------:R-:W1:Y:S03]  /*b6d0*/  S2R R20, SR_TID.X ;  /* 0x0000000000147919 */ /* 0x000e660000002100 */
[----:B------:R-:W-:-:S04]  /*b6e0*/  IMAD.WIDE.U32 R2, R227, c[0x0][0x438], RZ ;  /* 0x00010e00e3027a25 */ /* 0x000fc800078e00ff */
[----:B------:R-:W-:Y:S01]  /*b6f0*/  IMAD.IADD R5, R5, 0x1, R9 ;  /* 0x0000000105057824 */ /* 0x000fe200078e0209 */
[----:B------:R-:W-:Y:S01]  /*b700*/  SHF.R.S32.HI R9, RZ, 0x1f, R228 ;  /* 0x0000001fff097819 */ /* 0x000fe200000114e4 */
[----:B------:R-:W-:Y:S02]  /*b710*/  IMAD.IADD R3, R3, 0x1, R8 ;  /* 0x0000000103037824 */ /* 0x000fe400078e0208 */
[----:B------:R-:W-:-:S04]  /*b720*/  IMAD.WIDE.U32 R4, R228, c[0x0][0x4e0], R4 ;  /* 0x00013800e4047a25 */ /* 0x000fc800078e0004 */
[----:B------:R-:W-:Y:S02]  /*b730*/  IMAD R0, R0, c[0x0][0x440], RZ ;  /* 0x0001100000007a24 */ /* 0x000fe400078e02ff */
[----:B------:R-:W-:-:S04]  /*b740*/  IMAD.WIDE.U32 R2, R226, c[0x0][0x440], R2 ;  /* 0x00011000e2027a25 */ /* 0x000fc800078e0002 */
[----:B------:R-:W-:-:S04]  /*b750*/  IMAD R14, R226, c[0x0][0x444], R0 ;  /* 0x00011100e20e7a24 */ /* 0x000fc800078e0200 */
[----:B------:R-:W-:-:S04]  /*b760*/  IMAD.IADD R3, R3, 0x1, R14 ;  /* 0x0000000103037824 */ /* 0x000fc800078e020e */
[----:B------:R-:W-:Y:S01]  /*b770*/  IMAD.WIDE.U32 R2, R228, c[0x0][0x448], R2 ;  /* 0x00011200e4027a25 */ /* 0x000fe200078e0002 */
[----:B-1----:R-:W-:-:S04]  /*b780*/  SHF.R.S32.HI R18, RZ, 0x1f, R20 ;  /* 0x0000001fff127819 */ /* 0x002fc80000011414 */
[----:B------:R-:W-:-:S04]  /*b790*/  LEA.HI R18, R18, R20, RZ, 0x5 ;  /* 0x0000001412127211 */ /* 0x000fc800078f28ff */
[----:B------:R-:W-:Y:S01]  /*b7a0*/  LOP3.LUT R18, R18, 0xffffffe0, RZ, 0xc0, !PT ;  /* 0xffffffe012127812 */ /* 0x000fe200078ec0ff */
[----:B------:R-:W-:Y:S02]  /*b7b0*/  ULDC UR5, c[0x0][0x4e8] ;  /* 0x00013a0000057ab9 */ /* 0x000fe40000000800 */
[----:B------:R-:W-:Y:S02]  /*b7c0*/  ULDC UR4, c[0x0][0x388] ;  /* 0x0000e20000047ab9 */ /* 0x000fe40000000800 */
[----:B------:R-:W-:Y:S01]  /*b7d0*/  IMAD.IADD R18, R20, 0x1, -R18 ;  /* 0x0000000114127824 */ /* 0x000fe200078e0a12 */
[----:B------:R-:W-:Y:S01]  /*b7e0*/  UIMAD UR4, UR5, UR4, URZ ;  /* 0x00000004050472a4 */ /* 0x000fe2000f8e023f */
[C---:B------:R-:W-:Y:S01]  /*b7f0*/  IADD3 R32, R225.reuse, 0x38, RZ ;  /* 0x00000038e1207810 */ /* 0x040fe20007ffe0ff */
[----:B------:R-:W-:Y:S01]  /*b800*/  BSSY B0, `(.L_x_1060) ;  /* 0x00000ba000007945 */ /* 0x000fe20003800000 */
[C---:B------:R-:W-:Y:S02]  /*b810*/  IADD3 R34, R225.reuse, 0x30, RZ ;  /* 0x00000030e1227810 */ /* 0x040fe40007ffe0ff */
[----:B------:R-:W-:-:S02]  /*b820*/  IADD3 R124, R225, 0x28, RZ ;  /* 0x00000028e17c7810 */ /* 0x000fc40007ffe0ff */
[C---:B------:R-:W-:Y:S02]  /*b830*/  IADD3 R126, R225.reuse, 0x20, RZ ;  /* 0x00000020e17e7810 */ /* 0x040fe40007ffe0ff */
[C---:B------:R-:W-:Y:S02]  /*b840*/  IADD3 R136, R225.reuse, 0x18, RZ ;  /* 0x00000018e1887810 */ /* 0x040fe40007ffe0ff */
[C---:B------:R-:W-:Y:S02]  /*b850*/  IADD3 R138, R225.reuse, 0x10, RZ ;  /* 0x00000010e18a7810 */ /* 0x040fe40007ffe0ff */
[----:B------:R-:W-:Y:S02]  /*b860*/  IADD3 R140, R225, 0x8, RZ ;  /* 0x00000008e18c7810 */ /* 0x000fe40007ffe0ff */
        /* <DEDUP_REMOVED lines=12> */
[----:B------:R-:W-:Y:S02]  /*b930*/  IADD3 R31, R225, 0x38, RZ ;  /* 0x00000038e11f7810 */ /* 0x000fe40007ffe0ff */
[----:B------:R-:W-:-:S02]  /*b940*/  SHF.R.S32.HI R32, RZ, 0x1f, R32 ;  /* 0x0000001fff207819 */ /* 0x000fc40000011420 */
[C---:B------:R-:W-:Y:S02]  /*b950*/  IADD3 R33, R225.reuse, 0x30, RZ ;  /* 0x00000030e1217810 */ /* 0x040fe40007ffe0ff */
[----:B------:R-:W-:Y:S02]  /*b960*/  SHF.R.S32.HI R34, RZ, 0x1f, R34 ;  /* 0x0000001fff227819 */ /* 0x000fe40000011422 */
[C---:B------:R-:W-:Y:S02]  /*b970*/  IADD3 R35, R225.reuse, 0x28, RZ ;  /* 0x00000028e1237810 */ /* 0x040fe40007ffe0ff */
        /* <DEDUP_REMOVED lines=8> */
[----:B------:R-:W-:Y:S01]  /*ba00*/  SHF.R.S32.HI R140, RZ, 0x1f, R140 ;  /* 0x0000001fff8c7819 */ /* 0x000fe2000001148c */
[----:B---3--:R-:W-:-:S04]  /*ba10*/  IMAD.IADD R7, R6, 0x1, R229 ;  /* 0x0000000106077824 */ /* 0x008fc800078e02e5 */
[----:B------:R-:W-:-:S04]  /*ba20*/  @P1 IMAD.HI.U32 R10, R7, c[0x0][0x4ec], RZ ;  /* 0x00013b00070a1a27 */ /* 0x000fc800078e00ff */
[----:B------:R-:W-:Y:S01]  /*ba30*/  IMAD.MOV.U32 R6, RZ, RZ, R7 ;  /* 0x000000ffff067224 */ /* 0x000fe200078e0007 */
[----:B------:R-:W-:Y:S01]  /*ba40*/  @P1 SHF.R.U32.HI R6, RZ, c[0x0][0x4f0], R10 ;  /* 0x00013c00ff061a19 */ /* 0x000fe2000001160a */
[----:B------:R-:W-:-:S04]  /*ba50*/  IMAD R10, R9, c[0x0][0x4e0], RZ ;  /* 0x00013800090a7a24 */ /* 0x000fc800078e02ff */
[----:B------:R-:W-:-:S04]  /*ba60*/  IMAD.MOV R8, RZ, RZ, -R6 ;  /* 0x000000ffff087224 */ /* 0x000fc800078e0a06 */
[----:B------:R-:W-:Y:S01]  /*ba70*/  IMAD R8, R8, c[0x0][0x4e8], R7 ;  /* 0x00013a0008087a24 */ /* 0x000fe200078e0207 */
[----:B------:R-:W-:Y:S01]  /*ba80*/  SHF.R.S32.HI R12, RZ, 0x1f, R6 ;  /* 0x0000001fff0c7819 */ /* 0x000fe20000011406 */
[----:B------:R-:W-:Y:S01]  /*ba90*/  IMAD R11, R228, c[0x0][0x4e4], R10 ;  /* 0x00013900e40b7a24 */ /* 0x000fe200078e020a */
[----:B------:R-:W-:Y:S02]  /*baa0*/  IADD3 R4, P0, R6, R4, RZ ;  /* 0x0000000406047210 */ /* 0x000fe40007f1e0ff */
[----:B------:R-:W-:Y:S01]  /*bab0*/  SHF.R.S32.HI R13, RZ, 0x1f, R8 ;  /* 0x0000001fff0d7819 */ /* 0x000fe20000011408 */
[----:B------:R-:W-:Y:S01]  /*bac0*/  @P1 IMAD.HI.U32 R10, R7, c[0x0][0x4ec], RZ ;  /* 0x00013b00070a1a27 */ /* 0x000fe200078e00ff */
[----:B------:R-:W-:-:S03]  /*bad0*/  IADD3.X R5, R12, R5, R11, P0, !PT ;  /* 0x000000050c057210 */ /* 0x000fc600007fe40b */
[----:B------:R-:W-:Y:S02]  /*bae0*/  IMAD R9, R9, c[0x0][0x448], RZ ;  /* 0x0001120009097a24 */ /* 0x000fe400078e02ff */
[----:B------:R-:W-:Y:S02]  /*baf0*/  IMAD R6, R13, c[0x0][0x4c8], RZ ;  /* 0x000132000d067a24 */ /* 0x000fe400078e02ff */
[----:B------:R-:W-:Y:S01]  /*bb00*/  IMAD.MOV.U32 R0, RZ, RZ, R7 ;  /* 0x000000ffff007224 */ /* 0x000fe200078e0007 */
[----:B------:R-:W-:Y:S01]  /*bb10*/  @P1 SHF.R.U32.HI R0, RZ, c[0x0][0x4f0], R10 ;  /* 0x00013c00ff001a19 */ /* 0x000fe2000001160a */
[----:B------:R-:W-:Y:S02]  /*bb20*/  IMAD R9, R228, c[0x0][0x44c], R9 ;  /* 0x00011300e4097a24 */ /* 0x000fe400078e0209 */
[C---:B------:R-:W-:Y:S02]  /*bb30*/  IMAD R6, R8.reuse, c[0x0][0x4cc], R6 ;  /* 0x0001330008067a24 */ /* 0x040fe400078e0206 */
[----:B------:R-:W-:Y:S01]  /*bb40*/  IMAD.WIDE.U32 R4, R8, c[0x0][0x4c8], R4 ;  /* 0x0001320008047a25 */ /* 0x000fe200078e0004 */
[----:B------:R-:W-:-:S03]  /*bb50*/  SHF.R.S32.HI R10, RZ, 0x1f, R0 ;  /* 0x0000001fff0a7819 */ /* 0x000fc60000011400 */
[----:B------:R-:W-:Y:S02]  /*bb60*/  IMAD.IADD R3, R3, 0x1, R9 ;  /* 0x0000000103037824 */ /* 0x000fe400078e0209 */
[----:B------:R-:W-:Y:S02]  /*bb70*/  IMAD.MOV R8, RZ, RZ, -R0 ;  /* 0x000000ffff087224 */ /* 0x000fe400078e0a00 */
[----:B------:R-:W-:Y:S01]  /*bb80*/  IMAD.IADD R9, R5, 0x1, R6 ;  /* 0x0000000105097824 */ /* 0x000fe200078e0206 */
[----:B------:R-:W-:Y:S01]  /*bb90*/  LEA R6, P0, R4, c[0x0][0x4a8], 0x2 ;  /* 0x00012a0004067a11 */ /* 0x000fe200078010ff */
[----:B------:R-:W-:Y:S02]  /*bba0*/  IMAD R8, R8, c[0x0][0x4e8], R7 ;  /* 0x00013a0008087a24 */ /* 0x000fe400078e0207 */
[----:B------:R-:W-:Y:S01]  /*bbb0*/  IMAD R5, R10, c[0x0][0x430], RZ ;  /* 0x00010c000a057a24 */ /* 0x000fe200078e02ff */
[----:B------:R-:W-:Y:S02]  /*bbc0*/  LEA.HI.X R7, R4, c[0x0][0x4ac], R9, 0x2, P0 ;  /* 0x00012b0004077a11 */ /* 0x000fe400000f1409 */
[----:B------:R-:W-:Y:S01]  /*bbd0*/  SHFL.IDX PT, R4, R6, RZ, 0x1c1f ;  /* 0x001c1fff06047589 */ /* 0x000fe200000e0000 */
[----:B------:R-:W-:Y:S01]  /*bbe0*/  IMAD R10, R0, c[0x0][0x434], R5 ;  /* 0x00010d00000a7a24 */ /* 0x000fe200078e0205 */
[----:B------:R-:W-:-:S02]  /*bbf0*/  SHF.R.S32.HI R9, RZ, 0x1f, R8 ;  /* 0x0000001fff097819 */ /* 0x000fc40000011408 */
[----:B------:R-:W1:Y:S01]  /*bc00*/  SHFL.IDX PT, R5, R7, RZ, 0x1c1f ;  /* 0x001c1fff07057589 */ /* 0x000e6200000e0000 */
[----:B------:R-:W-:-:S03]  /*bc10*/  IMAD.WIDE.U32 R2, R0, c[0x0][0x430], R2 ;  /* 0x00010c0000027a25 */ /* 0x000fc600078e0002 */
[----:B------:R-:W-:Y:S01]  /*bc20*/  SHFL.IDX PT, R6, R6, 0x1, 0x1c1f ;  /* 0x003c1f0006067f89 */ /* 0x000fe200000e0000 */
[----:B----4-:R-:W-:-:S03]  /*bc30*/  IMAD.IADD R0, R19, 0x1, R229 ;  /* 0x0000000113007824 */ /* 0x010fc600078e02e5 */
[----:B------:R-:W3:Y:S01]  /*bc40*/  SHFL.IDX PT, R7, R7, 0x1, 0x1c1f ;  /* 0x003c1f0007077f89 */ /* 0x000ee200000e0000 */
[----:B------:R-:W-:Y:S01]  /*bc50*/  IMAD.IADD R3, R3, 0x1, R10 ;  /* 0x0000000103037824 */ /* 0x000fe200078e020a */
[----:B------:R-:W-:Y:S01]  /*bc60*/  LOP3.LUT P1, RZ, R18, 0x3, RZ, 0xc0, !PT ;  /* 0x0000000312ff7812 */ /* 0x000fe2000782c0ff */
[----:B------:R-:W-:Y:S01]  /*bc70*/  IMAD R10, R9, c[0x0][0x428], RZ ;  /* 0x00010a00090a7a24 */ /* 0x000fe200078e02ff */
[C---:B------:R-:W-:Y:S02]  /*bc80*/  IADD3 R9, R0.reuse, 0x8, RZ ;  /* 0x0000000800097810 */ /* 0x040fe40007ffe0ff */
[----:B------:R-:W-:Y:S02]  /*bc90*/  ISETP.GE.OR P2, PT, R0, UR4, P1 ;  /* 0x0000000400007c0c */ /* 0x000fe40008f46670 */
[----:B------:R-:W-:Y:S01]  /*bca0*/  ISETP.GE.OR P1, PT, R9, UR4, P1 ;  /* 0x0000000409007c0c */ /* 0x000fe20008f26670 */
[C---:B------:R-:W-:Y:S02]  /*bcb0*/  IMAD R10, R8.reuse, c[0x0][0x42c], R10 ;  /* 0x00010b00080a7a24 */ /* 0x040fe400078e020a */
[----:B------:R-:W-:-:S04]  /*bcc0*/  IMAD.WIDE.U32 R2, R8, c[0x0][0x428], R2 ;  /* 0x00010a0008027a25 */ /* 0x000fc800078e0002 */
[----:B------:R-:W-:-:S04]  /*bcd0*/  IMAD.IADD R3, R3, 0x1, R10 ;  /* 0x0000000103037824 */ /* 0x000fc800078e020a */
[----:B-1----:R1:W-:Y:S01]  /*bce0*/  @!P2 ST.E [R4.64], R16 ;  /* 0x000000100400a985 */ /* 0x0023e2000c101906 */
[----:B------:R-:W-:-:S03]  /*bcf0*/  LEA R11, P0, R2, c[0x0][0x400], 0x2 ;  /* 0x00010000020b7a11 */ /* 0x000fc600078010ff */
[----:B---3--:R1:W-:Y:S01]  /*bd00*/  @!P1 ST.E [R6.64], R15 ;  /* 0x0000000f06009985 */ /* 0x0083e2000c101906 */
[----:B------:R-:W-:Y:S02]  /*bd10*/  ISETP.GE.AND P1, PT, R0, UR4, PT ;  /* 0x0000000400007c0c */ /* 0x000fe4000bf26270 */
[----:B------:R-:W-:Y:S02]  /*bd20*/  LEA.HI.X R10, R2, c[0x0][0x404], R3, 0x2, P0 ;  /* 0x00010100020a7a11 */ /* 0x000fe400000f1403 */
[----:B------:R1:W3:Y:S01]  /*bd30*/  SHFL.IDX PT, R2, R11, RZ, 0x1c1f ;  /* 0x001c1fff0b027589 */ /* 0x0002e200000e0000 */
[----:B------:R-:W-:-:S03]  /*bd40*/  ISETP.GE.AND P0, PT, R9, UR4, PT ;  /* 0x0000000409007c0c */ /* 0x000fc6000bf06270 */
[----:B------:R1:W4:Y:S01]  /*bd50*/  SHFL.IDX PT, R3, R10, RZ, 0x1c1f ;  /* 0x001c1fff0a037589 */ /* 0x00032200000e0000 */
[----:B------:R-:W-:Y:S02]  /*bd60*/  SHF.R.S32.HI R12, RZ, 0x1f, R237 ;  /* 0x0000001fff0c7819 */ /* 0x000fe400000114ed */
[----:B------:R-:W-:Y:S02]  /*bd70*/  SHF.R.S32.HI R13, RZ, 0x1f, R238 ;  /* 0x0000001fff0d7819 */ /* 0x000fe400000114ee */
[----:B------:R-:W-:Y:S02]  /*bd80*/  SHF.R.S32.HI R18, RZ, 0x1f, R240 ;  /* 0x0000001fff127819 */ /* 0x000fe400000114f0 */
[----:B------:R-:W-:Y:S01]  /*bd90*/  SHF.R.S32.HI R19, RZ, 0x1f, R241 ;  /* 0x0000001fff137819 */ /* 0x000fe200000114f1 */
[----:B------:R-:W-:Y:S05]  /*bda0*/  @P1 BRA `(.L_x_1061) ;  /* 0x000005f000001947 */ /* 0x000fea0003800000 */
[----:B------:R-:W-:Y:S02]  /*bdb0*/  ISETP.GE.AND P5, PT, R225, c[0x0][0x3c8], PT ;  /* 0x0000f200e1007a0c */ /* 0x000fe40003fa6270 */
[----:B------:R-:W-:-:S02]  /*bdc0*/  ISETP.GE.AND P1, PT, R139, c[0x0][0x3c8], PT ;  /* 0x0000f2008b007a0c */ /* 0x000fc40003f26270 */
[----:B------:R-:W-:Y:S02]  /*bdd0*/  ISETP.GE.AND P4, PT, R137, c[0x0][0x3c8], PT ;  /* 0x0000f20089007a0c */ /* 0x000fe40003f86270 */
[----:B------:R-:W-:-:S07]  /*bde0*/  ISETP.GE.AND P2, PT, R127, c[0x0][0x3c8], PT ;  /* 0x0000f2007f007a0c */ /* 0x000fce0003f46270 */
[----:B-1-34-:R-:W-:Y:S02]  /*bdf0*/  @!P5 IMAD.WIDE R6, R225, 0x4, R2 ;  /* 0x00000004e106d825 */ /* 0x01afe400078e0202 */
[----:B------:R-:W-:-:S03]  /*be00*/  @!P1 LEA R4, P3, R139, R2, 0x2 ;  /* 0x000000028b049211 */ /* 0x000fc600078610ff */
[----:B------:R1:W-:Y:S01]  /*be10*/  @!P5 ST.E.64 [R6.64], R128 ;  /* 0x000000800600d985 */ /* 0x0003e2000c101b06 */
[----:B------:R-:W-:Y:S02]  /*be20*/  @!P1 LEA.HI.X R5, R139, R3, R140, 0x2, P3 ;  /* 0x000000038b059211 */ /* 0x000fe400018f148c */
[----:B------:R-:W-:-:S03]  /*be30*/  ISETP.GE.AND P5, PT, R125, c[0x0][0x3c8], PT ;  /* 0x0000f2007d007a0c */ /* 0x000fc60003fa6270 */
[----:B------:R3:W-:Y:S01]  /*be40*/  @!P1 ST.E.64 [R4.64], R132 ;  /* 0x0000008404009985 */ /* 0x0007e2000c101b06 */
[----:B------:R-:W-:Y:S02]  /*be50*/  ISETP.GE.AND P1, PT, R35, c[0x0][0x3c8], PT ;  /* 0x0000f20023007a0c */ /* 0x000fe40003f26270 */
[----:B-1----:R-:W-:-:S04]  /*be60*/  @!P4 LEA R6, P3, R137, R2, 0x2 ;  /* 0x000000028906c211 */ /* 0x002fc800078610ff */
[----:B------:R-:W-:Y:S02]  /*be70*/  @!P4 LEA.HI.X R7, R137, R3, R138, 0x2, P3 ;  /* 0x000000038907c211 */ /* 0x000fe400018f148a */
[----:B---3--:R-:W-:-:S03]  /*be80*/  @!P2 LEA R4, P3, R127, R2, 0x2 ;  /* 0x000000027f04a211 */ /* 0x008fc600078610ff */
        /* <DEDUP_REMOVED lines=60> */
[----:B-1----:R-:W-:-:S04]  /*c250*/  @!P3 LEA R6, P4, R242, R2, 0x2 ;  /* 0x00000002f206b211 */ /* 0x002fc800078810ff */
[-C--:B------:R-:W-:Y:S02]  /*c260*/  @!P3 LEA.HI.X R7, R242, R3.reuse, R20, 0x2, P4 ;  /* 0x00000003f207b211 */ /* 0x080fe400020f1414 */
[-C--:B---3--:R-:W-:Y:S02]  /*c270*/  @!P2 LEA R4, P1, R241, R2.reuse, 0x2 ;  /* 0x00000002f104a211 */ /* 0x088fe400078210ff */
[----:B------:R-:W-:Y:S01]  /*c280*/  ISETP.GE.AND P4, PT, R239, c[0x0][0x3c8], PT ;  /* 0x0000f200ef007a0c */ /* 0x000fe20003f86270 */
[----:B------:R1:W-:Y:S01]  /*c290*/  @!P3 ST.E.64 [R6.64], R76 ;  /* 0x0000004c0600b985 */ /* 0x0003e2000c101b06 */
[----:B------:R-:W-:Y:S02]  /*c2a0*/  @!P2 LEA.HI.X R5, R241, R3, R19, 0x2, P1 ;  /* 0x00000003f105a211 */ /* 0x000fe400008f1413 */
[----:B------:R-:W-:Y:S02]  /*c2b0*/  ISETP.GE.AND P3, PT, R238, c[0x0][0x3c8], PT ;  /* 0x0000f200ee007a0c */ /* 0x000fe40003f66270 */
[----:B------:R-:W-:Y:S01]  /*c2c0*/  @!P5 LEA R8, P1, R240, R2, 0x2 ;  /* 0x00000002f008d211 */ /* 0x000fe200078210ff */
[----:B------:R3:W-:Y:S01]  /*c2d0*/  @!P2 ST.E.64 [R4.64], R80 ;  /* 0x000000500400a985 */ /* 0x0007e2000c101b06 */
[----:B------:R-:W-:-:S02]  /*c2e0*/  ISETP.GE.AND P2, PT, R237, c[0x0][0x3c8], PT ;  /* 0x0000f200ed007a0c */ /* 0x000fc40003f46270 */
[----:B------:R-:W-:-:S05]  /*c2f0*/  @!P5 LEA.HI.X R9, R240, R3, R18, 0x2, P1 ;  /* 0x00000003f009d211 */ /* 0x000fca00008f1412 */
[----:B------:R4:W-:Y:S01]  /*c300*/  @!P5 ST.E.64 [R8.64], R84 ;  /* 0x000000540800d985 */ /* 0x0009e2000c101b06 */
[----:B-1----:R-:W-:-:S04]  /*c310*/  @!P4 LEA R6, P1, R239, R2, 0x2 ;  /* 0x00000002ef06c211 */ /* 0x002fc800078210ff */
[----:B------:R-:W-:Y:S02]  /*c320*/  @!P4 LEA.HI.X R7, R239, R3, R14, 0x2, P1 ;  /* 0x00000003ef07c211 */ /* 0x000fe400008f140e */
[----:B---3--:R-:W-:-:S03]  /*c330*/  @!P3 LEA R4, P1, R238, R2, 0x2 ;  /* 0x00000002ee04b211 */ /* 0x008fc600078210ff */
[----:B------:R4:W-:Y:S01]  /*c340*/  @!P4 ST.E.64 [R6.64], R88 ;  /* 0x000000580600c985 */ /* 0x0009e2000c101b06 */
[----:B------:R-:W-:Y:S02]  /*c350*/  @!P3 LEA.HI.X R5, R238, R3, R13, 0x2, P1 ;  /* 0x00000003ee05b211 */ /* 0x000fe400008f140d */
[----:B------:R-:W-:-:S03]  /*c360*/  @!P2 LEA R2, P1, R237, R2, 0x2 ;  /* 0x00000002ed02a211 */ /* 0x000fc600078210ff */
[----:B------:R4:W-:Y:S01]  /*c370*/  @!P3 ST.E.64 [R4.64], R92 ;  /* 0x0000005c0400b985 */ /* 0x0009e2000c101b06 */
[----:B------:R-:W-:-:S05]  /*c380*/  @!P2 LEA.HI.X R3, R237, R3, R12, 0x2, P1 ;  /* 0x00000003ed03a211 */ /* 0x000fca00008f140c */
[----:B------:R4:W-:Y:S04]  /*c390*/  @!P2 ST.E.64 [R2.64], R96 ;  /* 0x000000600200a985 */ /* 0x0009e8000c101b06 */
.L_x_1061:
[----:B------:R-:W-:Y:S05]  /*c3a0*/  BSYNC B0 ;  /* 0x0000000000007941 */ /* 0x000fea0003800000 */
.L_x_1060:
[----:B----4-:R4:W1:Y:S04]  /*c3b0*/  SHFL.IDX PT, R3, R10, 0x1, 0x1c1f ;  /* 0x003c1f000a037f89 */ /* 0x01086800000e0000 */
[----:B---3--:R4:W3:Y:S01]  /*c3c0*/  SHFL.IDX PT, R2, R11, 0x1, 0x1c1f ;  /* 0x003c1f000b027f89 */ /* 0x0088e200000e0000 */
[----:B------:R-:W-:Y:S05]  /*c3d0*/  @P0 BRA `(.L_x_1062) ;  /* 0x0000089000000947 */ /* 0x000fea0003800000 */
[----:B------:R-:W-:Y:S02]  /*c3e0*/  ISETP.GE.AND P1, PT, R225, c[0x0][0x3c8], PT ;  /* 0x0000f200e1007a0c */ /* 0x000fe40003f26270 */
[----:B------:R-:W-:Y:S02]  /*c3f0*/  ISETP.GE.AND P2, PT, R139, c[0x0][0x3c8], PT ;  /* 0x0000f2008b007a0c */ /* 0x000fe40003f46270 */
[----:B------:R-:W-:Y:S02]  /*c400*/  ISETP.GE.AND P3, PT, R137, c[0x0][0x3c8], PT ;  /* 0x0000f20089007a0c */ /* 0x000fe40003f66270 */
[----:B------:R-:W-:-:S07]  /*c410*/  ISETP.GE.AND P0, PT, R127, c[0x0][0x3c8], PT ;  /* 0x0000f2007f007a0c */ /* 0x000fce0003f06270 */
[----:B-1-3--:R-:W-:Y:S02]  /*c420*/  @!P1 IMAD.WIDE R6, R225, 0x4, R2 ;  /* 0x00000004e1069825 */ /* 0x00afe400078e0202 */
[----:B------:R-:W-:-:S03]  /*c430*/  @!P2 LEA R4, P5, R139, R2, 0x2 ;  /* 0x000000028b04a211 */ /* 0x000fc600078a10ff */
[----:B------:R1:W-:Y:S01]  /*c440*/  @!P1 ST.E.64 [R6.64], R130 ;  /* 0x0000008206009985 */ /* 0x0003e2000c101b06 */
[----:B------:R-:W-:Y:S02]  /*c450*/  ISETP.GE.AND P1, PT, R125, c[0x0][0x3c8], PT ;  /* 0x0000f2007d007a0c */ /* 0x000fe40003f26270 */
[----:B------:R-:W-:-:S05]  /*c460*/  @!P2 LEA.HI.X R5, R139, R3, R140, 0x2, P5 ;  /* 0x000000038b05a211 */ /* 0x000fca00028f148c */
[----:B------:R3:W-:Y:S01]  /*c470*/  @!P2 ST.E.64 [R4.64], R134 ;  /* 0x000000860400a985 */ /* 0x0007e2000c101b06 */
[----:B------:R-:W-:Y:S02]  /*c480*/  ISETP.GE.AND P2, PT, R35, c[0x0][0x3c8], PT ;  /* 0x0000f20023007a0c */ /* 0x000fe40003f46270 */
[----:B-1----:R-:W-:-:S04]  /*c490*/  @!P3 LEA R6, P4, R137, R2, 0x2 ;  /* 0x000000028906b211 */ /* 0x002fc800078810ff */
[----:B------:R-:W-:Y:S02]  /*c4a0*/  @!P3 LEA.HI.X R7, R137, R3, R138, 0x2, P4 ;  /* 0x000000038907b211 */ /* 0x000fe400020f148a */
[----:B---3--:R-:W-:-:S03]  /*c4b0*/  @!P0 LEA R4, P5, R127, R2, 0x2 ;  /* 0x000000027f048211 */ /* 0x008fc600078a10ff */
        /* <DEDUP_REMOVED lines=30> */
[-C--:B------:R-:W-:Y:S02]  /*c6a0*/  @!P3 LEA.HI.X R7, R250, R3.reuse, R28, 0x2, P4 ;  /* 0x00000003fa07b211 */ /* 0x080fe400020f141c */
[----:B------:R-:W-:Y:S02]  /*c6b0*/  ISETP.GE.AND P4, PT, R246, c[0x0][0x3c8], PT ;  /* 0x0000f200f6007a0c */ /* 0x000fe40003f86270 */
[CC--:B---3--:R-:W-:Y:S01]  /*c6c0*/  @!P0 LEA R4, P5, R249.reuse, R2.reuse, 0x2 ;  /* 0x00000002f9048211 */ /* 0x0c8fe200078a10ff */
[----:B------:R1:W-:Y:S01]  /*c6d0*/  @!P3 ST.E.64 [R6.64], R46 ;  /* 0x0000002e0600b985 */ /* 0x0003e2000c101b06 */
[C---:B------:R-:W-:Y:S02]  /*c6e0*/  @!P1 LEA R8, P3, R248.reuse, R2, 0x2 ;  /* 0x00000002f8089211 */ /* 0x040fe400078610ff */
[-C--:B------:R-:W-:Y:S02]  /*c6f0*/  @!P0 LEA.HI.X R5, R249, R3.reuse, R27, 0x2, P5 ;  /* 0x00000003f9058211 */ /* 0x080fe400028f141b */
[----:B------:R-:W-:-:S02]  /*c700*/  @!P1 LEA.HI.X R9, R248, R3, R26, 0x2, P3 ;  /* 0x00000003f8099211 */ /* 0x000fc400018f141a */
[----:B------:R-:W-:Y:S01]  /*c710*/  ISETP.GE.AND P3, PT, R245, c[0x0][0x3c8], PT ;  /* 0x0000f200f5007a0c */ /* 0x000fe20003f66270 */
[----:B------:R3:W-:Y:S04]  /*c720*/  @!P0 ST.E.64 [R4.64], R50 ;  /* 0x0000003204008985 */ /* 0x0007e8000c101b06 */
[----:B------:R2:W-:Y:S01]  /*c730*/  @!P1 ST.E.64 [R8.64], R54 ;  /* 0x0000003608009985 */ /* 0x0005e2000c101b06 */
[----:B------:R-:W-:Y:S02]  /*c740*/  ISETP.GE.AND P1, PT, R244, c[0x0][0x3c8], PT ;  /* 0x0000f200f4007a0c */ /* 0x000fe40003f26270 */
[----:B-1----:R-:W-:-:S04]  /*c750*/  @!P2 LEA R6, P0, R247, R2, 0x2 ;  /* 0x00000002f706a211 */ /* 0x002fc800078010ff */
[-C--:B------:R-:W-:Y:S02]  /*c760*/  @!P2 LEA.HI.X R7, R247, R3.reuse, R25, 0x2, P0 ;  /* 0x00000003f707a211 */ /* 0x080fe400000f1419 */
[----:B------:R-:W-:Y:S02]  /*c770*/  ISETP.GE.AND P0, PT, R243, c[0x0][0x3c8], PT ;  /* 0x0000f200f3007a0c */ /* 0x000fe40003f06270 */
[CC--:B---3--:R-:W-:Y:S01]  /*c780*/  @!P4 LEA R4, P5, R246.reuse, R2.reuse, 0x2 ;  /* 0x00000002f604c211 */ /* 0x0c8fe200078a10ff */
[----:B------:R1:W-:Y:S03]  /*c790*/  @!P2 ST.E.64 [R6.64], R58 ;  /* 0x0000003a0600a985 */ /* 0x0003e6000c101b06 */
[----:B------:R-:W-:Y:S02]  /*c7a0*/  @!P4 LEA.HI.X R5, R246, R3, R24, 0x2, P5 ;  /* 0x00000003f605c211 */ /* 0x000fe400028f1418 */
[----:B--2---:R-:W-:-:S03]  /*c7b0*/  @!P3 LEA R8, P2, R245, R2, 0x2 ;  /* 0x00000002f508b211 */ /* 0x004fc600078410ff */
[----:B------:R2:W-:Y:S01]  /*c7c0*/  @!P4 ST.E.64 [R4.64], R62 ;  /* 0x0000003e0400c985 */ /* 0x0005e2000c101b06 */
[----:B------:R-:W-:Y:S02]  /*c7d0*/  ISETP.GE.AND P4, PT, R242, c[0x0][0x3c8], PT ;  /* 0x0000f200f2007a0c */ /* 0x000fe40003f86270 */
[----:B------:R-:W-:-:S05]  /*c7e0*/  @!P3 LEA.HI.X R9, R245, R3, R23, 0x2, P2 ;  /* 0x00000003f509b211 */ /* 0x000fca00010f1417 */
[----:B------:R-:W-:Y:S01]  /*c7f0*/  @!P3 ST.E.64 [R8.64], R66 ;  /* 0x000000420800b985 */ /* 0x000fe2000c101b06 */
[----:B------:R-:W-:Y:S02]  /*c800*/  ISETP.GE.AND P3, PT, R241, c[0x0][0x3c8], PT ;  /* 0x0000f200f1007a0c */ /* 0x000fe40003f66270 */
[----:B-1----:R-:W-:-:S04]  /*c810*/  @!P0 LEA R6, P2, R243, R2, 0x2 ;  /* 0x00000002f3068211 */ /* 0x002fc800078410ff */
[----:B------:R-:W-:Y:S02]  /*c820*/  @!P0 LEA.HI.X R7, R243, R3, R21, 0x2, P2 ;  /* 0x00000003f3078211 */ /* 0x000fe400010f1415 */
[----:B------:R-:W-:Y:S02]  /*c830*/  ISETP.GE.AND P2, PT, R240, c[0x0][0x3c8], PT ;  /* 0x0000f200f0007a0c */ /* 0x000fe40003f46270 */
[----:B--2---:R-:W-:-:S04]  /*c840*/  @!P1 LEA R4, P5, R244, R2, 0x2 ;  /* 0x00000002f4049211 */ /* 0x004fc800078a10ff */
[----:B------:R-:W-:-:S05]  /*c850*/  @!P1 LEA.HI.X R5, R244, R3, R22, 0x2, P5 ;  /* 0x00000003f4059211 */ /* 0x000fca00028f1416 */
[----:B------:R1:W-:Y:S01]  /*c860*/  @!P1 ST.E.64 [R4.64], R70 ;  /* 0x0000004604009985 */ /* 0x0003e2000c101b06 */
[----:B------:R-:W-:-:S03]  /*c870*/  ISETP.GE.AND P1, PT, R239, c[0x0][0x3c8], PT ;  /* 0x0000f200ef007a0c */ /* 0x000fc60003f26270 */
[----:B------:R2:W-:Y:S01]  /*c880*/  @!P0 ST.E.64 [R6.64], R74 ;  /* 0x0000004a06008985 */ /* 0x0005e2000c101b06 */
[----:B------:R-:W-:Y:S02]  /*c890*/  ISETP.GE.AND P0, PT, R238, c[0x0][0x3c8], PT ;  /* 0x0000f200ee007a0c */ /* 0x000fe40003f06270 */
[----:B-1----:R-:W-:-:S04]  /*c8a0*/  @!P4 LEA R4, P5, R242, R2, 0x2 ;  /* 0x00000002f204c211 */ /* 0x002fc800078a10ff */
[----:B------:R-:W-:Y:S02]  /*c8b0*/  @!P4 LEA.HI.X R5, R242, R3, R20, 0x2, P5 ;  /* 0x00000003f205c211 */ /* 0x000fe400028f1414 */
[----:B----4-:R-:W-:-:S03]  /*c8c0*/  @!P3 LEA R10, P5, R241, R2, 0x2 ;  /* 0x00000002f10ab211 */ /* 0x010fc600078a10ff */
[----:B------:R1:W-:Y:S01]  /*c8d0*/  @!P4 ST.E.64 [R4.64], R78 ;  /* 0x0000004e0400c985 */ /* 0x0003e2000c101b06 */
[CC--:B------:R-:W-:Y:S02]  /*c8e0*/  @!P2 LEA R8, P4, R240.reuse, R2.reuse, 0x2 ;  /* 0x00000002f008a211 */ /* 0x0c0fe400078810ff */
[-C--:B------:R-:W-:Y:S02]  /*c8f0*/  @!P3 LEA.HI.X R11, R241, R3.reuse, R19, 0x2, P5 ;  /* 0x00000003f10bb211 */ /* 0x080fe400028f1413 */
[C---:B--2---:R-:W-:Y:S02]  /*c900*/  @!P1 LEA R6, P5, R239.reuse, R2, 0x2 ;  /* 0x00000002ef069211 */ /* 0x044fe400078a10ff */
[-C--:B------:R-:W-:Y:S01]  /*c910*/  @!P2 LEA.HI.X R9, R240, R3.reuse, R18, 0x2, P4 ;  /* 0x00000003f009a211 */ /* 0x080fe200020f1412 */
[----:B------:R2:W-:Y:S01]  /*c920*/  @!P3 ST.E.64 [R10.64], R82 ;  /* 0x000000520a00b985 */ /* 0x0005e2000c101b06 */
[----:B------:R-:W-:-:S03]  /*c930*/  @!P1 LEA.HI.X R7, R239, R3, R14, 0x2, P5 ;  /* 0x00000003ef079211 */ /* 0x000fc600028f140e */
[----:B------:R2:W-:Y:S04]  /*c940*/  @!P2 ST.E.64 [R8.64], R86 ;  /* 0x000000560800a985 */ /* 0x0005e8000c101b06 */
[----:B------:R2:W-:Y:S01]  /*c950*/  @!P1 ST.E.64 [R6.64], R90 ;  /* 0x0000005a06009985 */ /* 0x0005e2000c101b06 */
[----:B-1----:R-:W-:-:S04]  /*c960*/  @!P0 LEA R4, P4, R238, R2, 0x2 ;  /* 0x00000002ee048211 */ /* 0x002fc800078810ff */
[----:B------:R-:W-:-:S05]  /*c970*/  @!P0 LEA.HI.X R5, R238, R3, R13, 0x2, P4 ;  /* 0x00000003ee058211 */ /* 0x000fca00020f140d */
[----:B------:R2:W-:Y:S01]  /*c980*/  @!P0 ST.E.64 [R4.64], R94 ;  /* 0x0000005e04008985 */ /* 0x0005e2000c101b06 */
[----:B------:R-:W-:-:S13]  /*c990*/  ISETP.GE.AND P0, PT, R237, c[0x0][0x3c8], PT ;  /* 0x0000f200ed007a0c */ /* 0x000fda0003f06270 */
[----:B------:R-:W-:Y:S05]  /*c9a0*/  @P0 BRA `(.L_x_1062) ;  /* 0x000002c000000947 */ /* 0x000fea0003800000 */
[----:B------:R-:W-:-:S04]  /*c9b0*/  LEA R2, P0, R237, R2, 0x2 ;  /* 0x00000002ed027211 */ /* 0x000fc800078010ff */
[----:B------:R-:W-:-:S05]  /*c9c0*/  LEA.HI.X R3, R237, R3, R12, 0x2, P0 ;  /* 0x00000003ed037211 */ /* 0x000fca00000f140c */
[----:B------:R1:W-:Y:S01]  /*c9d0*/  ST.E.64 [R2.64], R98 ;  /* 0x0000006202007985 */ /* 0x0003e2000c101b06 */
[----:B------:R-:W-:Y:S05]  /*c9e0*/  BRA `(.L_x_1062) ;  /* 0x0000028000007947 */ /* 0x000fea0003800000 */
.L_x_1058:
[----:B------:R-:W1:Y:S02]  /*c9f0*/  S2R R3, SR_TID.X ;  /* 0x0000000000037919 */ /* 0x000e640000002100 */
[----:B-1----:R-:W-:-:S13]  /*ca00*/  ISETP.GT.AND P0, PT, R3, 0x7f, PT ;  /* 0x0000007f0300780c */ /* 0x002fda0003f04270 */
[----:B------:R-:W-:Y:S05]  /*ca10*/  @P0 BRA `(.L_x_1062) ;  /* 0x0000025000000947 */ /* 0x000fea0003800000 */
[----:B------:R-:W-:Y:S02]  /*ca20*/  MOV R2, c[0x0][0x4e8] ;  /* 0x00013a0000027a02 */ /* 0x000fe40000000f00 */
[----:B------:R-:W-:-:S03]  /*ca30*/  IADD3 R6, R229, R3, RZ ;  /* 0x00000003e5067210 */ /* 0x000fc60007ffe0ff */
[----:B------:R-:W-:-:S05]  /*ca40*/  IMAD R0, R2, c[0x0][0x388], RZ ;  /* 0x0000e20002007a24 */ /* 0x000fca00078e02ff */
[----:B------:R-:W-:-:S13]  /*ca50*/  ISETP.GE.AND P0, PT, R6, R0, PT ;  /* 0x000000000600720c */ /* 0x000fda0003f06270 */
[----:B------:R-:W-:Y:S05]  /*ca60*/  @P0 BRA `(.L_x_1062) ;  /* 0x0000020000000947 */ /* 0x000fea0003800000 */
[----:B------:R-:W-:Y:S01]  /*ca70*/  ISETP.NE.AND P0, PT, R2, 0x1, PT ;  /* 0x000000010200780c */ /* 0x000fe20003f05270 */
[----:B------:R-:W-:Y:S01]  /*ca80*/  IMAD.WIDE.U32 R2, R227, c[0x0][0x4d0], RZ ;  /* 0x00013400e3027a25 */ /* 0x000fe200078e00ff */
[----:B------:R-:W-:Y:S02]  /*ca90*/  SHF.R.S32.HI R0, RZ, 0x1f, R227 ;  /* 0x0000001fff007819 */ /* 0x000fe400000114e3 */
[----:B------:R-:W-:-:S03]  /*caa0*/  SHF.R.S32.HI R5, RZ, 0x1f, R226 ;  /* 0x0000001fff057819 */ /* 0x000fc600000114e2 */
[----:B------:R-:W-:Y:S02]  /*cab0*/  IMAD R0, R0, c[0x0][0x4d0], RZ ;  /* 0x0001340000007a24 */ /* 0x000fe400078e02ff */
[----:B------:R-:W-:Y:S02]  /*cac0*/  IMAD R5, R5, c[0x0][0x4d8], RZ ;  /* 0x0001360005057a24 */ /* 0x000fe400078e02ff */
[----:B------:R-:W-:Y:S01]  /*cad0*/  IMAD R4, R227, c[0x0][0x4d4], R0 ;  /* 0x00013500e3047a24 */ /* 0x000fe200078e0200 */
[----:B------:R-:W-:Y:S01]  /*cae0*/  MOV R0, R6 ;  /* 0x0000000600007202 */ /* 0x000fe20000000f00 */
[----:B------:R-:W-:-:S03]  /*caf0*/  @P0 IMAD.HI.U32 R7, R6, c[0x0][0x4ec], RZ ;  /* 0x00013b0006070a27 */ /* 0x000fc600078e00ff */
[----:B------:R-:W-:Y:S02]  /*cb00*/  IADD3 R3, R3, R4, RZ ;  /* 0x0000000403037210 */ /* 0x000fe40007ffe0ff */
[----:B------:R-:W-:Y:S01]  /*cb10*/  @P0 SHF.R.U32.HI R0, RZ, c[0x0][0x4f0], R7 ;  /* 0x00013c00ff000a19 */ /* 0x000fe20000011607 */
[C---:B------:R-:W-:Y:S01]  /*cb20*/  IMAD R7, R226.reuse, c[0x0][0x4dc], R5 ;  /* 0x00013700e2077a24 */ /* 0x040fe200078e0205 */
[----:B------:R-:W-:Y:S01]  /*cb30*/  SHF.R.S32.HI R4, RZ, 0x1f, R228 ;  /* 0x0000001fff047819 */ /* 0x000fe200000114e4 */
[----:B------:R-:W-:Y:S01]  /*cb40*/  IMAD.WIDE.U32 R2, R226, c[0x0][0x4d8], R2 ;  /* 0x00013600e2027a25 */ /* 0x000fe200078e0002 */
[----:B------:R-:W-:-:S04]  /*cb50*/  IADD3 R5, -R0, RZ, RZ ;  /* 0x000000ff00057210 */ /* 0x000fc80007ffe1ff */
[----:B------:R-:W-:Y:S01]  /*cb60*/  IADD3 R3, R3, R7, RZ ;  /* 0x0000000703037210 */ /* 0x000fe20007ffe0ff */
[----:B------:R-:W-:Y:S02]  /*cb70*/  IMAD R7, R4, c[0x0][0x4e0], RZ ;  /* 0x0001380004077a24 */ /* 0x000fe400078e02ff */
[----:B------:R-:W-:Y:S02]  /*cb80*/  IMAD R4, R5, c[0x0][0x4e8], R6 ;  /* 0x00013a0005047a24 */ /* 0x000fe400078e0206 */
[----:B------:R-:W-:-:S03]  /*cb90*/  IMAD.WIDE.U32 R2, R228, c[0x0][0x4e0], R2 ;  /* 0x00013800e4027a25 */ /* 0x000fc600078e0002 */
[----:B------:R-:W-:Y:S01]  /*cba0*/  SHF.R.S32.HI R5, RZ, 0x1f, R4 ;  /* 0x0000001fff057819 */ /* 0x000fe20000011404 */
[----:B------:R-:W-:Y:S01]  /*cbb0*/  IMAD R6, R228, c[0x0][0x4e4], R7 ;  /* 0x00013900e4067a24 */ /* 0x000fe200078e0207 */
[----:B------:R-:W-:Y:S02]  /*cbc0*/  SHF.R.S32.HI R7, RZ, 0x1f, R0 ;  /* 0x0000001fff077819 */ /* 0x000fe40000011400 */
[----:B------:R-:W-:Y:S01]  /*cbd0*/  IADD3 R2, P0, R0, R2, RZ ;  /* 0x0000000200027210 */ /* 0x000fe20007f1e0ff */
[----:B------:R-:W-:-:S03]  /*cbe0*/  IMAD R0, R5, c[0x0][0x4c8], RZ ;  /* 0x0001320005007a24 */ /* 0x000fc600078e02ff */
[----:B------:R-:W-:Y:S01]  /*cbf0*/  IADD3.X R3, R7, R3, R6, P0, !PT ;  /* 0x0000000307037210 */ /* 0x000fe200007fe406 */
[----:B------:R-:W-:-:S04]  /*cc00*/  IMAD R0, R4, c[0x0][0x4cc], R0 ;  /* 0x0001330004007a24 */ /* 0x000fc800078e0200 */
[----:B------:R-:W-:-:S05]  /*cc10*/  IMAD.WIDE.U32 R2, R4, c[0x0][0x4c8], R2 ;  /* 0x0001320004027a25 */ /* 0x000fca00078e0002 */
[----:B------:R-:W-:Y:S02]  /*cc20*/  IADD3 R0, R3, R0, RZ ;  /* 0x0000000003007210 */ /* 0x000fe40007ffe0ff */
[----:B------:R-:W-:-:S04]  /*cc30*/  LEA R4, P0, R2, c[0x0][0x4a8], 0x2 ;  /* 0x00012a0002047a11 */ /* 0x000fc800078010ff */
[----:B------:R-:W-:Y:S02]  /*cc40*/  LEA.HI.X R5, R2, c[0x0][0x4ac], R0, 0x2, P0 ;  /* 0x00012b0002057a11 */ /* 0x000fe400000f1400 */
[----:B------:R-:W-:-:S05]  /*cc50*/  MOV R0, 0xff800000 ;  /* 0xff80000000007802 */ /* 0x000fca0000000f00 */
[----:B------:R1:W-:Y:S02]  /*cc60*/  STG.E [R4.64], R0 ;  /* 0x0000000004007986 */ /* 0x0003e4000c101906 */
.L_x_1062:
[----:B------:R-:W-:Y:S05]  /*cc70*/  BSYNC B1 ;  /* 0x0000000000017941 */ /* 0x000fea0003800000 */
.L_x_1057:
[----:B-12---:R-:W2:Y:S02]  /*cc80*/  LDL R0, [R1+0x4] ;  /* 0x0000040001007983 */ /* 0x006ea40000100800 */
[----:B--2---:R-:W-:-:S13]  /*cc90*/  ISETP.NE.AND P0, PT, R0, RZ, PT ;  /* 0x000000ff0000720c */ /* 0x004fda0003f05270 */
[----:B------:R-:W-:Y:S01]  /*cca0*/  @P0 WARPSYNC 0xffffffff ;  /* 0xffffffff00000948 */ /* 0x000fe20003800000 */
[----:B------:R-:W-:Y:S06]  /*ccb0*/  @P0 BAR.SYNC.DEFER_BLOCKING 0x5, 0x100 ;  /* 0x0144000000000b1d */ /* 0x000fec0000010000 */
[----:B------:R-:W1:Y:S04]  /*ccc0*/  @P0 LDS R236, [0x18100] ;  /* 0x01810000ffec0984 */ /* 0x000e680000000800 */
[----:B------:R-:W-:Y:S06]  /*ccd0*/  @P0 BAR.ARV 0x4, 0x100 ;  /* 0x0104000000000b1d */ /* 0x000fec0000002000 */
[----:B------:R-:W-:Y:S05]  /*cce0*/  @P0 BRA `(.L_x_1063) ;  /* 0x0000007000000947 */ /* 0x000fea0003800000 */
[----:B------:R-:W-:Y:S05]  /*ccf0*/  BRA.DIV ~URZ, `(.L_x_1064) ;  /* 0x00001cb27f007947 */ /* 0x000fea000b800000 */
[----:B------:R2:W4:Y:S02]  /*cd00*/  SHFL.IDX PT, R0, R17, RZ, 0x1f ;  /* 0x00001fff11007589 */ /* 0x00052400000e0000 */
.L_x_1089:
[----:B------:R-:W-:Y:S01]  /*cd10*/  WARPSYNC 0xffffffff ;  /* 0xffffffff00007948 */ /* 0x000fe20003800000 */
[----:B------:R-:W-:Y:S01]  /*cd20*/  BAR.SYNC.DEFER_BLOCKING 0x4, 0x100 ;  /* 0x0104000000007b1d */ /* 0x000fe20000010000 */
[----:B-1--4-:R-:W-:-:S05]  /*cd30*/  MOV R236, R0 ;  /* 0x0000000000ec7202 */ /* 0x012fca0000000f00 */
[----:B------:R1:W-:Y:S04]  /*cd40*/  @!P6 STS [0x18100], R17 ;  /* 0x01810011ff00e388 */ /* 0x0003e80000000800 */
[----:B------:R-:W-:Y:S06]  /*cd50*/  BAR.ARV 0x5, 0x100 ;  /* 0x0144000000007b1d */ /* 0x000fec0000002000 */
.L_x_1063:
[----:B-1----:R-:W-:-:S13]  /*cd60*/  ISETP.GE.AND P0, PT, R236, c[0x0][0x538], PT ;  /* 0x00014e00ec007a0c */ /* 0x002fda0003f06270 */
[----:B--2345:R-:W-:Y:S01]  /*cd70*/  @P0 CALL.REL.NOINC `(.L_x_1065) ;  /* 0x0000001000000944 */ /* 0x03cfe20003c00000 */
[----:B------:R-:W-:Y:S05]  /*cd80*/  BRA `(.L_x_1066) ;  /* 0xffff3b9000007947 */ /* 0x000fea000383ffff */
.L_x_1065:
[----:B------:R-:W-:Y:S05]  /*cd90*/  EXIT ;  /* 0x000000000000794d */ /* 0x000fea0003800000 */
.L_x_1015:
[----:B------:R-:W-:Y:S01]  /*cda0*/  IMAD.MOV.U32 R0, RZ, RZ, R9 ;  /* 0x000000ffff007224 */ /* 0x000fe200078e0009 */
[----:B------:R-:W-:Y:S01]  /*cdb0*/  MOV R192, RZ ;  /* 0x000000ff00c07202 */ /* 0x000fe20000000f00 */
[----:B------:R-:W-:Y:S01]  /*cdc0*/  IMAD.MOV.U32 R3, RZ, RZ, 0x181f ;  /* 0x0000181fff037424 */ /* 0x000fe200078e00ff */
[----:B------:R-:W-:Y:S02]  /*cdd0*/  MOV R2, 0xcdf0 ;  /* 0x0000cdf000027802 */ /* 0x000fe40000000f00 */
[----:B-----5:R-:W-:Y:S05]  /*cde0*/  CALL.REL.NOINC `($__internal_17_$__cuda_sm70_shflsync_idx_p) ;  /* 0x00001c8000007944 */ /* 0x020fea0003c00000 */
[----:B------:R-:W-:Y:S01]  /*cdf0*/  MOV R8, R0 ;  /* 0x0000000000087202 */ /* 0x000fe20000000f00 */
[----:B------:R-:W-:Y:S05]  /*ce00*/  BRA `(.L_x_1067) ;  /* 0xffff47b000007947 */ /* 0x000fea000383ffff */
.L_x_1016:
[----:B------:R-:W-:Y:S01]  /*ce10*/  IMAD.MOV.U32 R0, RZ, RZ, R11 ;  /* 0x000000ffff007224 */ /* 0x000fe200078e000b */
[----:B------:R-:W-:Y:S01]  /*ce20*/  MOV R192, RZ ;  /* 0x000000ff00c07202 */ /* 0x000fe20000000f00 */
[----:B------:R-:W-:Y:S01]  /*ce30*/  IMAD.MOV.U32 R3, RZ, RZ, 0x181f ;  /* 0x0000181fff037424 */ /* 0x000fe200078e00ff */
[----:B------:R-:W-:Y:S02]  /*ce40*/  MOV R2, 0xce60 ;  /* 0x0000ce6000027802 */ /* 0x000fe40000000f00 */
[----:B-12--5:R-:W-:Y:S05]  /*ce50*/  CALL.REL.NOINC `($__internal_17_$__cuda_sm70_shflsync_idx_p) ;  /* 0x00001c1000007944 */ /* 0x026fea0003c00000 */
[----:B------:R-:W-:Y:S05]  /*ce60*/  BRA `(.L_x_1068) ;  /* 0xffff477000007947 */ /* 0x000fea000383ffff */
.L_x_1019:
[----:B----4-:R-:W-:Y:S01]  /*ce70*/  IMAD.MOV.U32 R0, RZ, RZ, R9 ;  /* 0x000000ffff007224 */ /* 0x010fe200078e0009 */
[----:B------:R-:W-:Y:S01]  /*ce80*/  MOV R192, 0x1 ;  /* 0x0000000100c07802 */ /* 0x000fe20000000f00 */
[----:B--2---:R-:W-:Y:S01]  /*ce90*/  IMAD.MOV.U32 R3, RZ, RZ, 0x181f ;  /* 0x0000181fff037424 */ /* 0x004fe200078e00ff */
[----:B------:R-:W-:-:S02]  /*cea0*/  MOV R2, 0xcec0 ;  /* 0x0000cec000027802 */ /* 0x000fc40000000f00 */
[----:B-1-3-5:R-:W-:Y:S05]  /*ceb0*/  CALL.REL.NOINC `($__internal_17_$__cuda_sm70_shflsync_idx_p) ;  /* 0x00001bb000007944 */ /* 0x02afea0003c00000 */
[----:B------:R-:W-:Y:S01]  /*cec0*/  IMAD.MOV.U32 R8, RZ, RZ, R0 ;  /* 0x000000ffff087224 */ /* 0x000fe200078e0000 */
[----:B------:R-:W-:Y:S01]  /*ced0*/  MOV R192, 0x1 ;  /* 0x0000000100c07802 */ /* 0x000fe20000000f00 */
[----:B------:R-:W-:Y:S01]  /*cee0*/  IMAD.MOV.U32 R0, RZ, RZ, R11 ;  /* 0x000000ffff007224 */ /* 0x000fe200078e000b */
[----:B------:R-:W-:-:S02]  /*cef0*/  MOV R3, 0x181f ;  /* 0x0000181f00037802 */ /* 0x000fc40000000f00 */
[----:B------:R-:W-:Y:S02]  /*cf00*/  MOV R2, 0xcf20 ;  /* 0x0000cf2000027802 */ /* 0x000fe40000000f00 */
[----:B------:R-:W-:Y:S05]  /*cf10*/  CALL.REL.NOINC `($__internal_17_$__cuda_sm70_shflsync_idx_p) ;  /* 0x00001b5000007944 */ /* 0x000fea0003c00000 */
[----:B------:R-:W-:Y:S05]  /*cf20*/  BRA `(.L_x_1069) ;  /* 0xffff484000007947 */ /* 0x000fea000383ffff */
.L_x_1022:
[----:B----4-:R-:W-:Y:S01]  /*cf30*/  IMAD.MOV.U32 R0, RZ, RZ, R9 ;  /* 0x000000ffff007224 */ /* 0x010fe200078e0009 */
[----:B------:R-:W-:Y:S01]  /*cf40*/  MOV R192, 0x2 ;  /* 0x0000000200c07802 */ /* 0x000fe20000000f00 */
[----:B-1----:R-:W-:Y:S01]  /*cf50*/  IMAD.MOV.U32 R3, RZ, RZ, 0x181f ;  /* 0x0000181fff037424 */ /* 0x002fe200078e00ff */
[----:B------:R-:W-:Y:S02]  /*cf60*/  MOV R2, 0xcf80 ;  /* 0x0000cf8000027802 */ /* 0x000fe40000000f00 */
[----:B--23-5:R-:W-:Y:S05]  /*cf70*/  CALL.REL.NOINC `($__internal_17_$__cuda_sm70_shflsync_idx_p) ;  /* 0x00001af000007944 */ /* 0x02cfea0003c00000 */
[----:B------:R-:W-:Y:S01]  /*cf80*/  MOV R8, R0 ;  /* 0x0000000000087202 */ /* 0x000fe20000000f00 */
[----:B------:R-:W-:Y:S05]  /*cf90*/  BRA `(.L_x_1070) ;  /* 0xffff493000007947 */ /* 0x000fea000383ffff */
.L_x_1023:
[----:B----4-:R-:W-:Y:S01]  /*cfa0*/  IMAD.MOV.U32 R0, RZ, RZ, R11 ;  /* 0x000000ffff007224 */ /* 0x010fe200078e000b */
[----:B------:R-:W-:Y:S01]  /*cfb0*/  MOV R192, 0x2 ;  /* 0x0000000200c07802 */ /* 0x000fe20000000f00 */
[----:B------:R-:W-:Y:S01]  /*cfc0*/  IMAD.MOV.U32 R3, RZ, RZ, 0x181f ;  /* 0x0000181fff037424 */ /* 0x000fe200078e00ff */
[----:B------:R-:W-:Y:S02]  /*cfd0*/  MOV R2, 0xcff0 ;  /* 0x0000cff000027802 */ /* 0x000fe40000000f00 */
[----:B-123-5:R-:W-:Y:S05]  /*cfe0*/  CALL.REL.NOINC `($__internal_17_$__cuda_sm70_shflsync_idx_p) ;  /* 0x00001a8000007944 */ /* 0x02efea0003c00000 */
[----:B------:R-:W-:Y:S05]  /*cff0*/  BRA `(.L_x_1071) ;  /* 0xffff48f000007947 */ /* 0x000fea000383ffff */
.L_x_1026:
[----:B-1----:R-:W-:Y:S01]  /*d000*/  IMAD.MOV.U32 R0, RZ, RZ, R9 ;  /* 0x000000ffff007224 */ /* 0x002fe200078e0009 */
[----:B------:R-:W-:Y:S01]  /*d010*/  MOV R192, 0x3 ;  /* 0x0000000300c07802 */ /* 0x000fe20000000f00 */
[----:B------:R-:W-:Y:S01]  /*d020*/  IMAD.MOV.U32 R3, RZ, RZ, 0x181f ;  /* 0x0000181fff037424 */ /* 0x000fe200078e00ff */
[----:B------:R-:W-:-:S02]  /*d030*/  MOV R2, 0xd050 ;  /* 0x0000d05000027802 */ /* 0x000fc40000000f00 */
[----:B--2345:R-:W-:Y:S05]  /*d040*/  CALL.REL.NOINC `($__internal_17_$__cuda_sm70_shflsync_idx_p) ;  /* 0x00001a2000007944 */ /* 0x03cfea0003c00000 */
[----:B------:R-:W-:Y:S01]  /*d050*/  IMAD.MOV.U32 R8, RZ, RZ, R0 ;  /* 0x000000ffff087224 */ /* 0x000fe200078e0000 */
[----:B------:R-:W-:Y:S01]  /*d060*/  MOV R192, 0x3 ;  /* 0x0000000300c07802 */ /* 0x000fe20000000f00 */
[----:B------:R-:W-:Y:S01]  /*d070*/  IMAD.MOV.U32 R0, RZ, RZ, R11 ;  /* 0x000000ffff007224 */ /* 0x000fe200078e000b */
[----:B------:R-:W-:-:S02]  /*d080*/  MOV R3, 0x181f ;  /* 0x0000181f00037802 */ /* 0x000fc40000000f00 */
[----:B------:R-:W-:Y:S02]  /*d090*/  MOV R2, 0xd0b0 ;  /* 0x0000d0b000027802 */ /* 0x000fe40000000f00 */
[----:B------:R-:W-:Y:S05]  /*d0a0*/  CALL.REL.NOINC `($__internal_17_$__cuda_sm70_shflsync_idx_p) ;  /* 0x000019c000007944 */ /* 0x000fea0003c00000 */
[----:B------:R-:W-:Y:S05]  /*d0b0*/  BRA `(.L_x_1072) ;  /* 0xffff49a000007947 */ /* 0x000fea000383ffff */
.L_x_1029:
[----:B------:R-:W-:Y:S01]  /*d0c0*/  IMAD.MOV.U32 R0, RZ, RZ, R5 ;  /* 0x000000ffff007224 */ /* 0x000fe200078e0005 */
[----:B------:R-:W-:Y:S01]  /*d0d0*/  MOV R192, RZ ;  /* 0x000000ff00c07202 */ /* 0x000fe20000000f00 */
[----:B------:R-:W-:Y:S01]  /*d0e0*/  IMAD.MOV.U32 R3, RZ, RZ, 0x181f ;  /* 0x0000181fff037424 */ /* 0x000fe200078e00ff */
[----:B------:R-:W-:Y:S02]  /*d0f0*/  MOV R2, 0xd110 ;  /* 0x0000d11000027802 */ /* 0x000fe40000000f00 */
[----:B------:R-:W-:Y:S05]  /*d100*/  CALL.REL.NOINC `($__internal_17_$__cuda_sm70_shflsync_idx_p) ;  /* 0x0000196000007944 */ /* 0x000fea0003c00000 */
[----:B------:R-:W-:Y:S01]  /*d110*/  MOV R4, R0 ;  /* 0x0000000000047202 */ /* 0x000fe20000000f00 */
[----:B------:R-:W-:Y:S05]  /*d120*/  BRA `(.L_x_1073) ;  /* 0xffff5fe000007947 */ /* 0x000fea000383ffff */
.L_x_1030:
[----:B------:R-:W-:Y:S01]  /*d130*/  IMAD.MOV.U32 R0, RZ, RZ, R12 ;  /* 0x000000ffff007224 */ /* 0x000fe200078e000c */
[----:B------:R-:W-:Y:S01]  /*d140*/  MOV R192, RZ ;  /* 0x000000ff00c07202 */ /* 0x000fe20000000f00 */
[----:B------:R-:W-:Y:S01]  /*d150*/  IMAD.MOV.U32 R3, RZ, RZ, 0x181f ;  /* 0x0000181fff037424 */ /* 0x000fe200078e00ff */
[----:B------:R-:W-:Y:S02]  /*d160*/  MOV R2, 0xd180 ;  /* 0x0000d18000027802 */ /* 0x000fe40000000f00 */
[----:B-12---:R-:W-:Y:S05]  /*d170*/  CALL.REL.NOINC `($__internal_17_$__cuda_sm70_shflsync_idx_p) ;  /* 0x000018f000007944 */ /* 0x006fea0003c00000 */
[C---:B------:R-:W-:Y:S01]  /*d180*/  IADD3 R8, P0, R0.reuse, R106, RZ ;  /* 0x0000006a00087210 */ /* 0x040fe20007f1e0ff */
[----:B------:R-:W-:Y:S01]  /*d190*/  IMAD.MOV.U32 R192, RZ, RZ, 0x1 ;  /* 0x00000001ffc07424 */ /* 0x000fe200078e00ff */
[----:B------:R-:W-:Y:S02]  /*d1a0*/  IADD3 R6, P6, R0, R107, RZ ;  /* 0x0000006b00067210 */ /* 0x000fe40007fde0ff */
[----:B------:R-:W-:Y:S01]  /*d1b0*/  ISETP.GE.AND P5, PT, R196, c[0x0][0x1d4], PT ;  /* 0x00007500c4007a0c */ /* 0x000fe20003fa6270 */
[----:B------:R-:W-:Y:S01]  /*d1c0*/  IMAD.X R9, R4, 0x1, R101, P0 ;  /* 0x0000000104097824 */ /* 0x000fe200000e0665 */
[----:B------:R-:W-:Y:S01]  /*d1d0*/  ISETP.GE.AND P2, PT, R208, c[0x0][0x1d4], PT ;  /* 0x00007500d0007a0c */ /* 0x000fe20003f46270 */
[----:B------:R-:W-:Y:S01]  /*d1e0*/  IMAD.X R7, R4, 0x1, R103, P6 ;  /* 0x0000000104077824 */ /* 0x000fe200030e0667 */
[----:B------:R-:W-:-:S02]  /*d1f0*/  ISETP.GE.AND P0, PT, R207, c[0x0][0x1d4], PT ;  /* 0x00007500cf007a0c */ /* 0x000fc40003f06270 */
[----:B------:R-:W-:Y:S01]  /*d200*/  IADD3 R2, P6, R0, R108, RZ ;  /* 0x0000006c00027210 */ /* 0x000fe20007fde0ff */
[----:B------:R-:W-:Y:S01]  /*d210*/  IMAD.MOV.U32 R0, RZ, RZ, R5 ;  /* 0x000000ffff007224 */ /* 0x000fe200078e0005 */
        /* <DEDUP_REMOVED lines=12> */
[----:B-1----:R-:W-:Y:S05]  /*d2e0*/  CALL.REL.NOINC `($__internal_17_$__cuda_sm70_shflsync_idx_p) ;  /* 0x0000178000007944 */ /* 0x002fea0003c00000 */
[----:B------:R-:W-:Y:S01]  /*d2f0*/  IMAD.MOV.U32 R4, RZ, RZ, R0 ;  /* 0x000000ffff047224 */ /* 0x000fe200078e0000 */
[----:B------:R-:W-:Y:S01]  /*d300*/  MOV R192, 0x1 ;  /* 0x0000000100c07802 */ /* 0x000fe20000000f00 */
[----:B------:R-:W-:Y:S01]  /*d310*/  IMAD.MOV.U32 R0, RZ, RZ, R12 ;  /* 0x000000ffff007224 */ /* 0x000fe200078e000c */
[----:B------:R-:W-:-:S02]  /*d320*/  MOV R3, 0x181f ;  /* 0x0000181f00037802 */ /* 0x000fc40000000f00 */
[----:B------:R-:W-:Y:S02]  /*d330*/  MOV R2, 0xd350 ;  /* 0x0000d35000027802 */ /* 0x000fe40000000f00 */
[----:B------:R-:W-:Y:S05]  /*d340*/  CALL.REL.NOINC `($__internal_17_$__cuda_sm70_shflsync_idx_p) ;  /* 0x0000172000007944 */ /* 0x000fea0003c00000 */
[----:B------:R-:W-:Y:S05]  /*d350*/  BRA `(.L_x_1074) ;  /* 0xffff5f0000007947 */ /* 0x000fea000383ffff */
.L_x_1031:
[----:B------:R-:W-:Y:S01]  /*d360*/  IMAD.MOV.U32 R0, RZ, RZ, R4 ;  /* 0x000000ffff007224 */ /* 0x000fe200078e0004 */
[----:B------:R-:W-:Y:S01]  /*d370*/  MOV R192, RZ ;  /* 0x000000ff00c07202 */ /* 0x000fe20000000f00 */
[----:B------:R-:W-:Y:S01]  /*d380*/  IMAD.MOV.U32 R3, RZ, RZ, 0x1c1f ;  /* 0x00001c1fff037424 */ /* 0x000fe200078e00ff */
[----:B------:R-:W-:Y:S02]  /*d390*/  MOV R2, 0xd3b0 ;  /* 0x0000d3b000027802 */ /* 0x000fe40000000f00 */
[----:B------:R-:W-:Y:S05]  /*d3a0*/  CALL.REL.NOINC `($__internal_17_$__cuda_sm70_shflsync_idx_p) ;  /* 0x000016c000007944 */ /* 0x000fea0003c00000 */
[----:B------:R-:W-:Y:S05]  /*d3b0*/  BRA `(.L_x_1075) ;  /* 0xffff60e000007947 */ /* 0x000fea000383ffff */
.L_x_1032:
[----:B------:R-:W-:Y:S01]  /*d3c0*/  IMAD.MOV.U32 R0, RZ, RZ, R4 ;  /* 0x000000ffff007224 */ /* 0x000fe200078e0004 */
[----:B------:R-:W-:Y:S01]  /*d3d0*/  MOV R192, 0x1 ;  /* 0x0000000100c07802 */ /* 0x000fe20000000f00 */
[----:B------:R-:W-:Y:S01]  /*d3e0*/  IMAD.MOV.U32 R3, RZ, RZ, 0x1c1f ;  /* 0x00001c1fff037424 */ /* 0x000fe200078e00ff */
[----:B------:R-:W-:Y:S02]  /*d3f0*/  MOV R2, 0xd410 ;  /* 0x0000d41000027802 */ /* 0x000fe40000000f00 */
[----:B-1----:R-:W-:Y:S05]  /*d400*/  CALL.REL.NOINC `($__internal_17_$__cuda_sm70_shflsync_idx_p) ;  /* 0x0000166000007944 */ /* 0x002fea0003c00000 */
[----:B------:R-:W-:Y:S01]  /*d410*/  IMAD.IADD R0, R5, 0x1, R0 ;  /* 0x0000000105007824 */ /* 0x000fe200078e0200 */
[----:B------:R-:W-:Y:S02]  /*d420*/  FMNMX.FTZ R125, R7, R8, !PT ;  /* 0x00000008077d7209 */ /* 0x000fe40007810000 */
[----:B------:R-:W-:Y:S02]  /*d430*/  MOV R2, 0xd850 ;  /* 0x0000d85000027802 */ /* 0x000fe40000000f00 */
[----:B------:R-:W-:-:S02]  /*d440*/  IMNMX R0, R6, R0, PT ;  /* 0x0000000006007217 */ /* 0x000fc40003800200 */
[----:B------:R-:W-:Y:S02]  /*d450*/  FMNMX.FTZ R125, R10, R125, !PT ;  /* 0x0000007d0a7d7209 */ /* 0x000fe40007810000 */
[C---:B------:R-:W-:Y:S02]  /*d460*/  ISETP.GT.AND P5, PT, R0.reuse, RZ, PT ;  /* 0x000000ff0000720c */ /* 0x040fe40003fa4270 */
[C---:B------:R-:W-:Y:S02]  /*d470*/  ISETP.GT.AND P2, PT, R0.reuse, 0x1, PT ;  /* 0x000000010000780c */ /* 0x040fe40003f44270 */
[----:B------:R-:W-:Y:S02]  /*d480*/  ISETP.GT.AND P0, PT, R0, 0x8, PT ;  /* 0x000000080000780c */ /* 0x000fe40003f04270 */
[----:B------:R-:W-:Y:S02]  /*d490*/  FSEL R4, R42, -INF , P5 ;  /* 0xff8000002a047808 */ /* 0x000fe40002800000 */
[----:B------:R-:W-:-:S02]  /*d4a0*/  FSEL R5, R43, -INF , P2 ;  /* 0xff8000002b057808 */ /* 0x000fc40001000000 */
[----:B------:R-:W-:Y:S02]  /*d4b0*/  ISETP.GT.AND P2, PT, R0, 0x9, PT ;  /* 0x000000090000780c */ /* 0x000fe40003f44270 */
[----:B------:R-:W-:Y:S02]  /*d4c0*/  FSEL R6, R38, -INF , P0 ;  /* 0xff80000026067808 */ /* 0x000fe40000000000 */
[----:B------:R-:W-:Y:S02]  /*d4d0*/  FMNMX.FTZ R3, R4, R5, !PT ;  /* 0x0000000504037209 */ /* 0x000fe40007810000 */
[----:B------:R-:W-:Y:S02]  /*d4e0*/  FSEL R9, R39, -INF , P2 ;  /* 0xff80000027097808 */ /* 0x000fe40001000000 */
[----:B------:R-:W-:Y:S02]  /*d4f0*/  FMNMX.FTZ R125, R11, R125, !PT ;  /* 0x0000007d0b7d7209 */ /* 0x000fe40007810000 */
        /* <DEDUP_REMOVED lines=32> */
[----:B------:R-:W-:Y:S02]  /*d700*/  ISETP.GT.AND P2, PT, R0, 0x30, PT ;  /* 0x000000300000780c */ /* 0x000fe40003f44270 */
        /* <DEDUP_REMOVED lines=10> */
[----:B------:R-:W-:Y:S01]  /*d7b0*/  ISETP.GT.AND P0, PT, R0, 0x39, PT ;  /* 0x000000390000780c */ /* 0x000fe20003f04270 */
[----:B------:R-:W-:Y:S01]  /*d7c0*/  IMAD.MOV.U32 R0, RZ, RZ, 0x2 ;  /* 0x00000002ff007424 */ /* 0x000fe200078e00ff */
[----:B------:R-:W-:Y:S02]  /*d7d0*/  FSEL R126, R46, -INF , P2 ;  /* 0xff8000002e7e7808 */ /* 0x000fe40001000000 */
[----:B------:R-:W-:Y:S02]  /*d7e0*/  FMNMX.FTZ R12, R156, R12, !PT ;  /* 0x0000000c9c0c7209 */ /* 0x000fe40007810000 */
[----:B------:R-:W-:Y:S02]  /*d7f0*/  FMNMX.FTZ R125, R158, R125, !PT ;  /* 0x0000007d9e7d7209 */ /* 0x000fe40007810000 */
[----:B------:R-:W-:Y:S02]  /*d800*/  FSEL R127, R47, -INF , P0 ;  /* 0xff8000002f7f7808 */ /* 0x000fe40000000000 */
[----:B------:R-:W-:Y:S01]  /*d810*/  FMNMX.FTZ R12, R126, R12, !PT ;  /* 0x0000000c7e0c7209 */ /* 0x000fe20007810000 */
[----:B------:R-:W-:-:S03]  /*d820*/  IMAD.MOV.U32 R124, RZ, RZ, R125 ;  /* 0x000000ffff7c7224 */ /* 0x000fc600078e007d */
[----:B------:R-:W-:Y:S02]  /*d830*/  FMNMX.FTZ R12, R127, R12, !PT ;  /* 0x0000000c7f0c7209 */ /* 0x000fe40007810000 */
[----:B------:R-:W-:Y:S05]  /*d840*/  CALL.REL.NOINC `($__internal_16_$__cuda_sm70_shflsync_bfly_p) ;  /* 0x000011c000007944 */ /* 0x000fea0003c00000 */
[----:B------:R-:W-:Y:S01]  /*d850*/  FMNMX.FTZ R125, R125, R0, !PT ;  /* 0x000000007d7d7209 */ /* 0x000fe20007810000 */
[----:B------:R-:W-:Y:S01]  /*d860*/  IMAD.MOV.U32 R0, RZ, RZ, 0x1 ;  /* 0x00000001ff007424 */ /* 0x000fe200078e00ff */
[----:B------:R-:W-:-:S03]  /*d870*/  MOV R2, 0xd8a0 ;  /* 0x0000d8a000027802 */ /* 0x000fc60000000f00 */
[----:B------:R-:W-:Y:S02]  /*d880*/  IMAD.MOV.U32 R124, RZ, RZ, R125 ;  /* 0x000000ffff7c7224 */ /* 0x000fe400078e007d */
[----:B------:R-:W-:Y:S05]  /*d890*/  CALL.REL.NOINC `($__internal_16_$__cuda_sm70_shflsync_bfly_p) ;  /* 0x0000117000007944 */ /* 0x000fea0003c00000 */
[----:B------:R-:W-:Y:S01]  /*d8a0*/  FMNMX.FTZ R125, R125, R0, !PT ;  /* 0x000000007d7d7209 */ /* 0x000fe20007810000 */
[----:B------:R-:W-:Y:S01]  /*d8b0*/  IMAD.MOV.U32 R124, RZ, RZ, R12 ;  /* 0x000000ffff7c7224 */ /* 0x000fe200078e000c */
[----:B------:R-:W-:Y:S01]  /*d8c0*/  MOV R2, 0xd8f0 ;  /* 0x0000d8f000027802 */ /* 0x000fe20000000f00 */
[----:B------:R-:W-:Y:S02]  /*d8d0*/  IMAD.MOV.U32 R0, RZ, RZ, 0x2 ;  /* 0x00000002ff007424 */ /* 0x000fe400078e00ff */
[----:B------:R-:W-:Y:S05]  /*d8e0*/  CALL.REL.NOINC `($__internal_16_$__cuda_sm70_shflsync_bfly_p) ;  /* 0x0000112000007944 */ /* 0x000fea0003c00000 */
[----:B------:R-:W-:Y:S01]  /*d8f0*/  FMNMX.FTZ R12, R12, R0, !PT ;  /* 0x000000000c0c7209 */ /* 0x000fe20007810000 */
[----:B------:R-:W-:Y:S01]  /*d900*/  IMAD.MOV.U32 R0, RZ, RZ, 0x1 ;  /* 0x00000001ff007424 */ /* 0x000fe200078e00ff */
[----:B------:R-:W-:-:S03]  /*d910*/  MOV R2, 0xd940 ;  /* 0x0000d94000027802 */ /* 0x000fc60000000f00 */
[----:B------:R-:W-:Y:S02]  /*d920*/  IMAD.MOV.U32 R124, RZ, RZ, R12 ;  /* 0x000000ffff7c7224 */ /* 0x000fe400078e000c */
[----:B------:R-:W-:Y:S05]  /*d930*/  CALL.REL.NOINC `($__internal_16_$__cuda_sm70_shflsync_bfly_p) ;  /* 0x000010d000007944 */ /* 0x000fea0003c00000 */
[----:B------:R-:W-:Y:S01]  /*d940*/  MOV R3, R0 ;  /* 0x0000000000037202 */ /* 0x000fe20000000f00 */
[----:B------:R-:W-:Y:S05]  /*d950*/  BRA `(.L_x_1076) ;  /* 0xffff61f000007947 */ /* 0x000fea000383ffff */
.L_x_1036:
[----:B------:R-:W-:Y:S01]  /*d960*/  MOV R192, RZ ;  /* 0x000000ff00c07202 */ /* 0x000fe20000000f00 */
[----:B------:R-:W-:Y:S01]  /*d970*/  IMAD.MOV.U32 R0, RZ, RZ, R5 ;  /* 0x000000ffff007224 */ /* 0x000fe200078e0005 */
[----:B------:R-:W-:Y:S01]  /*d980*/  MOV R2, 0xd9b0 ;  /* 0x0000d9b000027802 */ /* 0x000fe20000000f00 */
[----:B------:R-:W-:Y:S02]  /*d990*/  IMAD.MOV.U32 R3, RZ, RZ, 0x181f ;  /* 0x0000181fff037424 */ /* 0x000fe400078e00ff */
[----:B-1234-:R-:W-:Y:S05]  /*d9a0*/  CALL.REL.NOINC `($__internal_17_$__cuda_sm70_shflsync_idx_p) ;  /* 0x000010c000007944 */ /* 0x01efea0003c00000 */
[----:B------:R-:W-:Y:S01]  /*d9b0*/  MOV R4, R0 ;  /* 0x0000000000047202 */ /* 0x000fe20000000f00 */
[----:B------:R-:W-:-:S05]  /*d9c0*/  BRA `(.L_x_1077) ;  /* 0xffff756000007947 */ /* 0x000fca000383ffff */
.L_x_1037:
[----:B------:R-:W-:Y:S01]  /*d9d0*/  MOV R192, RZ ;  /* 0x000000ff00c07202 */ /* 0x000fe20000000f00 */
[----:B------:R-:W-:Y:S01]  /*d9e0*/  IMAD.MOV.U32 R0, RZ, RZ, R12 ;  /* 0x000000ffff007224 */ /* 0x000fe200078e000c */
[----:B------:R-:W-:Y:S01]  /*d9f0*/  MOV R2, 0xda20 ;  /* 0x0000da2000027802 */ /* 0x000fe20000000f00 */
[----:B------:R-:W-:Y:S02]  /*da00*/  IMAD.MOV.U32 R3, RZ, RZ, 0x181f ;  /* 0x0000181fff037424 */ /* 0x000fe400078e00ff */
[----:B-1234-:R-:W-:Y:S05]  /*da10*/  CALL.REL.NOINC `($__internal_17_$__cuda_sm70_shflsync_idx_p) ;  /* 0x0000105000007944 */ /* 0x01efea0003c00000 */
[----:B------:R-:W-:Y:S01]  /*da20*/  ISETP.GE.AND P6, PT, R196, c[0x0][0x1d4], PT ;  /* 0x00007500c4007a0c */ /* 0x000fe20003fc6270 */
[----:B------:R-:W-:Y:S01]  /*da30*/  IMAD.MOV.U32 R192, RZ, RZ, 0x1 ;  /* 0x00000001ffc07424 */ /* 0x000fe200078e00ff */
[----:B------:R-:W-:Y:S02]  /*da40*/  IADD3 R2, P0, R0, R20, RZ ;  /* 0x0000001400027210 */ /* 0x000fe40007f1e0ff */
[----:B------:R-:W-:Y:S02]  /*da50*/  ISETP.GE.AND P5, PT, R208, c[0x0][0x1d4], PT ;  /* 0x00007500d0007a0c */ /* 0x000fe40003fa6270 */
[----:B------:R-:W-:Y:S01]  /*da60*/  IADD3 R6, P2, R0, R21, RZ ;  /* 0x0000001500067210 */ /* 0x000fe20007f5e0ff */
[C---:B------:R-:W-:Y:S01]  /*da70*/  IMAD.X R3, R4.reuse, 0x1, R13, P0 ;  /* 0x0000000104037824 */ /* 0x040fe200000e060d */
[----:B------:R-:W-:Y:S03]  /*da80*/  ISETP.GE.AND P0, PT, R207, c[0x0][0x1d4], PT ;  /* 0x00007500cf007a0c */ /* 0x000fe60003f06270 */
[----:B------:R-:W-:Y:S02]  /*da90*/  IMAD.X R7, R4, 0x1, R14, P2 ;  /* 0x0000000104077824 */ /* 0x000fe400010e060e */
[----:B------:R-:W-:Y:S01]  /*daa0*/  @!PT LDS RZ, [RZ] ;  /* 0x00000000fffff984 */ /* 0x000fe20000000800 */
[----:B------:R-:W-:Y:S01]  /*dab0*/  @!PT LDS RZ, [RZ] ;  /* 0x00000000fffff984 */ /* 0x000fe20000000800 */
[----:B------:R-:W-:Y:S01]  /*dac0*/  @!PT LDS RZ, [RZ] ;  /* 0x00000000fffff984 */ /* 0x000fe20000000800 */
[----:B------:R1:W-:Y:S04]  /*dad0*/  LDGSTS.E.BYPASS.LTC128B.128 [R184+0x100], [R2.64], !P6 ;  /* 0x0010000002b87fae */ /* 0x0003e8000f101d46 */
[----:B------:R2:W-:Y:S01]  /*dae0*/  LDGSTS.E.BYPASS.LTC128B.128 [R184+0x2100], [R6.64], !P5 ;  /* 0x0210000006b87fae */ /* 0x0005e2000e901d46 */
[----:B-1----:R-:W-:Y:S01]  /*daf0*/  IADD3 R2, P2, R0, R22, RZ ;  /* 0x0000001600027210 */ /* 0x002fe20007f5e0ff */
[----:B------:R-:W-:Y:S01]  /*db00*/  IMAD.MOV.U32 R0, RZ, RZ, R5 ;  /* 0x000000ffff007224 */ /* 0x000fe200078e0005 */
[----:B------:R-:W-:Y:S02]  /*db10*/  SEL R5, RZ, 0x10, P6 ;  /* 0x00000010ff057807 */ /* 0x000fe40003000000 */
[----:B--2---:R-:W-:Y:S01]  /*db20*/  SEL R6, RZ, 0x10, P5 ;  /* 0x00000010ff067807 */ /* 0x004fe20002800000 */
[----:B------:R-:W-:Y:S01]  /*db30*/  IMAD.X R3, R4, 0x1, R15, P2 ;  /* 0x0000000104037824 */ /* 0x000fe200010e060f */
[----:B------:R-:W-:Y:S04]  /*db40*/  SEL R7, RZ, 0x10, P0 ;  /* 0x00000010ff077807 */ /* 0x000fe80000000000 */
[----:B------:R1:W-:Y:S02]  /*db50*/  LDGSTS.E.BYPASS.LTC128B.128 [R184+0x4100], [R2.64], !P0 ;  /* 0x0410000002b87fae */ /* 0x0003e4000c101d46 */
[----:B-1----:R-:W-:Y:S01]  /*db60*/  MOV R2, 0xdb90 ;  /* 0x0000db9000027802 */ /* 0x002fe20000000f00 */
[----:B------:R-:W-:Y:S02]  /*db70*/  IMAD.MOV.U32 R3, RZ, RZ, 0x181f ;  /* 0x0000181fff037424 */ /* 0x000fe400078e00ff */
[----:B------:R-:W-:Y:S05]  /*db80*/  CALL.REL.NOINC `($__internal_17_$__cuda_sm70_shflsync_idx_p) ;  /* 0x00000ee000007944 */ /* 0x000fea0003c00000 */
[----:B------:R-:W-:Y:S01]  /*db90*/  MOV R192, 0x1 ;  /* 0x0000000100c07802 */ /* 0x000fe20000000f00 */
[----:B------:R-:W-:Y:S01]  /*dba0*/  IMAD.MOV.U32 R4, RZ, RZ, R0 ;  /* 0x000000ffff047224 */ /* 0x000fe200078e0000 */
[----:B------:R-:W-:Y:S01]  /*dbb0*/  MOV R3, 0x181f ;  /* 0x0000181f00037802 */ /* 0x000fe20000000f00 */
[----:B------:R-:W-:Y:S01]  /*dbc0*/  IMAD.MOV.U32 R0, RZ, RZ, R12 ;  /* 0x000000ffff007224 */ /* 0x000fe200078e000c */
[----:B------:R-:W-:Y:S02]  /*dbd0*/  MOV R2, 0xdbf0 ;  /* 0x0000dbf000027802 */ /* 0x000fe40000000f00 */
[----:B------:R-:W-:Y:S05]  /*dbe0*/  CALL.REL.NOINC `($__internal_17_$__cuda_sm70_shflsync_idx_p) ;  /* 0x00000e8000007944 */ /* 0x000fea0003c00000 */
[----:B------:R-:W-:-:S05]  /*dbf0*/  BRA `(.L_x_1078) ;  /* 0xffff748000007947 */ /* 0x000fca000383ffff */
.L_x_1040:
[----:B------:R-:W-:Y:S01]  /*dc00*/  MOV R192, RZ ;  /* 0x000000ff00c07202 */ /* 0x000fe20000000f00 */
[----:B------:R-:W-:Y:S01]  /*dc10*/  IMAD.MOV.U32 R0, RZ, RZ, R125 ;  /* 0x000000ffff007224 */ /* 0x000fe200078e007d */
[----:B------:R-:W-:Y:S01]  /*dc20*/  MOV R2, 0xdc50 ;  /* 0x0000dc5000027802 */ /* 0x000fe20000000f00 */
[----:B------:R-:W-:Y:S02]  /*dc30*/  IMAD.MOV.U32 R3, RZ, RZ, 0x181f ;  /* 0x0000181fff037424 */ /* 0x000fe400078e00ff */
[----:B------:R-:W-:Y:S05]  /*dc40*/  CALL.REL.NOINC `($__internal_17_$__cuda_sm70_shflsync_idx_p) ;  /* 0x00000e2000007944 */ /* 0x000fea0003c00000 */
[----:B------:R-:W-:Y:S01]  /*dc50*/  MOV R124, R0 ;  /* 0x00000000007c7202 */ /* 0x000fe20000000f00 */
[----:B------:R-:W-:-:S05]  /*dc60*/  BRA `(.L_x_1079) ;  /* 0xffff817000007947 */ /* 0x000fca000383ffff */
.L_x_1041:
[----:B------:R-:W-:Y:S01]  /*dc70*/  MOV R192, RZ ;  /* 0x000000ff00c07202 */ /* 0x000fe20000000f00 */
[----:B------:R-:W-:Y:S01]  /*dc80*/  IMAD.MOV.U32 R0, RZ, RZ, R138 ;  /* 0x000000ffff007224 */ /* 0x000fe200078e008a */
[----:B------:R-:W-:Y:S01]  /*dc90*/  MOV R2, 0xdcc0 ;  /* 0x0000dcc000027802 */ /* 0x000fe20000000f00 */
[----:B------:R-:W-:Y:S02]  /*dca0*/  IMAD.MOV.U32 R3, RZ, RZ, 0x181f ;  /* 0x0000181fff037424 */ /* 0x000fe400078e00ff */
[----:B-12---:R-:W-:Y:S05]  /*dcb0*/  CALL.REL.NOINC `($__internal_17_$__cuda_sm70_shflsync_idx_p) ;  /* 0x00000db000007944 */ /* 0x006fea0003c00000 */
        /* <DEDUP_REMOVED lines=30> */
.L_x_1042:
[----:B------:R-:W-:Y:S01]  /*dea0*/  MOV R192, RZ ;  /* 0x000000ff00c07202 */ /* 0x000fe20000000f00 */
[----:B------:R-:W-:Y:S01]  /*deb0*/  IMAD.MOV.U32 R0, RZ, RZ, R124 ;  /* 0x000000ffff007224 */ /* 0x000fe200078e007c */
[----:B------:R-:W-:Y:S01]  /*dec0*/  MOV R2, 0xdef0 ;  /* 0x0000def000027802 */ /* 0x000fe20000000f00 */
[----:B------:R-:W-:Y:S02]  /*ded0*/  IMAD.MOV.U32 R3, RZ, RZ, 0x1c1f ;  /* 0x00001c1fff037424 */ /* 0x000fe400078e00ff */
[----:B------:R-:W-:Y:S05]  /*dee0*/  CALL.REL.NOINC `($__internal_17_$__cuda_sm70_shflsync_idx_p) ;  /* 0x00000b8000007944 */ /* 0x000fea0003c00000 */
[----:B------:R-:W-:-:S05]  /*def0*/  BRA `(.L_x_1081) ;  /* 0xffff825000007947 */ /* 0x000fca000383ffff */
.L_x_1043:
[----:B------:R-:W-:Y:S01]  /*df00*/  MOV R192, 0x1 ;  /* 0x0000000100c07802 */ /* 0x000fe20000000f00 */
[----:B------:R-:W-:Y:S01]  /*df10*/  IMAD.MOV.U32 R0, RZ, RZ, R124 ;  /* 0x000000ffff007224 */ /* 0x000fe200078e007c */
[----:B------:R-:W-:Y:S01]  /*df20*/  MOV R2, 0xdf50 ;  /* 0x0000df5000027802 */ /* 0x000fe20000000f00 */
[----:B------:R-:W-:Y:S02]  /*df30*/  IMAD.MOV.U32 R3, RZ, RZ, 0x1c1f ;  /* 0x00001c1fff037424 */ /* 0x000fe400078e00ff */
[----:B-1----:R-:W-:Y:S05]  /*df40*/  CALL.REL.NOINC `($__internal_17_$__cuda_sm70_shflsync_idx_p) ;  /* 0x00000b2000007944 */ /* 0x002fea0003c00000 */
[----:B------:R-:W-:Y:S05]  /*df50*/  IMAD.IADD R0, R125, 0x1, R0 ;  /* 0x000000017d007824 */ /* 0x000fea00078e0200 */
[C---:B------:R-:W-:Y:S02]  /*df60*/  ISETP.GT.AND P6, PT, R0.reuse, RZ, PT ;  /* 0x000000ff0000720c */ /* 0x040fe40003fc4270 */
[C---:B------:R-:W-:Y:S02]  /*df70*/  ISETP.GT.AND P5, PT, R0.reuse, 0x1, PT ;  /* 0x000000010000780c */ /* 0x040fe40003fa4270 */
[C---:B------:R-:W-:Y:S02]  /*df80*/  ISETP.GT.AND P2, PT, R0.reuse, 0x8, PT ;  /* 0x000000080000780c */ /* 0x040fe40003f44270 */
[----:B------:R-:W-:Y:S02]  /*df90*/  ISETP.GT.AND P0, PT, R0, 0x9, PT ;  /* 0x000000090000780c */ /* 0x000fe40003f04270 */
[----:B------:R-:W-:Y:S02]  /*dfa0*/  FSEL R6, R6, -INF , P6 ;  /* 0xff80000006067808 */ /* 0x000fe40003000000 */
[----:B------:R-:W-:Y:S02]  /*dfb0*/  FSEL R7, R7, -INF , P5 ;  /* 0xff80000007077808 */ /* 0x000fe40002800000 */
[----:B------:R-:W-:Y:S02]  /*dfc0*/  FSEL R10, R10, -INF , P2 ;  /* 0xff8000000a0a7808 */ /* 0x000fe40001000000 */
[----:B------:R-:W-:Y:S02]  /*dfd0*/  FSEL R11, R11, -INF , P0 ;  /* 0xff8000000b0b7808 */ /* 0x000fe40000000000 */
[C---:B------:R-:W-:Y:S02]  /*dfe0*/  ISETP.GT.AND P6, PT, R0.reuse, 0x10, PT ;  /* 0x000000100000780c */ /* 0x040fe40003fc4270 */
        /* <DEDUP_REMOVED lines=42> */
[----:B------:R-:W-:Y:S02]  /*e290*/  FSEL R192, R30, -INF , P6 ;  /* 0xff8000001ec07808 */ /* 0x000fe40003000000 */
[----:B------:R-:W-:Y:S02]  /*e2a0*/  FMNMX.FTZ R12, R156, R2, !PT ;  /* 0x000000029c0c7209 */ /* 0x000fe40007810000 */
[----:B------:R-:W-:Y:S01]  /*e2b0*/  FMNMX.FTZ R124, R191, R0, !PT ;  /* 0x00000000bf7c7209 */ /* 0x000fe20007810000 */
[----:B------:R-:W-:Y:S01]  /*e2c0*/  IMAD.MOV.U32 R0, RZ, RZ, 0x2 ;  /* 0x00000002ff007424 */ /* 0x000fe200078e00ff */
[----:B------:R-:W-:Y:S02]  /*e2d0*/  FSEL R194, R31, -INF , P5 ;  /* 0xff8000001fc27808 */ /* 0x000fe40002800000 */
[----:B------:R-:W-:Y:S02]  /*e2e0*/  FMNMX.FTZ R12, R192, R12, !PT ;  /* 0x0000000cc00c7209 */ /* 0x000fe40007810000 */
[----:B------:R-:W-:Y:S02]  /*e2f0*/  FMNMX.FTZ R124, R190, R124, !PT ;  /* 0x0000007cbe7c7209 */ /* 0x000fe40007810000 */
[----:B------:R-:W-:Y:S02]  /*e300*/  FSEL R195, R34, -INF , P2 ;  /* 0xff80000022c37808 */ /* 0x000fe40001000000 */
[----:B------:R-:W-:Y:S02]  /*e310*/  FMNMX.FTZ R12, R194, R12, !PT ;  /* 0x0000000cc20c7209 */ /* 0x000fe40007810000 */
[----:B------:R-:W-:Y:S02]  /*e320*/  FMNMX.FTZ R124, R189, R124, !PT ;  /* 0x0000007cbd7c7209 */ /* 0x000fe40007810000 */
[----:B------:R-:W-:Y:S02]  /*e330*/  FSEL R193, R35, -INF , P0 ;  /* 0xff80000023c17808 */ /* 0x000fe40000000000 */
[----:B------:R-:W-:Y:S02]  /*e340*/  FMNMX.FTZ R12, R195, R12, !PT ;  /* 0x0000000cc30c7209 */ /* 0x000fe40007810000 */
[----:B------:R-:W-:Y:S02]  /*e350*/  FMNMX.FTZ R124, R188, R124, !PT ;  /* 0x0000007cbc7c7209 */ /* 0x000fe40007810000 */
[----:B------:R-:W-:Y:S02]  /*e360*/  FMNMX.FTZ R12, R193, R12, !PT ;  /* 0x0000000cc10c7209 */ /* 0x000fe40007810000 */
[----:B------:R-:W-:Y:S02]  /*e370*/  MOV R2, 0xe390 ;  /* 0x0000e39000027802 */ /* 0x000fe40000000f00 */
[----:B------:R-:W-:Y:S05]  /*e380*/  CALL.REL.NOINC `($__internal_16_$__cuda_sm70_shflsync_bfly_p) ;  /* 0x0000068000007944 */ /* 0x000fea0003c00000 */
[----:B------:R-:W-:Y:S01]  /*e390*/  FMNMX.FTZ R124, R124, R0, !PT ;  /* 0x000000007c7c7209 */ /* 0x000fe20007810000 */
[----:B------:R-:W-:Y:S01]  /*e3a0*/  IMAD.MOV.U32 R0, RZ, RZ, 0x1 ;  /* 0x00000001ff007424 */ /* 0x000fe200078e00ff */
[----:B------:R-:W-:Y:S02]  /*e3b0*/  MOV R2, 0xe3d0 ;  /* 0x0000e3d000027802 */ /* 0x000fe40000000f00 */
        /* <DEDUP_REMOVED lines=8> */
[----:B------:R-:W-:Y:S02]  /*e440*/  MOV R2, 0xe460 ;  /* 0x0000e46000027802 */ /* 0x000fe40000000f00 */
[----:B------:R-:W-:Y:S05]  /*e450*/  CALL.REL.NOINC `($__internal_16_$__cuda_sm70_shflsync_bfly_p) ;  /* 0x000005b000007944 */ /* 0x000fea0003c00000 */
[----:B------:R-:W-:-:S05]  /*e460*/  BRA `(.L_x_1082) ;  /* 0xffff839000007947 */ /* 0x000fca000383ffff */
.L_x_1046:
[----:B------:R-:W-:Y:S01]  /*e470*/  MOV R192, RZ ;  /* 0x000000ff00c07202 */ /* 0x000fe20000000f00 */
[----:B------:R-:W-:Y:S01]  /*e480*/  IMAD.MOV.U32 R0, RZ, RZ, R20 ;  /* 0x000000ffff007224 */ /* 0x000fe200078e0014 */
[----:B------:R-:W-:Y:S01]  /*e490*/  MOV R2, 0xe4c0 ;  /* 0x0000e4c000027802 */ /* 0x000fe20000000f00 */
[----:B------:R-:W-:Y:S02]  /*e4a0*/  IMAD.MOV.U32 R3, RZ, RZ, 0x181f ;  /* 0x0000181fff037424 */ /* 0x000fe400078e00ff */
[----:B-1234-:R-:W-:Y:S05]  /*e4b0*/  CALL.REL.NOINC `($__internal_17_$__cuda_sm70_shflsync_idx_p) ;  /* 0x000005b000007944 */ /* 0x01efea0003c00000 */
[----:B------:R-:W-:-:S05]  /*e4c0*/  BRA `(.L_x_1083) ;  /* 0xffff9d2000007947 */ /* 0x000fca000383ffff */
.L_x_1049:
[----:B------:R-:W-:Y:S01]  /*e4d0*/  MOV R192, RZ ;  /* 0x000000ff00c07202 */ /* 0x000fe20000000f00 */
[----:B------:R-:W-:Y:S01]  /*e4e0*/  IMAD.MOV.U32 R0, RZ, RZ, R125 ;  /* 0x000000ffff007224 */ /* 0x000fe200078e007d */
[----:B------:R-:W-:Y:S01]  /*e4f0*/  MOV R2, 0xe520 ;  /* 0x0000e52000027802 */ /* 0x000fe20000000f00 */
[----:B------:R-:W-:Y:S02]  /*e500*/  IMAD.MOV.U32 R3, RZ, RZ, 0x181f ;  /* 0x0000181fff037424 */ /* 0x000fe400078e00ff */
[----:B------:R-:W-:Y:S05]  /*e510*/  CALL.REL.NOINC `($__internal_17_$__cuda_sm70_shflsync_idx_p) ;  /* 0x0000055000007944 */ /* 0x000fea0003c00000 */
[----:B------:R-:W-:Y:S01]  /*e520*/  MOV R124, R0 ;  /* 0x00000000007c7202 */ /* 0x000fe20000000f00 */
[----:B------:R-:W-:-:S05]  /*e530*/  BRA `(.L_x_1084) ;  /* 0xffffaae000007947 */ /* 0x000fca000383ffff */
.L_x_1050:
[----:B------:R-:W-:Y:S01]  /*e540*/  MOV R192, RZ ;  /* 0x000000ff00c07202 */ /* 0x000fe20000000f00 */
[----:B------:R-:W-:Y:S01]  /*e550*/  IMAD.MOV.U32 R0, RZ, RZ, R138 ;  /* 0x000000ffff007224 */ /* 0x000fe200078e008a */
[----:B------:R-:W-:Y:S01]  /*e560*/  MOV R2, 0xe590 ;  /* 0x0000e59000027802 */ /* 0x000fe20000000f00 */
[----:B------:R-:W-:Y:S02]  /*e570*/  IMAD.MOV.U32 R3, RZ, RZ, 0x181f ;  /* 0x0000181fff037424 */ /* 0x000fe400078e00ff */
[----:B-12---:R-:W-:Y:S05]  /*e580*/  CALL.REL.NOINC `($__internal_17_$__cuda_sm70_shflsync_idx_p) ;  /* 0x000004e000007944 */ /* 0x006fea0003c00000 */
        /* <DEDUP_REMOVED lines=19> */
[----:B--2---:R-:W-:Y:S05]  /*e6c0*/  CALL.REL.NOINC `($__internal_17_$__cuda_sm70_shflsync_idx_p) ;  /* 0x000003a000007944 */ /* 0x004fea0003c00000 */
[----:B------:R-:W-:Y:S01]  /*e6d0*/  MOV R192, 0x1 ;  /* 0x0000000100c07802 */ /* 0x000fe20000000f00 */
[----:B------:R-:W-:Y:S01]  /*e6e0*/  IMAD.MOV.U32 R124, RZ, RZ, R0 ;  /* 0x000000ffff7c7224 */ /* 0x000fe200078e0000 */
[----:B------:R-:W-:Y:S01]  /*e6f0*/  MOV R3, 0x181f ;  /* 0x0000181f00037802 */ /* 0x000fe20000000f00 */
[----:B------:R-:W-:Y:S01]  /*e700*/  IMAD.MOV.U32 R0, RZ, RZ, R138 ;  /* 0x000000ffff007224 */ /* 0x000fe200078e008a */
[----:B------:R-:W-:Y:S02]  /*e710*/  MOV R2, 0xe730 ;  /* 0x0000e73000027802 */ /* 0x000fe40000000f00 */
[----:B------:R-:W-:Y:S05]  /*e720*/  CALL.REL.NOINC `($__internal_17_$__cuda_sm70_shflsync_idx_p) ;  /* 0x0000034000007944 */ /* 0x000fea0003c00000 */
[----:B------:R-:W-:-:S05]  /*e730*/  BRA `(.L_x_1085) ;  /* 0xffffaa0000007947 */ /* 0x000fca000383ffff */
.L_x_1051:
[----:B------:R-:W-:Y:S02]  /*e740*/  MOV R0, 0x2 ;  /* 0x0000000200007802 */ /* 0x000fe40000000f00 */
[----:B------:R-:W-:Y:S02]  /*e750*/  MOV R2, 0xe770 ;  /* 0x0000e77000027802 */ /* 0x000fe40000000f00 */
[----:B-1----:R-:W-:Y:S05]  /*e760*/  CALL.REL.NOINC `($__internal_16_$__cuda_sm70_shflsync_bfly_p) ;  /* 0x000002a000007944 */ /* 0x002fea0003c00000 */
        /* <DEDUP_REMOVED lines=14> */
.L_x_1053:
[----:B------:R-:W-:Y:S01]  /*e850*/  IMAD.MOV.U32 R124, RZ, RZ, R202 ;  /* 0x000000ffff7c7224 */ /* 0x000fe200078e00ca */
[----:B------:R-:W-:-:S02]  /*e860*/  MOV R0, 0x2 ;  /* 0x0000000200007802 */ /* 0x000fc40000000f00 */
[----:B------:R-:W-:Y:S02]  /*e870*/  MOV R2, 0xe890 ;  /* 0x0000e89000027802 */ /* 0x000fe40000000f00 */
[----:B------:R-:W-:Y:S05]  /*e880*/  CALL.REL.NOINC `($__internal_16_$__cuda_sm70_shflsync_bfly_p) ;  /* 0x0000018000007944 */ /* 0x000fea0003c00000 */
[----:B------:R-:W-:Y:S01]  /*e890*/  MOV R4, R0 ;  /* 0x0000000000047202 */ /* 0x000fe20000000f00 */
[----:B------:R-:W-:Y:S05]  /*e8a0*/  BRA `(.L_x_1087) ;  /* 0xffffc35000007947 */ /* 0x000fea000383ffff */
.L_x_1054:
[----:B------:R-:W-:Y:S01]  /*e8b0*/  IMAD.MOV.U32 R124, RZ, RZ, R4 ;  /* 0x000000ffff7c7224 */ /* 0x000fe200078e0004 */
[----:B------:R-:W-:Y:S02]  /*e8c0*/  MOV R0, 0x1 ;  /* 0x0000000100007802 */ /* 0x000fe40000000f00 */
[----:B------:R-:W-:Y:S02]  /*e8d0*/  MOV R2, 0xe8f0 ;  /* 0x0000e8f000027802 */ /* 0x000fe40000000f00 */
[----:B-1----:R-:W-:Y:S05]  /*e8e0*/  CALL.REL.NOINC `($__internal_16_$__cuda_sm70_shflsync_bfly_p) ;  /* 0x0000012000007944 */ /* 0x002fea0003c00000 */
[----:B------:R-:W-:Y:S01]  /*e8f0*/  FADD.FTZ R4, R4, R0 ;  /* 0x0000000004047221 */ /* 0x000fe20000010000 */
[----:B------:R-:W-:Y:S02]  /*e900*/  MOV R124, R206 ;  /* 0x000000ce007c7202 */ /* 0x000fe40000000f00 */
[----:B------:R-:W-:Y:S02]  /*e910*/  MOV R0, 0x2 ;  /* 0x0000000200007802 */ /* 0x000fe40000000f00 */
[----:B------:R-:W-:Y:S02]  /*e920*/  MOV R2, 0xe940 ;  /* 0x0000e94000027802 */ /* 0x000fe40000000f00 */
[----:B------:R-:W-:Y:S05]  /*e930*/  CALL.REL.NOINC `($__internal_16_$__cuda_sm70_shflsync_bfly_p) ;  /* 0x000000d000007944 */ /* 0x000fea0003c00000 */
[----:B------:R-:W-:Y:S01]  /*e940*/  FADD.FTZ R206, R206, R0 ;  /* 0x00000000cece7221 */ /* 0x000fe20000010000 */
[----:B------:R-:W-:-:S02]  /*e950*/  MOV R0, 0x1 ;  /* 0x0000000100007802 */ /* 0x000fc40000000f00 */
[----:B------:R-:W-:Y:S02]  /*e960*/  MOV R2, 0xe990 ;  /* 0x0000e99000027802 */ /* 0x000fe40000000f00 */
[----:B------:R-:W-:Y:S02]  /*e970*/  MOV R124, R206 ;  /* 0x000000ce007c7202 */ /* 0x000fe40000000f00 */
[----:B------:R-:W-:Y:S05]  /*e980*/  CALL.REL.NOINC `($__internal_16_$__cuda_sm70_shflsync_bfly_p) ;  /* 0x0000008000007944 */ /* 0x000fea0003c00000 */
[----:B------:R-:W-:Y:S01]  /*e990*/  MOV R3, R0 ;  /* 0x0000000000037202 */ /* 0x000fe20000000f00 */
[----:B------:R-:W-:Y:S05]  /*e9a0*/  BRA `(.L_x_1088) ;  /* 0xffffc2c000007947 */ /* 0x000fea000383ffff */
.L_x_1064:
[----:B------:R-:W-:Y:S01]  /*e9b0*/  IMAD.MOV.U32 R0, RZ, RZ, R17 ;  /* 0x000000ffff007224 */ /* 0x000fe200078e0011 */
[----:B------:R-:W-:Y:S01]  /*e9c0*/  MOV R192, RZ ;  /* 0x000000ff00c07202 */ /* 0x000fe20000000f00 */
[----:B------:R-:W-:Y:S01]  /*e9d0*/  IMAD.MOV.U32 R3, RZ, RZ, 0x1f ;  /* 0x0000001fff037424 */ /* 0x000fe200078e00ff */
[----:B---3--:R-:W-:Y:S02]  /*e9e0*/  MOV R2, 0xea00 ;  /* 0x0000ea0000027802 */ /* 0x008fe40000000f00 */
[----:B-1--45:R-:W-:Y:S05]  /*e9f0*/  CALL.REL.NOINC `($__internal_17_$__cuda_sm70_shflsync_idx_p) ;  /* 0x0000007000007944 */ /* 0x032fea0003c00000 */
[----:B------:R-:W-:Y:S05]  /*ea00*/  BRA `(.L_x_1089) ;  /* 0xffffe30000007947 */ /* 0x000fea000383ffff */
        .weak           $__internal_16_$__cuda_sm70_shflsync_bfly_p
        .type           $__internal_16_$__cuda_sm70_shflsync_bfly_p,@function
        .size           $__internal_16_$__cuda_sm70_shflsync_bfly_p,($__internal_17_$__cuda_sm70_shflsync_idx_p - $__internal_16_$__cuda_sm70_shflsync_bfly_p)
$__internal_16_$__cuda_sm70_shflsync_bfly_p:
[----:B------:R-:W-:Y:S02]  /*ea10*/  MOV R137, 0xffffffff ;  /* 0xffffffff00897802 */ /* 0x000fe40000000f00 */
[----:B------:R-:W-:Y:S02]  /*ea20*/  MOV R3, 0x1f ;  /* 0x0000001f00037802 */ /* 0x000fe40000000f00 */
[----:B------:R-:W-:Y:S04]  /*ea30*/  WARPSYNC R137 ;  /* 0x0000008900007348 */ /* 0x000fe80003800000 */
[----:B------:R1:W2:Y:S02]  /*ea40*/  SHFL.BFLY PT, R0, R124, R0, R3 ;  /* 0x0c0000007c007389 */ /* 0x0002a400000e0003 */
[----:B-1----:R-:W-:-:S04]  /*ea50*/  MOV R3, 0x0 ;  /* 0x0000000000037802 */ /* 0x002fc80000000f00 */
[----:B--2---:R-:W-:Y:S05]  /*ea60*/  RET.REL.NODEC R2 `(_ZN7cutlass13device_kernelIN5flash19enable_sm80_to_sm89INS1_16FlashAttnFwdSm80INS1_25CollectiveMainloopFwdSm80ILi8ELi1ELb0EN4cute5tupleIJNS5_1CILi128EEENS7_ILi64EEENS7_ILi192EEEEEELi192ENS_6half_tEfNS_4arch4Sm80ELb1ELb0ELb0ELb0ELb1ELb0ELb1ELb1EEENS1_21CollectiveEpilogueFwdINS6_IJS8_SA_S9_EEENS6_IJNS7_ILi1EEESI_SI_EEESC_SE_Li256ELb0ELb1ELb1ELb0EEENS1_30DynamicPersistentTileSchedulerILi256ELi256ELb1ELb1ELb0EEEEEEEEEvNT_6ParamsE) ;  /* 0xffff159002007950 */ /* 0x004fea0003c3ffff */
        .weak           $__internal_17_$__cuda_sm70_shflsync_idx_p
        .type           $__internal_17_$__cuda_sm70_shflsync_idx_p,@function
        .size           $__internal_17_$__cuda_sm70_shflsync_idx_p,(.L_x_3107 - $__internal_17_$__cuda_sm70_shflsync_idx_p)
$__internal_17_$__cuda_sm70_shflsync_idx_p:
[----:B------:R-:W-:-:S04]  /*ea70*/  MOV R193, 0xffffffff ;  /* 0xffffffff00c17802 */ /* 0x000fc80000000f00 */
[----:B------:R-:W-:Y:S04]  /*ea80*/  WARPSYNC R193 ;  /* 0x000000c100007348 */ /* 0x000fe80003800000 */
[----:B------:R1:W2:Y:S02]  /*ea90*/  SHFL.IDX PT, R0, R0, R192, R3 ;  /* 0x000000c000007389 */ /* 0x0002a400000e0003 */
[----:B-1----:R-:W-:-:S04]  /*eaa0*/  MOV R3, 0x0 ;  /* 0x0000000000037802 */ /* 0x002fc80000000f00 */
[----:B--2---:R-:W-:Y:S05]  /*eab0*/  RET.REL.NODEC R2 `(_ZN7cutlass13device_kernelIN5flash19enable_sm80_to_sm89INS1_16FlashAttnFwdSm80INS1_25CollectiveMainloopFwdSm80ILi8ELi1ELb0EN4cute5tupleIJNS5_1CILi128EEENS7_ILi64EEENS7_ILi192EEEEEELi192ENS_6half_tEfNS_4arch4Sm80ELb1ELb0ELb0ELb0ELb1ELb0ELb1ELb1EEENS1_21CollectiveEpilogueFwdINS6_IJS8_SA_S9_EEENS6_IJNS7_ILi1EEESI_SI_EEESC_SE_Li256ELb0ELb1ELb1ELb0EEENS1_30DynamicPersistentTileSchedulerILi256ELi256ELb1ELb1ELb0EEEEEEEEEvNT_6ParamsE) ;  /* 0xffff154002007950 */ /* 0x004fea0003c3ffff */
.L_x_1090:
        /* <DEDUP_REMOVED lines=12> */
.L_x_3107:


//--------------------- .text._ZN7cutlass13device_kernelIN5flash19enable_sm80_to_sm89INS1_16FlashAttnFwdSm80INS1_25CollectiveMainloopFwdSm80ILi8ELi1ELb0EN4cute5tupleIJNS5_1CILi128EEENS7_ILi64EEENS7_ILi192EEEEEELi192ENS_6half_tEfNS_4arch4Sm80ELb1ELb0ELb0ELb1ELb1ELb0ELb1ELb1EEENS1_21CollectiveEpilogueFwdINS6_IJS8_SA_S9_EEENS6_IJNS7_ILi1EEESI_SI_EEESC_SE_Li256ELb1ELb1ELb1ELb0EEENS1_36VarlenDynamicPersistentTileSchedulerILi128ELi64ELi256ELi256ELb1ELb1ELb0ELb1ELb1ELb1EEEEEEEEEvNT_6ParamsE --------------------------
	.section	.text._ZN7cutlass13device_kernelIN5flash19enable_sm80_to_sm89INS1_16FlashAttnFwdSm80INS1_25CollectiveMainloopFwdSm80ILi8ELi1ELb0EN4cute5tupleIJNS5_1CILi128EEENS7_ILi64EEENS7_ILi192EEEEEELi192ENS_6half_tEfNS_4arch4Sm80ELb1ELb0ELb0ELb1ELb1ELb0ELb1ELb1EEENS1_21CollectiveEpilogueFwdINS6_IJS8_SA_S9_EEENS6_IJNS7_ILi1EEESI_SI_EEESC_SE_Li256ELb1ELb1ELb1ELb0EEENS1_36VarlenDynamicPersistentTileSchedulerILi128ELi64ELi256ELi256ELb1ELb1ELb0ELb1ELb1ELb1EEEEEEEEEvNT_6ParamsE,"ax",@progbits
	.sectioninfo	@"SHI_REGISTERS=255"
	.align	128
.text._ZN7cutlass13device_kernelIN5flash19enable_sm80_to_sm89INS1_16FlashAttnFwdSm80INS1_25CollectiveMainloopFwdSm80ILi8ELi1ELb0EN4cute5tupleIJNS5_1CILi128EEENS7_ILi64EEENS7_ILi192EEEEEELi192ENS_6half_tEfNS_4arch4Sm80ELb1ELb0ELb0ELb1ELb1ELb0ELb1ELb1EEENS1_21CollectiveEpilogueFwdINS6_IJS8_SA_S9_EEENS6_IJNS7_ILi1EEESI_SI_EEESC_SE_Li256ELb1ELb1ELb1ELb0EEENS1_36VarlenDynamicPersistentTileSchedulerILi128ELi64ELi256ELi256ELb1ELb1ELb0ELb1ELb1ELb1EEEEEEEEEvNT_6ParamsE:
        .type           _ZN7cutlass13device_kernelIN5flash19enable_sm80_to_sm89INS1_16FlashAttnFwdSm80INS1_25CollectiveMainloopFwdSm80ILi8ELi1ELb0EN4cute5tupleIJNS5_1CILi128EEENS7_ILi64EEENS7_ILi192EEEEEELi192ENS_6half_tEfNS_4arch4Sm80ELb1ELb0ELb0ELb1ELb1ELb0ELb1ELb1EEENS1_21CollectiveEpilogueFwdINS6_IJS8_SA_S9_EEENS6_IJNS7_ILi1EEESI_SI_EEESC_SE_Li256ELb1ELb1ELb1ELb0EEENS1_36VarlenDynamicPersistentTileSchedulerILi128ELi64ELi256ELi256ELb1ELb1ELb0ELb1ELb1ELb1EEEEEEEEEvNT_6ParamsE,@function
        .size           _ZN7cutlass13device_kernelIN5flash19enable_sm80_to_sm89INS1_16FlashAttnFwdSm80INS1_25CollectiveMainloopFwdSm80ILi8ELi1ELb0EN4cute5tupleIJNS5_1CILi128EEENS7_ILi64EEENS7_ILi192EEEEEELi192ENS_6half_tEfNS_4arch4Sm80ELb1ELb0ELb0ELb1ELb1ELb0ELb1ELb1EEENS1_21CollectiveEpilogueFwdINS6_IJS8_SA_S9_EEENS6_IJNS7_ILi1EEESI_SI_EEESC_SE_Li256ELb1ELb1ELb1ELb0EEENS1_36VarlenDynamicPersistentTileSchedulerILi128ELi64ELi256ELi256ELb1ELb1ELb0ELb1ELb1ELb1EEEEEEEEEvNT_6ParamsE,(.L_x_3110 - _ZN7cutlass13device_kernelIN5flash19enable_sm80_to_sm89INS1_16FlashAttnFwdSm80INS1_25CollectiveMainloopFwdSm80ILi8ELi1ELb0EN4cute5tupleIJNS5_1CILi128EEENS7_ILi64EEENS7_ILi192EEEEEELi192ENS_6half_tEfNS_4arch4Sm80ELb1ELb0ELb0ELb1ELb1ELb0ELb1ELb1EEENS1_21CollectiveEpilogueFwdINS6_IJS8_SA_S9_EEENS6_IJNS7_ILi1EEESI_SI_EEESC_SE_Li256ELb1ELb1ELb1ELb0EEENS1_36VarlenDynamicPersistentTileSchedulerILi128ELi64ELi256ELi256ELb1ELb1ELb0ELb1ELb1ELb1EEEEEEEEEvNT_6ParamsE)
        .other          _ZN7cutlass13device_kernelIN5flash19enable_sm80_to_sm89INS1_16FlashAttnFwdSm80INS1_25CollectiveMainloopFwdSm80ILi8ELi1ELb0EN4cute5tupleIJNS5_1CILi128EEENS7_ILi64EEENS7_ILi192EEEEEELi192ENS_6half_tEfNS_4arch4Sm80ELb1ELb0ELb0ELb1ELb1ELb0ELb1ELb1EEENS1_21CollectiveEpilogueFwdINS6_IJS8_SA_S9_EEENS6_IJNS7_ILi1EEESI_SI_EEESC_SE_Li256ELb1ELb1ELb1ELb0EEENS1_36VarlenDynamicPersistentTileSchedulerILi128ELi64ELi256ELi256ELb1ELb1ELb0ELb1ELb1ELb1EEEEEEEEEvNT_6ParamsE,@"STO_CUDA_ENTRY STV_DEFAULT"
_ZN7cutlass13device_kernelIN5flash19enable_sm80_to_sm89INS1_16FlashAttnFwdSm80INS1_25CollectiveMainloopFwdSm80ILi8ELi1ELb0EN4cute5tupleIJNS5_1CILi128EEENS7_ILi64EEENS7_ILi192EEEEEELi192ENS_6half_tEfNS_4arch4Sm80ELb1ELb0ELb0ELb1ELb1ELb0ELb1ELb1EEENS1_21CollectiveEpilogueFwdINS6_IJS8_SA_S9_EEENS6_IJNS7_ILi1EEESI_SI_EEESC_SE_Li256ELb1ELb1ELb1ELb0EEENS1_36VarlenDynamicPersistentTileSchedulerILi128ELi64ELi256ELi256ELb1ELb1ELb0ELb1ELb1ELb1EEEEEEEEEvNT_6ParamsE:
        /* <DEDUP_REMOVED lines=52> */
.L_x_1096:
        /* <DEDUP_REMOVED lines=16> */
.L_x_1213:
        /* <DEDUP_REMOVED lines=16> */
.L_x_1214:
[----:B---3--:R-:W-:-:S05]  /*0540*/  IMAD R0, R0, c[0x0][0x538], RZ ;  /* 0x00014e0000007a24 */ /* 0x008fca00078e02ff */
[----:B------:R-:W-:-:S04]  /*0550*/  IADD3 R6, R0, R6, RZ ;  /* 0x0000000600067210 */ /* 0x000fc80007ffe0ff */
[----:B------:R-:W-:-:S13]  /*0560*/  ISETP.GT.AND P0, PT, R6, UR4, PT ;  /* 0x0000000406007c0c */ /* 0x000fda000bf04270 */
[----:B-12---:R-:W-:Y:S05]  /*0570*/  @!P0 BRA `(.L_x_1096) ;  /* 0xfffffdc000008947 */ /* 0x006fea000383ffff */
.L_x_1092:
[----:B------:R-:W-:-:S05]  /*0580*/  IADD3 R10, -R0, R6, RZ ;  /* 0x00000006000a7210 */ /* 0x000fca0007ffe1ff */
[----:B------:R-:W-:-:S05]  /*0590*/  IMAD R0, R4, c[0x0][0x538], R10 ;  /* 0x00014e0004007a24 */ /* 0x000fca00078e020a */
[----:B------:R-:W-:Y:S01]  /*05a0*/  ISETP.GT.AND P0, PT, R0, UR4, PT ;  /* 0x0000000400007c0c */ /* 0x000fe2000bf04270 */
[----:B------:R-:W-:-:S12]  /*05b0*/  BRA.DIV ~URZ, `(.L_x_1097) ;  /* 0x000104827f007947 */ /* 0x000fd8000b800000 */
[----:B------:R-:W-:-:S04]  /*05c0*/  VOTE.ANY R6, PT, !P0 ;  /* 0x0000000000067806 */ /* 0x000fc800040e0100 */
.L_x_1215:
[----:B------:R-:W1:Y:S02]  /*05d0*/  POPC R0, R6 ;  /* 0x0000000600007309 */ /* 0x000e640000000000 */
[----:B-12---:R-:W-:Y:S01]  /*05e0*/  IADD3 R211, R0, R7, RZ ;  /* 0x0000000700d37210 */ /* 0x006fe20007ffe0ff */
[----:B------:R-:W-:Y:S05]  /*05f0*/  BRA.DIV ~URZ, `(.L_x_1098) ;  /* 0x000104927f007947 */ /* 0x000fea000b800000 */
[----:B------:R1:W2:Y:S01]  /*0600*/  SHFL.IDX PT, R209, R9, R0, 0x1f ;  /* 0x00001f0009d17589 */ /* 0x0002a200000e0000 */
[----:B------:R-:W-:-:S03]  /*0610*/  MOV R5, RZ ;  /* 0x000000ff00057202 */ /* 0x000fc60000000f00 */
[----:B------:R1:W3:Y:S04]  /*0620*/  SHFL.IDX PT, R9, R8, R0, 0x1f ;  /* 0x00001f0008097589 */ /* 0x0002e800000e0000 */
.L_x_1216:
[----:B------:R-:W-:Y:S01]  /*0630*/  ISETP.NE.AND P0, PT, R6, RZ, PT ;  /* 0x000000ff0600720c */ /* 0x000fe20003f05270 */
[----:B------:R-:W-:-:S12]  /*0640*/  BSSY B0, `(.L_x_1099) ;  /* 0x0000005000007945 */ /* 0x000fd80003800000 */
[----:B------:R-:W-:Y:S05]  /*0650*/  @!P0 BRA `(.L_x_1100) ;  /* 0x0000003000008947 */ /* 0x000fea0003800000 */
[----:B-1----:R-:W-:Y:S01]  /*0660*/  IADD3 R0, R0, -0x1, RZ ;  /* 0xffffffff00007810 */ /* 0x002fe20007ffe0ff */
[----:B------:R-:W-:Y:S05]  /*0670*/  BRA.DIV ~URZ, `(.L_x_1101) ;  /* 0x000104f27f007947 */ /* 0x000fea000b800000 */
[----:B------:R1:W4:Y:S02]  /*0680*/  SHFL.IDX PT, R5, R4, R0, 0x1f ;  /* 0x00001f0004057589 */ /* 0x00032400000e0000 */
.L_x_1100:
[----:B------:R-:W-:Y:S05]  /*0690*/  BSYNC B0 ;  /* 0x0000000000007941 */ /* 0x000fea0003800000 */
.L_x_1099:
        /* <DEDUP_REMOVED lines=67> */
.L_x_1103:
        /* <DEDUP_REMOVED lines=68> */
.L_x_1104:
[----:B------:R-:W-:Y:S05]  /*0f10*/  BSYNC B0 ;  /* 0x0000000000007941 */ /* 0x000fea0003800000 */
.L_x_1102:
[----:B------:R-:W-:-:S04]  /*0f20*/  LOP3.LUT R0, RZ, R0, RZ, 0x33, !PT ;  /* 0x00000000ff007212 */ /* 0x000fc800078e33ff */
[----:B------:R-:W-:Y:S01]  /*0f30*/  IADD3 R209, R0, R209, RZ ;  /* 0x000000d100d17210 */ /* 0x000fe20007ffe0ff */
[----:B------:R-:W-:Y:S05]  /*0f40*/  BRA `(.L_x_1105) ;  /* 0x0000004000007947 */ /* 0x000fea0003800000 */
.L_x_1093:
[----:B--2---:R-:W-:Y:S01]  /*0f50*/  IMAD.MOV.U32 R209, RZ, RZ, RZ ;  /* 0x000000ffffd17224 */ /* 0x004fe200078e00ff */
[----:B------:R-:W-:Y:S01]  /*0f60*/  MOV R210, RZ ;  /* 0x000000ff00d27202 */ /* 0x000fe20000000f00 */
[----:B------:R-:W-:Y:S01]  /*0f70*/  IMAD.U32 R208, RZ, RZ, UR4 ;  /* 0x00000004ffd07e24 */ /* 0x000fe2000f8e00ff */
[----:B------:R-:W-:Y:S02]  /*0f80*/  MOV R211, c[0x0][0x53c] ;  /* 0x00014f0000d37a02 */ /* 0x000fe40000000f00 */
.L_x_1105:
[----:B------:R-:W-:Y:S01]  /*0f90*/  ISETP.NE.AND P0, PT, R12, RZ, PT ;  /* 0x000000ff0c00720c */ /* 0x000fe20003f05270 */
[----:B------:R-:W-:-:S12]  /*0fa0*/  WARPSYNC 0xffffffff ;  /* 0xffffffff00007948 */ /* 0x000fd80003800000 */
[----:B------:R1:W-:Y:S04]  /*0fb0*/  @!P0 STS.128 [0x18100], R208 ;  /* 0x018100d0ff008388 */ /* 0x0003e80000000c00 */
[----:B------:R-:W-:Y:S06]  /*0fc0*/  BAR.ARV 0x5, 0x100 ;  /* 0x0144000000007b1d */ /* 0x000fec0000002000 */
.L_x_1091:
        /* <DEDUP_REMOVED lines=76> */
[----:B------:R1:W-:Y:S01]  /*1490*/  STL [R1+0x10], R15 ;  /* 0x0000100f01007387 */ /* 0x0003e20000100800 */
[----:B------:R-:W-:Y:S01]  /*14a0*/  LEA.HI R3, R4, R4, RZ, 0x1d ;  /* 0x0000000404037211 */ /* 0x000fe200078fe8ff */
[----:B------:R-:W-:Y:S01]  /*14b0*/  IMAD R0, R14, 0x200, R13 ;  /* 0x000002000e007824 */ /* 0x000fe200078e020d */
[----:B------:R-:W-:Y:S01]  /*14c0*/  LOP3.LUT R2, R6, R2, RZ, 0x3c, !PT ;  /* 0x0000000206027212 */ /* 0x000fe200078e3cff */
[----:B------:R-:W-:Y:S01]  /*14d0*/  IMAD R212, R9, 0x8, R15 ;  /* 0x0000000809d47824 */ /* 0x000fe200078e020f */
[----:B------:R-:W-:Y:S01]  /*14e0*/  LOP3.LUT R4, R7, 0xfffffe00, RZ, 0xc0, !PT ;  /* 0xfffffe0007047812 */ /* 0x000fe200078ec0ff */
[----:B------:R-:W-:Y:S01]  /*14f0*/  IMAD.IADD R7, R5, 0x1, R3 ;  /* 0x0000000105077824 */ /* 0x000fe200078e0203 */
[----:B------:R-:W-:Y:S01]  /*1500*/  IADD3 R187, R182, 0x40, RZ ;  /* 0x00000040b6bb7810 */ /* 0x000fe20007ffe0ff */
[----:B------:R-:W-:Y:S01]  /*1510*/  IMAD.SHL.U32 R179, R11, 0x2, RZ ;  /* 0x000000020bb37824 */ /* 0x000fe200078e00ff */
[CC--:B------:R-:W-:Y:S01]  /*1520*/  IADD3 R3, R2.reuse, R4.reuse, R8 ;  /* 0x0000000402037210 */ /* 0x0c0fe20007ffe008 */
[----:B------:R-:W-:Y:S01]  /*1530*/  IMAD.MOV.U32 R8, RZ, RZ, 0x20 ;  /* 0x00000020ff087424 */ /* 0x000fe200078e00ff */
[----:B------:R-:W-:-:S02]  /*1540*/  LOP3.LUT R4, R2, R4, RZ, 0xfc, !PT ;  /* 0x0000000402047212 */ /* 0x000fc400078efcff */
[----:B------:R-:W-:Y:S02]  /*1550*/  LOP3.LUT R2, R12, 0x7ffffffc, RZ, 0xc0, !PT ;  /* 0x7ffffffc0c027812 */ /* 0x000fe400078ec0ff */
[----:B------:R-:W-:Y:S02]  /*1560*/  IADD3 R188, R182, 0x80, RZ ;  /* 0x00000080b6bc7810 */ /* 0x000fe40007ffe0ff */
[----:B------:R-:W-:Y:S01]  /*1570*/  SHF.R.S32.HI R5, RZ, 0x1f, R187 ;  /* 0x0000001fff057819 */ /* 0x000fe200000114bb */
[----:B------:R-:W-:Y:S01]  /*1580*/  IMAD.IADD R2, R16, 0x1, -R2 ;  /* 0x0000000110027824 */ /* 0x000fe200078e0a02 */
[----:B------:R-:W-:Y:S02]  /*1590*/  LEA R225, R7, 0x80, 0x1 ;  /* 0x0000008007e17811 */ /* 0x000fe400078e08ff */
[----:B------:R-:W-:Y:S01]  /*15a0*/  SEL R5, R8, 0xffffffe0, !P1 ;  /* 0xffffffe008057807 */ /* 0x000fe20004800000 */
[----:B------:R-:W-:Y:S01]  /*15b0*/  IMAD.SHL.U32 R206, R2, 0x2, RZ ;  /* 0x0000000202ce7824 */ /* 0x000fe200078e00ff */
[----:B------:R-:W-:-:S02]  /*15c0*/  SEL R2, R8, 0xffffffe0, !P4 ;  /* 0xffffffe008027807 */ /* 0x000fc40006000000 */
[----:B------:R-:W-:Y:S01]  /*15d0*/  SHF.R.S32.HI R6, RZ, 0x1f, R188 ;  /* 0x0000001fff067819 */ /* 0x000fe200000114bc */
[----:B------:R-:W-:Y:S01]  /*15e0*/  IMAD.IADD R228, R225, 0x1, R5 ;  /* 0x00000001e1e47824 */ /* 0x000fe200078e0205 */
        /* <DEDUP_REMOVED lines=9> */
[----:B------:R-:W-:Y:S02]  /*1680*/  SHF.R.S32.HI R7, RZ, 0x1f, R251 ;  /* 0x0000001fff077819 */ /* 0x000fe400000114fb */
[----:B------:R-:W-:-:S02]  /*1690*/  IADD3 R237, R206, 0x78, RZ ;  /* 0x00000078ceed7810 */ /* 0x000fc40007ffe0ff */
[C---:B------:R-:W-:Y:S02]  /*16a0*/  IADD3 R236, R206.reuse, 0x80, RZ ;  /* 0x00000080ceec7810 */ /* 0x040fe40007ffe0ff */
[----:B------:R-:W-:Y:S02]  /*16b0*/  SHF.R.S32.HI R8, RZ, 0x1f, R249 ;  /* 0x0000001fff087819 */ /* 0x000fe400000114f9 */
[----:B------:R-:W-:Y:S02]  /*16c0*/  SHF.R.S32.HI R7, RZ, 0x1f, R248 ;  /* 0x0000001fff077819 */ /* 0x000fe400000114f8 */
[C---:B------:R-:W-:Y:S02]  /*16d0*/  IADD3 R234, R206.reuse, 0x90, RZ ;  /* 0x00000090ceea7810 */ /* 0x040fe40007ffe0ff */
[----:B------:R-:W-:Y:S02]  /*16e0*/  IADD3 R233, R206, 0x98, RZ ;  /* 0x00000098cee97810 */ /* 0x000fe40007ffe0ff */
[----:B------:R-:W-:-:S02]  /*16f0*/  SHF.R.S32.HI R8, RZ, 0x1f, R246 ;  /* 0x0000001fff087819 */ /* 0x000fc400000114f6 */
[----:B------:R-:W-:Y:S02]  /*1700*/  SHF.R.S32.HI R7, RZ, 0x1f, R245 ;  /* 0x0000001fff077819 */ /* 0x000fe400000114f5 */
[----:B------:R-:W-:Y:S02]  /*1710*/  SEL R6, R10, 0xffffffc0, !P2 ;  /* 0xffffffc00a067807 */ /* 0x000fe40005000000 */
[C---:B------:R-:W-:Y:S02]  /*1720*/  IADD3 R231, R206.reuse, 0xa8, RZ ;  /* 0x000000a8cee77810 */ /* 0x040fe40007ffe0ff */
[----:B------:R-:W-:Y:S02]  /*1730*/  IADD3 R230, R206, 0xb0, RZ ;  /* 0x000000b0cee67810 */ /* 0x000fe40007ffe0ff */
[----:B------:R-:W-:Y:S02]  /*1740*/  SHF.R.S32.HI R8, RZ, 0x1f, R243 ;  /* 0x0000001fff087819 */ /* 0x000fe400000114f3 */
[----:B------:R-:W-:-:S02]  /*1750*/  SHF.R.S32.HI R7, RZ, 0x1f, R242 ;  /* 0x0000001fff077819 */ /* 0x000fc400000114f2 */
[----:B------:R-:W-:Y:S02]  /*1760*/  IADD3 R229, R206, 0xb8, RZ ;  /* 0x000000b8cee57810 */ /* 0x000fe40007ffe0ff */
[----:B------:R-:W-:Y:S02]  /*1770*/  SHF.R.S32.HI R8, RZ, 0x1f, R240 ;  /* 0x0000001fff087819 */ /* 0x000fe400000114f0 */
[----:B------:R-:W-:Y:S02]  /*1780*/  SHF.R.S32.HI R7, RZ, 0x1f, R239 ;  /* 0x0000001fff077819 */ /* 0x000fe400000114ef */
[----:B------:R-:W-:Y:S02]  /*1790*/  IADD3 R226, R225, -0x10, RZ ;  /* 0xfffffff0e1e27810 */ /* 0x000fe40007ffe0ff */
[----:B------:R-:W-:Y:S02]  /*17a0*/  SHF.R.S32.HI R8, RZ, 0x1f, R237 ;  /* 0x0000001fff087819 */ /* 0x000fe400000114ed */
[----:B------:R-:W-:-:S02]  /*17b0*/  SHF.R.S32.HI R7, RZ, 0x1f, R236 ;  /* 0x0000001fff077819 */ /* 0x000fc400000114ec */
[----:B------:R-:W-:Y:S02]  /*17c0*/  @P0 IADD3 R226, R225, 0x10, RZ ;  /* 0x00000010e1e20810 */ /* 0x000fe40007ffe0ff */
[----:B------:R-:W-:Y:S02]  /*17d0*/  SHF.R.S32.HI R8, RZ, 0x1f, R234 ;  /* 0x0000001fff087819 */ /* 0x000fe400000114ea */
        /* <DEDUP_REMOVED lines=8> */
[----:B------:R-:W-:Y:S01]  /*1860*/  LEA R173, R3, 0xc100, 0x1 ;  /* 0x0000c10003ad7811 */ /* 0x000fe200078e08ff */
[----:B------:R-:W-:Y:S01]  /*1870*/  IMAD.IADD R3, R6, 0x1, R226 ;  /* 0x0000000106037824 */ /* 0x000fe200078e02e2 */
[----:B------:R1:W-:Y:S01]  /*1880*/  STL [R1+0x8], R8 ;  /* 0x0000080801007387 */ /* 0x0003e20000100800 */
[----:B------:R-:W-:-:S02]  /*1890*/  IADD3 R250, R206, 0x10, RZ ;  /* 0x00000010cefa7810 */ /* 0x000fc40007ffe0ff */
[----:B------:R-:W-:Y:S01]  /*18a0*/  IADD3 R247, R206, 0x28, RZ ;  /* 0x00000028cef77810 */ /* 0x000fe20007ffe0ff */
[----:B------:R1:W-:Y:S01]  /*18b0*/  STL [R1+0x4], R7 ;  /* 0x0000040701007387 */ /* 0x0003e20000100800 */
[----:B------:R-:W-:Y:S01]  /*18c0*/  LEA R168, R4, 0x100, 0x1 ;  /* 0x0000010004a87811 */ /* 0x000fe200078e08ff */
[----:B------:R-:W-:Y:S01]  /*18d0*/  IMAD.IADD R174, R173, 0x1, R2 ;  /* 0x00000001adae7824 */ /* 0x000fe200078e0202 */
[C---:B------:R-:W-:Y:S01]  /*18e0*/  IADD3 R244, R206.reuse, 0x40, RZ ;  /* 0x00000040cef47810 */ /* 0x040fe20007ffe0ff */
[----:B------:R1:W-:Y:S01]  /*18f0*/  STL [R1], R3 ;  /* 0x0000000301007387 */ /* 0x0003e20000100800 */
[----:B------:R-:W-:Y:S01]  /*1900*/  IADD3 R241, R206, 0x58, RZ ;  /* 0x00000058cef17810 */ /* 0x000fe20007ffe0ff */
[----:B------:R-:W-:Y:S01]  /*1910*/  IMAD.IADD R169, R2, 0x1, R168 ;  /* 0x0000000102a97824 */ /* 0x000fe200078e02a8 */
[----:B------:R-:W-:Y:S02]  /*1920*/  LEA R165, R0, 0x6100, 0x1 ;  /* 0x0000610000a57811 */ /* 0x000fe400078e08ff */
[----:B------:R-:W-:-:S02]  /*1930*/  IADD3 R238, R206, 0x70, RZ ;  /* 0x00000070ceee7810 */ /* 0x000fc40007ffe0ff */
        /* <DEDUP_REMOVED lines=15> */
.L_x_1212:
        /* <DEDUP_REMOVED lines=30> */
.L_x_1106:
[----:B------:R-:W-:-:S04]  /*1c10*/  ISETP.NE.U32.AND P1, PT, RZ, c[0x0][0x368], PT ;  /* 0x0000da00ff007a0c */ /* 0x000fc80003f25070 */
[----:B------:R-:W-:-:S13]  /*1c20*/  ISETP.NE.AND.EX P1, PT, RZ, c[0x0][0x36c], PT, P1 ;  /* 0x0000db00ff007a0c */ /* 0x000fda0003f25310 */
[----:B------:R-:W-:Y:S05]  /*1c30*/  @!P1 BRA `(.L_x_1107) ;  /* 0x0000004000009947 */ /* 0x000fea0003800000 */
[----:B-1----:R-:W-:-:S04]  /*1c40*/  IADD3 R2, P1, R217, c[0x0][0x368], RZ ;  /* 0x0000da00d9027a10 */ /* 0x002fc80007f3e0ff */
[----:B------:R-:W-:-:S05]  /*1c50*/  IADD3.X R3, R218, c[0x0][0x36c], RZ, P1, !PT ;  /* 0x0000db00da037a10 */ /* 0x000fca0000ffe4ff */
[----:B------:R1:W5:Y:S01]  /*1c60*/  LDG.E R0, [R2.64] ;  /* 0x0000000602007981 */ /* 0x000362000c1e1900 */
[----:B------:R-:W-:Y:S05]  /*1c70*/  BRA `(.L_x_1108) ;  /* 0x0000008000007947 */ /* 0x000fea0003800000 */
.L_x_1107:
        /* <DEDUP_REMOVED lines=8> */
.L_x_1108:
[----:B-1----:R-:W-:Y:S01]  /*1d00*/  IMAD.MOV.U32 R2, RZ, RZ, c[0x0][0x2c4] ;  /* 0x0000b100ff027624 */ /* 0x002fe200078e00ff */
[----:B------:R-:W-:Y:S01]  /*1d10*/  BSSY B0, `(.L_x_1109) ;  /* 0x0000039000007945 */ /* 0x000fe20003800000 */
[----:B------:R-:W-:Y:S02]  /*1d20*/  IMAD.SHL.U32 R205, R209, 0x80, RZ ;  /* 0x00000080d1cd7824 */ /* 0x000fe400078e00ff */
[----:B-----5:R-:W-:Y:S01]  /*1d30*/  IMAD.IADD R203, R0, 0x1, -R193 ;  /* 0x0000000100cb7824 */ /* 0x020fe200078e0ac1 */
[----:B------:R-:W-:-:S02]  /*1d40*/  ISETP.NE.AND P4, PT, R2, 0x1, PT ;  /* 0x000000010200780c */ /* 0x000fc40003f85270 */
[----:B------:R-:W-:Y:S02]  /*1d50*/  IADD3 R2, R205, 0x7f, RZ ;  /* 0x0000007fcd027810 */ /* 0x000fe40007ffe0ff */
[----:B------:R-:W-:-:S03]  /*1d60*/  IADD3 R3, R203, 0x40, -R204 ;  /* 0x00000040cb037810 */ /* 0x000fc60007ffe8cc */
[----:B------:R-:W-:-:S06]  /*1d70*/  IMAD.MOV.U32 R0, RZ, RZ, R2 ;  /* 0x000000ffff007224 */ /* 0x000fcc00078e0002 */
[----:B------:R-:W-:Y:S01]  /*1d80*/  @P4 IMAD.HI.U32 R4, R2, c[0x0][0x2c8], RZ ;  /* 0x0000b20002044a27 */ /* 0x000fe200078e00ff */
[----:B------:R-:W-:-:S04]  /*1d90*/  IADD3 R2, R203, 0x3f, RZ ;  /* 0x0000003fcb027810 */ /* 0x000fc80007ffe0ff */
[----:B------:R-:W-:-:S05]  /*1da0*/  @P4 SHF.R.U32.HI R0, RZ, c[0x0][0x2cc], R4 ;  /* 0x0000b300ff004a19 */ /* 0x000fca0000011604 */
[----:B------:R-:W-:Y:S01]  /*1db0*/  IMAD.IADD R0, R3, 0x1, R0 ;  /* 0x0000000103007824 */ /* 0x000fe200078e0200 */
[----:B------:R-:W-:-:S04]  /*1dc0*/  SHF.R.S32.HI R3, RZ, 0x1f, R2 ;  /* 0x0000001fff037819 */ /* 0x000fc80000011402 */
[----:B------:R-:W-:Y:S02]  /*1dd0*/  SHF.R.S32.HI R4, RZ, 0x1f, R0 ;  /* 0x0000001fff047819 */ /* 0x000fe40000011400 */
[----:B------:R-:W-:Y:S02]  /*1de0*/  LEA.HI R2, R3, R2, RZ, 0x6 ;  /* 0x0000000203027211 */ /* 0x000fe400078f30ff */
[----:B------:R-:W-:Y:S02]  /*1df0*/  LEA.HI R0, R4, R0, RZ, 0x6 ;  /* 0x0000000004007211 */ /* 0x000fe400078f30ff */
[----:B------:R-:W-:Y:S02]  /*1e00*/  SHF.R.S32.HI R3, RZ, 0x6, R2 ;  /* 0x00000006ff037819 */ /* 0x000fe40000011402 */
[----:B------:R-:W-:Y:S02]  /*1e10*/  SHF.R.S32.HI R0, RZ, 0x6, R0 ;  /* 0x00000006ff007819 */ /* 0x000fe40000011400 */
[----:B------:R-:W-:-:S02]  /*1e20*/  LOP3.LUT R2, R210, 0xff000000, RZ, 0xc0, !PT ;  /* 0xff000000d2027812 */ /* 0x000fc400078ec0ff */
[----:B------:R-:W-:Y:S02]  /*1e30*/  IMNMX R8, R3, R0, PT ;  /* 0x0000000003087217 */ /* 0x000fe40003800200 */
[----:B------:R-:W-:Y:S02]  /*1e40*/  LOP3.LUT R4, R210, 0xff0000, RZ, 0xc0, !PT ;  /* 0x00ff0000d2047812 */ /* 0x000fe400078ec0ff */
[----:B------:R-:W-:Y:S02]  /*1e50*/  ISETP.GE.AND P1, PT, R8, 0x1, PT ;  /* 0x000000010800780c */ /* 0x000fe40003f26270 */
[----:B------:R-:W-:Y:S01]  /*1e60*/  SHF.R.U32.HI R0, RZ, 0x8, R2 ;  /* 0x00000008ff007819 */ /* 0x000fe20000011602 */
[----:B------:R-:W-:-:S03]  /*1e70*/  IMAD.MOV.U32 R2, RZ, RZ, RZ ;  /* 0x000000ffff027224 */ /* 0x000fc600078e00ff */
[----:B------:R-:W-:-:S04]  /*1e80*/  LEA.HI R0, R4, R0, RZ, 0x10 ;  /* 0x0000000004007211 */ /* 0x000fc800078f80ff */
[----:B------:R-:W-:Y:S02]  /*1e90*/  LOP3.LUT R223, R0, 0xff, RZ, 0xc0, !PT ;  /* 0x000000ff00df7812 */ /* 0x000fe400078ec0ff */
[----:B------:R-:W-:Y:S01]  /*1ea0*/  SHF.R.U32.HI R222, RZ, 0x10, R0 ;  /* 0x00000010ffde7819 */ /* 0x000fe20000011600 */
        /* <DEDUP_REMOVED lines=31> */
.L_x_1110:
[----:B------:R-:W-:Y:S05]  /*20a0*/  BSYNC B0 ;  /* 0x0000000000007941 */ /* 0x000fea0003800000 */
.L_x_1109:
        /* <DEDUP_REMOVED lines=61> */
[----:B------:R-:W-:Y:S01]  /*2480*/  IMAD.IADD R5, R190, 0x1, R205 ;  /* 0x00000001be057824 */ /* 0x000fe200078e02cd */
[----:B------:R-:W-:Y:S02]  /*2490*/  LOP3.LUT R14, R210, 0xffff, RZ, 0xc0, !PT ;  /* 0x0000ffffd20e7812 */ /* 0x000fe400078ec0ff */
[----:B------:R-:W-:Y:S01]  /*24a0*/  SEL R6, R224, RZ, !P0 ;  /* 0x000000ffe0067207 */ /* 0x000fe20004000000 */
[----:B------:R-:W-:Y:S01]  /*24b0*/  IMAD R0, R0, c[0x0][0x178], RZ ;  /* 0x00005e0000007a24 */ /* 0x000fe200078e02ff */
[----:B------:R-:W-:Y:S01]  /*24c0*/  SEL R4, R213, RZ, !P0 ;  /* 0x000000ffd5047207 */ /* 0x000fe20004000000 */
[----:B------:R-:W-:Y:S01]  /*24d0*/  @P4 IMAD.HI.U32 R7, R5, c[0x0][0x2c8], RZ ;  /* 0x0000b20005074a27 */ /* 0x000fe200078e00ff */
[----:B------:R-:W-:Y:S02]  /*24e0*/  ISETP.GE.AND P6, PT, R182, c[0x0][0x198], PT ;  /* 0x00006600b6007a0c */ /* 0x000fe40003fc6270 */
[----:B------:R-:W-:Y:S01]  /*24f0*/  ISETP.GE.AND P5, PT, R187, c[0x0][0x198], PT ;  /* 0x00006600bb007a0c */ /* 0x000fe20003fa6270 */
[----:B------:R-:W-:Y:S01]  /*2500*/  IMAD R0, R11, c[0x0][0x17c], R0 ;  /* 0x00005f000b007a24 */ /* 0x000fe200078e0200 */
[----:B------:R-:W-:Y:S01]  /*2510*/  ISETP.GE.AND P3, PT, R188, c[0x0][0x198], PT ;  /* 0x00006600bc007a0c */ /* 0x000fe20003f66270 */
[----:B------:R-:W-:Y:S01]  /*2520*/  IMAD R6, R6, c[0x0][0x1c0], RZ ;  /* 0x0000700006067a24 */ /* 0x000fe200078e02ff */
[----:B------:R-:W-:-:S03]  /*2530*/  IADD3 R92, R192, -0x1, RZ ;  /* 0xffffffffc05c7810 */ /* 0x000fc60007ffe0ff */
[----:B------:R-:W-:Y:S02]  /*2540*/  IMAD R6, R4, c[0x0][0x1c4], R6 ;  /* 0x0000710004067a24 */ /* 0x000fe400078e0206 */
[----:B-1----:R-:W-:-:S04]  /*2550*/  IMAD.WIDE.U32 R2, R11, c[0x0][0x178], RZ ;  /* 0x00005e000b027a25 */ /* 0x002fc800078e00ff */
[----:B------:R-:W-:Y:S01]  /*2560*/  IMAD.IADD R3, R3, 0x1, R0 ;  /* 0x0000000103037824 */ /* 0x000fe200078e0200 */
        /* <DEDUP_REMOVED lines=23> */
.L_x_1217:
[----:B------:R-:W-:Y:S05]  /*26e0*/  BRA.DIV ~URZ, `(.L_x_1113) ;  /* 0x0000e5627f007947 */ /* 0x000fea000b800000 */
[----:B------:R3:W4:Y:S02]  /*26f0*/  SHFL.IDX PT, R0, R12, RZ, 0x181f ;  /* 0x00181fff0c007589 */ /* 0x00072400000e0000 */
.L_x_1218:
[----:B------:R-:W-:Y:S01]  /*2700*/  IMAD R11, R204, c[0x0][0x2c4], RZ ;  /* 0x0000b100cc0b7a24 */ /* 0x000fe200078e02ff */
[----:B------:R-:W-:Y:S01]  /*2710*/  IADD3 R10, R207, R205, RZ ;  /* 0x000000cdcf0a7210 */ /* 0x000fe20007ffe0ff */
        /* <DEDUP_REMOVED lines=18> */
.L_x_1115:
[----:B------:R-:W-:Y:S05]  /*2840*/  BSYNC B0 ;  /* 0x0000000000007941 */ /* 0x000fea0003800000 */
.L_x_1114:
[----:B------:R-:W-:Y:S05]  /*2850*/  BRA.DIV ~URZ, `(.L_x_1116) ;  /* 0x0000e4627f007947 */ /* 0x000fea000b800000 */
[----:B--2---:R2:W1:Y:S04]  /*2860*/  SHFL.IDX PT, R8, R9, 0x1, 0x181f ;  /* 0x00381f0009087f89 */ /* 0x00446800000e0000 */
[----:B----4-:R2:W4:Y:S02]  /*2870*/  SHFL.IDX PT, R0, R12, 0x1, 0x181f ;  /* 0x00381f000c007f89 */ /* 0x01052400000e0000 */
.L_x_1219:
        /* <DEDUP_REMOVED lines=19> */
.L_x_1118:
[----:B------:R-:W-:Y:S05]  /*29b0*/  BSYNC B0 ;  /* 0x0000000000007941 */ /* 0x000fea0003800000 */
.L_x_1117:
[----:B------:R-:W-:Y:S05]  /*29c0*/  BRA.DIV ~URZ, `(.L_x_1119) ;  /* 0x0000e3c27f007947 */ /* 0x000fea000b800000 */
[----:B-1----:R1:W2:Y:S02]  /*29d0*/  SHFL.IDX PT, R8, R9, 0x2, 0x181f ;  /* 0x00581f0009087f89 */ /* 0x0022a400000e0000 */
.L_x_1220:
[----:B------:R-:W-:Y:S05]  /*29e0*/  BRA.DIV ~URZ, `(.L_x_1120) ;  /* 0x0000e4127f007947 */ /* 0x000fea000b800000 */
[----:B----4-:R4:W1:Y:S02]  /*29f0*/  SHFL.IDX PT, R0, R12, 0x2, 0x181f ;  /* 0x00581f000c007f89 */ /* 0x01086400000e0000 */
.L_x_1221:
        /* <DEDUP_REMOVED lines=19> */
.L_x_1122:
[----:B------:R-:W-:Y:S05]  /*2b30*/  BSYNC B0 ;  /* 0x0000000000007941 */ /* 0x000fea0003800000 */
.L_x_1121:
[----:B------:R-:W-:Y:S05]  /*2b40*/  BRA.DIV ~URZ, `(.L_x_1123) ;  /* 0x0000e3227f007947 */ /* 0x000fea000b800000 */
[----:B--2---:R2:W3:Y:S04]  /*2b50*/  SHFL.IDX PT, R8, R9, 0x3, 0x181f ;  /* 0x00781f0009087f89 */ /* 0x0044e800000e0000 */
[----:B-1----:R2:W1:Y:S02]  /*2b60*/  SHFL.IDX PT, R0, R12, 0x3, 0x181f ;  /* 0x00781f000c007f89 */ /* 0x00246400000e0000 */
.L_x_1222:
[----:B------:R-:W-:Y:S01]  /*2b70*/  IADD3 R2, R10, 0x60, RZ ;  /* 0x000000600a027810 */ /* 0x000fe20007ffe0ff */
[----:B-----5:R-:W-:Y:S01]  /*2b80*/  IMAD.WIDE.U32 R196, R13, c[0x0][0x2b0], RZ ;  /* 0x0000ac000dc47a25 */ /* 0x020fe200078e00ff */
[----:B------:R-:W-:-:S02]  /*2b90*/  SHF.R.S32.HI R25, RZ, 0x1f, R182 ;  /* 0x0000001fff197819 */ /* 0x000fc400000114b6 */
[----:B------:R-:W-:Y:S02]  /*2ba0*/  ISETP.GE.AND P2, PT, R2, R11, PT ;  /* 0x0000000b0200720c */ /* 0x000fe40003f46270 */
[----:B------:R-:W-:Y:S02]  /*2bb0*/  SHF.R.S32.HI R24, RZ, 0x1f, R187 ;  /* 0x0000001fff187819 */ /* 0x000fe400000114bb */
[----:B------:R-:W-:-:S09]  /*2bc0*/  SHF.R.S32.HI R15, RZ, 0x1f, R188 ;  /* 0x0000001fff0f7819 */ /* 0x000fd200000114bc */
[CC--:B-1----:R-:W-:Y:S02]  /*2bd0*/  @!P2 LEA R6, P0, R182.reuse, R0.reuse, 0x1 ;  /* 0x00000000b606a211 */ /* 0x0c2fe400078008ff */
[C---:B------:R-:W-:Y:S02]  /*2be0*/  @!P2 LEA R4, P1, R187.reuse, R0, 0x1 ;  /* 0x00000000bb04a211 */ /* 0x040fe400078208ff */
        /* <DEDUP_REMOVED lines=33> */
[----:B------:R-:W-:Y:S01]  /*2e00*/  IADD3 R164, R165, 0x20, RZ ;  /* 0x00000020a5a47810 */ /* 0x000fe20007ffe0ff */
[----:B------:R-:W-:Y:S01]  /*2e10*/  IMAD.WIDE.U32 R194, R14, c[0x0][0x1e8], RZ ;  /* 0x00007a000ec27a25 */ /* 0x000fe200078e00ff */
[----:B------:R-:W-:Y:S01]  /*2e20*/  SHF.L.U64.HI R93, R182, 0x1, R25 ;  /* 0x00000001b65d7819 */ /* 0x000fe20000010219 */
[----:B------:R-:W-:Y:S01]  /*2e30*/  BSSY B0, `(.L_x_1124) ;  /* 0x0000158000007945 */ /* 0x000fe20003800000 */
[----:B------:R-:W-:Y:S01]  /*2e40*/  SHF.L.U64.HI R95, R187, 0x1, R24 ;  /* 0x00000001bb5f7819 */ /* 0x000fe20000010218 */
[----:B------:R-:W-:Y:S01]  /*2e50*/  IMAD R181, R0, c[0x0][0x2b8], R2 ;  /* 0x0000ae0000b57a24 */ /* 0x000fe200078e0202 */
[----:B------:R-:W-:Y:S01]  /*2e60*/  SHF.L.U64.HI R94, R188, 0x1, R15 ;  /* 0x00000001bc5e7819 */ /* 0x000fe2000001020f */
[----:B------:R-:W-:Y:S02]  /*2e70*/  IMAD R200, R14, c[0x0][0x1ec], R195 ;  /* 0x00007b000ec87a24 */ /* 0x000fe400078e02c3 */
[----:B------:R-:W-:Y:S01]  /*2e80*/  IMAD.WIDE.U32 R2, R181, c[0x0][0x1e0], RZ ;  /* 0x00007800b5027a25 */ /* 0x000fe200078e00ff */
[----:B--2---:R-:W-:-:S03]  /*2e90*/  SHF.R.S32.HI R9, RZ, 0x1f, R181 ;  /* 0x0000001fff097819 */ /* 0x004fc600000114b5 */
[----:B------:R-:W-:Y:S02]  /*2ea0*/  IMAD R96, R92, -0x40, R203 ;  /* 0xffffffc05c607824 */ /* 0x000fe400078e02cb */
[----:B------:R-:W-:Y:S02]  /*2eb0*/  IMAD R0, R9, c[0x0][0x1e0], RZ ;  /* 0x0000780009007a24 */ /* 0x000fe400078e02ff */
[----:B------:R-:W-:Y:S02]  /*2ec0*/  IMAD.IADD R13, R96, 0x1, -R207 ;  /* 0x00000001600d7824 */ /* 0x000fe400078e0acf */
[----:B------:R-:W-:Y:S02]  /*2ed0*/  IMAD R0, R181, c[0x0][0x1e4], R0 ;  /* 0x00007900b5007a24 */ /* 0x000fe400078e0200 */
[----:B------:R-:W-:Y:S01]  /*2ee0*/  IMAD.WIDE.U32 R198, R14, c[0x0][0x210], RZ ;  /* 0x000084000ec67a25 */ /* 0x000fe200078e00ff */
[C---:B------:R-:W-:Y:S02]  /*2ef0*/  ISETP.GE.AND P2, PT, R13.reuse, 0x1, PT ;  /* 0x000000010d00780c */ /* 0x040fe40003f46270 */
[----:B------:R-:W-:Y:S01]  /*2f00*/  ISETP.GE.AND P6, PT, R13, 0x21, PT ;  /* 0x000000210d00780c */ /* 0x000fe20003fc6270 */
[----:B------:R-:W-:-:S02]  /*2f10*/  IMAD.IADD R3, R3, 0x1, R0 ;  /* 0x0000000103037824 */ /* 0x000fc400078e0200 */
[----:B------:R-:W-:Y:S02]  /*2f20*/  IMAD R202, R14, c[0x0][0x214], R199 ;  /* 0x000085000eca7a24 */ /* 0x000fe400078e02c7 */
[----:B------:R-:W-:Y:S02]  /*2f30*/  IMAD.SHL.U32 R97, R182, 0x2, RZ ;  /* 0x00000002b6617824 */ /* 0x000fe400078e00ff */
[C---:B------:R-:W-:Y:S02]  /*2f40*/  IMAD.SHL.U32 R98, R187.reuse, 0x2, RZ ;  /* 0x00000002bb627824 */ /* 0x040fe400078e00ff */
[----:B------:R-:W-:Y:S02]  /*2f50*/  IMAD.SHL.U32 R99, R188, 0x2, RZ ;  /* 0x00000002bc637824 */ /* 0x000fe400078e00ff */
[----:B------:R-:W-:Y:S02]  /*2f60*/  @P2 ISETP.GE.AND P1, PT, R182, c[0x0][0x1d4], PT ;  /* 0x00007500b6002a0c */ /* 0x000fe40003f26270 */
[----:B------:R-:W-:-:S02]  /*2f70*/  @P2 ISETP.GE.AND P5, PT, R187, c[0x0][0x1d4], PT ;  /* 0x00007500bb002a0c */ /* 0x000fc40003fa6270 */
[----:B---3--:R-:W-:Y:S01]  /*2f80*/  SHF.R.S32.HI R10, RZ, 0x1f, R178 ;  /* 0x0000001fff0a7819 */ /* 0x008fe200000114b2 */
[----:B------:R-:W-:-:S04]  /*2f90*/  IMAD.WIDE.U32 R2, R178, c[0x0][0x1f0], R2 ;  /* 0x00007c00b2027a25 */ /* 0x000fc800078e0002 */
[----:B------:R-:W-:-:S04]  /*2fa0*/  IMAD R0, R10, c[0x0][0x1f0], RZ ;  /* 0x00007c000a007a24 */ /* 0x000fc800078e02ff */
[----:B------:R-:W-:Y:S01]  /*2fb0*/  IMAD R4, R178, c[0x0][0x1f4], R0 ;  /* 0x00007d00b2047a24 */ /* 0x000fe200078e0200 */
[----:B------:R-:W-:-:S04]  /*2fc0*/  IADD3 R0, P0, R2, R194, RZ ;  /* 0x000000c202007210 */ /* 0x000fc80007f1e0ff */
[----:B------:R-:W-:Y:S02]  /*2fd0*/  IADD3.X R2, R200, R3, R4, P0, !PT ;  /* 0x00000003c8027210 */ /* 0x000fe400007fe404 */
[----:B------:R-:W-:-:S04]  /*2fe0*/  LEA R3, P0, R0, c[0x0][0x1c8], 0x1 ;  /* 0x0000720000037a11 */ /* 0x000fc800078008ff */
[----:B------:R-:W-:Y:S02]  /*2ff0*/  LEA.HI.X R5, R0, c[0x0][0x1cc], R2, 0x1, P0 ;  /* 0x0000730000057a11 */ /* 0x000fe400000f0c02 */
[----:B------:R-:W1:Y:S04]  /*3000*/  SHFL.IDX PT, R0, R3, RZ, 0x181f ;  /* 0x00181fff03007589 */ /* 0x000e6800000e0000 */
[----:B------:R-:W2:Y:S04]  /*3010*/  SHFL.IDX PT, R2, R5, RZ, 0x181f ;  /* 0x00181fff05027589 */ /* 0x000ea800000e0000 */
[----:B------:R-:W3:Y:S04]  /*3020*/  SHFL.IDX PT, R3, R3, 0x1, 0x181f ;  /* 0x00381f0003037f89 */ /* 0x000ee800000e0000 */
[----:B------:R2:W5:Y:S01]  /*3030*/  SHFL.IDX PT, R8, R5, 0x1, 0x181f ;  /* 0x00381f0005087f89 */ /* 0x00056200000e0000 */
        /* <DEDUP_REMOVED lines=13> */
[C---:B------:R-:W-:Y:S02]  /*3110*/  @P6 ISETP.GE.AND P2, PT, R182.reuse, c[0x0][0x1d4], PT ;  /* 0x00007500b6006a0c */ /* 0x040fe40003f46270 */
[----:B------:R-:W-:Y:S02]  /*3120*/  @P6 ISETP.GE.AND P1, PT, R187, c[0x0][0x1d4], PT ;  /* 0x00007500bb006a0c */ /* 0x000fe40003f26270 */
[----:B-----5:R-:W-:Y:S02]  /*3130*/  @P6 LEA.HI.X R7, R182, R8, R25, 0x1, P0 ;  /* 0x00000008b6076211 */ /* 0x020fe400000f0c19 */
[----:B------:R-:W-:-:S07]  /*3140*/  @P6 ISETP.GE.AND P0, PT, R188, c[0x0][0x1d4], PT ;  /* 0x00007500bc006a0c */ /* 0x000fce0003f06270 */
[----:B------:R2:W-:Y:S01]  /*3150*/  @P6 LDGSTS.E.BYPASS.LTC128B.128 [R179+0x7100], [R6.64], !P2 ;  /* 0x0710000006b36fae */ /* 0x0005e2000d101d46 */
[----:B-1----:R-:W-:-:S04]  /*3160*/  @P6 LEA R4, P5, R187, R3, 0x1 ;  /* 0x00000003bb046211 */ /* 0x002fc800078a08ff */
[----:B------:R-:W-:Y:S02]  /*3170*/  @P6 LEA.HI.X R5, R187, R8, R24, 0x1, P5 ;  /* 0x00000008bb056211 */ /* 0x000fe400028f0c18 */
[----:B------:R-:W-:-:S03]  /*3180*/  @P6 LEA R2, P5, R188, R3, 0x1 ;  /* 0x00000003bc026211 */ /* 0x000fc600078a08ff */
[----:B------:R2:W-:Y:S01]  /*3190*/  @P6 LDGSTS.E.BYPASS.LTC128B.128 [R179+0x9100], [R4.64], !P1 ;  /* 0x0910000004b36fae */ /* 0x0005e2000c901d46 */
[----:B------:R-:W-:-:S05]  /*31a0*/  @P6 LEA.HI.X R3, R188, R8, R15, 0x1, P5 ;  /* 0x00000008bc036211 */ /* 0x000fca00028f0c0f */
[----:B------:R1:W-:Y:S04]  /*31b0*/  @P6 LDGSTS.E.BYPASS.LTC128B.128 [R179+0xb100], [R2.64], !P0 ;  /* 0x0b10000002b36fae */ /* 0x0003e8000c101d46 */
[----:B------:R-:W0:Y:S01]  /*31c0*/  LDGDEPBAR ;  /* 0x00000000000079af */ /* 0x000e220000000000 */
[----:B------:R-:W-:Y:S02]  /*31d0*/  R2P PR, R191, 0x6 ;  /* 0x00000006bf007804 */ /* 0x000fe40000000000 */
[----:B------:R-:W-:-:S11]  /*31e0*/  ISETP.GE.AND P6, PT, R182, c[0x0][0x1d4], PT ;  /* 0x00007500b6007a0c */ /* 0x000fd60003fc6270 */
[----:B------:R-:W-:Y:S01]  /*31f0*/  @P1 IADD3 R164, R165, -0x20, RZ ;  /* 0xffffffe0a5a41810 */ /* 0x000fe20007ffe0ff */
[----:B-1----:R-:W-:Y:S01]  /*3200*/  IMAD.WIDE.U32 R2, R181, c[0x0][0x208], RZ ;  /* 0x00008200b5027a25 */ /* 0x002fe200078e00ff */
[----:B------:R-:W-:-:S04]  /*3210*/  DEPBAR.LE SB0, 0x1 ;  /* 0x000080400000791a */ /* 0x000fc80000000000 */
[----:B------:R-:W-:-:S04]  /*3220*/  DEPBAR.LE SB0, 0x0 ;  /* 0x000080000000791a */ /* 0x000fc80000000000 */
[----:B------:R-:W-:Y:S01]  /*3230*/  BAR.SYNC.DEFER_BLOCKING 0x0 ;  /* 0x0000000000007b1d */ /* 0x000fe20000010000 */
[----:B------:R-:W-:Y:S02]  /*3240*/  IMAD.IADD R3, R3, 0x1, R0 ;  /* 0x0000000103037824 */ /* 0x000fe400078e0200 */
[----:B------:R-:W-:Y:S02]  /*3250*/  IMAD R0, R10, c[0x0][0x218], RZ ;  /* 0x000086000a007a24 */ /* 0x000fe400078e02ff */
[----:B------:R-:W-:-:S04]  /*3260*/  IMAD.WIDE.U32 R2, R178, c[0x0][0x218], R2 ;  /* 0x00008600b2027a25 */ /* 0x000fc800078e0002 */
[----:B------:R-:W-:Y:S01]  /*3270*/  IMAD R8, R178, c[0x0][0x21c], R0 ;  /* 0x00008700b2087a24 */ /* 0x000fe200078e0200 */
[----:B------:R-:W-:-:S04]  /*3280*/  IADD3 R0, P0, R2, R198, RZ ;  /* 0x000000c602007210 */ /* 0x000fc80007f1e0ff */
[----:B------:R-:W-:Y:S02]  /*3290*/  IADD3.X R2, R202, R3, R8, P0, !PT ;  /* 0x00000003ca027210 */ /* 0x000fe400007fe408 */
[----:B------:R-:W-:-:S04]  /*32a0*/  LEA R8, P0, R0, c[0x0][0x1f8], 0x1 ;  /* 0x00007e0000087a11 */ /* 0x000fc800078008ff */
[----:B----4-:R-:W-:Y:S02]  /*32b0*/  LEA.HI.X R12, R0, c[0x0][0x1fc], R2, 0x1, P0 ;  /* 0x00007f00000c7a11 */ /* 0x010fe400000f0c02 */
[----:B------:R-:W1:Y:S04]  /*32c0*/  SHFL.IDX PT, R2, R8, RZ, 0x181f ;  /* 0x00181fff08027589 */ /* 0x000e6800000e0000 */
[----:B--2---:R-:W-:Y:S04]  /*32d0*/  LDSM.16.M88.4 R4, [R173] ;  /* 0x00000000ad04783b */ /* 0x004fe80000000200 */
[----:B------:R-:W-:Y:S04]  /*32e0*/  LDSM.16.M88.4 R16, [R165] ;  /* 0x00000000a510783b */ /* 0x000fe80000000200 */
[----:B------:R-:W-:Y:S04]  /*32f0*/  LDSM.16.M88.4 R20, [R165+0x1000] ;  /* 0x00100000a514783b */ /* 0x000fe80000000200 */
[----:B------:R-:W2:Y:S04]  /*3300*/  SHFL.IDX PT, R3, R12, RZ, 0x181f ;  /* 0x00181fff0c037589 */ /* 0x000ea800000e0000 */
[----:B------:R-:W3:Y:S04]  /*3310*/  SHFL.IDX PT, R0, R8, 0x1, 0x181f ;  /* 0x00381f0008007f89 */ /* 0x000ee800000e0000 */
[----:B------:R-:W-:Y:S01]  /*3320*/  LDSM.16.M88.4 R8, [R174] ;  /* 0x00000000ae08783b */ /* 0x000fe20000000200 */
[----:B-1----:R-:W-:-:S03]  /*3330*/  IADD3 R14, P5, R2, R98, RZ ;  /* 0x00000062020e7210 */ /* 0x002fc60007fbe0ff */
[----:B------:R-:W-:Y:S04]  /*3340*/  LDSM.16.M88.4 R36, [R164] ;  /* 0x00000000a424783b */ /* 0x000fe80000000200 */
[----:B------:R-:W1:Y:S04]  /*3350*/  SHFL.IDX PT, R12, R12, 0x1, 0x181f ;  /* 0x00381f000c0c7f89 */ /* 0x000e6800000e0000 */
[----:B------:R-:W4:Y:S01]  /*3360*/  LDSM.16.M88.4 R28, [R165+0x800] ;  /* 0x00080000a51c783b */ /* 0x000f220000000200 */
[----:B--2---:R-:W-:Y:S01]  /*3370*/  IMAD.X R15, R3, 0x1, R95, P5 ;  /* 0x00000001030f7824 */ /* 0x004fe200028e065f */
[----:B------:R-:W-:-:S02]  /*3380*/  ISETP.GE.AND P5, PT, R187, c[0x0][0x1d4], PT ;  /* 0x00007500bb007a0c */ /* 0x000fc40003fa6270 */
[----:B------:R-:W2:Y:S04]  /*3390*/  LDSM.16.M88.4 R52, [R165+0x1800] ;  /* 0x00180000a534783b */ /* 0x000ea80000000200 */
[----:B------:R-:W5:Y:S01]  /*33a0*/  LDSM.16.M88.4 R24, [R164+0x800] ;  /* 0x00080000a418783b */ /* 0x000f620000000200 */
[C---:B------:R-:W-:Y:S03]  /*33b0*/  HMMA.16816.F32 R56, R4.reuse, R16, RZ ;  /* 0x000000100438723c */ /* 0x040fe600000018ff */
[----:B------:R-:W2:Y:S04]  /*33c0*/  LDSM.16.M88.4 R48, [R164+0x1000] ;  /* 0x00100000a430783b */ /* 0x000ea80000000200 */
[C---:B------:R-:W-:Y:S01]  /*33d0*/  IADD3 R16, P1, R2.reuse, R97, RZ ;  /* 0x0000006102107210 */ /* 0x040fe20007f3e0ff */
[----:B------:R-:W-:Y:S01]  /*33e0*/  HMMA.16816.F32 R32, R4, R20, RZ ;  /* 0x000000140420723c */ /* 0x000fe200000018ff */
[----:B------:R-:W-:-:S03]  /*33f0*/  IADD3 R2, P0, R2, R99, RZ ;  /* 0x0000006302027210 */ /* 0x000fc60007f1e0ff */
[C-C-:B------:R-:W-:Y:S02]  /*3400*/  IMAD.X R17, R3.reuse, 0x1, R93.reuse, P1 ;  /* 0x0000000103117824 */ /* 0x140fe400008e065d */
[----:B------:R-:W-:Y:S01]  /*3410*/  IMAD.X R3, R3, 0x1, R94, P0 ;  /* 0x0000000103037824 */ /* 0x000fe200000e065e */
[----:B---3--:R-:W-:Y:S01]  /*3420*/  IADD3 R20, P1, R0, R97, RZ ;  /* 0x0000006100147210 */ /* 0x008fe20007f3e0ff */
[----:B------:R-:W-:Y:S04]  /*3430*/  HMMA.16816.F32 R44, R4, R18, RZ ;  /* 0x00000012042c723c */ /* 0x000fe800000018ff */
[----:B-1----:R-:W-:Y:S01]  /*3440*/  IMAD.X R21, R12, 0x1, R93, P1 ;  /* 0x000000010c157824 */ /* 0x002fe200008e065d */
[C---:B------:R-:W-:Y:S02]  /*3450*/  ISETP.LT.OR P1, PT, R13.reuse, 0x1, P6 ;  /* 0x000000010d00780c */ /* 0x040fe40003721670 */
[----:B------:R-:W-:Y:S01]  /*3460*/  IADD3 R18, P0, R0, R98, RZ ;  /* 0x0000006200127210 */ /* 0x000fe20007f1e0ff */
[----:B------:R-:W-:Y:S01]  /*3470*/  HMMA.16816.F32 R80, R8, R36, R56 ;  /* 0x000000240850723c */ /* 0x000fe20000001838 */
[----:B------:R-:W1:Y:S01]  /*3480*/  LDSM.16.M88.4 R56, [R164+0x1800] ;  /* 0x00180000a438783b */ /* 0x000e620000000200 */
[----:B------:R-:W-:-:S02]  /*3490*/  ISETP.LT.OR P6, PT, R13, 0x21, P6 ;  /* 0x000000210d00780c */ /* 0x000fc400037c1670 */
[----:B------:R-:W-:Y:S01]  /*34a0*/  IMAD.X R19, R12, 0x1, R95, P0 ;  /* 0x000000010c137824 */ /* 0x000fe200000e065f */
[C---:B------:R-:W-:Y:S02]  /*34b0*/  ISETP.LT.OR P0, PT, R13.reuse, 0x1, P5 ;  /* 0x000000010d00780c */ /* 0x040fe40002f01670 */
[----:B------:R-:W-:Y:S01]  /*34c0*/  ISETP.LT.OR P5, PT, R13, 0x21, P5 ;  /* 0x000000210d00780c */ /* 0x000fe20002fa1670 */
[----:B----4-:R-:W-:Y:S02]  /*34d0*/  HMMA.16816.F32 R40, R4, R28, RZ ;  /* 0x0000001c0428723c */ /* 0x010fe400000018ff */
[----:B------:R-:W-:Y:S01]  /*34e0*/  @!PT LDS RZ, [RZ] ;  /* 0x00000000fffff984 */ /* 0x000fe20000000800 */
[----:B------:R-:W-:Y:S01]  /*34f0*/  @!PT LDS RZ, [RZ] ;  /* 0x00000000fffff984 */ /* 0x000fe20000000800 */
[----:B------:R-:W-:Y:S01]  /*3500*/  @!PT LDS RZ, [RZ] ;  /* 0x00000000fffff984 */ /* 0x000fe20000000800 */
[----:B------:R3:W-:Y:S01]  /*3510*/  LDGSTS.E.BYPASS.LTC128B.128 [R179+0x100], [R16.64], !P1 ;  /* 0x0010000010b37fae */ /* 0x0007e2000c901d46 */
[----:B------:R-:W-:-:S05]  /*3520*/  ISETP.GE.AND P1, PT, R188, c[0x0][0x1d4], PT ;  /* 0x00007500bc007a0c */ /* 0x000fca0003f26270 */
[----:B------:R-:W-:Y:S02]  /*3530*/  HMMA.16816.F32 R28, R4, R30, RZ ;  /* 0x0000001e041c723c */ /* 0x000fe400000018ff */
[----:B------:R4:W-:Y:S01]  /*3540*/  LDGSTS.E.BYPASS.LTC128B.128 [R179+0x2100], [R14.64], !P0 ;  /* 0x021000000eb37fae */ /* 0x0009e2000c101d46 */
[C---:B------:R-:W-:Y:S02]  /*3550*/  ISETP.LT.OR P0, PT, R13.reuse, 0x1, P1 ;  /* 0x000000010d00780c */ /* 0x040fe40000f01670 */
[----:B------:R-:W-:-:S03]  /*3560*/  ISETP.LT.OR P1, PT, R13, 0x21, P1 ;  /* 0x000000210d00780c */ /* 0x000fc60000f21670 */
[C---:B------:R-:W-:Y:S08]  /*3570*/  HMMA.16816.F32 R60, R4.reuse, R22, RZ ;  /* 0x00000016043c723c */ /* 0x040ff000000018ff */
[----:B------:R1:W-:Y:S01]  /*3580*/  LDGSTS.E.BYPASS.LTC128B.128 [R179+0x4100], [R2.64], !P0 ;  /* 0x0410000002b37fae */ /* 0x0003e2000c101d46 */
[C---:B--2---:R-:W-:Y:S03]  /*3590*/  HMMA.16816.F32 R68, R4.reuse, R52, RZ ;  /* 0x000000340444723c */ /* 0x044fe600000018ff */
[----:B------:R2:W-:Y:S04]  /*35a0*/  LDGSTS.E.BYPASS.LTC128B.128 [R179+0x1100], [R20.64], !P6 ;  /* 0x0110000014b37fae */ /* 0x0005e8000f101d46 */
[----:B------:R3:W-:Y:S01]  /*35b0*/  LDGSTS.E.BYPASS.LTC128B.128 [R179+0x3100], [R18.64], !P5 ;  /* 0x0310000012b37fae */ /* 0x0007e2000e901d46 */
[----:B------:R-:W-:Y:S08]  /*35c0*/  HMMA.16816.F32 R64, R4, R54, RZ ;  /* 0x000000360440723c */ /* 0x000ff000000018ff */
[C---:B-----5:R-:W-:Y:S08]  /*35d0*/  HMMA.16816.F32 R72, R8.reuse, R24, R40 ;  /* 0x000000180848723c */ /* 0x060ff00000001828 */
[----:B------:R-:W-:Y:S01]  /*35e0*/  HMMA.16816.F32 R52, R8, R26, R28 ;  /* 0x0000001a0834723c */ /* 0x000fe2000000181c */
[----:B-1----:R-:W-:Y:S01]  /*35f0*/  IMAD.MOV.U32 R3, RZ, RZ, 0x40 ;  /* 0x00000040ff037424 */ /* 0x002fe200078e00ff */
[----:B------:R-:W-:-:S04]  /*3600*/  IADD3 R2, P0, R0, R99, RZ ;  /* 0x0000006300027210 */ /* 0x000fc80007f1e0ff */
[----:B------:R-:W-:Y:S01]  /*3610*/  SEL R0, R3, 0xffffffc0, !P2 ;  /* 0xffffffc003007807 */ /* 0x000fe20005000000 */
[----:B------:R-:W-:Y:S01]  /*3620*/  IMAD.X R3, R12, 0x1, R94, P0 ;  /* 0x000000010c037824 */ /* 0x000fe200000e065e */
[----:B------:R-:W-:Y:S01]  /*3630*/  HMMA.16816.F32 R76, R8, R38, R44 ;  /* 0x00000026084c723c */ /* 0x000fe2000000182c */
[----:B------:R-:W-:Y:S02]  /*3640*/  ISETP.GT.AND P0, PT, R92, R189, PT ;  /* 0x000000bd5c00720c */ /* 0x000fe40003f04270 */
[----:B------:R-:W-:Y:S01]  /*3650*/  IMAD.IADD R167, R165, 0x1, R0 ;  /* 0x00000001a5a77824 */ /* 0x000fe200078e0200 */
[----:B------:R1:W-:Y:S01]  /*3660*/  LDGSTS.E.BYPASS.LTC128B.128 [R179+0x5100], [R2.64], !P1 ;  /* 0x0510000002b37fae */ /* 0x0003e2000c901d46 */
[----:B------:R-:W-:-:S03]  /*3670*/  ISETP.GT.AND P1, PT, R190, 0x3f, PT ;  /* 0x0000003fbe00780c */ /* 0x000fc60003f24270 */
[----:B------:R-:W-:Y:S01]  /*3680*/  LDSM.16.M88.4 R4, [R176] ;  /* 0x00000000b004783b */ /* 0x000fe20000000200 */
[C---:B------:R-:W-:Y:S03]  /*3690*/  HMMA.16816.F32 R40, R8.reuse, R48, R32 ;  /* 0x000000300828723c */ /* 0x040fe60000001820 */
[----:B------:R-:W5:Y:S04]  /*36a0*/  LDSM.16.M88.4 R24, [R167] ;  /* 0x00000000a718783b */ /* 0x000f680000000200 */
[----:B--2---:R-:W2:Y:S01]  /*36b0*/  LDSM.16.M88.4 R20, [R167+0x800] ;  /* 0x00080000a714783b */ /* 0x004ea20000000200 */
[C---:B----4-:R-:W-:Y:S03]  /*36c0*/  HMMA.16816.F32 R12, R8.reuse, R50, R60 ;  /* 0x00000032080c723c */ /* 0x050fe6000000183c */
[----:B---3--:R-:W3:Y:S04]  /*36d0*/  LDSM.16.M88.4 R16, [R167+0x1000] ;  /* 0x00100000a710783b */ /* 0x008ee80000000200 */
[----:B------:R-:W4:Y:S01]  /*36e0*/  LDSM.16.M88.4 R36, [R167+0x1800] ;  /* 0x00180000a724783b */ /* 0x000f220000000200 */
[----:B------:R-:W-:Y:S03]  /*36f0*/  HMMA.16816.F32 R32, R8, R56, R68 ;  /* 0x000000380820723c */ /* 0x000fe60000001844 */
[----:B------:R-:W0:Y:S01]  /*3700*/  LDGDEPBAR ;  /* 0x00000000000079af */ /* 0x000e220000000000 */
[----:B-1----:R-:W-:-:S04]  /*3710*/  IADD3 R2, R164, 0x4000, RZ ;  /* 0x00004000a4027810 */ /* 0x002fc80007ffe0ff */
[----:B------:R-:W-:Y:S01]  /*3720*/  HMMA.16816.F32 R28, R8, R58, R64 ;  /* 0x0000003a081c723c */ /* 0x000fe20000001840 */
[----:B------:R-:W-:Y:S01]  /*3730*/  LDSM.16.M88.4 R8, [R175] ;  /* 0x00000000af08783b */ /* 0x000fe20000000200 */
[----:B------:R-:W-:-:S05]  /*3740*/  IMAD.IADD R166, R2, 0x1, R0 ;  /* 0x0000000102a67824 */ /* 0x000fca00078e0200 */
[----:B------:R-:W1:Y:S04]  /*3750*/  LDSM.16.M88.4 R64, [R166+-0x4000] ;  /* 0xffc00000a640783b */ /* 0x000e680000000200 */
[----:B------:R-:W1:Y:S04]  /*3760*/  LDSM.16.M88.4 R68, [R166+-0x3800] ;  /* 0xffc80000a644783b */ /* 0x000e680000000200 */
[----:B------:R-:W1:Y:S01]  /*3770*/  LDSM.16.M88.4 R84, [R166+-0x3000] ;  /* 0xffd00000a654783b */ /* 0x000e620000000200 */
[C---:B-----5:R-:W-:Y:S03]  /*3780*/  HMMA.16816.F32 R44, R4.reuse, R24, R80 ;  /* 0x00000018042c723c */ /* 0x060fe60000001850 */
[----:B------:R-:W5:Y:S04]  /*3790*/  LDSM.16.M88.4 R88, [R166+-0x2800] ;  /* 0xffd80000a658783b */ /* 0x000f680000000200 */
[----:B------:R-:W-:Y:S01]  /*37a0*/  LDSM.16.M88.4 R80, [R165+0x3800] ;  /* 0x00380000a550783b */ /* 0x000fe20000000200 */
[C---:B------:R-:W-:Y:S03]  /*37b0*/  HMMA.16816.F32 R56, R4.reuse, R26, R76 ;  /* 0x0000001a0438723c */ /* 0x040fe6000000184c */
[----:B------:R-:W-:Y:S05]  /*37c0*/  LDSM.16.M88.4 R76, [R164+0x3000] ;  /* 0x00300000a44c783b */ /* 0x000fea0000000200 */
[C---:B--2---:R-:W-:Y:S01]  /*37d0*/  HMMA.16816.F32 R60, R4.reuse, R20, R72 ;  /* 0x00000014043c723c */ /* 0x044fe20000001848 */
[----:B------:R-:W-:Y:S07]  /*37e0*/  LDSM.16.M88.4 R72, [R165+0x3000] ;  /* 0x00300000a548783b */ /* 0x000fee0000000200 */
[C---:B------:R-:W-:Y:S01]  /*37f0*/  HMMA.16816.F32 R48, R4.reuse, R22, R52 ;  /* 0x000000160430723c */ /* 0x040fe20000001834 */
[----:B------:R-:W-:Y:S07]  /*3800*/  LDSM.16.M88.4 R52, [R165+0x2800] ;  /* 0x00280000a534783b */ /* 0x000fee0000000200 */
[C---:B---3--:R-:W-:Y:S08]  /*3810*/  HMMA.16816.F32 R40, R4.reuse, R16, R40 ;  /* 0x000000100428723c */ /* 0x048ff00000001828 */
[C---:B------:R-:W-:Y:S08]  /*3820*/  HMMA.16816.F32 R20, R4.reuse, R18, R12 ;  /* 0x000000120414723c */ /* 0x040ff0000000180c */
[C---:B----4-:R-:W-:Y:S08]  /*3830*/  HMMA.16816.F32 R16, R4.reuse, R36, R32 ;  /* 0x000000240410723c */ /* 0x050ff00000001820 */
[----:B------:R-:W-:Y:S01]  /*3840*/  HMMA.16816.F32 R12, R4, R38, R28 ;  /* 0x00000026040c723c */ /* 0x000fe2000000181c */
[----:B------:R-:W-:Y:S04]  /*3850*/  LDSM.16.M88.4 R4, [R173+0x4000] ;  /* 0x00400000ad04783b */ /* 0x000fe80000000200 */
[----:B------:R-:W2:Y:S03]  /*3860*/  LDSM.16.M88.4 R28, [R165+0x2000] ;  /* 0x00200000a51c783b */ /* 0x000ea60000000200 */
[C---:B-1----:R-:W-:Y:S08]  /*3870*/  HMMA.16816.F32 R24, R8.reuse, R64, R44 ;  /* 0x000000400818723c */ /* 0x042ff0000000182c */
[C---:B------:R-:W-:Y:S01]  /*3880*/  HMMA.16816.F32 R32, R8.reuse, R66, R56 ;  /* 0x000000420820723c */ /* 0x040fe20000001838 */
[----:B------:R-:W-:Y:S04]  /*3890*/  LDSM.16.M88.4 R56, [R164+0x2000] ;  /* 0x00200000a438783b */ /* 0x000fe80000000200 */
[----:B------:R-:W-:Y:S03]  /*38a0*/  LDSM.16.M88.4 R64, [R167+0x2800] ;  /* 0x00280000a740783b */ /* 0x000fe60000000200 */
[C---:B------:R-:W-:Y:S01]  /*38b0*/  HMMA.16816.F32 R44, R8.reuse, R68, R60 ;  /* 0x00000044082c723c */ /* 0x040fe2000000183c */
[----:B------:R-:W-:Y:S07]  /*38c0*/  LDSM.16.M88.4 R60, [R164+0x2800] ;  /* 0x00280000a43c783b */ /* 0x000fee0000000200 */
[C---:B------:R-:W-:Y:S01]  /*38d0*/  HMMA.16816.F32 R48, R8.reuse, R70, R48 ;  /* 0x000000460830723c */ /* 0x040fe20000001830 */
[----:B------:R-:W-:Y:S07]  /*38e0*/  LDSM.16.M88.4 R68, [R167+0x3000] ;  /* 0x00300000a744783b */ /* 0x000fee0000000200 */
[C---:B------:R-:W-:Y:S08]  /*38f0*/  HMMA.16816.F32 R40, R8.reuse, R84, R40 ;  /* 0x000000540828723c */ /* 0x040ff00000001828 */
[C---:B------:R-:W-:Y:S01]  /*3900*/  HMMA.16816.F32 R36, R8.reuse, R86, R20 ;  /* 0x000000560824723c */ /* 0x040fe20000001814 */
[----:B------:R-:W-:Y:S07]  /*3910*/  LDSM.16.M88.4 R84, [R164+0x3800] ;  /* 0x00380000a454783b */ /* 0x000fee0000000200 */
[C---:B-----5:R-:W-:Y:S08]  /*3920*/  HMMA.16816.F32 R16, R8.reuse, R88, R16 ;  /* 0x000000580810723c */ /* 0x060ff00000001810 */
[----:B------:R-:W-:Y:S01]  /*3930*/  HMMA.16816.F32 R12, R8, R90, R12 ;  /* 0x0000005a080c723c */ /* 0x000fe2000000180c */
[----:B------:R-:W1:Y:S07]  /*3940*/  LDSM.16.M88.4 R8, [R174+0x4000] ;  /* 0x00400000ae08783b */ /* 0x000e6e0000000200 */
[C---:B--2---:R-:W-:Y:S08]  /*3950*/  HMMA.16816.F32 R20, R4.reuse, R28, R24 ;  /* 0x0000001c0414723c */ /* 0x044ff00000001818 */
[C---:B------:R-:W-:Y:S08]  /*3960*/  HMMA.16816.F32 R28, R4.reuse, R30, R32 ;  /* 0x0000001e041c723c */ /* 0x040ff00000001820 */
[C---:B------:R-:W-:Y:S08]  /*3970*/  HMMA.16816.F32 R32, R4.reuse, R52, R44 ;  /* 0x000000340420723c */ /* 0x040ff0000000182c */
[C---:B------:R-:W-:Y:S01]  /*3980*/  HMMA.16816.F32 R44, R4.reuse, R54, R48 ;  /* 0x00000036042c723c */ /* 0x040fe20000001830 */
[----:B------:R-:W-:Y:S07]  /*3990*/  LDSM.16.M88.4 R48, [R166+-0x2000] ;  /* 0xffe00000a630783b */ /* 0x000fee0000000200 */
[C---:B------:R-:W-:Y:S01]  /*39a0*/  HMMA.16816.F32 R52, R4.reuse, R72, R40 ;  /* 0x000000480434723c */ /* 0x040fe20000001828 */
[----:B------:R-:W-:Y:S07]  /*39b0*/  LDSM.16.M88.4 R40, [R167+0x2000] ;  /* 0x00200000a728783b */ /* 0x000fee0000000200 */
[C---:B------:R-:W-:Y:S01]  /*39c0*/  HMMA.16816.F32 R36, R4.reuse, R74, R36 ;  /* 0x0000004a0424723c */ /* 0x040fe20000001824 */
[----:B------:R-:W-:Y:S07]  /*39d0*/  LDSM.16.M88.4 R72, [R166+-0x1000] ;  /* 0xfff00000a648783b */ /* 0x000fee0000000200 */
[C---:B------:R-:W-:Y:S08]  /*39e0*/  HMMA.16816.F32 R24, R4.reuse, R80, R16 ;  /* 0x000000500418723c */ /* 0x040ff00000001810 */
[----:B------:R-:W-:Y:S01]  /*39f0*/  HMMA.16816.F32 R12, R4, R82, R12 ;  /* 0x00000052040c723c */ /* 0x000fe2000000180c */
[----:B------:R-:W2:Y:S04]  /*3a00*/  LDSM.16.M88.4 R4, [R176+0x4000] ;  /* 0x00400000b004783b */ /* 0x000ea80000000200 */
[----:B------:R-:W3:Y:S03]  /*3a10*/  LDSM.16.M88.4 R80, [R167+0x3800] ;  /* 0x00380000a750783b */ /* 0x000ee60000000200 */
[C---:B-1----:R-:W-:Y:S08]  /*3a20*/  HMMA.16816.F32 R20, R8.reuse, R56, R20 ;  /* 0x000000380814723c */ /* 0x042ff00000001814 */
[C---:B------:R-:W-:Y:S01]  /*3a30*/  HMMA.16816.F32 R16, R8.reuse, R58, R28 ;  /* 0x0000003a0810723c */ /* 0x040fe2000000181c */
[----:B------:R-:W-:Y:S07]  /*3a40*/  LDSM.16.M88.4 R56, [R166+-0x1800] ;  /* 0xffe80000a638783b */ /* 0x000fee0000000200 */
        /* <DEDUP_REMOVED lines=9> */
[----:B------:R-:W4:Y:S03]  /*3ae0*/  LDSM.16.M88.4 R84, [R166+-0x800] ;  /* 0xfff80000a654783b */ /* 0x000f260000000200 */
        /* <DEDUP_REMOVED lines=8> */
[C---:B---3--:R-:W-:Y:S08]  /*3b70*/  HMMA.16816.F32 R36, R4.reuse, R80, R24 ;  /* 0x000000500424723c */ /* 0x048ff00000001818 */
[----:B------:R-:W-:Y:S01]  /*3b80*/  HMMA.16816.F32 R12, R4, R82, R12 ;  /* 0x00000052040c723c */ /* 0x000fe2000000180c */
[----:B------:R-:W2:Y:S04]  /*3b90*/  LDSM.16.M88.4 R4, [R173+0x8000] ;  /* 0x00800000ad04783b */ /* 0x000ea80000000200 */
[----:B------:R-:W3:Y:S03]  /*3ba0*/  LDSM.16.M88.4 R80, [R165+0x5800] ;  /* 0x00580000a550783b */ /* 0x000ee60000000200 */
        /* <DEDUP_REMOVED lines=11> */
[----:B------:R-:W4:Y:S03]  /*3c60*/  LDSM.16.M88.4 R84, [R164+0x5800] ;  /* 0x00580000a454783b */ /* 0x000f260000000200 */
[C---:B--2---:R-:W-:Y:S08]  /*3c70*/  HMMA.16816.F32 R40, R4.reuse, R60, R28 ;  /* 0x0000003c0428723c */ /* 0x044ff0000000181c */
[C---:B------:R-:W-:Y:S08]  /*3c80*/  HMMA.16816.F32 R32, R4.reuse, R68, R20 ;  /* 0x000000440420723c */ /* 0x040ff00000001814 */
[C---:B------:R-:W-:Y:S01]  /*3c90*/  HMMA.16816.F32 R36, R4.reuse, R62, R24 ;  /* 0x0000003e0424723c */ /* 0x040fe20000001818 */
[----:B------:R-:W-:Y:S07]  /*3ca0*/  LDSM.16.M88.4 R60, [R167+0x4000] ;  /* 0x00400000a73c783b */ /* 0x000fee0000000200 */
[C---:B------:R-:W-:Y:S01]  /*3cb0*/  HMMA.16816.F32 R28, R4.reuse, R70, R16 ;  /* 0x00000046041c723c */ /* 0x040fe20000001810 */
[----:B------:R-:W-:Y:S07]  /*3cc0*/  LDSM.16.M88.4 R68, [R167+0x4800] ;  /* 0x00480000a744783b */ /* 0x000fee0000000200 */
[C---:B------:R-:W-:Y:S01]  /*3cd0*/  HMMA.16816.F32 R24, R4.reuse, R76, R52 ;  /* 0x0000004c0418723c */ /* 0x040fe20000001834 */
[----:B------:R-:W-:Y:S07]  /*3ce0*/  LDSM.16.M88.4 R52, [R166+0x800] ;  /* 0x00080000a634783b */ /* 0x000fee0000000200 */
[C---:B------:R-:W-:Y:S01]  /*3cf0*/  HMMA.16816.F32 R20, R4.reuse, R78, R48 ;  /* 0x0000004e0414723c */ /* 0x040fe20000001830 */
[----:B------:R-:W-:Y:S04]  /*3d00*/  LDSM.16.M88.4 R76, [R167+0x5000] ;  /* 0x00500000a74c783b */ /* 0x000fe80000000200 */
[----:B------:R-:W-:Y:S03]  /*3d10*/  LDSM.16.M88.4 R48, [R166+0x1000] ;  /* 0x00100000a630783b */ /* 0x000fe60000000200 */
[C---:B---3--:R-:W-:Y:S01]  /*3d20*/  HMMA.16816.F32 R16, R4.reuse, R80, R44 ;  /* 0x000000500410723c */ /* 0x048fe2000000182c */
[----:B------:R-:W-:Y:S07]  /*3d30*/  LDSM.16.M88.4 R44, [R166+0x1800] ;  /* 0x00180000a62c783b */ /* 0x000fee0000000200 */
[----:B------:R-:W-:Y:S01]  /*3d40*/  HMMA.16816.F32 R4, R4, R82, R8 ;  /* 0x000000520404723c */ /* 0x000fe20000001808 */
[----:B------:R-:W2:Y:S04]  /*3d50*/  LDSM.16.M88.4 R8, [R176+0x8000] ;  /* 0x00800000b008783b */ /* 0x000ea80000000200 */
[----:B------:R-:W3:Y:S03]  /*3d60*/  LDSM.16.M88.4 R80, [R167+0x5800] ;  /* 0x00580000a750783b */ /* 0x000ee60000000200 */
[C---:B-1----:R-:W-:Y:S08]  /*3d70*/  HMMA.16816.F32 R32, R12.reuse, R64, R32 ;  /* 0x000000400c20723c */ /* 0x042ff00000001820 */
[C---:B------:R-:W-:Y:S08]  /*3d80*/  HMMA.16816.F32 R28, R12.reuse, R66, R28 ;  /* 0x000000420c1c723c */ /* 0x040ff0000000181c */
[C---:B------:R-:W-:Y:S08]  /*3d90*/  HMMA.16816.F32 R40, R12.reuse, R56, R40 ;  /* 0x000000380c28723c */ /* 0x040ff00000001828 */
[C---:B------:R-:W-:Y:S01]  /*3da0*/  HMMA.16816.F32 R36, R12.reuse, R58, R36 ;  /* 0x0000003a0c24723c */ /* 0x040fe20000001824 */
[----:B------:R-:W-:Y:S07]  /*3db0*/  LDSM.16.M88.4 R56, [R166] ;  /* 0x00000000a638783b */ /* 0x000fee0000000200 */
[C---:B------:R-:W-:Y:S08]  /*3dc0*/  HMMA.16816.F32 R24, R12.reuse, R72, R24 ;  /* 0x000000480c18723c */ /* 0x040ff00000001818 */
[C---:B------:R-:W-:Y:S08]  /*3dd0*/  HMMA.16816.F32 R20, R12.reuse, R74, R20 ;  /* 0x0000004a0c14723c */ /* 0x040ff00000001814 */
[C---:B----4-:R-:W-:Y:S08]  /*3de0*/  HMMA.16816.F32 R16, R12.reuse, R84, R16 ;  /* 0x000000540c10723c */ /* 0x050ff00000001810 */
[----:B------:R-:W-:Y:S01]  /*3df0*/  HMMA.16816.F32 R12, R12, R86, R4 ;  /* 0x000000560c0c723c */ /* 0x000fe20000001804 */
[----:B------:R-:W1:Y:S01]  /*3e00*/  LDSM.16.M88.4 R4, [R175+0x8000] ;  /* 0x00800000af04783b */ /* 0x000e620000000200 */
[----:B------:R-:W-:-:S06]  /*3e10*/  DEPBAR.LE SB0, 0x0 ;  /* 0x000080000000791a */ /* 0x000fcc0000000000 */
[C---:B--2---:R-:W-:Y:S08]  /*3e20*/  HMMA.16816.F32 R32, R8.reuse, R68, R32 ;  /* 0x000000440820723c */ /* 0x044ff00000001820 */
[C---:B------:R-:W-:Y:S08]  /*3e30*/  HMMA.16816.F32 R28, R8.reuse, R70, R28 ;  /* 0x00000046081c723c */ /* 0x040ff0000000181c */
        /* <DEDUP_REMOVED lines=45> */
.L_x_1223:
        /* <DEDUP_REMOVED lines=8> */
[----:B--2---:R-:W-:Y:S01]  /*4190*/  IMAD.X R7, R4, 0x1, R93, P0 ;  /* 0x0000000104077824 */ /* 0x004fe200000e065d */
        /* <DEDUP_REMOVED lines=12> */
.L_x_1224:
        /* <DEDUP_REMOVED lines=21> */
.L_x_1125:
[----:B------:R-:W-:Y:S05]  /*43b0*/  BSYNC B0 ;  /* 0x0000000000007941 */ /* 0x000fea0003800000 */
.L_x_1124:
[----:B-1----:R-:W-:Y:S01]  /*43c0*/  MOV R2, 0x1 ;  /* 0x0000000100027802 */ /* 0x002fe20000000f00 */
[----:B------:R-:W0:Y:S01]  /*43d0*/  LDGDEPBAR ;  /* 0x00000000000079af */ /* 0x000e220000000000 */
[----:B------:R-:W-:-:S02]  /*43e0*/  IADD3 R0, R212, R205, RZ ;  /* 0x000000cdd4007210 */ /* 0x000fc40007ffe0ff */
[----:B------:R-:W-:Y:S01]  /*43f0*/  IADD3 R6, -R206, R96, RZ ;  /* 0x00000060ce067210 */ /* 0x000fe20007ffe1ff */
[----:B------:R-:W-:Y:S02]  /*4400*/  IMAD R2, R92, -0x40, R2 ;  /* 0xffffffc05c027824 */ /* 0x000fe400078e0202 */
[----:B------:R-:W-:-:S04]  /*4410*/  @P4 IMAD.HI.U32 R3, R0, c[0x0][0x2c8], RZ ;  /* 0x0000b20000034a27 */ /* 0x000fc800078e00ff */
[----:B------:R-:W-:Y:S01]  /*4420*/  IMAD.MOV.U32 R4, RZ, RZ, R0 ;  /* 0x000000ffff047224 */ /* 0x000fe200078e0000 */
[----:B------:R-:W-:Y:S02]  /*4430*/  IADD3 R0, -R206, R2, R203 ;  /* 0x00000002ce007210 */ /* 0x000fe40007ffe1cb */
[----:B------:R-:W-:-:S03]  /*4440*/  @P4 SHF.R.U32.HI R4, RZ, c[0x0][0x2cc], R3 ;  /* 0x0000b300ff044a19 */ /* 0x000fc60000011603 */
[----:B------:R-:W-:Y:S01]  /*4450*/  IMAD.IADD R5, R0, 0x1, -R204 ;  /* 0x0000000100057824 */ /* 0x000fe200078e0acc */
[----:B------:R-:W-:Y:S05]  /*4460*/  BRA.DIV ~URZ, `(.L_x_1128) ;  /* 0x0000cd827f007947 */ /* 0x000fea000b800000 */
[----:B------:R1:W2:Y:S02]  /*4470*/  SHFL.IDX PT, R0, R4, RZ, 0x1c1f ;  /* 0x001c1fff04007589 */ /* 0x0002a400000e0000 */
.L_x_1225:
        /* <DEDUP_REMOVED lines=35> */
[----:B------:R-:W2:Y:S02]  /*46b0*/  SHFL.IDX PT, R0, R4, 0x1, 0x1c1f ;  /* 0x003c1f0004007f89 */ /* 0x000ea400000e0000 */
[----:B--2---:R-:W-:-:S05]  /*46c0*/  IMAD.IADD R0, R5, 0x1, R0 ;  /* 0x0000000105007824 */ /* 0x004fca00078e0200 */
[----:B------:R-:W-:Y:S02]  /*46d0*/  IMNMX R3, R6, R0, PT ;  /* 0x0000000006037217 */ /* 0x000fe40003800200 */
[----:B------:R-:W-:Y:S02]  /*46e0*/  FMNMX.FTZ R0, R9, R10, !PT ;  /* 0x0000000a09007209 */ /* 0x000fe40007810000 */
[C---:B------:R-:W-:Y:S02]  /*46f0*/  ISETP.GT.AND P5, PT, R3.reuse, RZ, PT ;  /* 0x000000ff0300720c */ /* 0x040fe40003fa4270 */
[C---:B------:R-:W-:Y:S02]  /*4700*/  ISETP.GT.AND P2, PT, R3.reuse, 0x1, PT ;  /* 0x000000010300780c */ /* 0x040fe40003f44270 */
[----:B------:R-:W-:Y:S02]  /*4710*/  ISETP.GT.AND P0, PT, R3, 0x8, PT ;  /* 0x000000080300780c */ /* 0x000fe40003f04270 */
[----:B------:R-:W-:-:S02]  /*4720*/  FSEL R6, R42, -INF , P5 ;  /* 0xff8000002a067808 */ /* 0x000fc40002800000 */
[----:B------:R-:W-:Y:S02]  /*4730*/  FSEL R7, R43, -INF , P2 ;  /* 0xff8000002b077808 */ /* 0x000fe40001000000 */
[----:B------:R-:W-:Y:S02]  /*4740*/  ISETP.GT.AND P2, PT, R3, 0x9, PT ;  /* 0x000000090300780c */ /* 0x000fe40003f44270 */
[----:B------:R-:W-:Y:S02]  /*4750*/  FMNMX.FTZ R0, R13, R0, !PT ;  /* 0x000000000d007209 */ /* 0x000fe40007810000 */
[----:B------:R-:W-:Y:S02]  /*4760*/  FSEL R8, R38, -INF , P0 ;  /* 0xff80000026087808 */ /* 0x000fe40000000000 */
[----:B------:R-:W-:Y:S02]  /*4770*/  FMNMX.FTZ R2, R6, R7, !PT ;  /* 0x0000000706027209 */ /* 0x000fe40007810000 */
[----:B------:R-:W-:-:S02]  /*4780*/  FSEL R11, R39, -INF , P2 ;  /* 0xff800000270b7808 */ /* 0x000fc40001000000 */
[----:B------:R-:W-:Y:S02]  /*4790*/  FMNMX.FTZ R0, R14, R0, !PT ;  /* 0x000000000e007209 */ /* 0x000fe40007810000 */
        /* <DEDUP_REMOVED lines=48> */
[----:B------:R-:W-:Y:S01]  /*4aa0*/  FMNMX.FTZ R2, R131, R2, !PT ;  /* 0x0000000283027209 */ /* 0x000fe20007810000 */
[----:B------:R-:W2:Y:S03]  /*4ab0*/  SHFL.BFLY PT, R3, R0, 0x2, 0x1f ;  /* 0x0c401f0000037f89 */ /* 0x000ea600000e0000 */
[----:B------:R-:W-:-:S05]  /*4ac0*/  FMNMX.FTZ R2, R130, R2, !PT ;  /* 0x0000000282027209 */ /* 0x000fca0007810000 */
[----:B-1----:R-:W1:Y:S01]  /*4ad0*/  SHFL.BFLY PT, R4, R2, 0x2, 0x1f ;  /* 0x0c401f0002047f89 */ /* 0x002e6200000e0000 */
[----:B--2---:R-:W-:-:S05]  /*4ae0*/  FMNMX.FTZ R0, R3, R0, !PT ;  /* 0x0000000003007209 */ /* 0x004fca0007810000 */
[----:B------:R-:W2:Y:S01]  /*4af0*/  SHFL.BFLY PT, R3, R0, 0x1, 0x1f ;  /* 0x0c201f0000037f89 */ /* 0x000ea200000e0000 */
[----:B-1----:R-:W-:-:S05]  /*4b00*/  FMNMX.FTZ R4, R2, R4, !PT ;  /* 0x0000000402047209 */ /* 0x002fca0007810000 */
[----:B------:R1:W3:Y:S01]  /*4b10*/  SHFL.BFLY PT, R5, R4, 0x1, 0x1f ;  /* 0x0c201f0004057f89 */ /* 0x0002e200000e0000 */
[----:B--2---:R-:W-:-:S05]  /*4b20*/  FMNMX.FTZ R129, R0, R3, !PT ;  /* 0x0000000300817209 */ /* 0x004fca0007810000 */
.L_x_1226:
[C---:B------:R-:W-:Y:S01]  /*4b30*/  FMUL.FTZ R0, R129.reuse, c[0x0][0x2d0] ;  /* 0x0000b40081007a20 */ /* 0x040fe20000410000 */
[----:B------:R-:W-:Y:S01]  /*4b40*/  FSETP.NEU.FTZ.AND P0, PT, R129, -INF , PT ;  /* 0xff8000008100780b */ /* 0x000fe20003f1d000 */
[----:B------:R-:W-:Y:S01]  /*4b50*/  WARPSYNC 0xffffffff ;  /* 0xffffffff00007948 */ /* 0x000fe20003800000 */
[----:B---3--:R-:W-:Y:S01]  /*4b60*/  FMNMX.FTZ R12, R5, R4, !PT ;  /* 0x00000004050c7209 */ /* 0x008fe20007810000 */
        /* <DEDUP_REMOVED lines=13> */
[----:B--2---:R-:W-:-:S04]  /*4c40*/  FFMA.FTZ R2, R10, c[0x0][0x2d0], -R0 ;  /* 0x0000b4000a027a23 */ /* 0x004fc80000010800 */
[----:B------:R2:W-:Y:S01]  /*4c50*/  MUFU.EX2 R128, R2 ;  /* 0x0000000200807308 */ /* 0x0005e20000000800 */
[--C-:B---3--:R-:W-:Y:S02]  /*4c60*/  FFMA.FTZ R3, R14, c[0x0][0x2d0], -R0.reuse ;  /* 0x0000b4000e037a23 */ /* 0x108fe40000010800 */
[----:B------:R-:W-:-:S05]  /*4c70*/  FFMA.FTZ R14, R78, c[0x0][0x2d0], -R0 ;  /* 0x0000b4004e0e7a23 */ /* 0x000fca0000010800 */
[----:B------:R-:W3:Y:S01]  /*4c80*/  MUFU.EX2 R155, R3 ;  /* 0x00000003009b7308 */ /* 0x000ee20000000800 */
[----:B--2---:R-:W-:-:S07]  /*4c90*/  FMUL.FTZ R2, R12, c[0x0][0x2d0] ;  /* 0x0000b4000c027a20 */ /* 0x004fce0000410000 */
[----:B------:R-:W-:Y:S01]  /*4ca0*/  MUFU.EX2 R14, R14 ;  /* 0x0000000e000e7308 */ /* 0x000fe20000000800 */
[----:B------:R-:W-:Y:S02]  /*4cb0*/  FSEL R2, R2, RZ, P0 ;  /* 0x000000ff02027208 */ /* 0x000fe40000000000 */
[----:B---3--:R-:W-:-:S03]  /*4cc0*/  F2FP.PACK_AB R10, R155, R13 ;  /* 0x0000000d9b0a723e */ /* 0x008fc600000000ff */
[----:B------:R-:W-:-:S04]  /*4cd0*/  FFMA.FTZ R3, R6, c[0x0][0x2d0], -R2 ;  /* 0x0000b40006037a23 */ /* 0x000fc80000010802 */
[----:B------:R2:W-:Y:S02]  /*4ce0*/  MUFU.EX2 R154, R3 ;  /* 0x00000003009a7308 */ /* 0x0005e40000000800 */
[--C-:B--2---:R-:W-:Y:S02]  /*4cf0*/  FFMA.FTZ R3, R7, c[0x0][0x2d0], -R2.reuse ;  /* 0x0000b40007037a23 */ /* 0x104fe40000010802 */
[----:B-1----:R-:W1:Y:S04]  /*4d00*/  LDSM.16.MT88.4 R4, [R169] ;  /* 0x00000000a904783b */ /* 0x002e680000004200 */
[----:B------:R2:W3:Y:S02]  /*4d10*/  MUFU.EX2 R152, R3 ;  /* 0x0000000300987308 */ /* 0x0004e40000000800 */
[----:B--2---:R-:W-:Y:S01]  /*4d20*/  FFMA.FTZ R3, R8, c[0x0][0x2d0], -R2 ;  /* 0x0000b40008037a23 */ /* 0x004fe20000010802 */
[----:B------:R-:W-:-:S02]  /*4d30*/  F2FP.PACK_AB R8, R128, R153 ;  /* 0x000000998008723e */ /* 0x000fc400000000ff */
[----:B---3--:R-:W-:-:S03]  /*4d40*/  F2FP.PACK_AB R9, R152, R154 ;  /* 0x0000009a9809723e */ /* 0x008fc600000000ff */
        /* <DEDUP_REMOVED lines=12> */
[----:B-1----:R-:W-:Y:S01]  /*4e10*/  FFMA.FTZ R3, R23, c[0x0][0x2d0], -R0 ;  /* 0x0000b40017037a23 */ /* 0x002fe20000010800 */
[----:B--2---:R-:W-:-:S03]  /*4e20*/  F2FP.PACK_AB R4, R216, R183 ;  /* 0x000000b7d804723e */ /* 0x004fc600000000ff */
[----:B------:R1:W-:Y:S02]  /*4e30*/  MUFU.EX2 R215, R3 ;  /* 0x0000000300d77308 */ /* 0x0003e40000000800 */
[----:B-1----:R-:W-:Y:S02]  /*4e40*/  FFMA.FTZ R3, R24, c[0x0][0x2d0], -R0 ;  /* 0x0000b40018037a23 */ /* 0x002fe40000010800 */
[----:B------:R-:W-:Y:S04]  /*4e50*/  HMMA.16816.F32 R24, R8, R6, RZ ;  /* 0x000000060818723c */ /* 0x000fe800000018ff */
[----:B------:R1:W2:Y:S02]  /*4e60*/  MUFU.EX2 R221, R3 ;  /* 0x0000000300dd7308 */ /* 0x0002a40000000800 */
[----:B-1----:R-:W-:Y:S01]  /*4e70*/  FFMA.FTZ R3, R15, c[0x0][0x2d0], -R2 ;  /* 0x0000b4000f037a23 */ /* 0x002fe20000010802 */
[----:B--2---:R-:W-:Y:S01]  /*4e80*/  F2FP.PACK_AB R6, R221, R215 ;  /* 0x000000d7dd06723e */ /* 0x004fe200000000ff */
[----:B------:R-:W-:-:S04]  /*4e90*/  FFMA.FTZ R15, R79, c[0x0][0x2d0], -R0 ;  /* 0x0000b4004f0f7a23 */ /* 0x000fc80000010800 */
[----:B------:R1:W-:Y:S08]  /*4ea0*/  MUFU.EX2 R214, R3 ;  /* 0x0000000300d67308 */ /* 0x0003f00000000800 */
[----:B------:R-:W-:Y:S01]  /*4eb0*/  MUFU.EX2 R15, R15 ;  /* 0x0000000f000f7308 */ /* 0x000fe20000000800 */
[--C-:B-1----:R-:W-:Y:S02]  /*4ec0*/  FFMA.FTZ R3, R22, c[0x0][0x2d0], -R2.reuse ;  /* 0x0000b40016037a23 */ /* 0x102fe40000010802 */
[----:B------:R-:W-:Y:S01]  /*4ed0*/  HMMA.16816.F32 R20, R8, R40, RZ ;  /* 0x000000280814723c */ /* 0x000fe200000018ff */
[----:B------:R-:W-:Y:S04]  /*4ee0*/  LDSM.16.MT88.4 R40, [R169+0x2800] ;  /* 0x00280000a928783b */ /* 0x000fe80000004200 */
        /* <DEDUP_REMOVED lines=16> */
[----:B------:R-:W-:Y:S01]  /*4ff0*/  LDSM.16.MT88.4 R56, [R171+0x2000] ;  /* 0x00200000ab38783b */ /* 0x000fe20000004200 */
[----:B------:R2:W-:Y:S06]  /*5000*/  MUFU.EX2 R172, R3 ;  /* 0x0000000300ac7308 */ /* 0x0005ec0000000800 */
[C---:B------:R-:W-:Y:S08]  /*5010*/  HMMA.16816.F32 R144, R4.reuse, R44, R20 ;  /* 0x0000002c0490723c */ /* 0x040ff00000001814 */
[----:B------:R-:W-:Y:S01]  /*5020*/  HMMA.16816.F32 R140, R4, R46, R16 ;  /* 0x0000002e048c723c */ /* 0x000fe20000001810 */
[----:B------:R-:W5:Y:S01]  /*5030*/  LDSM.16.MT88.4 R44, [R168+0x2800] ;  /* 0x00280000a82c783b */ /* 0x000f620000004200 */
[----:B--2---:R-:W-:-:S04]  /*5040*/  FFMA.FTZ R3, R73, c[0x0][0x2d0], -R0 ;  /* 0x0000b40049037a23 */ /* 0x004fc80000010800 */
[----:B------:R2:W-:Y:S02]  /*5050*/  MUFU.EX2 R177, R3 ;  /* 0x0000000300b17308 */ /* 0x0005e40000000800 */
[----:B-1----:R-:W-:Y:S08]  /*5060*/  HMMA.16816.F32 R20, R8, R52, RZ ;  /* 0x000000340814723c */ /* 0x002ff000000018ff */
[----:B------:R-:W-:Y:S01]  /*5070*/  HMMA.16816.F32 R104, R4, R38, R48 ;  /* 0x000000260468723c */ /* 0x000fe20000001830 */
[----:B------:R-:W-:Y:S01]  /*5080*/  LDSM.16.MT88.4 R48, [R170+0x2800] ;  /* 0x00280000aa30783b */ /* 0x000fe20000004200 */
[----:B--2---:R-:W-:-:S06]  /*5090*/  FFMA.FTZ R3, R72, c[0x0][0x2d0], -R0 ;  /* 0x0000b40048037a23 */ /* 0x004fcc0000010800 */
[C---:B------:R-:W-:Y:S01]  /*50a0*/  HMMA.16816.F32 R16, R8.reuse, R54, RZ ;  /* 0x000000360810723c */ /* 0x040fe200000018ff */
[----:B------:R-:W1:Y:S01]  /*50b0*/  LDSM.16.MT88.4 R52, [R171+0x2800] ;  /* 0x00280000ab34783b */ /* 0x000e620000004200 */
[----:B------:R2:W1:Y:S06]  /*50c0*/  MUFU.EX2 R180, R3 ;  /* 0x0000000300b47308 */ /* 0x00046c0000000800 */
[----:B------:R-:W-:Y:S08]  /*50d0*/  HMMA.16816.F32 R36, R8, R64, RZ ;  /* 0x000000400824723c */ /* 0x000ff000000018ff */
[----:B---3--:R-:W-:Y:S01]  /*50e0*/  HMMA.16816.F32 R120, R4, R28, R20 ;  /* 0x0000001c0478723c */ /* 0x008fe20000001814 */
[----:B--2---:R-:W-:-:S04]  /*50f0*/  FFMA.FTZ R3, R70, c[0x0][0x2d0], -R2 ;  /* 0x0000b40046037a23 */ /* 0x004fc80000010802 */
[----:B------:R2:W-:Y:S03]  /*5100*/  MUFU.EX2 R162, R3 ;  /* 0x0000000300a27308 */ /* 0x0005e60000000800 */
[C---:B------:R-:W-:Y:S01]  /*5110*/  HMMA.16816.F32 R32, R8.reuse, R66, RZ ;  /* 0x000000420820723c */ /* 0x040fe200000018ff */
[----:B------:R-:W3:Y:S07]  /*5120*/  LDSM.16.MT88.4 R64, [R168+0x4000] ;  /* 0x00400000a840783b */ /* 0x000eee0000004200 */
[----:B----4-:R-:W-:Y:S01]  /*5130*/  HMMA.16816.F32 R20, R8, R24, RZ ;  /* 0x000000180814723c */ /* 0x010fe200000018ff */
[----:B--2---:R-:W-:-:S07]  /*5140*/  FFMA.FTZ R3, R68, c[0x0][0x2d0], -R2 ;  /* 0x0000b40044037a23 */ /* 0x004fce0000010802 */
[C---:B------:R-:W-:Y:S08]  /*5150*/  HMMA.16816.F32 R136, R4.reuse, R30, R16 ;  /* 0x0000001e0488723c */ /* 0x040ff00000001810 */
[----:B-----5:R-:W-:Y:S01]  /*5160*/  HMMA.16816.F32 R124, R4, R44, R36 ;  /* 0x0000002c047c723c */ /* 0x020fe20000001824 */
[----:B------:R-:W2:Y:S07]  /*5170*/  LDSM.16.MT88.4 R36, [R169+0x4000] ;  /* 0x00400000a924783b */ /* 0x000eae0000004200 */
[C---:B------:R-:W-:Y:S08]  /*5180*/  HMMA.16816.F32 R28, R8.reuse, R58, RZ ;  /* 0x0000003a081c723c */ /* 0x040ff000000018ff */
[----:B------:R-:W-:Y:S08]  /*5190*/  HMMA.16816.F32 R16, R8, R26, RZ ;  /* 0x0000001a0810723c */ /* 0x000ff000000018ff */
[C---:B------:R-:W-:Y:S01]  /*51a0*/  HMMA.16816.F32 R108, R4.reuse, R46, R32 ;  /* 0x0000002e046c723c */ /* 0x040fe20000001820 */
[----:B------:R-:W4:Y:S07]  /*51b0*/  LDSM.16.MT88.4 R44, [R168+0x4800] ;  /* 0x00480000a82c783b */ /* 0x000f2e0000004200 */
[----:B------:R-:W-:Y:S08]  /*51c0*/  HMMA.16816.F32 R116, R4, R40, R20 ;  /* 0x000000280474723c */ /* 0x000ff00000001814 */
[C---:B------:R-:W-:Y:S08]  /*51d0*/  HMMA.16816.F32 R20, R8.reuse, R62, RZ ;  /* 0x0000003e0814723c */ /* 0x040ff000000018ff */
[----:B------:R-:W-:Y:S08]  /*51e0*/  HMMA.16816.F32 R32, R8, R56, RZ ;  /* 0x000000380820723c */ /* 0x000ff000000018ff */
[C---:B-1----:R-:W-:Y:S01]  /*51f0*/  HMMA.16816.F32 R92, R4.reuse, R54, R28 ;  /* 0x00000036045c723c */ /* 0x042fe2000000181c */
[----:B------:R-:W1:Y:S07]  /*5200*/  LDSM.16.MT88.4 R28, [R169+0x4800] ;  /* 0x00480000a91c783b */ /* 0x000e6e0000004200 */
[----:B------:R-:W-:Y:S08]  /*5210*/  HMMA.16816.F32 R100, R4, R42, R16 ;  /* 0x0000002a0464723c */ /* 0x000ff00000001810 */
[----:B---3--:R-:W-:Y:S08]  /*5220*/  HMMA.16816.F32 R16, R8, R64, RZ ;  /* 0x000000400810723c */ /* 0x008ff000000018ff */
[C---:B------:R-:W-:Y:S08]  /*5230*/  HMMA.16816.F32 R84, R4.reuse, R50, R20 ;  /* 0x000000320454723c */ /* 0x040ff00000001814 */
[----:B------:R-:W-:Y:S01]  /*5240*/  HMMA.16816.F32 R96, R4, R52, R32 ;  /* 0x000000340460723c */ /* 0x000fe20000001820 */
[----:B------:R-:W3:Y:S07]  /*5250*/  LDSM.16.MT88.4 R32, [R171+0x4000] ;  /* 0x00400000ab20783b */ /* 0x000eee0000004200 */
[C---:B--2---:R-:W-:Y:S08]  /*5260*/  HMMA.16816.F32 R20, R8.reuse, R36, RZ ;  /* 0x000000240814723c */ /* 0x044ff000000018ff */
[----:B------:R-:W-:Y:S08]  /*5270*/  HMMA.16816.F32 R24, R8, R60, RZ ;  /* 0x0000003c0818723c */ /* 0x000ff000000018ff */
[----:B----4-:R-:W-:Y:S08]  /*5280*/  HMMA.16816.F32 R80, R4, R44, R16 ;  /* 0x0000002c0450723c */ /* 0x010ff00000001810 */
[----:B------:R-:W-:Y:S08]  /*5290*/  HMMA.16816.F32 R16, R8, R38, RZ ;  /* 0x000000260810723c */ /* 0x000ff000000018ff */
[C---:B-1----:R-:W-:Y:S01]  /*52a0*/  HMMA.16816.F32 R56, R4.reuse, R28, R20 ;  /* 0x0000001c0438723c */ /* 0x042fe20000001814 */
[----:B------:R-:W1:Y:S07]  /*52b0*/  LDSM.16.MT88.4 R20, [R171+0x4800] ;  /* 0x00480000ab14783b */ /* 0x000e6e0000004200 */
[----:B------:R-:W-:Y:S08]  /*52c0*/  HMMA.16816.F32 R88, R4, R48, R24 ;  /* 0x000000300458723c */ /* 0x000ff00000001818 */
[----:B------:R-:W-:Y:S08]  /*52d0*/  HMMA.16816.F32 R24, R8, R66, RZ ;  /* 0x000000420818723c */ /* 0x000ff000000018ff */
[----:B------:R-:W-:Y:S08]  /*52e0*/  HMMA.16816.F32 R48, R4, R30, R16 ;  /* 0x0000001e0430723c */ /* 0x000ff00000001810 */
[----:B---3--:R-:W-:Y:S08]  /*52f0*/  HMMA.16816.F32 R16, R8, R32, RZ ;  /* 0x000000200810723c */ /* 0x008ff000000018ff */
[C---:B------:R-:W-:Y:S11]  /*5300*/  HMMA.16816.F32 R64, R4.reuse, R46, R24 ;  /* 0x0000002e0440723c */ /* 0x040ff60000001818 */
[----:B------:R-:W-:Y:S05]  /*5310*/  @!UPT UIADD3 URZ, URZ, URZ, URZ ;  /* 0x0000003f3f3ff290 */ /* 0x000fea000fffe03f */
[----:B-1----:R-:W-:Y:S08]  /*5320*/  HMMA.16816.F32 R44, R4, R20, R16 ;  /* 0x00000014042c723c */ /* 0x002ff00000001810 */
[----:B------:R-:W-:Y:S11]  /*5330*/  HMMA.16816.F32 R16, R8, R34, RZ ;  /* 0x000000220810723c */ /* 0x000ff600000018ff */
[----:B------:R-:W-:Y:S11]  /*5340*/  @!UPT UIADD3 URZ, URZ, URZ, URZ ;  /* 0x0000003f3f3ff290 */ /* 0x000ff6000fffe03f */
[----:B------:R-:W-:Y:S02]  /*5350*/  @!UPT UIADD3 URZ, URZ, URZ, URZ ;  /* 0x0000003f3f3ff290 */ /* 0x000fe4000fffe03f */
[----:B------:R-:W-:Y:S01]  /*5360*/  HMMA.16816.F32 R36, R4, R22, R16 ;  /* 0x000000160424723c */ /* 0x000fe20000001810 */
[----:B------:R-:W1:Y:S07]  /*5370*/  LDSM.16.MT88.4 R16, [R170+0x4000] ;  /* 0x00400000aa10783b */ /* 0x000e6e0000004200 */
[C---:B-1----:R-:W-:Y:S08]  /*5380*/  HMMA.16816.F32 R20, R8.reuse, R16, RZ ;  /* 0x000000100814723c */ /* 0x042ff000000018ff */
[----:B------:R-:W-:Y:S01]  /*5390*/  HMMA.16816.F32 R8, R8, R18, RZ ;  /* 0x000000120808723c */ /* 0x000fe200000018ff */
[----:B------:R-:W1:Y:S11]  /*53a0*/  LDSM.16.MT88.4 R16, [R170+0x4800] ;  /* 0x00480000aa10783b */ /* 0x000e760000004200 */
[----:B------:R-:W-:Y:S04]  /*53b0*/  @!UPT UIADD3 URZ, URZ, URZ, URZ ;  /* 0x0000003f3f3ff290 */ /* 0x000fe8000fffe03f */
[C---:B-1----:R-:W-:Y:S01]  /*53c0*/  HMMA.16816.F32 R24, R4.reuse, R16, R20 ;  /* 0x000000100418723c */ /* 0x042fe20000001814 */
[----:B------:R1:W2:Y:S06]  /*53d0*/  MUFU.EX2 R22, R3 ;  /* 0x0000000300167308 */ /* 0x0002ac0000000800 */
[----:B------:R-:W-:Y:S01]  /*53e0*/  FADD.FTZ R21, R154, R152 ;  /* 0x000000989a157221 */ /* 0x000fe20000010000 */
[----:B------:R-:W-:Y:S01]  /*53f0*/  HMMA.16816.F32 R16, R4, R18, R8 ;  /* 0x000000120410723c */ /* 0x000fe20000001808 */
[----:B------:R-:W3:Y:S06]  /*5400*/  LDSM.16.MT88.4 R8, [R168+0x1000] ;  /* 0x00100000a808783b */ /* 0x000eec0000004200 */
[----:B------:R-:W-:Y:S01]  /*5410*/  FADD.FTZ R4, R153, R128 ;  /* 0x0000008099047221 */ /* 0x000fe20000010000 */
[----:B------:R-:W-:Y:S01]  /*5420*/  F2FP.PACK_AB R6, R180, R177 ;  /* 0x000000b1b406723e */ /* 0x000fe200000000ff */
[----:B-1----:R-:W-:Y:S01]  /*5430*/  FFMA.FTZ R3, R71, c[0x0][0x2d0], -R2 ;  /* 0x0000b40047037a23 */ /* 0x002fe20000010802 */
[----:B--2---:R-:W-:-:S03]  /*5440*/  F2FP.PACK_AB R5, R22, R162 ;  /* 0x000000a21605723e */ /* 0x004fc600000000ff */
[----:B------:R1:W-:Y:S02]  /*5450*/  MUFU.EX2 R23, R3 ;  /* 0x0000000300177308 */ /* 0x0003e40000000800 */
[----:B-1----:R-:W-:-:S06]  /*5460*/  FFMA.FTZ R3, R69, c[0x0][0x2d0], -R2 ;  /* 0x0000b40045037a23 */ /* 0x002fcc0000010802 */
[----:B------:R1:W2:Y:S02]  /*5470*/  MUFU.EX2 R128, R3 ;  /* 0x0000000300807308 */ /* 0x0002a40000000800 */
[----:B-1----:R-:W-:Y:S01]  /*5480*/  FADD.FTZ R3, R13, R4 ;  /* 0x000000040d037221 */ /* 0x002fe20000010000 */
[----:B------:R-:W-:Y:S01]  /*5490*/  F2FP.PACK_AB R4, R172, R163 ;  /* 0x000000a3ac04723e */ /* 0x000fe200000000ff */
[--C-:B------:R-:W-:Y:S01]  /*54a0*/  FFMA.FTZ R13, R77, c[0x0][0x2d0], -R0.reuse ;  /* 0x0000b4004d0d7a23 */ /* 0x100fe20000010800 */
[----:B--2---:R-:W-:Y:S01]  /*54b0*/  F2FP.PACK_AB R7, R128, R23 ;  /* 0x000000178007723e */ /* 0x004fe200000000ff */
[----:B------:R-:W-:Y:S02]  /*54c0*/  FFMA.FTZ R0, R76, c[0x0][0x2d0], -R0 ;  /* 0x0000b4004c007a23 */ /* 0x000fe40000010800 */
[----:B------:R-:W-:Y:S02]  /*54d0*/  FADD.FTZ R20, R155, R3 ;  /* 0x000000039b147221 */ /* 0x000fe40000010000 */
[----:B------:R1:W-:Y:S01]  /*54e0*/  MUFU.EX2 R185, R0 ;  /* 0x0000000000b97308 */ /* 0x0003e20000000800 */
[--C-:B------:R-:W-:Y:S01]  /*54f0*/  FFMA.FTZ R3, R131, c[0x0][0x2d0], -R2.reuse ;  /* 0x0000b40083037a23 */ /* 0x100fe20000010802 */
[C---:B---3--:R-:W-:Y:S06]  /*5500*/  HMMA.16816.F32 R132, R4.reuse, R8, R132 ;  /* 0x000000080484723c */ /* 0x048fec0000001884 */
[----:B------:R-:W2:Y:S02]  /*5510*/  MUFU.EX2 R13, R13 ;  /* 0x0000000d000d7308 */ /* 0x000ea40000000800 */
[----:B------:R-:W-:Y:S01]  /*5520*/  HMMA.16816.F32 R28, R4, R10, R104 ;  /* 0x0000000a041c723c */ /* 0x000fe20000001868 */
[----:B------:R-:W3:Y:S01]  /*5530*/  LDSM.16.MT88.4 R8, [R169+0x1000] ;  /* 0x00100000a908783b */ /* 0x000ee20000004200 */
[----:B-1----:R-:W-:-:S06]  /*5540*/  FFMA.FTZ R0, R161, c[0x0][0x2d0], -R2 ;  /* 0x0000b400a1007a23 */ /* 0x002fcc0000010802 */
[C---:B---3--:R-:W-:Y:S08]  /*5550*/  HMMA.16816.F32 R104, R4.reuse, R8, R148 ;  /* 0x000000080468723c */ /* 0x048ff00000001894 */
        /* <DEDUP_REMOVED lines=16> */
[----:B------:R-:W1:Y:S04]  /*5660*/  LDSM.16.MT88.4 R8, [R171+0x3000] ;  /* 0x00300000ab08783b */ /* 0x000e680000004200 */
[----:B------:R-:W-:Y:S03]  /*5670*/  LDSM.16.MT88.4 R100, [R168+0x1800] ;  /* 0x00180000a864783b */ /* 0x000fe60000004200 */
[C---:B-1----:R-:W-:Y:S07]  /*5680*/  HMMA.16816.F32 R156, R4.reuse, R8, R96 ;  /* 0x00000008049c723c */ /* 0x042fee0000001860 */
[----:B------:R-:W-:Y:S01]  /*5690*/  F2FP.PACK_AB R96, R14, R15 ;  /* 0x0000000f0e60723e */ /* 0x000fe200000000ff */
[----:B------:R-:W-:Y:S01]  /*56a0*/  HMMA.16816.F32 R148, R4, R10, R92 ;  /* 0x0000000a0494723c */ /* 0x000fe2000000185c */
[----:B------:R-:W1:Y:S01]  /*56b0*/  LDSM.16.MT88.4 R8, [R170+0x3000] ;  /* 0x00300000aa08783b */ /* 0x000e620000004200 */
[----:B--2---:R-:W-:-:S06]  /*56c0*/  F2FP.PACK_AB R98, R185, R13 ;  /* 0x0000000db962723e */ /* 0x004fcc00000000ff */
[C---:B-1----:R-:W-:Y:S08]  /*56d0*/  HMMA.16816.F32 R140, R4.reuse, R8, R88 ;  /* 0x00000008048c723c */ /* 0x042ff00000001858 */
        /* <DEDUP_REMOVED lines=17> */
[----:B------:R-:W-:Y:S06]  /*57f0*/  MUFU.EX2 R8, R3 ;  /* 0x0000000300087308 */ /* 0x000fec0000000800 */
[----:B------:R-:W-:-:S02]  /*5800*/  FADD.FTZ R4, R184, R21 ;  /* 0x00000015b8047221 */ /* 0x000fc40000010000 */
[--C-:B-1----:R-:W-:Y:S02]  /*5810*/  FFMA.FTZ R0, R160, c[0x0][0x2d0], -R2.reuse ;  /* 0x0000b400a0007a23 */ /* 0x102fe40000010802 */
[----:B------:R-:W-:Y:S02]  /*5820*/  FFMA.FTZ R2, R130, c[0x0][0x2d0], -R2 ;  /* 0x0000b40082027a23 */ /* 0x000fe40000010802 */
[----:B------:R-:W-:Y:S01]  /*5830*/  FADD.FTZ R4, R186, R4 ;  /* 0x00000004ba047221 */ /* 0x000fe20000010000 */
[----:B------:R-:W1:Y:S08]  /*5840*/  MUFU.EX2 R10, R0 ;  /* 0x00000000000a7308 */ /* 0x000e700000000800 */
[----:B------:R-:W2:Y:S01]  /*5850*/  MUFU.EX2 R186, R2 ;  /* 0x0000000200ba7308 */ /* 0x000ea20000000800 */
[----:B-1----:R-:W-:Y:S01]  /*5860*/  F2FP.PACK_AB R97, R10, R9 ;  /* 0x000000090a61723e */ /* 0x002fe200000000ff */
[----:B------:R-:W-:-:S04]  /*5870*/  FADD.FTZ R0, R183, R20 ;  /* 0x00000014b7007221 */ /* 0x000fc80000010000 */
[----:B------:R-:W-:Y:S01]  /*5880*/  FADD.FTZ R0, R216, R0 ;  /* 0x00000000d8007221 */ /* 0x000fe20000010000 */
[----:B--2---:R-:W-:Y:S01]  /*5890*/  F2FP.PACK_AB R99, R186, R8 ;  /* 0x00000008ba63723e */ /* 0x004fe200000000ff */
[----:B------:R-:W-:Y:S02]  /*58a0*/  FADD.FTZ R2, R214, R4 ;  /* 0x00000004d6027221 */ /* 0x000fe40000010000 */
[----:B------:R-:W-:Y:S01]  /*58b0*/  LDSM.16.MT88.4 R4, [R170+0x5800] ;  /* 0x00580000aa04783b */ /* 0x000fe20000004200 */
[----:B------:R-:W-:Y:S02]  /*58c0*/  FADD.FTZ R0, R215, R0 ;  /* 0x00000000d7007221 */ /* 0x000fe40000010000 */
[----:B------:R-:W-:Y:S01]  /*58d0*/  FADD.FTZ R2, R209, R2 ;  /* 0x00000002d1027221 */ /* 0x000fe20000010000 */
[----:B------:R-:W-:Y:S01]  /*58e0*/  HMMA.16816.F32 R112, R96, R116, R112 ;  /* 0x000000746070723c */ /* 0x000fe20000001870 */
[----:B------:R-:W-:Y:S02]  /*58f0*/  FADD.FTZ R0, R221, R0 ;  /* 0x00000000dd007221 */ /* 0x000fe40000010000 */
[----:B------:R-:W-:-:S04]  /*5900*/  FADD.FTZ R2, R219, R2 ;  /* 0x00000002db027221 */ /* 0x000fc80000010000 */
[----:B------:R-:W-:Y:S01]  /*5910*/  FADD.FTZ R3, R220, R2 ;  /* 0x00000002dc037221 */ /* 0x000fe20000010000 */
[----:B------:R-:W-:Y:S01]  /*5920*/  HMMA.16816.F32 R116, R96, R118, R40 ;  /* 0x000000766074723c */ /* 0x000fe20000001828 */
[----:B------:R-:W1:Y:S01]  /*5930*/  LDSM.16.MT88.4 R40, [R168+0x3800] ;  /* 0x00380000a828783b */ /* 0x000e620000004200 */
[----:B------:R-:W-:-:S06]  /*5940*/  @P4 IMAD.HI.U32 R2, R205, c[0x0][0x2c8], RZ ;  /* 0x0000b200cd024a27 */ /* 0x000fcc00078e00ff */
[C---:B------:R-:W-:Y:S01]  /*5950*/  HMMA.16816.F32 R44, R96.reuse, R48, R72 ;  /* 0x00000030602c723c */ /* 0x040fe20000001848 */
[----:B------:R-:W2:Y:S07]  /*5960*/  LDSM.16.MT88.4 R72, [R168+0x5800] ;  /* 0x00580000a848783b */ /* 0x000eae0000004200 */
[C---:B------:R-:W-:Y:S08]  /*5970*/  HMMA.16816.F32 R120, R96.reuse, R124, R120 ;  /* 0x0000007c6078723c */ /* 0x040ff00000001878 */
[C---:B------:R-:W-:Y:S08]  /*5980*/  HMMA.16816.F32 R124, R96.reuse, R126, R52 ;  /* 0x0000007e607c723c */ /* 0x040ff00000001834 */
[C---:B------:R-:W-:Y:S08]  /*5990*/  HMMA.16816.F32 R48, R96.reuse, R50, R76 ;  /* 0x000000326030723c */ /* 0x040ff0000000184c */
[C---:B------:R-:W-:Y:S08]  /*59a0*/  HMMA.16816.F32 R132, R96.reuse, R100, R132 ;  /* 0x000000646084723c */ /* 0x040ff00000001884 */
[C---:B-1----:R-:W-:Y:S08]  /*59b0*/  HMMA.16816.F32 R36, R96.reuse, R40, R60 ;  /* 0x000000286024723c */ /* 0x042ff0000000183c */
[C---:B------:R-:W-:Y:S08]  /*59c0*/  HMMA.16816.F32 R60, R96.reuse, R64, R140 ;  /* 0x00000040603c723c */ /* 0x040ff0000000188c */
[C---:B------:R-:W-:Y:S01]  /*59d0*/  HMMA.16816.F32 R64, R96.reuse, R66, R88 ;  /* 0x000000426040723c */ /* 0x040fe20000001858 */
[----:B------:R-:W1:Y:S07]  /*59e0*/  LDSM.16.MT88.4 R88, [R171+0x5800] ;  /* 0x00580000ab58783b */ /* 0x000e6e0000004200 */
[C---:B------:R-:W-:Y:S08]  /*59f0*/  HMMA.16816.F32 R40, R96.reuse, R42, R68 ;  /* 0x0000002a6028723c */ /* 0x040ff00000001844 */
[C---:B--2---:R-:W-:Y:S08]  /*5a00*/  HMMA.16816.F32 R68, R96.reuse, R72, R84 ;  /* 0x000000486044723c */ /* 0x044ff00000001854 */
[C---:B------:R-:W-:Y:S01]  /*5a10*/  HMMA.16816.F32 R72, R96.reuse, R74, R80 ;  /* 0x0000004a6048723c */ /* 0x040fe20000001850 */
[----:B------:R-:W2:Y:S07]  /*5a20*/  LDSM.16.MT88.4 R80, [R169+0x5800] ;  /* 0x00580000a950783b */ /* 0x000eae0000004200 */
[C---:B------:R-:W-:Y:S08]  /*5a30*/  HMMA.16816.F32 R104, R96.reuse, R108, R104 ;  /* 0x0000006c6068723c */ /* 0x040ff00000001868 */
[C---:B------:R-:W-:Y:S08]  /*5a40*/  HMMA.16816.F32 R52, R96.reuse, R56, R156 ;  /* 0x000000386034723c */ /* 0x040ff0000000189c */
[C---:B-1----:R-:W-:Y:S08]  /*5a50*/  HMMA.16816.F32 R84, R96.reuse, R88, R136 ;  /* 0x000000586054723c */ /* 0x042ff00000001888 */
[C---:B------:R-:W-:Y:S08]  /*5a60*/  HMMA.16816.F32 R88, R96.reuse, R90, R92 ;  /* 0x0000005a6058723c */ /* 0x040ff0000000185c */
[C---:B------:R-:W-:Y:S07]  /*5a70*/  HMMA.16816.F32 R92, R96.reuse, R4, R24 ;  /* 0x00000004605c723c */ /* 0x040fee0000001818 */
[----:B------:R-:W-:Y:S01]  /*5a80*/  FADD.FTZ R4, R163, R0 ;  /* 0x00000000a3047221 */ /* 0x000fe20000010000 */
[----:B------:R-:W-:Y:S01]  /*5a90*/  MOV R0, R205 ;  /* 0x000000cd00007202 */ /* 0x000fe20000000f00 */
[----:B--2---:R-:W-:Y:S01]  /*5aa0*/  HMMA.16816.F32 R76, R96, R80, R152 ;  /* 0x00000050604c723c */ /* 0x004fe20000001898 */
[----:B------:R-:W-:Y:S01]  /*5ab0*/  @P4 SHF.R.U32.HI R0, RZ, c[0x0][0x2cc], R2 ;  /* 0x0000b300ff004a19 */ /* 0x000fe20000011602 */
[----:B------:R-:W-:-:S02]  /*5ac0*/  FADD.FTZ R2, R162, R3 ;  /* 0x00000003a2027221 */ /* 0x000fc40000010000 */
[----:B------:R-:W-:Y:S01]  /*5ad0*/  FADD.FTZ R4, R172, R4 ;  /* 0x00000004ac047221 */ /* 0x000fe20000010000 */
[----:B------:R-:W-:Y:S01]  /*5ae0*/  IADD3 R0, R0, R203, -R204 ;  /* 0x000000cb00007210 */ /* 0x000fe20007ffe8cc */
[----:B------:R-:W-:Y:S02]  /*5af0*/  FADD.FTZ R2, R22, R2 ;  /* 0x0000000216027221 */ /* 0x000fe40000010000 */
[----:B------:R-:W-:Y:S01]  /*5b00*/  FADD.FTZ R4, R177, R4 ;  /* 0x00000004b1047221 */ /* 0x000fe20000010000 */
[----:B------:R-:W-:Y:S01]  /*5b10*/  SHF.R.S32.HI R5, RZ, 0x1f, R0 ;  /* 0x0000001fff057819 */ /* 0x000fe20000011400 */
[----:B------:R-:W-:Y:S01]  /*5b20*/  FADD.FTZ R3, R23, R2 ;  /* 0x0000000217037221 */ /* 0x000fe20000010000 */
[C---:B------:R-:W-:Y:S01]  /*5b30*/  HMMA.16816.F32 R100, R96.reuse, R102, R28 ;  /* 0x000000666064723c */ /* 0x040fe2000000181c */
[----:B------:R-:W-:Y:S01]  /*5b40*/  FADD.FTZ R2, R180, R4 ;  /* 0x00000004b4027221 */ /* 0x000fe20000010000 */
[----:B------:R-:W-:Y:S01]  /*5b50*/  LEA.HI R5, R5, R0, RZ, 0x6 ;  /* 0x0000000005057211 */ /* 0x000fe200078f30ff */
[----:B------:R-:W-:Y:S01]  /*5b60*/  FADD.FTZ R0, R128, R3 ;  /* 0x0000000380007221 */ /* 0x000fe20000010000 */
[----:B------:R-:W-:Y:S01]  /*5b70*/  IADD3 R180, R192, -0x2, RZ ;  /* 0xfffffffec0b47810 */ /* 0x000fe20007ffe0ff */
[----:B------:R-:W-:Y:S01]  /*5b80*/  FADD.FTZ R2, R15, R2 ;  /* 0x000000020f027221 */ /* 0x000fe20000010000 */
[----:B------:R-:W-:Y:S01]  /*5b90*/  SHF.R.S32.HI R3, RZ, 0x6, R5 ;  /* 0x00000006ff037819 */ /* 0x000fe20000011405 */
[----:B------:R-:W-:Y:S01]  /*5ba0*/  FADD.FTZ R0, R9, R0 ;  /* 0x0000000009007221 */ /* 0x000fe20000010000 */
[----:B------:R-:W-:Y:S01]  /*5bb0*/  HMMA.16816.F32 R108, R96, R110, R32 ;  /* 0x0000006e606c723c */ /* 0x000fe20000001820 */
[----:B------:R-:W-:Y:S01]  /*5bc0*/  FADD.FTZ R2, R14, R2 ;  /* 0x000000020e027221 */ /* 0x000fe20000010000 */
[----:B------:R-:W-:Y:S01]  /*5bd0*/  IMNMX R192, R189, R3, !PT ;  /* 0x00000003bdc07217 */ /* 0x000fe20007800200 */
[----:B------:R-:W-:-:S02]  /*5be0*/  FADD.FTZ R0, R10, R0 ;  /* 0x000000000a007221 */ /* 0x000fc40000010000 */
[----:B------:R-:W-:Y:S01]  /*5bf0*/  FADD.FTZ R2, R13, R2 ;  /* 0x000000020d027221 */ /* 0x000fe20000010000 */
[----:B------:R-:W-:Y:S01]  /*5c00*/  ISETP.GE.AND P0, PT, R180, R192, PT ;  /* 0x000000c0b400720c */ /* 0x000fe20003f06270 */
[----:B------:R-:W-:Y:S01]  /*5c10*/  FADD.FTZ R0, R8, R0 ;  /* 0x0000000008007221 */ /* 0x000fe20000010000 */
[----:B------:R-:W-:Y:S01]  /*5c20*/  HMMA.16816.F32 R56, R96, R58, R148 ;  /* 0x0000003a6038723c */ /* 0x000fe20000001894 */
[----:B------:R-:W-:Y:S02]  /*5c30*/  FADD.FTZ R185, R185, R2 ;  /* 0x00000002b9b97221 */ /* 0x000fe40000010000 */
[----:B------:R-:W-:-:S05]  /*5c40*/  FADD.FTZ R186, R186, R0 ;  /* 0x00000000baba7221 */ /* 0x000fca0000010000 */
[C---:B------:R-:W-:Y:S08]  /*5c50*/  HMMA.16816.F32 R80, R96.reuse, R82, R144 ;  /* 0x000000526050723c */ /* 0x040ff00000001890 */
[----:B------:R-:W-:Y:S01]  /*5c60*/  HMMA.16816.F32 R96, R96, R6, R16 ;  /* 0x000000066060723c */ /* 0x000fe20000001810 */
[----:B------:R-:W-:Y:S03]  /*5c70*/  @!UPT UIADD3 URZ, URZ, URZ, URZ ;  /* 0x0000003f3f3ff290 */ /* 0x000fe6000fffe03f */
[----:B------:R-:W-:Y:S11]  /*5c80*/  @!P0 BRA `(.L_x_1130) ;  /* 0x000032a000008947 */ /* 0x000ff60003800000 */
[----:B------:R-:W-:Y:S02]  /*5c90*/  MOV R131, R12 ;  /* 0x0000000c00837202 */ /* 0x000fe40000000f00 */
[----:B------:R-:W-:-:S07]  /*5ca0*/  MOV R130, R129 ;  /* 0x0000008100827202 */ /* 0x000fce0000000f00 */
.L_x_1141:
        /* <DEDUP_REMOVED lines=40> */
.L_x_1227:
[----:B------:R-:W-:-:S05]  /*5f30*/  BRA.DIV ~URZ, `(.L_x_1134) ;  /* 0x0000b9327f007947 */ /* 0x000fca000b800000 */
[----:B------:R-:W5:Y:S01]  /*5f40*/  SHFL.IDX PT, R0, R12, RZ, 0x181f ;  /* 0x00181fff0c007589 */ /* 0x000f6200000e0000 */
[----:B------:R-:W-:Y:S02]  /*5f50*/  ISETP.GE.AND P5, PT, R182, c[0x0][0x1d4], PT ;  /* 0x00007500b6007a0c */ /* 0x000fe40003fa6270 */
[----:B------:R-:W-:Y:S02]  /*5f60*/  ISETP.GE.AND P2, PT, R187, c[0x0][0x1d4], PT ;  /* 0x00007500bb007a0c */ /* 0x000fe40003f46270 */
[C---:B-----5:R-:W-:Y:S02]  /*5f70*/  IADD3 R2, P0, R0.reuse, R20, RZ ;  /* 0x0000001400027210 */ /* 0x060fe40007f1e0ff */
[----:B------:R-:W-:Y:S03]  /*5f80*/  IADD3 R6, P6, R0, R21, RZ ;  /* 0x0000001500067210 */ /* 0x000fe60007fde0ff */
[----:B---3--:R-:W-:Y:S01]  /*5f90*/  IMAD.X R3, R4, 0x1, R13, P0 ;  /* 0x0000000104037824 */ /* 0x008fe200000e060d */
        /* <DEDUP_REMOVED lines=14> */
.L_x_1228:
[C---:B--23--:R-:W-:Y:S02]  /*6080*/  IADD3 R2, -R5.reuse, 0x10, RZ ;  /* 0x0000001005027810 */ /* 0x04cfe40007ffe1ff */
[----:B------:R-:W-:Y:S02]  /*6090*/  ISETP.NE.U32.AND P5, PT, R5, RZ, PT ;  /* 0x000000ff0500720c */ /* 0x000fe40003fa5070 */
[----:B------:R-:W-:Y:S02]  /*60a0*/  LOP3.LUT R2, R2, 0xf, RZ, 0xc0, !PT ;  /* 0x0000000f02027812 */ /* 0x000fe400078ec0ff */
[----:B------:R-:W-:Y:S02]  /*60b0*/  ISETP.NE.U32.AND P6, PT, R6, RZ, PT ;  /* 0x000000ff0600720c */ /* 0x000fe40003fc5070 */
[----:B------:R-:W-:Y:S04]  /*60c0*/  IADD3 R2, P2, P0, R2, R0, R20 ;  /* 0x0000000002027210 */ /* 0x000fe8000785e014 */
[----:B------:R-:W-:Y:S05]  /*60d0*/  IADD3.X R3, RZ, R4, R13, P2, P0 ;  /* 0x00000004ff037210 */ /* 0x000fea00017e040d */
[----:B------:R-:W-:Y:S01]  /*60e0*/  @!PT LDS RZ, [RZ] ;  /* 0x00000000fffff984 */ /* 0x000fe20000000800 */
[----:B------:R-:W-:Y:S01]  /*60f0*/  @!PT LDS RZ, [RZ] ;  /* 0x00000000fffff984 */ /* 0x000fe20000000800 */
[----:B------:R-:W-:Y:S01]  /*6100*/  @!PT LDS RZ, [RZ] ;  /* 0x00000000fffff984 */ /* 0x000fe20000000800 */
[----:B------:R2:W-:Y:S01]  /*6110*/  LDGSTS.E.BYPASS.LTC128B.128.ZFILL [R179+0x1100], [R2.64], P5 ;  /* 0x0110000002b37fae */ /* 0x0005e2000a941d46 */
[C---:B------:R-:W-:Y:S02]  /*6120*/  ISETP.NE.U32.AND P5, PT, R7.reuse, RZ, PT ;  /* 0x000000ff0700720c */ /* 0x040fe40003fa5070 */
[----:B--2---:R-:W-:Y:S04]  /*6130*/  IADD3 R2, -R6, 0x10, RZ ;  /* 0x0000001006027810 */ /* 0x004fe80007ffe1ff */
[----:B------:R-:W-:Y:S04]  /*6140*/  LOP3.LUT R2, R2, 0xf, RZ, 0xc0, !PT ;  /* 0x0000000f02027812 */ /* 0x000fe800078ec0ff */
[----:B------:R-:W-:Y:S02]  /*6150*/  IADD3 R6, P2, P0, R2, R0, R21 ;  /* 0x0000000002067210 */ /* 0x000fe4000785e015 */
[----:B------:R-:W-:Y:S02]  /*6160*/  IADD3 R2, -R7, 0x10, RZ ;  /* 0x0000001007027810 */ /* 0x000fe40007ffe1ff */
[----:B------:R-:W-:Y:S02]  /*6170*/  IADD3.X R7, RZ, R4, R14, P2, P0 ;  /* 0x00000004ff077210 */ /* 0x000fe400017e040e */
[----:B------:R-:W-:Y:S03]  /*6180*/  LOP3.LUT R2, R2, 0xf, RZ, 0xc0, !PT ;  /* 0x0000000f02027812 */ /* 0x000fe600078ec0ff */
[----:B------:R2:W-:Y:S01]  /*6190*/  LDGSTS.E.BYPASS.LTC128B.128.ZFILL [R179+0x3100], [R6.64], P6 ;  /* 0x0310000006b37fae */ /* 0x0005e2000b141d46 */
[----:B------:R-:W-:Y:S04]  /*61a0*/  IADD3 R2, P2, P0, R2, R0, R22 ;  /* 0x0000000002027210 */ /* 0x000fe8000785e016 */
[----:B------:R-:W-:Y:S05]  /*61b0*/  IADD3.X R3, RZ, R4, R15, P2, P0 ;  /* 0x00000004ff037210 */ /* 0x000fea00017e040f */
[----:B------:R2:W-:Y:S04]  /*61c0*/  LDGSTS.E.BYPASS.LTC128B.128.ZFILL [R179+0x5100], [R2.64], P5 ;  /* 0x0510000002b37fae */ /* 0x0005e8000a941d46 */
.L_x_1132:
[----:B------:R-:W-:Y:S05]  /*61d0*/  BSYNC B0 ;  /* 0x0000000000007941 */ /* 0x000fea0003800000 */
.L_x_1131:
        /* <DEDUP_REMOVED lines=191> */
.L_x_1229:
[----:B------:R-:W-:-:S05]  /*6dd0*/  BRA.DIV ~URZ, `(.L_x_1138) ;  /* 0x0000ad427f007947 */ /* 0x000fca000b800000 */
[----:B------:R-:W3:Y:S01]  /*6de0*/  SHFL.IDX PT, R0, R138, RZ, 0x181f ;  /* 0x00181fff8a007589 */ /* 0x000ee200000e0000 */
[----:B------:R-:W-:Y:S02]  /*6df0*/  ISETP.GE.AND P5, PT, R182, c[0x0][0x1d4], PT ;  /* 0x00007500b6007a0c */ /* 0x000fe40003fa6270 */
[----:B------:R-:W-:Y:S02]  /*6e00*/  ISETP.GE.AND P2, PT, R187, c[0x0][0x1d4], PT ;  /* 0x00007500bb007a0c */ /* 0x000fe40003f46270 */
[C---:B---3--:R-:W-:Y:S02]  /*6e10*/  IADD3 R2, P0, R0.reuse, R142, RZ ;  /* 0x0000008e00027210 */ /* 0x048fe40007f1e0ff */
[----:B------:R-:W-:Y:S03]  /*6e20*/  IADD3 R136, P6, R0, R143, RZ ;  /* 0x0000008f00887210 */ /* 0x000fe60007fde0ff */
[----:B--2---:R-:W-:Y:S01]  /*6e30*/  IMAD.X R3, R128, 0x1, R139, P0 ;  /* 0x0000000180037824 */ /* 0x004fe200000e068b */
        /* <DEDUP_REMOVED lines=14> */
.L_x_1230:
[C---:B--2---:R-:W-:Y:S02]  /*6f20*/  IADD3 R2, -R129.reuse, 0x10, RZ ;  /* 0x0000001081027810 */ /* 0x044fe40007ffe1ff */
[----:B------:R-:W-:Y:S02]  /*6f30*/  ISETP.NE.U32.AND P5, PT, R129, RZ, PT ;  /* 0x000000ff8100720c */ /* 0x000fe40003fa5070 */
[----:B------:R-:W-:Y:S02]  /*6f40*/  LOP3.LUT R2, R2, 0xf, RZ, 0xc0, !PT ;  /* 0x0000000f02027812 */ /* 0x000fe400078ec0ff */
[----:B------:R-:W-:Y:S02]  /*6f50*/  ISETP.NE.U32.AND P6, PT, R136, RZ, PT ;  /* 0x000000ff8800720c */ /* 0x000fe40003fc5070 */
[----:B------:R-:W-:Y:S04]  /*6f60*/  IADD3 R2, P2, P0, R2, R0, R142 ;  /* 0x0000000002027210 */ /* 0x000fe8000785e08e */
[----:B----4-:R-:W-:Y:S05]  /*6f70*/  IADD3.X R3, RZ, R128, R139, P2, P0 ;  /* 0x00000080ff037210 */ /* 0x010fea00017e048b */
        /* <DEDUP_REMOVED lines=15> */
.L_x_1136:
[----:B------:R-:W-:Y:S05]  /*7070*/  BSYNC B0 ;  /* 0x0000000000007941 */ /* 0x000fea0003800000 */
.L_x_1135:
[----:B------:R-:W-:Y:S01]  /*7080*/  IADD3 R128, R212, R205, RZ ;  /* 0x000000cdd4807210 */ /* 0x000fe20007ffe0ff */
[----:B------:R-:W0:Y:S04]  /*7090*/  LDGDEPBAR ;  /* 0x00000000000079af */ /* 0x000e280000000000 */
[----:B------:R-:W-:Y:S05]  /*70a0*/  @P4 IMAD.HI.U32 R0, R128, c[0x0][0x2c8], RZ ;  /* 0x0000b20080004a27 */ /* 0x000fea00078e00ff */
[----:B------:R-:W-:Y:S02]  /*70b0*/  @P4 SHF.R.U32.HI R128, RZ, c[0x0][0x2cc], R0 ;  /* 0x0000b300ff804a19 */ /* 0x000fe40000011600 */
[----:B------:R-:W-:Y:S05]  /*70c0*/  MOV R0, 0x1 ;  /* 0x0000000100007802 */ /* 0x000fea0000000f00 */
[----:B------:R-:W-:Y:S05]  /*70d0*/  IMAD R0, R180, -0x40, R0 ;  /* 0xffffffc0b4007824 */ /* 0x000fea00078e0200 */
[----:B------:R-:W-:Y:S04]  /*70e0*/  IADD3 R0, R203, R0, -R206 ;  /* 0x00000000cb007210 */ /* 0x000fe80007ffe8ce */
[----:B------:R-:W-:Y:S01]  /*70f0*/  IADD3 R129, R0, -R204, RZ ;  /* 0x800000cc00817210 */ /* 0x000fe20007ffe0ff */
[----:B------:R-:W-:-:S05]  /*7100*/  BRA.DIV ~URZ, `(.L_x_1139) ;  /* 0x0000ac527f007947 */ /* 0x000fca000b800000 */
[----:B------:R2:W3:Y:S02]  /*7110*/  SHFL.IDX PT, R0, R128, RZ, 0x1c1f ;  /* 0x001c1fff80007589 */ /* 0x0004e400000e0000 */
.L_x_1231:
[----:B---3--:R-:W-:Y:S05]  /*7120*/  IMAD.IADD R0, R129, 0x1, R0 ;  /* 0x0000000181007824 */ /* 0x008fea00078e0200 */
        /* <DEDUP_REMOVED lines=26> */
[----:B-1----:R-:W-:Y:S02]  /*72d0*/  FSEL R137, R25, -INF , P0 ;  /* 0xff80000019897808 */ /* 0x002fe40000000000 */
[----:B------:R-:W-:Y:S02]  /*72e0*/  ISETP.GT.AND P0, PT, R0, 0x39, PT ;  /* 0x000000390000780c */ /* 0x000fe40003f04270 */
[----:B------:R-:W-:Y:S02]  /*72f0*/  FSEL R136, R28, -INF , P6 ;  /* 0xff8000001c887808 */ /* 0x000fe40003000000 */
[----:B------:R-:W-:Y:S02]  /*7300*/  FSEL R29, R29, -INF , P5 ;  /* 0xff8000001d1d7808 */ /* 0x000fe40002800000 */
[----:B------:R-:W-:Y:S02]  /*7310*/  FSEL R28, R32, -INF , P2 ;  /* 0xff800000201c7808 */ /* 0x000fe40001000000 */
[----:B------:R-:W-:Y:S01]  /*7320*/  FSEL R25, R33, -INF , P0 ;  /* 0xff80000021197808 */ /* 0x000fe20000000000 */
[----:B------:R-:W-:-:S05]  /*7330*/  BRA.DIV ~URZ, `(.L_x_1140) ;  /* 0x0000aa927f007947 */ /* 0x000fca000b800000 */
[----:B------:R-:W-:Y:S01]  /*7340*/  FMNMX.FTZ R2, R141, R130, !PT ;  /* 0x000000828d027209 */ /* 0x000fe20007810000 */
[----:B------:R-:W1:Y:S03]  /*7350*/  SHFL.IDX PT, R0, R128, 0x1, 0x1c1f ;  /* 0x003c1f0080007f89 */ /* 0x000e6600000e0000 */
[----:B------:R-:W-:Y:S04]  /*7360*/  FMNMX.FTZ R2, R148, R2, !PT ;  /* 0x0000000294027209 */ /* 0x000fe80007810000 */
[----:B------:R-:W-:Y:S04]  /*7370*/  FMNMX.FTZ R2, R147, R2, !PT ;  /* 0x0000000293027209 */ /* 0x000fe80007810000 */
[----:B------:R-:W-:Y:S04]  /*7380*/  FMNMX.FTZ R2, R146, R2, !PT ;  /* 0x0000000292027209 */ /* 0x000fe80007810000 */
[----:B------:R-:W-:Y:S04]  /*7390*/  FMNMX.FTZ R2, R145, R2, !PT ;  /* 0x0000000291027209 */ /* 0x000fe80007810000 */
[----:B------:R-:W-:Y:S04]  /*73a0*/  FMNMX.FTZ R2, R144, R2, !PT ;  /* 0x0000000290027209 */ /* 0x000fe80007810000 */
[----:B------:R-:W-:Y:S01]  /*73b0*/  FMNMX.FTZ R2, R143, R2, !PT ;  /* 0x000000028f027209 */ /* 0x000fe20007810000 */
[----:B-1----:R-:W-:Y:S03]  /*73c0*/  IMAD.IADD R0, R129, 0x1, R0 ;  /* 0x0000000181007824 */ /* 0x002fe600078e0200 */
[----:B------:R-:W-:Y:S02]  /*73d0*/  FMNMX.FTZ R2, R142, R2, !PT ;  /* 0x000000028e027209 */ /* 0x000fe40007810000 */
[----:B------:R-:W-:Y:S02]  /*73e0*/  ISETP.GT.AND P6, PT, R0, RZ, PT ;  /* 0x000000ff0000720c */ /* 0x000fe40003fc4270 */
[----:B------:R-:W-:Y:S02]  /*73f0*/  FMNMX.FTZ R2, R140, R2, !PT ;  /* 0x000000028c027209 */ /* 0x000fe40007810000 */
[C---:B------:R-:W-:Y:S02]  /*7400*/  ISETP.GT.AND P5, PT, R0.reuse, 0x1, PT ;  /* 0x000000010000780c */ /* 0x040fe40003fa4270 */
[----:B------:R-:W-:Y:S02]  /*7410*/  FMNMX.FTZ R2, R139, R2, !PT ;  /* 0x000000028b027209 */ /* 0x000fe40007810000 */
[----:B------:R-:W-:Y:S02]  /*7420*/  ISETP.GT.AND P2, PT, R0, 0x8, PT ;  /* 0x000000080000780c */ /* 0x000fe40003f44270 */
[----:B------:R-:W-:Y:S02]  /*7430*/  FMNMX.FTZ R2, R138, R2, !PT ;  /* 0x000000028a027209 */ /* 0x000fe40007810000 */
[----:B------:R-:W-:Y:S02]  /*7440*/  ISETP.GT.AND P0, PT, R0, 0x9, PT ;  /* 0x000000090000780c */ /* 0x000fe40003f04270 */
[----:B------:R-:W-:Y:S02]  /*7450*/  FMNMX.FTZ R2, R137, R2, !PT ;  /* 0x0000000289027209 */ /* 0x000fe40007810000 */
[----:B------:R-:W-:Y:S02]  /*7460*/  FSEL R17, R6, -INF , P6 ;  /* 0xff80000006117808 */ /* 0x000fe40003000000 */
[----:B------:R-:W-:Y:S02]  /*7470*/  FMNMX.FTZ R2, R136, R2, !PT ;  /* 0x0000000288027209 */ /* 0x000fe40007810000 */
[----:B------:R-:W-:Y:S02]  /*7480*/  FSEL R24, R7, -INF , P5 ;  /* 0xff80000007187808 */ /* 0x000fe40002800000 */
[----:B------:R-:W-:Y:S02]  /*7490*/  FMNMX.FTZ R2, R29, R2, !PT ;  /* 0x000000021d027209 */ /* 0x000fe40007810000 */
[----:B------:R-:W-:Y:S02]  /*74a0*/  FSEL R21, R10, -INF , P2 ;  /* 0xff8000000a157808 */ /* 0x000fe40001000000 */
[----:B------:R-:W-:Y:S02]  /*74b0*/  FSEL R20, R11, -INF , P0 ;  /* 0xff8000000b147808 */ /* 0x000fe40000000000 */
[C---:B------:R-:W-:Y:S02]  /*74c0*/  ISETP.GT.AND P6, PT, R0.reuse, 0x10, PT ;  /* 0x000000100000780c */ /* 0x040fe40003fc4270 */
[C---:B------:R-:W-:Y:S02]  /*74d0*/  ISETP.GT.AND P5, PT, R0.reuse, 0x11, PT ;  /* 0x000000110000780c */ /* 0x040fe40003fa4270 */
[C---:B------:R-:W-:Y:S02]  /*74e0*/  ISETP.GT.AND P2, PT, R0.reuse, 0x18, PT ;  /* 0x000000180000780c */ /* 0x040fe40003f44270 */
[----:B------:R-:W-:Y:S02]  /*74f0*/  ISETP.GT.AND P0, PT, R0, 0x19, PT ;  /* 0x000000190000780c */ /* 0x000fe40003f04270 */
[----:B------:R-:W-:Y:S02]  /*7500*/  FMNMX.FTZ R2, R28, R2, !PT ;  /* 0x000000021c027209 */ /* 0x000fe40007810000 */
        /* <DEDUP_REMOVED lines=17> */
[----:B------:R-:W-:Y:S01]  /*7620*/  FSEL R8, R30, -INF , P6 ;  /* 0xff8000001e087808 */ /* 0x000fe20003000000 */
[----:B------:R-:W1:Y:S01]  /*7630*/  SHFL.BFLY PT, R0, R2, 0x2, 0x1f ;  /* 0x0c401f0002007f89 */ /* 0x000e6200000e0000 */
[----:B------:R-:W-:Y:S02]  /*7640*/  FSEL R7, R31, -INF , P5 ;  /* 0xff8000001f077808 */ /* 0x000fe40002800000 */
[----:B------:R-:W-:Y:S02]  /*7650*/  FSEL R6, R34, -INF , P2 ;  /* 0xff80000022067808 */ /* 0x000fe40001000000 */
[----:B------:R-:W-:Y:S02]  /*7660*/  FSEL R5, R35, -INF , P0 ;  /* 0xff80000023057808 */ /* 0x000fe40000000000 */
[----:B-1----:R-:W-:Y:S05]  /*7670*/  FMNMX.FTZ R0, R0, R2, !PT ;  /* 0x0000000200007209 */ /* 0x002fea0007810000 */
[----:B------:R-:W1:Y:S02]  /*7680*/  SHFL.BFLY PT, R2, R0, 0x1, 0x1f ;  /* 0x0c201f0000027f89 */ /* 0x000e6400000e0000 */
[----:B-1----:R-:W-:Y:S02]  /*7690*/  FMNMX.FTZ R129, R0, R2, !PT ;  /* 0x0000000200817209 */ /* 0x002fe40007810000 */
[----:B------:R-:W-:Y:S04]  /*76a0*/  FMNMX.FTZ R0, R17, R131, !PT ;  /* 0x0000008311007209 */ /* 0x000fe80007810000 */
        /* <DEDUP_REMOVED lines=14> */
[----:B------:R-:W-:Y:S05]  /*7790*/  FMNMX.FTZ R0, R5, R0, !PT ;  /* 0x0000000005007209 */ /* 0x000fea0007810000 */
[----:B------:R-:W1:Y:S02]  /*77a0*/  SHFL.BFLY PT, R2, R0, 0x2, 0x1f ;  /* 0x0c401f0000027f89 */ /* 0x000e6400000e0000 */
[----:B-1----:R-:W-:Y:S06]  /*77b0*/  FMNMX.FTZ R4, R0, R2, !PT ;  /* 0x0000000200047209 */ /* 0x002fec0007810000 */
[----:B------:R1:W3:Y:S02]  /*77c0*/  SHFL.BFLY PT, R0, R4, 0x1, 0x1f ;  /* 0x0c201f0004007f89 */ /* 0x0002e400000e0000 */
.L_x_1232:
[C---:B------:R-:W-:Y:S01]  /*77d0*/  FMUL.FTZ R2, R129.reuse, c[0x0][0x2d0] ;  /* 0x0000b40081027a20 */ /* 0x040fe20000410000 */
[C---:B------:R-:W-:Y:S01]  /*77e0*/  FSETP.NEU.FTZ.AND P0, PT, R129.reuse, -INF , PT ;  /* 0xff8000008100780b */ /* 0x040fe20003f1d000 */
[----:B------:R-:W-:Y:S01]  /*77f0*/  WARPSYNC 0xffffffff ;  /* 0xffffffff00007948 */ /* 0x000fe20003800000 */
[----:B---3--:R-:W-:Y:S02]  /*7800*/  FMNMX.FTZ R3, R0, R4, !PT ;  /* 0x0000000400037209 */ /* 0x008fe40007810000 */
[----:B------:R-:W-:Y:S02]  /*7810*/  FSEL R2, R2, RZ, P0 ;  /* 0x000000ff02027208 */ /* 0x000fe40000000000 */
[----:B------:R-:W-:Y:S02]  /*7820*/  FSEL R0, R129, RZ, P0 ;  /* 0x000000ff81007208 */ /* 0x000fe40000000000 */
[----:B------:R-:W-:Y:S01]  /*7830*/  FSETP.NEU.FTZ.AND P0, PT, R3, -INF , PT ;  /* 0xff8000000300780b */ /* 0x000fe20003f1d000 */
[----:B-1----:R-:W-:Y:S02]  /*7840*/  FFMA.FTZ R4, R148, c[0x0][0x2d0], -R2 ;  /* 0x0000b40094047a23 */ /* 0x002fe40000010802 */
[----:B------:R-:W-:Y:S02]  /*7850*/  FADD.FTZ R0, -R0, R130 ;  /* 0x0000008200007221 */ /* 0x000fe40000010100 */
[----:B------:R1:W-:Y:S01]  /*7860*/  MUFU.EX2 R23, R4 ;  /* 0x0000000400177308 */ /* 0x0003e20000000800 */
[--C-:B------:R-:W-:Y:S02]  /*7870*/  FFMA.FTZ R18, R141, c[0x0][0x2d0], -R2.reuse ;  /* 0x0000b4008d127a23 */ /* 0x100fe40000010802 */
[----:B------:R-:W-:Y:S02]  /*7880*/  FMUL.FTZ R0, R0, c[0x0][0x2d0] ;  /* 0x0000b40000007a20 */ /* 0x000fe40000410000 */
        /* <DEDUP_REMOVED lines=16> */
[----:B------:R-:W-:Y:S01]  /*7990*/  FFMA.FTZ R156, R140, c[0x0][0x2d0], -R2 ;  /* 0x0000b4008c9c7a23 */ /* 0x000fe20000010802 */
[C---:B------:R-:W-:Y:S01]  /*79a0*/  FSEL R2, R3.reuse, RZ, P0 ;  /* 0x000000ff03027208 */ /* 0x040fe20000000000 */
[----:B-1----:R-:W-:Y:S04]  /*79b0*/  FMUL.FTZ R4, R3, c[0x0][0x2d0] ;  /* 0x0000b40003047a20 */ /* 0x002fe80000410000 */
[----:B------:R-:W-:Y:S01]  /*79c0*/  FADD.FTZ R2, -R2, R131 ;  /* 0x0000008302027221 */ /* 0x000fe20000010100 */
[----:B------:R-:W-:Y:S02]  /*79d0*/  FSEL R4, R4, RZ, P0 ;  /* 0x000000ff04047208 */ /* 0x000fe40000000000 */
[----:B------:R-:W1:Y:S01]  /*79e0*/  MUFU.EX2 R157, R19 ;  /* 0x00000013009d7308 */ /* 0x000e620000000800 */
[----:B------:R-:W-:Y:S01]  /*79f0*/  FMUL.FTZ R2, R2, c[0x0][0x2d0] ;  /* 0x0000b40002027a20 */ /* 0x000fe20000410000 */
[C---:B------:R-:W-:Y:S01]  /*7a00*/  ISETP.GT.AND P0, PT, R180.reuse, R192, PT ;  /* 0x000000c0b400720c */ /* 0x040fe20003f04270 */
[--C-:B------:R-:W-:Y:S01]  /*7a10*/  FFMA.FTZ R17, R17, c[0x0][0x2d0], -R4.reuse ;  /* 0x0000b40011117a23 */ /* 0x100fe20000010804 */
[----:B------:R-:W-:Y:S01]  /*7a20*/  IADD3 R180, R180, -0x1, RZ ;  /* 0xffffffffb4b47810 */ /* 0x000fe20007ffe0ff */
[--C-:B---3--:R-:W-:Y:S02]  /*7a30*/  FFMA.FTZ R18, R24, c[0x0][0x2d0], -R4.reuse ;  /* 0x0000b40018127a23 */ /* 0x108fe40000010804 */
[--C-:B------:R-:W-:Y:S02]  /*7a40*/  FFMA.FTZ R159, R8, c[0x0][0x2d0], -R4.reuse ;  /* 0x0000b400089f7a23 */ /* 0x100fe40000010804 */
[--C-:B--2---:R-:W-:Y:S01]  /*7a50*/  FFMA.FTZ R128, R21, c[0x0][0x2d0], -R4.reuse ;  /* 0x0000b40015807a23 */ /* 0x104fe20000010804 */
        /* <DEDUP_REMOVED lines=14> */
[----:B------:R-:W-:Y:S07]  /*7b40*/  FFMA.FTZ R183, R5, c[0x0][0x2d0], -R4 ;  /* 0x0000b40005b77a23 */ /* 0x000fee0000010804 */
[----:B------:R-:W-:Y:S10]  /*7b50*/  MUFU.EX2 R153, R153 ;  /* 0x0000009900997308 */ /* 0x000ff40000000800 */
[----:B------:R-:W-:Y:S01]  /*7b60*/  MUFU.EX2 R149, R149 ;  /* 0x0000009500957308 */ /* 0x000fe20000000800 */
[C---:B----4-:R-:W-:Y:S01]  /*7b70*/  FMUL.FTZ R8, R0.reuse, R100 ;  /* 0x0000006400087220 */ /* 0x050fe20000410000 */
[C---:B------:R-:W-:Y:S01]  /*7b80*/  F2FP.PACK_AB R136, R23.reuse, R25 ;  /* 0x000000191788723e */ /* 0x040fe200000000ff */
[----:B------:R-:W-:Y:S01]  /*7b90*/  FFMA.FTZ R4, R0, R185, R25 ;  /* 0x000000b900047223 */ /* 0x000fe20000010019 */
[----:B-1----:R-:W-:Y:S01]  /*7ba0*/  F2FP.PACK_AB R138, R158, R157 ;  /* 0x0000009d9e8a723e */ /* 0x002fe200000000ff */
[C---:B------:R-:W-:Y:S02]  /*7bb0*/  FMUL.FTZ R9, R0.reuse, R101 ;  /* 0x0000006500097220 */ /* 0x040fe40000410000 */
[C---:B------:R-:W-:Y:S02]  /*7bc0*/  FMUL.FTZ R12, R0.reuse, R104 ;  /* 0x00000068000c7220 */ /* 0x040fe40000410000 */
[C---:B------:R-:W-:Y:S01]  /*7bd0*/  FMUL.FTZ R13, R0.reuse, R105 ;  /* 0x00000069000d7220 */ /* 0x040fe20000410000 */
[----:B------:R-:W1:Y:S01]  /*7be0*/  MUFU.EX2 R100, R18 ;  /* 0x0000001200647308 */ /* 0x000e620000000800 */
[C---:B--2---:R-:W-:Y:S02]  /*7bf0*/  FMUL.FTZ R17, R0.reuse, R109 ;  /* 0x0000006d00117220 */ /* 0x044fe40000410000 */
        /* <DEDUP_REMOVED lines=12> */
[----:B------:R-:W-:Y:S01]  /*7cc0*/  FMUL.FTZ R36, R0, R36 ;  /* 0x0000002400247220 */ /* 0x000fe20000410000 */
[----:B-1----:R-:W-:Y:S01]  /*7cd0*/  F2FP.PACK_AB R137, R100, R131 ;  /* 0x000000836489723e */ /* 0x002fe200000000ff */
        /* <DEDUP_REMOVED lines=32> */
[----:B------:R-:W-:Y:S02]  /*7ee0*/  FADD.FTZ R140, R23, R4 ;  /* 0x00000004178c7221 */ /* 0x000fe40000010000 */
[C---:B------:R-:W-:Y:S01]  /*7ef0*/  FMUL.FTZ R4, R0.reuse, R132 ;  /* 0x0000008400047220 */ /* 0x040fe20000410000 */
[----:B------:R-:W-:Y:S01]  /*7f00*/  MUFU.EX2 R148, R155 ;  /* 0x0000009b00947308 */ /* 0x000fe20000000800 */
[C---:B------:R-:W-:Y:S02]  /*7f10*/  FMUL.FTZ R92, R0.reuse, R92 ;  /* 0x0000005c005c7220 */ /* 0x040fe40000410000 */
[C---:B------:R-:W-:Y:S02]  /*7f20*/  FMUL.FTZ R93, R0.reuse, R93 ;  /* 0x0000005d005d7220 */ /* 0x040fe40000410000 */
[C---:B------:R-:W-:Y:S02]  /*7f30*/  FMUL.FTZ R96, R0.reuse, R96 ;  /* 0x0000006000607220 */ /* 0x040fe40000410000 */
[----:B------:R-:W-:Y:S02]  /*7f40*/  FMUL.FTZ R97, R0, R97 ;  /* 0x0000006100617220 */ /* 0x000fe40000410000 */
[C---:B------:R-:W-:Y:S01]  /*7f50*/  FFMA.FTZ R0, R2.reuse, R186, R131 ;  /* 0x000000ba02007223 */ /* 0x040fe20000010083 */
[----:B------:R-:W-:Y:S01]  /*7f60*/  MUFU.EX2 R121, R150 ;  /* 0x0000009600797308 */ /* 0x000fe20000000800 */
[C---:B------:R-:W-:Y:S02]  /*7f70*/  FMUL.FTZ R10, R2.reuse, R102 ;  /* 0x00000066020a7220 */ /* 0x040fe40000410000 */
[----:B------:R-:W-:Y:S02]  /*7f80*/  FMUL.FTZ R11, R2, R103 ;  /* 0x00000067020b7220 */ /* 0x000fe40000410000 */
[----:B------:R-:W-:Y:S02]  /*7f90*/  FADD.FTZ R0, R100, R0 ;  /* 0x0000000064007221 */ /* 0x000fe40000010000 */
[----:B------:R-:W1:Y:S01]  /*7fa0*/  LDSM.16.MT88.4 R100, [R168] ;  /* 0x00000000a864783b */ /* 0x000e620000004200 */
[C---:B------:R-:W-:Y:S02]  /*7fb0*/  FMUL.FTZ R22, R2.reuse, R114 ;  /* 0x0000007202167220 */ /* 0x040fe40000410000 */
[----:B------:R-:W2:Y:S01]  /*7fc0*/  MUFU.EX2 R114, R130 ;  /* 0x0000008200727308 */ /* 0x000ea20000000800 */
[C---:B------:R-:W-:Y:S02]  /*7fd0*/  FMUL.FTZ R6, R2.reuse, R134 ;  /* 0x0000008602067220 */ /* 0x040fe40000410000 */
[C---:B------:R-:W-:Y:S02]  /*7fe0*/  FMUL.FTZ R7, R2.reuse, R135 ;  /* 0x0000008702077220 */ /* 0x040fe40000410000 */
[C---:B------:R-:W-:Y:S02]  /*7ff0*/  FMUL.FTZ R14, R2.reuse, R106 ;  /* 0x0000006a020e7220 */ /* 0x040fe40000410000 */
[C---:B------:R-:W-:Y:S02]  /*8000*/  FMUL.FTZ R15, R2.reuse, R107 ;  /* 0x0000006b020f7220 */ /* 0x040fe40000410000 */
[C---:B------:R-:W-:Y:S01]  /*8010*/  FMUL.FTZ R18, R2.reuse, R110 ;  /* 0x0000006e02127220 */ /* 0x040fe20000410000 */
[----:B------:R-:W-:Y:S01]  /*8020*/  LDSM.16.MT88.4 R104, [R168+0x800] ;  /* 0x00080000a868783b */ /* 0x000fe20000004200 */
[C---:B------:R-:W-:Y:S01]  /*8030*/  FMUL.FTZ R19, R2.reuse, R111 ;  /* 0x0000006f02137220 */ /* 0x040fe20000410000 */
[----:B------:R-:W-:Y:S01]  /*8040*/  MUFU.EX2 R147, R151 ;  /* 0x0000009700937308 */ /* 0x000fe20000000800 */
[C---:B------:R-:W-:Y:S02]  /*8050*/  FMUL.FTZ R23, R2.reuse, R115 ;  /* 0x0000007302177220 */ /* 0x040fe40000410000 */
[C---:B------:R-:W-:Y:S02]  /*8060*/  FMUL.FTZ R26, R2.reuse, R118 ;  /* 0x00000076021a7220 */ /* 0x040fe40000410000 */
[C---:B------:R-:W-:Y:S02]  /*8070*/  FMUL.FTZ R27, R2.reuse, R119 ;  /* 0x00000077021b7220 */ /* 0x040fe40000410000 */
[C---:B------:R-:W-:Y:S02]  /*8080*/  FMUL.FTZ R30, R2.reuse, R122 ;  /* 0x0000007a021e7220 */ /* 0x040fe40000410000 */
[C---:B------:R-:W-:Y:S01]  /*8090*/  FMUL.FTZ R31, R2.reuse, R123 ;  /* 0x0000007b021f7220 */ /* 0x040fe20000410000 */
[----:B------:R-:W3:Y:S01]  /*80a0*/  MUFU.EX2 R115, R141 ;  /* 0x0000008d00737308 */ /* 0x000ee20000000800 */
[----:B------:R-:W-:Y:S01]  /*80b0*/  FMUL.FTZ R34, R2, R126 ;  /* 0x0000007e02227220 */ /* 0x000fe20000410000 */
[----:B--2---:R-:W-:Y:S01]  /*80c0*/  F2FP.PACK_AB R139, R114, R108 ;  /* 0x0000006c728b723e */ /* 0x004fe200000000ff */
[----:B------:R-:W-:Y:S02]  /*80d0*/  FMUL.FTZ R35, R2, R127 ;  /* 0x0000007f02237220 */ /* 0x000fe40000410000 */
[----:B------:R-:W-:Y:S01]  /*80e0*/  LDSM.16.MT88.4 R124, [R170+0x1800] ;  /* 0x00180000aa7c783b */ /* 0x000fe20000004200 */
[----:B------:R-:W-:Y:S02]  /*80f0*/  FADD.FTZ R0, R108, R0 ;  /* 0x000000006c007221 */ /* 0x000fe40000010000 */
[----:B------:R-:W-:Y:S02]  /*8100*/  FMUL.FTZ R38, R2, R38 ;  /* 0x0000002602267220 */ /* 0x000fe40000410000 */
[----:B------:R-:W-:Y:S01]  /*8110*/  FADD.FTZ R0, R114, R0 ;  /* 0x0000000072007221 */ /* 0x000fe20000010000 */
[----:B------:R-:W2:Y:S01]  /*8120*/  MUFU.EX2 R122, R143 ;  /* 0x0000008f007a7308 */ /* 0x000ea20000000800 */
[----:B------:R-:W-:Y:S01]  /*8130*/  FMUL.FTZ R39, R2, R39 ;  /* 0x0000002702277220 */ /* 0x000fe20000410000 */
[----:B------:R-:W-:Y:S01]  /*8140*/  LDSM.16.MT88.4 R108, [R169+0x800] ;  /* 0x00080000a96c783b */ /* 0x000fe20000004200 */
[----:B------:R-:W-:Y:S01]  /*8150*/  FADD.FTZ R0, R112, R0 ;  /* 0x0000000070007221 */ /* 0x000fe20000010000 */
[C---:B-1----:R-:W-:Y:S05]  /*8160*/  HMMA.16816.F32 R4, R136.reuse, R100, R4 ;  /* 0x000000648804723c */ /* 0x042fea0000001804 */
[C---:B------:R-:W-:Y:S01]  /*8170*/  FMUL.FTZ R42, R2.reuse, R42 ;  /* 0x0000002a022a7220 */ /* 0x040fe20000410000 */
[----:B------:R-:W1:Y:S01]  /*8180*/  MUFU.EX2 R123, R144 ;  /* 0x00000090007b7308 */ /* 0x000e620000000800 */
[C---:B------:R-:W-:Y:S01]  /*8190*/  FMUL.FTZ R43, R2.reuse, R43 ;  /* 0x0000002b022b7220 */ /* 0x040fe20000410000 */
[C---:B------:R-:W-:Y:S01]  /*81a0*/  HMMA.16816.F32 R8, R136.reuse, R102, R8 ;  /* 0x000000668808723c */ /* 0x040fe20000001808 */
[----:B------:R-:W4:Y:S03]  /*81b0*/  LDSM.16.MT88.4 R100, [R169] ;  /* 0x00000000a964783b */ /* 0x000f260000004200 */
[----:B---3--:R-:W-:Y:S02]  /*81c0*/  FADD.FTZ R0, R115, R0 ;  /* 0x0000000073007221 */ /* 0x008fe40000010000 */
[C---:B------:R-:W-:Y:S02]  /*81d0*/  FMUL.FTZ R46, R2.reuse, R46 ;  /* 0x0000002e022e7220 */ /* 0x040fe40000410000 */
[C---:B------:R-:W-:Y:S01]  /*81e0*/  FMUL.FTZ R47, R2.reuse, R47 ;  /* 0x0000002f022f7220 */ /* 0x040fe20000410000 */
[----:B------:R-:W-:Y:S03]  /*81f0*/  MUFU.EX2 R146, R152 ;  /* 0x0000009800927308 */ /* 0x000fe60000000800 */
        /* <DEDUP_REMOVED lines=17> */
[C---:B------:R-:W-:Y:S01]  /*8310*/  FMUL.FTZ R78, R2.reuse, R78 ;  /* 0x0000004e024e7220 */ /* 0x040fe20000410000 */
[C---:B----4-:R-:W-:Y:S03]  /*8320*/  HMMA.16816.F32 R12, R136.reuse, R100, R12 ;  /* 0x00000064880c723c */ /* 0x050fe6000000180c */
[C---:B------:R-:W-:Y:S02]  /*8330*/  FMUL.FTZ R79, R2.reuse, R79 ;  /* 0x0000004f024f7220 */ /* 0x040fe40000410000 */
[C---:B------:R-:W-:Y:S02]  /*8340*/  FMUL.FTZ R82, R2.reuse, R82 ;  /* 0x0000005202527220 */ /* 0x040fe40000410000 */
[C---:B------:R-:W-:Y:S01]  /*8350*/  FMUL.FTZ R83, R2.reuse, R83 ;  /* 0x0000005302537220 */ /* 0x040fe20000410000 */
[C---:B------:R-:W-:Y:S01]  /*8360*/  HMMA.16816.F32 R16, R136.reuse, R102, R16 ;  /* 0x000000668810723c */ /* 0x040fe20000001810 */
[----:B------:R-:W4:Y:S01]  /*8370*/  LDSM.16.MT88.4 R100, [R171] ;  /* 0x00000000ab64783b */ /* 0x000f220000004200 */
[----:B------:R-:W5:Y:S02]  /*8380*/  MUFU.EX2 R145, R162 ;  /* 0x000000a200917308 */ /* 0x000f640000000800 */
[C---:B------:R-:W-:Y:S02]  /*8390*/  FMUL.FTZ R86, R2.reuse, R86 ;  /* 0x0000005602567220 */ /* 0x040fe40000410000 */
[C---:B------:R-:W-:Y:S02]  /*83a0*/  FMUL.FTZ R87, R2.reuse, R87 ;  /* 0x0000005702577220 */ /* 0x040fe40000410000 */
[C---:B------:R-:W-:Y:S04]  /*83b0*/  FMUL.FTZ R90, R2.reuse, R90 ;  /* 0x0000005a025a7220 */ /* 0x040fe80000410000 */
[C---:B------:R-:W-:Y:S01]  /*83c0*/  FMUL.FTZ R91, R2.reuse, R91 ;  /* 0x0000005b025b7220 */ /* 0x040fe20000410000 */
[----:B------:R-:W-:Y:S01]  /*83d0*/  MUFU.EX2 R142, R159 ;  /* 0x0000009f008e7308 */ /* 0x000fe20000000800 */
[C---:B------:R-:W-:Y:S02]  /*83e0*/  FMUL.FTZ R94, R2.reuse, R94 ;  /* 0x0000005e025e7220 */ /* 0x040fe40000410000 */
[C---:B------:R-:W-:Y:S02]  /*83f0*/  FMUL.FTZ R95, R2.reuse, R95 ;  /* 0x0000005f025f7220 */ /* 0x040fe40000410000 */
[C---:B------:R-:W-:Y:S02]  /*8400*/  FMUL.FTZ R98, R2.reuse, R98 ;  /* 0x0000006202627220 */ /* 0x040fe40000410000 */
[----:B------:R-:W-:Y:S02]  /*8410*/  FMUL.FTZ R99, R2, R99 ;  /* 0x0000006302637220 */ /* 0x000fe40000410000 */
[----:B------:R-:W-:Y:S01]  /*8420*/  FADD.FTZ R2, R157, R140 ;  /* 0x0000008c9d027221 */ /* 0x000fe20000010000 */
[----:B------:R-:W-:Y:S01]  /*8430*/  MUFU.EX2 R131, R161 ;  /* 0x000000a100837308 */ /* 0x000fe20000000800 */
[----:B--2---:R-:W-:Y:S02]  /*8440*/  FADD.FTZ R0, R122, R0 ;  /* 0x000000007a007221 */ /* 0x004fe40000010000 */
[----:B------:R-:W-:Y:S02]  /*8450*/  FADD.FTZ R2, R158, R2 ;  /* 0x000000029e027221 */ /* 0x000fe40000010000 */
[----:B-1----:R-:W-:Y:S02]  /*8460*/  FADD.FTZ R0, R123, R0 ;  /* 0x000000007b007221 */ /* 0x002fe40000010000 */
[----:B------:R-:W-:Y:S03]  /*8470*/  FADD.FTZ R2, R113, R2 ;  /* 0x0000000271027221 */ /* 0x000fe60000010000 */
[----:B------:R-:W1:Y:S01]  /*8480*/  MUFU.EX2 R140, R160 ;  /* 0x000000a0008c7308 */ /* 0x000e620000000800 */
[----:B------:R-:W-:Y:S04]  /*8490*/  FADD.FTZ R2, R116, R2 ;  /* 0x0000000274027221 */ /* 0x000fe80000010000 */
[----:B------:R-:W-:Y:S01]  /*84a0*/  FADD.FTZ R2, R117, R2 ;  /* 0x0000000275027221 */ /* 0x000fe20000010000 */
[C---:B----4-:R-:W-:Y:S04]  /*84b0*/  HMMA.16816.F32 R20, R136.reuse, R100, R20 ;  /* 0x000000648814723c */ /* 0x050fe80000001814 */
[----:B------:R-:W2:Y:S01]  /*84c0*/  MUFU.EX2 R130, R183 ;  /* 0x000000b700827308 */ /* 0x000ea20000000800 */
[----:B------:R-:W-:Y:S03]  /*84d0*/  FADD.FTZ R2, R128, R2 ;  /* 0x0000000280027221 */ /* 0x000fe60000010000 */
[C---:B------:R-:W-:Y:S01]  /*84e0*/  HMMA.16816.F32 R24, R136.reuse, R102, R24 ;  /* 0x000000668818723c */ /* 0x040fe20000001818 */
[----:B------:R-:W4:Y:S07]  /*84f0*/  LDSM.16.MT88.4 R100, [R170] ;  /* 0x00000000aa64783b */ /* 0x000f2e0000004200 */
[C---:B----4-:R-:W-:Y:S08]  /*8500*/  HMMA.16816.F32 R28, R136.reuse, R100, R28 ;  /* 0x00000064881c723c */ /* 0x050ff0000000181c */
[C---:B------:R-:W-:Y:S01]  /*8510*/  HMMA.16816.F32 R32, R136.reuse, R102, R32 ;  /* 0x000000668820723c */ /* 0x040fe20000001820 */
[----:B------:R-:W4:Y:S07]  /*8520*/  LDSM.16.MT88.4 R100, [R168+0x2000] ;  /* 0x00200000a864783b */ /* 0x000f2e0000004200 */
        /* <DEDUP_REMOVED lines=21> */
[C---:B----4-:R-:W-:Y:S07]  /*8680*/  HMMA.16816.F32 R92, R136.reuse, R100, R92 ;  /* 0x00000064885c723c */ /* 0x050fee000000185c */
[----:B------:R-:W-:Y:S01]  /*8690*/  F2FP.PACK_AB R100, R116, R113 ;  /* 0x000000717464723e */ /* 0x000fe200000000ff */
[----:B------:R-:W-:Y:S04]  /*86a0*/  HMMA.16816.F32 R96, R136, R102, R96 ;  /* 0x000000668860723c */ /* 0x000fe80000001860 */
[----:B------:R-:W-:Y:S02]  /*86b0*/  F2FP.PACK_AB R101, R115, R112 ;  /* 0x000000707365723e */ /* 0x000fe400000000ff */
[----:B------:R-:W-:Y:S01]  /*86c0*/  LDSM.16.MT88.4 R112, [R169+0x1000] ;  /* 0x00100000a970783b */ /* 0x000fe20000004200 */
[----:B------:R-:W-:Y:S01]  /*86d0*/  F2FP.PACK_AB R102, R128, R117 ;  /* 0x000000758066723e */ /* 0x000fe200000000ff */
[----:B------:R-:W-:Y:S01]  /*86e0*/  FADD.FTZ R128, R120, R2 ;  /* 0x0000000278807221 */ /* 0x000fe20000010000 */
[----:B------:R-:W-:Y:S03]  /*86f0*/  F2FP.PACK_AB R103, R123, R122 ;  /* 0x0000007a7b67723e */ /* 0x000fe600000000ff */
[----:B---3--:R-:W-:Y:S01]  /*8700*/  F2FP.PACK_AB R136, R143, R141 ;  /* 0x0000008d8f88723e */ /* 0x008fe200000000ff */
[----:B------:R-:W-:Y:S01]  /*8710*/  FADD.FTZ R2, R121, R0 ;  /* 0x0000000079027221 */ /* 0x000fe20000010000 */
[----:B------:R-:W-:Y:S01]  /*8720*/  LDSM.16.MT88.4 R116, [R171+0x1800] ;  /* 0x00180000ab74783b */ /* 0x000fe20000004200 */
[----:B-----5:R-:W-:Y:S01]  /*8730*/  F2FP.PACK_AB R138, R145, R144 ;  /* 0x00000090918a723e */ /* 0x020fe200000000ff */
[C---:B------:R-:W-:Y:S05]  /*8740*/  HMMA.16816.F32 R4, R100.reuse, R104, R4 ;  /* 0x000000686404723c */ /* 0x040fea0000001804 */
[----:B-1----:R-:W-:Y:S01]  /*8750*/  F2FP.PACK_AB R137, R140, R142 ;  /* 0x0000008e8c89723e */ /* 0x002fe200000000ff */
[----:B------:R-:W-:Y:S01]  /*8760*/  FADD.FTZ R0, R148, R128 ;  /* 0x0000008094007221 */ /* 0x000fe20000010000 */
[----:B--2---:R-:W-:Y:S01]  /*8770*/  F2FP.PACK_AB R139, R130, R131 ;  /* 0x00000083828b723e */ /* 0x004fe200000000ff */
[C---:B------:R-:W-:Y:S01]  /*8780*/  HMMA.16816.F32 R8, R100.reuse, R106, R8 ;  /* 0x0000006a6408723c */ /* 0x040fe20000001808 */
[----:B------:R-:W1:Y:S03]  /*8790*/  LDSM.16.MT88.4 R104, [R171+0x800] ;  /* 0x00080000ab68783b */ /* 0x000e660000004200 */
[----:B------:R-:W-:Y:S02]  /*87a0*/  FADD.FTZ R2, R149, R2 ;  /* 0x0000000295027221 */ /* 0x000fe40000010000 */
[----:B------:R-:W-:Y:S02]  /*87b0*/  FADD.FTZ R0, R154, R0 ;  /* 0x000000009a007221 */ /* 0x000fe40000010000 */
[C---:B------:R-:W-:Y:S04]  /*87c0*/  HMMA.16816.F32 R12, R100.reuse, R108, R12 ;  /* 0x0000006c640c723c */ /* 0x040fe8000000180c */
[----:B------:R-:W-:Y:S02]  /*87d0*/  FADD.FTZ R2, R147, R2 ;  /* 0x0000000293027221 */ /* 0x000fe40000010000 */
[C---:B------:R-:W-:Y:S02]  /*87e0*/  FADD.FTZ R0, R153.reuse, R0 ;  /* 0x0000000099007221 */ /* 0x040fe40000010000 */
        /* <DEDUP_REMOVED lines=35> */
[C---:B------:R-:W-:Y:S07]  /*8a20*/  F2FP.PACK_AB R103, R146.reuse, R147 ;  /* 0x000000939267723e */ /* 0x040fee00000000ff */
        /* <DEDUP_REMOVED lines=34> */
[----:B------:R-:W-:Y:S08]  /*8c50*/  HMMA.16816.F32 R96, R100, R110, R96 ;  /* 0x0000006e6460723c */ /* 0x000ff00000001860 */
[C---:B-1----:R-:W-:Y:S01]  /*8c60*/  HMMA.16816.F32 R132, R136.reuse, R104, R4 ;  /* 0x000000688884723c */ /* 0x042fe20000001804 */
[----:B------:R-:W1:Y:S07]  /*8c70*/  LDSM.16.MT88.4 R4, [R168+0x3800] ;  /* 0x00380000a804783b */ /* 0x000e6e0000004200 */
[C---:B------:R-:W-:Y:S01]  /*8c80*/  HMMA.16816.F32 R100, R136.reuse, R106, R8 ;  /* 0x0000006a8864723c */ /* 0x040fe20000001808 */
[----:B------:R-:W2:Y:S07]  /*8c90*/  LDSM.16.MT88.4 R8, [R169+0x3800] ;  /* 0x00380000a908783b */ /* 0x000eae0000004200 */
[C---:B------:R-:W-:Y:S01]  /*8ca0*/  HMMA.16816.F32 R104, R136.reuse, R112, R12 ;  /* 0x000000708868723c */ /* 0x040fe2000000180c */
[----:B------:R-:W3:Y:S07]  /*8cb0*/  LDSM.16.MT88.4 R12, [R171+0x3800] ;  /* 0x00380000ab0c783b */ /* 0x000eee0000004200 */
[C---:B------:R-:W-:Y:S01]  /*8cc0*/  HMMA.16816.F32 R108, R136.reuse, R114, R16 ;  /* 0x00000072886c723c */ /* 0x040fe20000001810 */
[----:B------:R-:W4:Y:S07]  /*8cd0*/  LDSM.16.MT88.4 R16, [R170+0x3800] ;  /* 0x00380000aa10783b */ /* 0x000f2e0000004200 */
[C---:B------:R-:W-:Y:S08]  /*8ce0*/  HMMA.16816.F32 R112, R136.reuse, R116, R20 ;  /* 0x000000748870723c */ /* 0x040ff00000001814 */
[C---:B------:R-:W-:Y:S08]  /*8cf0*/  HMMA.16816.F32 R116, R136.reuse, R118, R24 ;  /* 0x000000768874723c */ /* 0x040ff00000001818 */
[C---:B------:R-:W-:Y:S08]  /*8d00*/  HMMA.16816.F32 R120, R136.reuse, R124, R28 ;  /* 0x0000007c8878723c */ /* 0x040ff0000000181c */
        /* <DEDUP_REMOVED lines=34> */
.L_x_1130:
[----:B------:R-:W-:-:S13]  /*8f30*/  ISETP.GE.AND P0, PT, R180, R189, PT ;  /* 0x000000bdb400720c */ /* 0x000fda0003f06270 */
[----:B------:R-:W-:Y:S05]  /*8f40*/  @!P0 BRA `(.L_x_1142) ;  /* 0x00002ce000008947 */ /* 0x000fea0003800000 */
[----:B------:R-:W-:Y:S02]  /*8f50*/  MOV R131, R12 ;  /* 0x0000000c00837202 */ /* 0x000fe40000000f00 */
[----:B------:R-:W-:Y:S02]  /*8f60*/  MOV R130, R129 ;  /* 0x0000008100827202 */ /* 0x000fe40000000f00 */
.L_x_1149:
        /* <DEDUP_REMOVED lines=22> */
[C---:B------:R-:W-:Y:S01]  /*90d0*/  IMAD.SHL.U32 R15, R187.reuse, 0x2, RZ ;  /* 0x00000002bb0f7824 */ /* 0x040fe200078e00ff */
[----:B------:R-:W-:Y:S01]  /*90e0*/  IADD3 R0, P0, R198, R2, RZ ;  /* 0x00000002c6007210 */ /* 0x000fe20007f1e0ff */
[----:B------:R1:W2:Y:S01]  /*90f0*/  LDSM.16.M88.4 R32, [R173] ;  /* 0x00000000ad20783b */ /* 0x0002a20000000200 */
[----:B------:R-:W-:Y:S02]  /*9100*/  IADD3 R129, R164, 0x3000, RZ ;  /* 0x00003000a4817810 */ /* 0x000fe40007ffe0ff */
        /* <DEDUP_REMOVED lines=8> */
[----:B------:R-:W-:Y:S01]  /*9190*/  SHF.L.U64.HI R14, R187, 0x1, R12 ;  /* 0x00000001bb0e7819 */ /* 0x000fe2000001020c */
[C---:B------:R-:W-:Y:S01]  /*91a0*/  IMAD.SHL.U32 R12, R182.reuse, 0x2, RZ ;  /* 0x00000002b60c7824 */ /* 0x040fe200078e00ff */
        /* <DEDUP_REMOVED lines=9> */
.L_x_1233:
[----:B------:R-:W5:Y:S01]  /*9240*/  SHFL.IDX PT, R3, R6, RZ, 0x181f ;  /* 0x00181fff06037589 */ /* 0x000f6200000e0000 */
[----:B------:R-:W-:Y:S01]  /*9250*/  ISETP.GE.AND P0, PT, R182, c[0x0][0x1d4], PT ;  /* 0x00007500b6007a0c */ /* 0x000fe20003f06270 */
[----:B------:R-:W-:Y:S01]  /*9260*/  BSSY B0, `(.L_x_1144) ;  /* 0x0000101000007945 */ /* 0x000fe20003800000 */
[----:B------:R-:W-:Y:S02]  /*9270*/  ISETP.GE.AND P4, PT, R187, c[0x0][0x1d4], PT ;  /* 0x00007500bb007a0c */ /* 0x000fe40003f86270 */
[----:B------:R-:W4:Y:S01]  /*9280*/  SHFL.IDX PT, R20, R6, 0x1, 0x181f ;  /* 0x00381f0006147f89 */ /* 0x000f2200000e0000 */
[----:B------:R-:W-:Y:S04]  /*9290*/  SEL R177, RZ, 0x10, P0 ;  /* 0x00000010ffb17807 */ /* 0x000fe80000000000 */
[----:B------:R-:W3:Y:S01]  /*92a0*/  SHFL.IDX PT, R21, R7, 0x1, 0x181f ;  /* 0x00381f0007157f89 */ /* 0x000ee200000e0000 */
[C---:B-----5:R-:W-:Y:S05]  /*92b0*/  IADD3 R4, P2, R3.reuse, R12, RZ ;  /* 0x0000000c03047210 */ /* 0x060fea0007f5e0ff */
[C-C-:B---3--:R-:W-:Y:S05]  /*92c0*/  IMAD.X R5, R2.reuse, 0x1, R13.reuse, P2 ;  /* 0x0000000102057824 */ /* 0x148fea00010e060d */
[----:B------:R3:W-:Y:S02]  /*92d0*/  LDGSTS.E.BYPASS.LTC128B.128 [R179+0x100], [R4.64], !P0 ;  /* 0x0010000004b37fae */ /* 0x0007e4000c101d46 */
[----:B---3--:R-:W-:Y:S05]  /*92e0*/  IADD3 R4, P2, R3, R15, RZ ;  /* 0x0000000f03047210 */ /* 0x008fea0007f5e0ff */
[----:B------:R-:W-:Y:S01]  /*92f0*/  IMAD.X R5, R2, 0x1, R14, P2 ;  /* 0x0000000102057824 */ /* 0x000fe200010e060e */
[----:B------:R-:W-:Y:S04]  /*9300*/  ISETP.GE.AND P2, PT, R188, c[0x0][0x1d4], PT ;  /* 0x00007500bc007a0c */ /* 0x000fe80003f46270 */
[----:B------:R3:W-:Y:S02]  /*9310*/  LDGSTS.E.BYPASS.LTC128B.128 [R179+0x2100], [R4.64], !P4 ;  /* 0x0210000004b37fae */ /* 0x0007e4000e101d46 */
[----:B---3--:R-:W-:Y:S02]  /*9320*/  IADD3 R5, -R177, 0x10, RZ ;  /* 0x00000010b1057810 */ /* 0x008fe40007ffe1ff */
[----:B------:R-:W-:Y:S02]  /*9330*/  IADD3 R4, P5, R3, R28, RZ ;  /* 0x0000001c03047210 */ /* 0x000fe40007fbe0ff */
[----:B------:R-:W-:Y:S04]  /*9340*/  LOP3.LUT R5, R5, 0xf, RZ, 0xc0, !PT ;  /* 0x0000000f05057812 */ /* 0x000fe800078ec0ff */
[-C--:B----4-:R-:W-:Y:S01]  /*9350*/  IADD3 R12, P6, P0, R5, R20.reuse, R12 ;  /* 0x00000014050c7210 */ /* 0x090fe200078de00c */
[----:B------:R-:W-:Y:S01]  /*9360*/  IMAD.X R5, R2, 0x1, R22, P5 ;  /* 0x0000000102057824 */ /* 0x000fe200028e0616 */
[----:B------:R-:W-:Y:S02]  /*9370*/  ISETP.NE.U32.AND P5, PT, R177, RZ, PT ;  /* 0x000000ffb100720c */ /* 0x000fe40003fa5070 */
[----:B------:R-:W-:Y:S02]  /*9380*/  SEL R2, RZ, 0x10, P4 ;  /* 0x00000010ff027807 */ /* 0x000fe40002000000 */
[----:B------:R3:W-:Y:S01]  /*9390*/  LDGSTS.E.BYPASS.LTC128B.128 [R179+0x4100], [R4.64], !P2 ;  /* 0x0410000004b37fae */ /* 0x0007e2000d101d46 */
[-C--:B------:R-:W-:Y:S02]  /*93a0*/  IADD3.X R13, RZ, R21.reuse, R13, P6, P0 ;  /* 0x00000015ff0d7210 */ /* 0x080fe400037e040d */
[C---:B------:R-:W-:Y:S02]  /*93b0*/  ISETP.NE.U32.AND P0, PT, R2.reuse, RZ, PT ;  /* 0x000000ff0200720c */ /* 0x040fe40003f05070 */
[----:B------:R-:W-:Y:S04]  /*93c0*/  IADD3 R2, -R2, 0x10, RZ ;  /* 0x0000001002027810 */ /* 0x000fe80007ffe1ff */
[----:B------:R-:W-:Y:S01]  /*93d0*/  LOP3.LUT R2, R2, 0xf, RZ, 0xc0, !PT ;  /* 0x0000000f02027812 */ /* 0x000fe200078ec0ff */
[----:B------:R4:W-:Y:S03]  /*93e0*/  LDGSTS.E.BYPASS.LTC128B.128.ZFILL [R179+0x1100], [R12.64], P5 ;  /* 0x011000000cb37fae */ /* 0x0009e6000a941d46 */
[-C--:B------:R-:W-:Y:S04]  /*93f0*/  IADD3 R2, P6, P5, R2, R20.reuse, R15 ;  /* 0x0000001402027210 */ /* 0x080fe80007dde00f */
[-C--:B------:R-:W-:Y:S05]  /*9400*/  IADD3.X R3, RZ, R21.reuse, R14, P6, P5 ;  /* 0x00000015ff037210 */ /* 0x080fea00037ea40e */
[----:B------:R5:W-:Y:S01]  /*9410*/  LDGSTS.E.BYPASS.LTC128B.128.ZFILL [R179+0x3100], [R2.64], P0 ;  /* 0x0310000002b37fae */ /* 0x000be20008141d46 */
[C---:B--23--:R-:W-:Y:S08]  /*9420*/  HMMA.16816.F32 R4, R32.reuse, R8, RZ ;  /* 0x000000082004723c */ /* 0x04cff000000018ff */
[C---:B------:R-:W-:Y:S01]  /*9430*/  HMMA.16816.F32 R8, R32.reuse, R10, RZ ;  /* 0x0000000a2008723c */ /* 0x040fe200000018ff */
[----:B----4-:R-:W-:Y:S04]  /*9440*/  SEL R12, RZ, 0x10, P2 ;  /* 0x00000010ff0c7807 */ /* 0x010fe80001000000 */
[C---:B------:R-:W-:Y:S02]  /*9450*/  ISETP.NE.U32.AND P6, PT, R12.reuse, RZ, PT ;  /* 0x000000ff0c00720c */ /* 0x040fe40003fc5070 */
[----:B------:R-:W-:Y:S02]  /*9460*/  IADD3 R23, -R12, 0x10, RZ ;  /* 0x000000100c177810 */ /* 0x000fe40007ffe1ff */
[C---:B------:R-:W-:Y:S03]  /*9470*/  HMMA.16816.F32 R12, R32.reuse, R16, RZ ;  /* 0x00000010200c723c */ /* 0x040fe600000018ff */
[----:B-----5:R-:W-:Y:S04]  /*9480*/  LOP3.LUT R2, R23, 0xf, RZ, 0xc0, !PT ;  /* 0x0000000f17027812 */ /* 0x020fe800078ec0ff */
[----:B------:R-:W-:Y:S01]  /*9490*/  IADD3 R2, P5, P0, R2, R20, R28 ;  /* 0x0000001402027210 */ /* 0x000fe200078be01c */
[C---:B------:R-:W-:Y:S04]  /*94a0*/  HMMA.16816.F32 R16, R32.reuse, R18, RZ ;  /* 0x000000122010723c */ /* 0x040fe800000018ff */
[----:B------:R-:W-:Y:S02]  /*94b0*/  IADD3.X R3, RZ, R21, R22, P5, P0 ;  /* 0x00000015ff037210 */ /* 0x000fe40002fe0416 */
[----:B------:R-:W-:Y:S02]  /*94c0*/  ISETP.GT.AND P0, PT, R180, R189, PT ;  /* 0x000000bdb400720c */ /* 0x000fe40003f04270 */
[C---:B-1----:R-:W-:Y:S01]  /*94d0*/  HMMA.16816.F32 R20, R32.reuse, R24, RZ ;  /* 0x000000182014723c */ /* 0x042fe200000018ff */
        /* <DEDUP_REMOVED lines=11> */
[----:B------:R-:W3:Y:S07]  /*9590*/  LDSM.16.M88.4 R148, [R167+0x800] ;  /* 0x00080000a794783b */ /* 0x000eee0000000200 */
[C---:B------:R-:W-:Y:S08]  /*95a0*/  HMMA.16816.F32 R20, R140.reuse, R152, R20 ;  /* 0x000000988c14723c */ /* 0x040ff00000001814 */
[C---:B------:R-:W-:Y:S01]  /*95b0*/  HMMA.16816.F32 R24, R140.reuse, R154, R24 ;  /* 0x0000009a8c18723c */ /* 0x040fe20000001818 */
[----:B------:R-:W-:Y:S07]  /*95c0*/  LDSM.16.M88.4 R152, [R167+0x1800] ;  /* 0x00180000a798783b */ /* 0x000fee0000000200 */
[C---:B------:R-:W-:Y:S08]  /*95d0*/  HMMA.16816.F32 R28, R140.reuse, R156, R28 ;  /* 0x0000009c8c1c723c */ /* 0x040ff0000000181c */
[----:B------:R-:W-:Y:S01]  /*95e0*/  HMMA.16816.F32 R32, R140, R158, R32 ;  /* 0x0000009e8c20723c */ /* 0x000fe20000001820 */
[----:B------:R-:W4:Y:S05]  /*95f0*/  LDSM.16.M88.4 R140, [R167+0x1000] ;  /* 0x00100000a78c783b */ /* 0x000f2a0000000200 */
[----:B------:R-:W-:Y:S02]  /*9600*/  LDSM.16.M88.4 R156, [R129] ;  /* 0x00000000819c783b */ /* 0x000fe40000000200 */
[C---:B--2---:R-:W-:Y:S08]  /*9610*/  HMMA.16816.F32 R4, R136.reuse, R144, R4 ;  /* 0x000000908804723c */ /* 0x044ff00000001804 */
[C---:B------:R-:W-:Y:S01]  /*9620*/  HMMA.16816.F32 R8, R136.reuse, R146, R8 ;  /* 0x000000928808723c */ /* 0x040fe20000001808 */
[----:B------:R-:W-:Y:S07]  /*9630*/  LDSM.16.M88.4 R144, [R166+-0x4000] ;  /* 0xffc00000a690783b */ /* 0x000fee0000000200 */
[C---:B---3--:R-:W-:Y:S08]  /*9640*/  HMMA.16816.F32 R12, R136.reuse, R148, R12 ;  /* 0x00000094880c723c */ /* 0x048ff0000000180c */
[C---:B------:R-:W-:Y:S01]  /*9650*/  HMMA.16816.F32 R16, R136.reuse, R150, R16 ;  /* 0x000000968810723c */ /* 0x040fe20000001810 */
[----:B------:R-:W-:Y:S07]  /*9660*/  LDSM.16.M88.4 R148, [R166+-0x3800] ;  /* 0xffc80000a694783b */ /* 0x000fee0000000200 */
[C---:B----4-:R-:W-:Y:S08]  /*9670*/  HMMA.16816.F32 R20, R136.reuse, R140, R20 ;  /* 0x0000008c8814723c */ /* 0x050ff00000001814 */
[C---:B------:R-:W-:Y:S01]  /*9680*/  HMMA.16816.F32 R24, R136.reuse, R142, R24 ;  /* 0x0000008e8818723c */ /* 0x040fe20000001818 */
[----:B------:R-:W2:Y:S07]  /*9690*/  LDSM.16.M88.4 R140, [R175] ;  /* 0x00000000af8c783b */ /* 0x000eae0000000200 */
[C---:B------:R-:W-:Y:S08]  /*96a0*/  HMMA.16816.F32 R28, R136.reuse, R152, R28 ;  /* 0x00000098881c723c */ /* 0x040ff0000000181c */
[----:B------:R-:W-:Y:S01]  /*96b0*/  HMMA.16816.F32 R32, R136, R154, R32 ;  /* 0x0000009a8820723c */ /* 0x000fe20000001820 */
[----:B------:R-:W3:Y:S05]  /*96c0*/  LDSM.16.M88.4 R136, [R166+-0x3000] ;  /* 0xffd00000a688783b */ /* 0x000eea0000000200 */
[----:B------:R-:W4:Y:S02]  /*96d0*/  LDSM.16.M88.4 R152, [R166+-0x2800] ;  /* 0xffd80000a698783b */ /* 0x000f240000000200 */
[C---:B--2---:R-:W-:Y:S08]  /*96e0*/  HMMA.16816.F32 R4, R140.reuse, R144, R4 ;  /* 0x000000908c04723c */ /* 0x044ff00000001804 */
[C---:B------:R-:W-:Y:S01]  /*96f0*/  HMMA.16816.F32 R8, R140.reuse, R146, R8 ;  /* 0x000000928c08723c */ /* 0x040fe20000001808 */
[----:B------:R-:W-:Y:S07]  /*9700*/  LDSM.16.M88.4 R144, [R165+0x2000] ;  /* 0x00200000a590783b */ /* 0x000fee0000000200 */
[C---:B------:R-:W-:Y:S08]  /*9710*/  HMMA.16816.F32 R12, R140.reuse, R148, R12 ;  /* 0x000000948c0c723c */ /* 0x040ff0000000180c */
[C---:B------:R-:W-:Y:S01]  /*9720*/  HMMA.16816.F32 R16, R140.reuse, R150, R16 ;  /* 0x000000968c10723c */ /* 0x040fe20000001810 */
[----:B------:R-:W-:Y:S07]  /*9730*/  LDSM.16.M88.4 R148, [R165+0x2800] ;  /* 0x00280000a594783b */ /* 0x000fee0000000200 */
[C---:B---3--:R-:W-:Y:S08]  /*9740*/  HMMA.16816.F32 R20, R140.reuse, R136, R20 ;  /* 0x000000888c14723c */ /* 0x048ff00000001814 */
[C---:B------:R-:W-:Y:S01]  /*9750*/  HMMA.16816.F32 R24, R140.reuse, R138, R24 ;  /* 0x0000008a8c18723c */ /* 0x040fe20000001818 */
[----:B------:R-:W2:Y:S07]  /*9760*/  LDSM.16.M88.4 R136, [R173+0x4000] ;  /* 0x00400000ad88783b */ /* 0x000eae0000000200 */
[C---:B----4-:R-:W-:Y:S08]  /*9770*/  HMMA.16816.F32 R28, R140.reuse, R152, R28 ;  /* 0x000000988c1c723c */ /* 0x050ff0000000181c */
[----:B------:R-:W-:Y:S01]  /*9780*/  HMMA.16816.F32 R32, R140, R154, R32 ;  /* 0x0000009a8c20723c */ /* 0x000fe20000001820 */
[----:B------:R-:W3:Y:S05]  /*9790*/  LDSM.16.M88.4 R140, [R165+0x3000] ;  /* 0x00300000a58c783b */ /* 0x000eea0000000200 */
[----:B------:R-:W4:Y:S02]  /*97a0*/  LDSM.16.M88.4 R152, [R165+0x3800] ;  /* 0x00380000a598783b */ /* 0x000f240000000200 */
[C---:B--2---:R-:W-:Y:S08]  /*97b0*/  HMMA.16816.F32 R4, R136.reuse, R144, R4 ;  /* 0x000000908804723c */ /* 0x044ff00000001804 */
[C---:B------:R-:W-:Y:S01]  /*97c0*/  HMMA.16816.F32 R8, R136.reuse, R146, R8 ;  /* 0x000000928808723c */ /* 0x040fe20000001808 */
[----:B------:R-:W-:Y:S07]  /*97d0*/  LDSM.16.M88.4 R144, [R0] ;  /* 0x000000000090783b */ /* 0x000fee0000000200 */
[C---:B------:R-:W-:Y:S08]  /*97e0*/  HMMA.16816.F32 R12, R136.reuse, R148, R12 ;  /* 0x00000094880c723c */ /* 0x040ff0000000180c */
[C---:B------:R-:W-:Y:S01]  /*97f0*/  HMMA.16816.F32 R16, R136.reuse, R150, R16 ;  /* 0x000000968810723c */ /* 0x040fe20000001810 */
[----:B------:R-:W-:Y:S07]  /*9800*/  LDSM.16.M88.4 R148, [R128] ;  /* 0x000000008094783b */ /* 0x000fee0000000200 */
[C---:B---3--:R-:W-:Y:S08]  /*9810*/  HMMA.16816.F32 R20, R136.reuse, R140, R20 ;  /* 0x0000008c8814723c */ /* 0x048ff00000001814 */
[C---:B------:R-:W-:Y:S01]  /*9820*/  HMMA.16816.F32 R24, R136.reuse, R142, R24 ;  /* 0x0000008e8818723c */ /* 0x040fe20000001818 */
[----:B------:R-:W2:Y:S07]  /*9830*/  LDSM.16.M88.4 R140, [R174+0x4000] ;  /* 0x00400000ae8c783b */ /* 0x000eae0000000200 */
[C---:B----4-:R-:W-:Y:S08]  /*9840*/  HMMA.16816.F32 R28, R136.reuse, R152, R28 ;  /* 0x00000098881c723c */ /* 0x050ff0000000181c */
[----:B------:R-:W-:Y:S01]  /*9850*/  HMMA.16816.F32 R32, R136, R154, R32 ;  /* 0x0000009a8820723c */ /* 0x000fe20000001820 */
[----:B------:R-:W3:Y:S05]  /*9860*/  LDSM.16.M88.4 R136, [R160] ;  /* 0x00000000a088783b */ /* 0x000eea0000000200 */
[----:B------:R-:W-:Y:S02]  /*9870*/  LDSM.16.M88.4 R152, [R167+0x2800] ;  /* 0x00280000a798783b */ /* 0x000fe40000000200 */
[C---:B--2---:R-:W-:Y:S08]  /*9880*/  HMMA.16816.F32 R4, R140.reuse, R144, R4 ;  /* 0x000000908c04723c */ /* 0x044ff00000001804 */
[C---:B------:R-:W-:Y:S01]  /*9890*/  HMMA.16816.F32 R8, R140.reuse, R146, R8 ;  /* 0x000000928c08723c */ /* 0x040fe20000001808 */
[----:B------:R-:W-:Y:S07]  /*98a0*/  LDSM.16.M88.4 R144, [R176+0x4000] ;  /* 0x00400000b090783b */ /* 0x000fee0000000200 */
[C---:B------:R-:W-:Y:S08]  /*98b0*/  HMMA.16816.F32 R12, R140.reuse, R148, R12 ;  /* 0x000000948c0c723c */ /* 0x040ff0000000180c */
[C---:B------:R-:W-:Y:S01]  /*98c0*/  HMMA.16816.F32 R16, R140.reuse, R150, R16 ;  /* 0x000000968c10723c */ /* 0x040fe20000001810 */
[----:B------:R-:W2:Y:S07]  /*98d0*/  LDSM.16.M88.4 R148, [R167+0x2000] ;  /* 0x00200000a794783b */ /* 0x000eae0000000200 */
[C---:B------:R-:W-:Y:S08]  /*98e0*/  HMMA.16816.F32 R20, R140.reuse, R156, R20 ;  /* 0x0000009c8c14723c */ /* 0x040ff00000001814 */
[C---:B------:R-:W-:Y:S01]  /*98f0*/  HMMA.16816.F32 R24, R140.reuse, R158, R24 ;  /* 0x0000009e8c18723c */ /* 0x040fe20000001818 */
[----:B------:R-:W4:Y:S07]  /*9900*/  LDSM.16.M88.4 R156, [R167+0x3000] ;  /* 0x00300000a79c783b */ /* 0x000f2e0000000200 */
[C---:B---3--:R-:W-:Y:S08]  /*9910*/  HMMA.16816.F32 R28, R140.reuse, R136, R28 ;  /* 0x000000888c1c723c */ /* 0x048ff0000000181c */
[----:B------:R-:W-:Y:S01]  /*9920*/  HMMA.16816.F32 R32, R140, R138, R32 ;  /* 0x0000008a8c20723c */ /* 0x000fe20000001820 */
[----:B------:R-:W3:Y:S05]  /*9930*/  LDSM.16.M88.4 R136, [R167+0x3800] ;  /* 0x00380000a788783b */ /* 0x000eea0000000200 */
[----:B------:R-:W-:Y:S02]  /*9940*/  LDSM.16.M88.4 R140, [R175+0x4000] ;  /* 0x00400000af8c783b */ /* 0x000fe40000000200 */
[C---:B--2---:R-:W-:Y:S08]  /*9950*/  HMMA.16816.F32 R4, R144.reuse, R148, R4 ;  /* 0x000000949004723c */ /* 0x044ff00000001804 */
[C---:B------:R-:W-:Y:S01]  /*9960*/  HMMA.16816.F32 R8, R144.reuse, R150, R8 ;  /* 0x000000969008723c */ /* 0x040fe20000001808 */
[----:B------:R-:W2:Y:S07]  /*9970*/  LDSM.16.M88.4 R148, [R166+-0x2000] ;  /* 0xffe00000a694783b */ /* 0x000eae0000000200 */
[C---:B------:R-:W-:Y:S08]  /*9980*/  HMMA.16816.F32 R12, R144.reuse, R152, R12 ;  /* 0x00000098900c723c */ /* 0x040ff0000000180c */
[C---:B------:R-:W-:Y:S01]  /*9990*/  HMMA.16816.F32 R16, R144.reuse, R154, R16 ;  /* 0x0000009a9010723c */ /* 0x040fe20000001810 */
[----:B------:R-:W5:Y:S07]  /*99a0*/  LDSM.16.M88.4 R152, [R166+-0x1800] ;  /* 0xffe80000a698783b */ /* 0x000f6e0000000200 */
[C---:B----4-:R-:W-:Y:S08]  /*99b0*/  HMMA.16816.F32 R20, R144.reuse, R156, R20 ;  /* 0x0000009c9014723c */ /* 0x050ff00000001814 */
[C---:B------:R-:W-:Y:S01]  /*99c0*/  HMMA.16816.F32 R24, R144.reuse, R158, R24 ;  /* 0x0000009e9018723c */ /* 0x040fe20000001818 */
[----:B------:R-:W4:Y:S07]  /*99d0*/  LDSM.16.M88.4 R156, [R166+-0x1000] ;  /* 0xfff00000a69c783b */ /* 0x000f2e0000000200 */
[C---:B---3--:R-:W-:Y:S08]  /*99e0*/  HMMA.16816.F32 R28, R144.reuse, R136, R28 ;  /* 0x00000088901c723c */ /* 0x048ff0000000181c */
[----:B------:R-:W-:Y:S01]  /*99f0*/  HMMA.16816.F32 R32, R144, R138, R32 ;  /* 0x0000008a9020723c */ /* 0x000fe20000001820 */
[----:B------:R-:W3:Y:S05]  /*9a00*/  LDSM.16.M88.4 R136, [R166+-0x800] ;  /* 0xfff80000a688783b */ /* 0x000eea0000000200 */
[----:B------:R-:W-:Y:S02]  /*9a10*/  LDSM.16.M88.4 R144, [R173+0x8000] ;  /* 0x00800000ad90783b */ /* 0x000fe40000000200 */
[C---:B--2---:R-:W-:Y:S08]  /*9a20*/  HMMA.16816.F32 R4, R140.reuse, R148, R4 ;  /* 0x000000948c04723c */ /* 0x044ff00000001804 */
[C---:B------:R-:W-:Y:S01]  /*9a30*/  HMMA.16816.F32 R8, R140.reuse, R150, R8 ;  /* 0x000000968c08723c */ /* 0x040fe20000001808 */
[----:B------:R-:W2:Y:S07]  /*9a40*/  LDSM.16.M88.4 R148, [R165+0x4000] ;  /* 0x00400000a594783b */ /* 0x000eae0000000200 */
[C---:B-----5:R-:W-:Y:S08]  /*9a50*/  HMMA.16816.F32 R12, R140.reuse, R152, R12 ;  /* 0x000000988c0c723c */ /* 0x060ff0000000180c */
[C---:B------:R-:W-:Y:S01]  /*9a60*/  HMMA.16816.F32 R16, R140.reuse, R154, R16 ;  /* 0x0000009a8c10723c */ /* 0x040fe20000001810 */
[----:B------:R-:W5:Y:S07]  /*9a70*/  LDSM.16.M88.4 R152, [R165+0x4800] ;  /* 0x00480000a598783b */ /* 0x000f6e0000000200 */
[C---:B----4-:R-:W-:Y:S08]  /*9a80*/  HMMA.16816.F32 R20, R140.reuse, R156, R20 ;  /* 0x0000009c8c14723c */ /* 0x050ff00000001814 */
        /* <DEDUP_REMOVED lines=8> */
[----:B------:R-:W2:Y:S07]  /*9b10*/  LDSM.16.M88.4 R148, [R161] ;  /* 0x00000000a194783b */ /* 0x000eae0000000200 */
[C---:B-----5:R-:W-:Y:S08]  /*9b20*/  HMMA.16816.F32 R12, R144.reuse, R152, R12 ;  /* 0x00000098900c723c */ /* 0x060ff0000000180c */
[C---:B------:R-:W-:Y:S01]  /*9b30*/  HMMA.16816.F32 R16, R144.reuse, R154, R16 ;  /* 0x0000009a9010723c */ /* 0x040fe20000001810 */
[----:B------:R-:W5:Y:S05]  /*9b40*/  LDSM.16.M88.4 R152, [R162] ;  /* 0x00000000a298783b */ /* 0x000f6a0000000200 */
[----:B------:R-:W1:Y:S02]  /*9b50*/  LDSM.16.M88.4 R160, [R163] ;  /* 0x00000000a3a0783b */ /* 0x000e640000000200 */
[C---:B----4-:R-:W-:Y:S08]  /*9b60*/  HMMA.16816.F32 R20, R144.reuse, R156, R20 ;  /* 0x0000009c9014723c */ /* 0x050ff00000001814 */
[C---:B------:R-:W-:Y:S01]  /*9b70*/  HMMA.16816.F32 R24, R144.reuse, R158, R24 ;  /* 0x0000009e9018723c */ /* 0x040fe20000001818 */
[----:B------:R-:W4:Y:S07]  /*9b80*/  LDSM.16.M88.4 R156, [R172] ;  /* 0x00000000ac9c783b */ /* 0x000f2e0000000200 */
[C---:B---3--:R-:W-:Y:S08]  /*9b90*/  HMMA.16816.F32 R28, R144.reuse, R136, R28 ;  /* 0x00000088901c723c */ /* 0x048ff0000000181c */
[----:B------:R-:W-:Y:S01]  /*9ba0*/  HMMA.16816.F32 R32, R144, R138, R32 ;  /* 0x0000008a9020723c */ /* 0x000fe20000001820 */
[----:B------:R-:W-:Y:S05]  /*9bb0*/  LDSM.16.M88.4 R136, [R176+0x8000] ;  /* 0x00800000b088783b */ /* 0x000fea0000000200 */
[----:B------:R-:W3:Y:S02]  /*9bc0*/  LDSM.16.M88.4 R144, [R167+0x4000] ;  /* 0x00400000a790783b */ /* 0x000ee40000000200 */
[C---:B--2---:R-:W-:Y:S08]  /*9bd0*/  HMMA.16816.F32 R4, R140.reuse, R148, R4 ;  /* 0x000000948c04723c */ /* 0x044ff00000001804 */
[C---:B------:R-:W-:Y:S01]  /*9be0*/  HMMA.16816.F32 R8, R140.reuse, R150, R8 ;  /* 0x000000968c08723c */ /* 0x040fe20000001808 */
[----:B------:R-:W2:Y:S07]  /*9bf0*/  LDSM.16.M88.4 R148, [R167+0x4800] ;  /* 0x00480000a794783b */ /* 0x000eae0000000200 */
[C---:B-----5:R-:W-:Y:S08]  /*9c00*/  HMMA.16816.F32 R12, R140.reuse, R152, R12 ;  /* 0x000000988c0c723c */ /* 0x060ff0000000180c */
[C---:B------:R-:W-:Y:S01]  /*9c10*/  HMMA.16816.F32 R16, R140.reuse, R154, R16 ;  /* 0x0000009a8c10723c */ /* 0x040fe20000001810 */
[----:B------:R-:W5:Y:S07]  /*9c20*/  LDSM.16.M88.4 R152, [R167+0x5000] ;  /* 0x00500000a798783b */ /* 0x000f6e0000000200 */
[C---:B-1----:R-:W-:Y:S08]  /*9c30*/  HMMA.16816.F32 R20, R140.reuse, R160, R20 ;  /* 0x000000a08c14723c */ /* 0x042ff00000001814 */
[C---:B------:R-:W-:Y:S01]  /*9c40*/  HMMA.16816.F32 R24, R140.reuse, R162, R24 ;  /* 0x000000a28c18723c */ /* 0x040fe20000001818 */
[----:B------:R-:W1:Y:S07]  /*9c50*/  LDSM.16.M88.4 R160, [R167+0x5800] ;  /* 0x00580000a7a0783b */ /* 0x000e6e0000000200 */
[C---:B----4-:R-:W-:Y:S08]  /*9c60*/  HMMA.16816.F32 R28, R140.reuse, R156, R28 ;  /* 0x0000009c8c1c723c */ /* 0x050ff0000000181c */
[----:B------:R-:W-:Y:S01]  /*9c70*/  HMMA.16816.F32 R32, R140, R158, R32 ;  /* 0x0000009e8c20723c */ /* 0x000fe20000001820 */
[----:B------:R-:W-:Y:S05]  /*9c80*/  LDSM.16.M88.4 R140, [R175+0x8000] ;  /* 0x00800000af8c783b */ /* 0x000fea0000000200 */
[----:B------:R-:W-:Y:S02]  /*9c90*/  LDSM.16.M88.4 R156, [R166+0x1800] ;  /* 0x00180000a69c783b */ /* 0x000fe40000000200 */
[C---:B---3--:R-:W-:Y:S08]  /*9ca0*/  HMMA.16816.F32 R4, R136.reuse, R144, R4 ;  /* 0x000000908804723c */ /* 0x048ff00000001804 */
[C---:B------:R-:W-:Y:S01]  /*9cb0*/  HMMA.16816.F32 R8, R136.reuse, R146, R8 ;  /* 0x000000928808723c */ /* 0x040fe20000001808 */
[----:B------:R-:W3:Y:S07]  /*9cc0*/  LDSM.16.M88.4 R144, [R166] ;  /* 0x00000000a690783b */ /* 0x000eee0000000200 */
[C---:B--2---:R-:W-:Y:S08]  /*9cd0*/  HMMA.16816.F32 R12, R136.reuse, R148, R12 ;  /* 0x00000094880c723c */ /* 0x044ff0000000180c */
[C---:B------:R-:W-:Y:S01]  /*9ce0*/  HMMA.16816.F32 R16, R136.reuse, R150, R16 ;  /* 0x000000968810723c */ /* 0x040fe20000001810 */
[----:B------:R-:W2:Y:S07]  /*9cf0*/  LDSM.16.M88.4 R148, [R166+0x800] ;  /* 0x00080000a694783b */ /* 0x000eae0000000200 */
[C---:B-----5:R-:W-:Y:S08]  /*9d00*/  HMMA.16816.F32 R20, R136.reuse, R152, R20 ;  /* 0x000000988814723c */ /* 0x060ff00000001814 */
[C---:B------:R-:W-:Y:S01]  /*9d10*/  HMMA.16816.F32 R24, R136.reuse, R154, R24 ;  /* 0x0000009a8818723c */ /* 0x040fe20000001818 */
[----:B------:R-:W4:Y:S01]  /*9d20*/  LDSM.16.M88.4 R152, [R166+0x1000] ;  /* 0x00100000a698783b */ /* 0x000f220000000200 */
[----:B------:R-:W-:Y:S04]  /*9d30*/  DEPBAR.LE SB0, 0x0 ;  /* 0x000080000000791a */ /* 0x000fe80000000000 */
[----:B------:R-:W-:Y:S02]  /*9d40*/  BAR.SYNC.DEFER_BLOCKING 0x0 ;  /* 0x0000000000007b1d */ /* 0x000fe40000010000 */
[C---:B-1----:R-:W-:Y:S08]  /*9d50*/  HMMA.16816.F32 R28, R136.reuse, R160, R28 ;  /* 0x000000a0881c723c */ /* 0x042ff0000000181c */
[----:B------:R-:W-:Y:S08]  /*9d60*/  HMMA.16816.F32 R32, R136, R162, R32 ;  /* 0x000000a28820723c */ /* 0x000ff00000001820 */
[C---:B---3--:R-:W-:Y:S08]  /*9d70*/  HMMA.16816.F32 R4, R140.reuse, R144, R4 ;  /* 0x000000908c04723c */ /* 0x048ff00000001804 */
[C---:B------:R-:W-:Y:S08]  /*9d80*/  HMMA.16816.F32 R8, R140.reuse, R146, R8 ;  /* 0x000000928c08723c */ /* 0x040ff00000001808 */
[C---:B--2---:R-:W-:Y:S08]  /*9d90*/  HMMA.16816.F32 R12, R140.reuse, R148, R12 ;  /* 0x000000948c0c723c */ /* 0x044ff0000000180c */
[C---:B------:R-:W-:Y:S08]  /*9da0*/  HMMA.16816.F32 R16, R140.reuse, R150, R16 ;  /* 0x000000968c10723c */ /* 0x040ff00000001810 */
[C---:B----4-:R-:W-:Y:S08]  /*9db0*/  HMMA.16816.F32 R20, R140.reuse, R152, R20 ;  /* 0x000000988c14723c */ /* 0x050ff00000001814 */
        /* <DEDUP_REMOVED lines=42> */
.L_x_1234:
        /* <DEDUP_REMOVED lines=18> */
.L_x_1235:
        /* <DEDUP_REMOVED lines=15> */
.L_x_1145:
[----:B------:R-:W-:Y:S05]  /*a270*/  BSYNC B0 ;  /* 0x0000000000007941 */ /* 0x000fea0003800000 */
.L_x_1144:
        /* <DEDUP_REMOVED lines=41> */
.L_x_1236:
[C---:B------:R-:W-:Y:S01]  /*a510*/  FADD.FTZ R2, -R129.reuse, R130 ;  /* 0x0000008281027221 */ /* 0x040fe20000010100 */
[----:B------:R-:W-:Y:S01]  /*a520*/  WARPSYNC 0xffffffff ;  /* 0xffffffff00007948 */ /* 0x000fe20003800000 */
[----:B------:R-:W-:Y:S01]  /*a530*/  FMUL.FTZ R130, R129, c[0x0][0x2d0] ;  /* 0x0000b40081827a20 */ /* 0x000fe20000410000 */
[----:B------:R-:W-:Y:S01]  /*a540*/  ISETP.GT.AND P0, PT, R180, R189, PT ;  /* 0x000000bdb400720c */ /* 0x000fe20003f04270 */
[----:B------:R-:W-:Y:S02]  /*a550*/  FMUL.FTZ R2, R2, c[0x0][0x2d0] ;  /* 0x0000b40002027a20 */ /* 0x000fe40000410000 */
        /* <DEDUP_REMOVED lines=8> */
[----:B------:R-:W2:Y:S01]  /*a5e0*/  MUFU.EX2 R2, R2 ;  /* 0x0000000200027308 */ /* 0x000ea20000000800 */
[--C-:B------:R-:W-:Y:S02]  /*a5f0*/  FFMA.FTZ R139, R24, c[0x0][0x2d0], -R130.reuse ;  /* 0x0000b400188b7a23 */ /* 0x100fe40000010882 */
[--C-:B------:R-:W-:Y:S07]  /*a600*/  FFMA.FTZ R143, R32, c[0x0][0x2d0], -R130.reuse ;  /* 0x0000b400208f7a23 */ /* 0x100fee0000010882 */
[----:B------:R-:W-:Y:S01]  /*a610*/  MUFU.EX2 R32, R136 ;  /* 0x0000008800207308 */ /* 0x000fe20000000800 */
[--C-:B-1----:R-:W-:Y:S09]  /*a620*/  FFMA.FTZ R3, R5, c[0x0][0x2d0], -R130.reuse ;  /* 0x0000b40005037a23 */ /* 0x102ff20000010882 */
[----:B------:R1:W5:Y:S10]  /*a630*/  MUFU.EX2 R142, R3 ;  /* 0x00000003008e7308 */ /* 0x0003740000000800 */
[----:B------:R-:W-:Y:S10]  /*a640*/  MUFU.EX2 R136, R141 ;  /* 0x0000008d00887308 */ /* 0x000ff40000000800 */
[----:B------:R-:W-:Y:S01]  /*a650*/  MUFU.EX2 R141, R138 ;  /* 0x0000008a008d7308 */ /* 0x000fe20000000800 */
[--C-:B-1----:R-:W-:Y:S09]  /*a660*/  FFMA.FTZ R3, R8, c[0x0][0x2d0], -R130.reuse ;  /* 0x0000b40008037a23 */ /* 0x102ff20000010882 */
[----:B------:R1:W-:Y:S10]  /*a670*/  MUFU.EX2 R146, R3 ;  /* 0x0000000300927308 */ /* 0x0003f40000000800 */
[----:B------:R-:W-:Y:S10]  /*a680*/  MUFU.EX2 R140, R140 ;  /* 0x0000008c008c7308 */ /* 0x000ff40000000800 */
[----:B------:R-:W-:Y:S01]  /*a690*/  MUFU.EX2 R139, R139 ;  /* 0x0000008b008b7308 */ /* 0x000fe20000000800 */
[----:B-1--4-:R-:W-:Y:S01]  /*a6a0*/  FMNMX.FTZ R3, R0, R128, !PT ;  /* 0x0000008000037209 */ /* 0x012fe20007810000 */
[--C-:B------:R-:W-:Y:S02]  /*a6b0*/  FFMA.FTZ R0, R9, c[0x0][0x2d0], -R130.reuse ;  /* 0x0000b40009007a23 */ /* 0x100fe40000010882 */
[----:B---3--:R-:W-:Y:S02]  /*a6c0*/  FFMA.FTZ R128, R16, c[0x0][0x2d0], -R130 ;  /* 0x0000b40010807a23 */ /* 0x008fe40000010882 */
[----:B------:R-:W-:Y:S04]  /*a6d0*/  FMUL.FTZ R12, R3, c[0x0][0x2d0] ;  /* 0x0000b400030c7a20 */ /* 0x000fe80000410000 */
[----:B------:R1:W-:Y:S01]  /*a6e0*/  MUFU.EX2 R153, R0 ;  /* 0x0000000000997308 */ /* 0x0003e20000000800 */
[--C-:B------:R-:W-:Y:S02]  /*a6f0*/  FFMA.FTZ R6, R6, c[0x0][0x2d0], -R12.reuse ;  /* 0x0000b40006067a23 */ /* 0x100fe4000001080c */
[--C-:B------:R-:W-:Y:S02]  /*a700*/  FFMA.FTZ R7, R7, c[0x0][0x2d0], -R12.reuse ;  /* 0x0000b40007077a23 */ /* 0x100fe4000001080c */
[--C-:B------:R-:W-:Y:S02]  /*a710*/  FFMA.FTZ R20, R19, c[0x0][0x2d0], -R12.reuse ;  /* 0x0000b40013147a23 */ /* 0x100fe4000001080c */
[--C-:B------:R-:W-:Y:S03]  /*a720*/  FFMA.FTZ R22, R22, c[0x0][0x2d0], -R12.reuse ;  /* 0x0000b40016167a23 */ /* 0x100fe6000001080c */
        /* <DEDUP_REMOVED lines=8> */
[----:B------:R-:W-:Y:S02]  /*a7b0*/  FFMA.FTZ R29, R35, c[0x0][0x2d0], -R12 ;  /* 0x0000b400231d7a23 */ /* 0x000fe4000001080c */
[----:B-1----:R-:W-:Y:S02]  /*a7c0*/  FADD.FTZ R0, -R3, R131 ;  /* 0x0000008303007221 */ /* 0x002fe40000010100 */
[--C-:B------:R-:W-:Y:S02]  /*a7d0*/  FFMA.FTZ R131, R13, c[0x0][0x2d0], -R130.reuse ;  /* 0x0000b4000d837a23 */ /* 0x100fe40000010882 */
[----:B------:R-:W-:Y:S01]  /*a7e0*/  FMUL.FTZ R0, R0, c[0x0][0x2d0] ;  /* 0x0000b40000007a20 */ /* 0x000fe20000410000 */
[----:B------:R-:W-:Y:S01]  /*a7f0*/  MUFU.EX2 R138, R23 ;  /* 0x00000017008a7308 */ /* 0x000fe20000000800 */
[--C-:B------:R-:W-:Y:S02]  /*a800*/  FFMA.FTZ R13, R17, c[0x0][0x2d0], -R130.reuse ;  /* 0x0000b400110d7a23 */ /* 0x100fe40000010882 */
[----:B------:R-:W-:Y:S07]  /*a810*/  FFMA.FTZ R130, R33, c[0x0][0x2d0], -R130 ;  /* 0x0000b40021827a23 */ /* 0x000fee0000010882 */
[----:B------:R-:W1:Y:S10]  /*a820*/  MUFU.EX2 R0, R0 ;  /* 0x0000000000007308 */ /* 0x000e740000000800 */
[----:B------:R-:W3:Y:S10]  /*a830*/  MUFU.EX2 R33, R7 ;  /* 0x0000000700217308 */ /* 0x000ef40000000800 */
[----:B------:R-:W-:Y:S10]  /*a840*/  MUFU.EX2 R152, R13 ;  /* 0x0000000d00987308 */ /* 0x000ff40000000800 */
[----:B------:R-:W-:Y:S10]  /*a850*/  MUFU.EX2 R150, R131 ;  /* 0x0000008300967308 */ /* 0x000ff40000000800 */
[----:B------:R-:W-:Y:S10]  /*a860*/  MUFU.EX2 R131, R21 ;  /* 0x0000001500837308 */ /* 0x000ff40000000800 */
[----:B------:R-:W-:Y:S10]  /*a870*/  MUFU.EX2 R128, R27 ;  /* 0x0000001b00807308 */ /* 0x000ff40000000800 */
[----:B------:R-:W-:Y:S10]  /*a880*/  MUFU.EX2 R30, R26 ;  /* 0x0000001a001e7308 */ /* 0x000ff40000000800 */
[----:B------:R-:W-:Y:S10]  /*a890*/  MUFU.EX2 R31, R145 ;  /* 0x00000091001f7308 */ /* 0x000ff40000000800 */
[----:B------:R-:W-:Y:S10]  /*a8a0*/  MUFU.EX2 R34, R143 ;  /* 0x0000008f00227308 */ /* 0x000ff40000000800 */
[----:B------:R4:W-:Y:S10]  /*a8b0*/  MUFU.EX2 R35, R130 ;  /* 0x0000008200237308 */ /* 0x0009f40000000800 */
[----:B------:R-:W-:Y:S10]  /*a8c0*/  MUFU.EX2 R28, R28 ;  /* 0x0000001c001c7308 */ /* 0x000ff40000000800 */
[----:B------:R-:W-:Y:S01]  /*a8d0*/  MUFU.EX2 R29, R29 ;  /* 0x0000001d001d7308 */ /* 0x000fe20000000800 */
[----:B----4-:R-:W-:Y:S01]  /*a8e0*/  MOV R130, R129 ;  /* 0x0000008100827202 */ /* 0x010fe20000000f00 */
[----:B--2---:R-:W-:Y:S01]  /*a8f0*/  FMUL.FTZ R4, R2, R132 ;  /* 0x0000008402047220 */ /* 0x004fe20000410000 */
[----:B-----5:R-:W-:Y:S01]  /*a900*/  F2FP.PACK_AB R8, R142, R137 ;  /* 0x000000898e08723e */ /* 0x020fe200000000ff */
[----:B------:R-:W-:Y:S02]  /*a910*/  FMUL.FTZ R5, R2, R133 ;  /* 0x0000008502057220 */ /* 0x000fe40000410000 */
[C---:B-1----:R-:W-:Y:S02]  /*a920*/  FMUL.FTZ R6, R0.reuse, R134 ;  /* 0x0000008600067220 */ /* 0x042fe40000410000 */
[----:B------:R-:W-:Y:S02]  /*a930*/  FMUL.FTZ R7, R0, R135 ;  /* 0x0000008700077220 */ /* 0x000fe40000410000 */
[----:B------:R-:W1:Y:S01]  /*a940*/  LDSM.16.MT88.4 R132, [R168] ;  /* 0x00000000a884783b */ /* 0x000e620000004200 */
[C---:B------:R-:W-:Y:S02]  /*a950*/  FFMA.FTZ R16, R2.reuse, R185, R137 ;  /* 0x000000b902107223 */ /* 0x040fe40000010089 */
[C---:B------:R-:W-:Y:S01]  /*a960*/  FMUL.FTZ R100, R2.reuse, R100 ;  /* 0x0000006402647220 */ /* 0x040fe20000410000 */
[----:B------:R-:W-:Y:S01]  /*a970*/  MUFU.EX2 R137, R22 ;  /* 0x0000001600897308 */ /* 0x000fe20000000800 */
        /* <DEDUP_REMOVED lines=45> */
[--C-:B------:R-:W-:Y:S01]  /*ac50*/  FFMA.FTZ R2, R10, c[0x0][0x2d0], -R12.reuse ;  /* 0x0000b4000a027a23 */ /* 0x100fe2000001080c */
[----:B------:R-:W-:Y:S01]  /*ac60*/  F2FP.PACK_AB R10, R153, R146 ;  /* 0x00000092990a723e */ /* 0x000fe200000000ff */
        /* <DEDUP_REMOVED lines=47> */
[----:B------:R-:W-:Y:S01]  /*af60*/  FFMA.FTZ R24, R0, R186, R9 ;  /* 0x000000ba00187223 */ /* 0x000fe20000010009 */
[----:B---3--:R-:W-:Y:S01]  /*af70*/  F2FP.PACK_AB R9, R33, R9 ;  /* 0x000000092109723e */ /* 0x008fe200000000ff */
[--C-:B------:R-:W-:Y:S02]  /*af80*/  FFMA.FTZ R0, R11, c[0x0][0x2d0], -R12.reuse ;  /* 0x0000b4000b007a23 */ /* 0x100fe4000001080c */
[--C-:B--2---:R-:W-:Y:S02]  /*af90*/  FFMA.FTZ R2, R18, c[0x0][0x2d0], -R12.reuse ;  /* 0x0000b40012027a23 */ /* 0x104fe4000001080c */
[----:B------:R-:W2:Y:S02]  /*afa0*/  MUFU.EX2 R148, R0 ;  /* 0x0000000000947308 */ /* 0x000ea40000000800 */
[----:B--2---:R-:W-:Y:S01]  /*afb0*/  F2FP.PACK_AB R11, R148, R147 ;  /* 0x00000093940b723e */ /* 0x004fe200000000ff */
[--C-:B------:R-:W-:Y:S07]  /*afc0*/  FFMA.FTZ R0, R14, c[0x0][0x2d0], -R12.reuse ;  /* 0x0000b4000e007a23 */ /* 0x100fee000001080c */
[----:B------:R2:W-:Y:S01]  /*afd0*/  MUFU.EX2 R149, R0 ;  /* 0x0000000000957308 */ /* 0x0005e20000000800 */
[C---:B-1----:R-:W-:Y:S08]  /*afe0*/  HMMA.16816.F32 R4, R8.reuse, R132, R4 ;  /* 0x000000840804723c */ /* 0x042ff00000001804 */
[C---:B------:R-:W-:Y:S01]  /*aff0*/  HMMA.16816.F32 R100, R8.reuse, R134, R100 ;  /* 0x000000860864723c */ /* 0x040fe20000001864 */
[----:B------:R-:W1:Y:S03]  /*b000*/  LDSM.16.MT88.4 R132, [R169] ;  /* 0x00000000a984783b */ /* 0x000e660000004200 */
[----:B--2---:R-:W-:Y:S05]  /*b010*/  FFMA.FTZ R0, R15, c[0x0][0x2d0], -R12 ;  /* 0x0000b4000f007a23 */ /* 0x004fea000001080c */
[----:B------:R-:W-:Y:S01]  /*b020*/  LDSM.16.MT88.4 R12, [R168+0x800] ;  /* 0x00080000a80c783b */ /* 0x000fe20000004200 */
[C---:B-1----:R-:W-:Y:S08]  /*b030*/  HMMA.16816.F32 R104, R8.reuse, R132, R104 ;  /* 0x000000840868723c */ /* 0x042ff00000001868 */
[C---:B------:R-:W-:Y:S01]  /*b040*/  HMMA.16816.F32 R108, R8.reuse, R134, R108 ;  /* 0x00000086086c723c */ /* 0x040fe2000000186c */
[----:B------:R-:W1:Y:S07]  /*b050*/  LDSM.16.MT88.4 R132, [R171] ;  /* 0x00000000ab84783b */ /* 0x000e6e0000004200 */
[C---:B-1----:R-:W-:Y:S08]  /*b060*/  HMMA.16816.F32 R112, R8.reuse, R132, R112 ;  /* 0x000000840870723c */ /* 0x042ff00000001870 */
[C---:B------:R-:W-:Y:S01]  /*b070*/  HMMA.16816.F32 R116, R8.reuse, R134, R116 ;  /* 0x000000860874723c */ /* 0x040fe20000001874 */
[----:B------:R-:W1:Y:S07]  /*b080*/  LDSM.16.MT88.4 R132, [R170] ;  /* 0x00000000aa84783b */ /* 0x000e6e0000004200 */
        /* <DEDUP_REMOVED lines=25> */
[----:B------:R1:W2:Y:S07]  /*b220*/  MUFU.EX2 R133, R0 ;  /* 0x0000000000857308 */ /* 0x0002ae0000000800 */
[----:B------:R-:W-:Y:S03]  /*b230*/  HMMA.16816.F32 R96, R8, R134, R96 ;  /* 0x000000860860723c */ /* 0x000fe60000001860 */
[----:B------:R3:W-:Y:S04]  /*b240*/  MUFU.EX2 R132, R2 ;  /* 0x0000000200847308 */ /* 0x0007e80000000800 */
[----:B------:R-:W-:Y:S02]  /*b250*/  F2FP.PACK_AB R8, R150, R32 ;  /* 0x000000209608723e */ /* 0x000fe400000000ff */
[----:B------:R-:W-:Y:S03]  /*b260*/  F2FP.PACK_AB R10, R152, R151 ;  /* 0x00000097980a723e */ /* 0x000fe600000000ff */
[----:B-1----:R-:W-:Y:S01]  /*b270*/  FADD.FTZ R0, R142, R16 ;  /* 0x000000108e007221 */ /* 0x002fe20000010000 */
[----:B--2---:R-:W-:Y:S01]  /*b280*/  F2FP.PACK_AB R9, R133, R149 ;  /* 0x000000958509723e */ /* 0x004fe200000000ff */
[----:B------:R-:W1:Y:S01]  /*b290*/  MUFU.EX2 R142, R20 ;  /* 0x00000014008e7308 */ /* 0x000e620000000800 */
[----:B------:R-:W2:Y:S01]  /*b2a0*/  LDSM.16.MT88.4 R16, [R169+0x800] ;  /* 0x00080000a910783b */ /* 0x000ea20000004200 */
[----:B------:R-:W-:Y:S04]  /*b2b0*/  FADD.FTZ R0, R146, R0 ;  /* 0x0000000092007221 */ /* 0x000fe80000010000 */
[----:B------:R-:W-:Y:S02]  /*b2c0*/  FADD.FTZ R0, R153, R0 ;  /* 0x0000000099007221 */ /* 0x000fe40000010000 */
[----:B---3--:R-:W-:Y:S02]  /*b2d0*/  FADD.FTZ R2, R33, R24 ;  /* 0x0000001821027221 */ /* 0x008fe40000010000 */
[----:B------:R-:W-:Y:S02]  /*b2e0*/  MUFU.EX2 R33, R144 ;  /* 0x0000009000217308 */ /* 0x000fe40000000800 */
[----:B------:R-:W-:Y:S04]  /*b2f0*/  FADD.FTZ R2, R147, R2 ;  /* 0x0000000293027221 */ /* 0x000fe80000010000 */
[----:B------:R-:W-:Y:S02]  /*b300*/  FADD.FTZ R24, R148, R2 ;  /* 0x0000000294187221 */ /* 0x000fe40000010000 */
[----:B------:R-:W-:Y:S02]  /*b310*/  FADD.FTZ R2, R32, R0 ;  /* 0x0000000020027221 */ /* 0x000fe40000010000 */
[----:B------:R3:W4:Y:S01]  /*b320*/  MUFU.EX2 R32, R25 ;  /* 0x0000001900207308 */ /* 0x0007220000000800 */
[----:B------:R-:W-:Y:S01]  /*b330*/  FADD.FTZ R0, R149, R24 ;  /* 0x0000001895007221 */ /* 0x000fe20000010000 */
[----:B-1----:R-:W-:Y:S01]  /*b340*/  F2FP.PACK_AB R11, R142, R132 ;  /* 0x000000848e0b723e */ /* 0x002fe200000000ff */
[----:B------:R-:W-:Y:S06]  /*b350*/  LDSM.16.MT88.4 R20, [R169+0x1000] ;  /* 0x00100000a914783b */ /* 0x000fec0000004200 */
[C---:B------:R-:W-:Y:S08]  /*b360*/  HMMA.16816.F32 R4, R8.reuse, R12, R4 ;  /* 0x0000000c0804723c */ /* 0x040ff00000001804 */
[C---:B------:R-:W-:Y:S01]  /*b370*/  HMMA.16816.F32 R100, R8.reuse, R14, R100 ;  /* 0x0000000e0864723c */ /* 0x040fe20000001864 */
[----:B------:R-:W1:Y:S07]  /*b380*/  LDSM.16.MT88.4 R12, [R171+0x800] ;  /* 0x00080000ab0c783b */ /* 0x000e6e0000004200 */
[C---:B--2---:R-:W-:Y:S01]  /*b390*/  HMMA.16816.F32 R104, R8.reuse, R16, R104 ;  /* 0x000000100868723c */ /* 0x044fe20000001868 */
[----:B---3--:R-:W-:Y:S07]  /*b3a0*/  LDSM.16.MT88.4 R24, [R170+0x1800] ;  /* 0x00180000aa18783b */ /* 0x008fee0000004200 */
        /* <DEDUP_REMOVED lines=70> */
[----:B------:R-:W-:Y:S01]  /*b810*/  HMMA.16816.F32 R96, R8, R18, R96 ;  /* 0x000000120860723c */ /* 0x000fe20000001860 */
[----:B------:R-:W2:Y:S06]  /*b820*/  LDSM.16.MT88.4 R16, [R171+0x1800] ;  /* 0x00180000ab10783b */ /* 0x000eac0000004200 */
[----:B------:R-:W-:Y:S01]  /*b830*/  FADD.FTZ R8, R150, R2 ;  /* 0x0000000296087221 */ /* 0x000fe20000010000 */
[----:B------:R-:W-:Y:S01]  /*b840*/  F2FP.PACK_AB R10, R35, R34 ;  /* 0x00000022230a723e */ /* 0x000fe200000000ff */
[----:B------:R-:W-:Y:S03]  /*b850*/  FADD.FTZ R2, R133, R0 ;  /* 0x0000000085027221 */ /* 0x000fe60000010000 */
[----:B----4-:R-:W-:Y:S01]  /*b860*/  F2FP.PACK_AB R9, R30, R32 ;  /* 0x000000201e09723e */ /* 0x010fe200000000ff */
[----:B------:R-:W-:Y:S01]  /*b870*/  FADD.FTZ R0, R151, R8 ;  /* 0x0000000897007221 */ /* 0x000fe20000010000 */
[----:B------:R-:W-:Y:S01]  /*b880*/  F2FP.PACK_AB R8, R33, R31 ;  /* 0x0000001f2108723e */ /* 0x000fe200000000ff */
[----:B------:R-:W-:Y:S01]  /*b890*/  FADD.FTZ R2, R132, R2 ;  /* 0x0000000284027221 */ /* 0x000fe20000010000 */
[----:B------:R-:W-:Y:S01]  /*b8a0*/  F2FP.PACK_AB R11, R29, R28 ;  /* 0x0000001c1d0b723e */ /* 0x000fe200000000ff */
[----:B------:R-:W-:Y:S02]  /*b8b0*/  FADD.FTZ R0, R152, R0 ;  /* 0x0000000098007221 */ /* 0x000fe40000010000 */
[----:B------:R-:W-:Y:S02]  /*b8c0*/  FADD.FTZ R2, R142, R2 ;  /* 0x000000028e027221 */ /* 0x000fe40000010000 */
[----:B------:R-:W-:Y:S02]  /*b8d0*/  FADD.FTZ R0, R136, R0 ;  /* 0x0000000088007221 */ /* 0x000fe40000010000 */
[----:B------:R-:W-:Y:S01]  /*b8e0*/  FADD.FTZ R2, R137, R2 ;  /* 0x0000000289027221 */ /* 0x000fe20000010000 */
[C---:B-1----:R-:W-:Y:S01]  /*b8f0*/  HMMA.16816.F32 R132, R8.reuse, R12, R4 ;  /* 0x0000000c0884723c */ /* 0x042fe20000001804 */
[----:B------:R-:W1:Y:S02]  /*b900*/  LDSM.16.MT88.4 R4, [R168+0x3800] ;  /* 0x00380000a804783b */ /* 0x000e640000004200 */
[----:B------:R-:W-:Y:S02]  /*b910*/  FADD.FTZ R0, R140, R0 ;  /* 0x000000008c007221 */ /* 0x000fe40000010000 */
[----:B------:R-:W-:Y:S02]  /*b920*/  FADD.FTZ R2, R138, R2 ;  /* 0x000000028a027221 */ /* 0x000fe40000010000 */
[----:B------:R-:W-:Y:S01]  /*b930*/  FADD.FTZ R0, R139, R0 ;  /* 0x000000008b007221 */ /* 0x000fe20000010000 */
[C---:B------:R-:W-:Y:S01]  /*b940*/  HMMA.16816.F32 R100, R8.reuse, R14, R100 ;  /* 0x0000000e0864723c */ /* 0x040fe20000001864 */
[----:B------:R-:W3:Y:S03]  /*b950*/  LDSM.16.MT88.4 R12, [R169+0x3800] ;  /* 0x00380000a90c783b */ /* 0x000ee60000004200 */
[----:B------:R-:W-:Y:S01]  /*b960*/  FADD.FTZ R2, R131, R2 ;  /* 0x0000000283027221 */ /* 0x000fe20000010000 */
[-C--:B------:R-:W-:Y:S01]  /*b970*/  MOV R131, R3.reuse ;  /* 0x0000000300837202 */ /* 0x080fe20000000f00 */
[----:B------:R-:W-:Y:S02]  /*b980*/  FADD.FTZ R0, R141, R0 ;  /* 0x000000008d007221 */ /* 0x000fe40000010000 */
[C---:B------:R-:W-:Y:S08]  /*b990*/  HMMA.16816.F32 R104, R8.reuse, R20, R104 ;  /* 0x000000140868723c */ /* 0x040ff00000001868 */
[C---:B------:R-:W-:Y:S01]  /*b9a0*/  HMMA.16816.F32 R108, R8.reuse, R22, R108 ;  /* 0x00000016086c723c */ /* 0x040fe2000000186c */
[----:B------:R-:W-:Y:S07]  /*b9b0*/  LDSM.16.MT88.4 R20, [R170+0x3800] ;  /* 0x00380000aa14783b */ /* 0x000fee0000004200 */
[C---:B--2---:R-:W-:Y:S08]  /*b9c0*/  HMMA.16816.F32 R112, R8.reuse, R16, R112 ;  /* 0x000000100870723c */ /* 0x044ff00000001870 */
[C---:B------:R-:W-:Y:S01]  /*b9d0*/  HMMA.16816.F32 R116, R8.reuse, R18, R116 ;  /* 0x000000120874723c */ /* 0x040fe20000001874 */
[----:B------:R-:W2:Y:S07]  /*b9e0*/  LDSM.16.MT88.4 R16, [R171+0x3800] ;  /* 0x00380000ab10783b */ /* 0x000eae0000004200 */
[C---:B------:R-:W-:Y:S08]  /*b9f0*/  HMMA.16816.F32 R120, R8.reuse, R24, R120 ;  /* 0x000000180878723c */ /* 0x040ff00000001878 */
[C---:B------:R-:W-:Y:S08]  /*ba00*/  HMMA.16816.F32 R124, R8.reuse, R26, R124 ;  /* 0x0000001a087c723c */ /* 0x040ff0000000187c */
        /* <DEDUP_REMOVED lines=24> */
[----:B------:R-:W-:Y:S01]  /*bb90*/  IADD3 R0, R180, -0x1, RZ ;  /* 0xffffffffb4007810 */ /* 0x000fe20007ffe0ff */
[C---:B--2---:R-:W-:Y:S04]  /*bba0*/  HMMA.16816.F32 R84, R8.reuse, R16, R84 ;  /* 0x000000100854723c */ /* 0x044fe80000001854 */
[----:B------:R-:W-:Y:S01]  /*bbb0*/  FADD.FTZ R185, R35, R4 ;  /* 0x0000000423b97221 */ /* 0x000fe20000010000 */
[----:B------:R-:W-:Y:S01]  /*bbc0*/  MOV R180, R0 ;  /* 0x0000000000b47202 */ /* 0x000fe20000000f00 */
[----:B------:R-:W-:Y:S02]  /*bbd0*/  FADD.FTZ R186, R29, R2 ;  /* 0x000000021dba7221 */ /* 0x000fe40000010000 */
[C---:B------:R-:W-:Y:S08]  /*bbe0*/  HMMA.16816.F32 R88, R8.reuse, R18, R88 ;  /* 0x000000120858723c */ /* 0x040ff00000001858 */
[C---:B----4-:R-:W-:Y:S08]  /*bbf0*/  HMMA.16816.F32 R92, R8.reuse, R20, R92 ;  /* 0x00000014085c723c */ /* 0x050ff0000000185c */
[----:B------:R-:W-:Y:S01]  /*bc00*/  HMMA.16816.F32 R96, R8, R22, R96 ;  /* 0x000000160860723c */ /* 0x000fe20000001860 */
[----:B------:R-:W-:Y:S07]  /*bc10*/  @!UPT UIADD3 URZ, URZ, URZ, URZ ;  /* 0x0000003f3f3ff290 */ /* 0x000fee000fffe03f */
[----:B------:R-:W-:-:S11]  /*bc20*/  @P0 BRA `(.L_x_1149) ;  /* 0xffffd34000000947 */ /* 0x000fd6000383ffff */
.L_x_1142:
[----:B------:R-:W-:Y:S05]  /*bc30*/  BRA.DIV ~URZ, `(.L_x_1150) ;  /* 0x00006b127f007947 */ /* 0x000fea000b800000 */
[----:B------:R1:W2:Y:S02]  /*bc40*/  SHFL.BFLY PT, R0, R185, 0x2, 0x1f ;  /* 0x0c401f00b9007f89 */ /* 0x0002a400000e0000 */
.L_x_1237:
[----:B--2---:R-:W-:Y:S01]  /*bc50*/  FADD.FTZ R4, R0, R185 ;  /* 0x000000b900047221 */ /* 0x004fe20000010000 */
[----:B------:R-:W-:Y:S05]  /*bc60*/  BRA.DIV ~URZ, `(.L_x_1151) ;  /* 0x00006b327f007947 */ /* 0x000fea000b800000 */
[----:B------:R-:W2:Y:S04]  /*bc70*/  SHFL.BFLY PT, R0, R186, 0x2, 0x1f ;  /* 0x0c401f00ba007f89 */ /* 0x000ea800000e0000 */
[----:B------:R-:W3:Y:S01]  /*bc80*/  SHFL.BFLY PT, R2, R4, 0x1, 0x1f ;  /* 0x0c201f0004027f89 */ /* 0x000ee200000e0000 */
[----:B--2---:R-:W-:-:S02]  /*bc90*/  FADD.FTZ R5, R0, R186 ;  /* 0x000000ba00057221 */ /* 0x004fc40000010000 */
[----:B---3--:R-:W-:-:S03]  /*bca0*/  FADD.FTZ R4, R4, R2 ;  /* 0x0000000204047221 */ /* 0x008fc60000010000 */
[----:B------:R2:W3:Y:S04]  /*bcb0*/  SHFL.BFLY PT, R3, R5, 0x1, 0x1f ;  /* 0x0c201f0005037f89 */ /* 0x0004e800000e0000 */
.L_x_1238:
[----:B------:R-:W-:Y:S01]  /*bcc0*/  FSETP.NE.FTZ.AND P1, PT, R4, RZ, PT ;  /* 0x000000ff0400720b */ /* 0x000fe20003f35000 */
[----:B---3--:R-:W-:Y:S01]  /*bcd0*/  FADD.FTZ R3, R3, R5 ;  /* 0x0000000503037221 */ /* 0x008fe20000010000 */
[----:B------:R-:W-:Y:S02]  /*bce0*/  MOV R2, RZ ;  /* 0x000000ff00027202 */ /* 0x000fe40000000f00 */
[----:B------:R-:W-:Y:S02]  /*bcf0*/  MOV R0, RZ ;  /* 0x000000ff00007202 */ /* 0x000fe40000000f00 */
[----:B------:R-:W-:Y:S02]  /*bd00*/  FSETP.NE.FTZ.AND P0, PT, R3, RZ, PT ;  /* 0x000000ff0300720b */ /* 0x000fe40003f15000 */
[----:B------:R-:W-:Y:S02]  /*bd10*/  MOV R23, 0xff800000 ;  /* 0xff80000000177802 */ /* 0x000fe40000000f00 */
[----:B------:R-:W-:-:S03]  /*bd20*/  MOV R22, 0xff800000 ;  /* 0xff80000000167802 */ /* 0x000fc60000000f00 */
[----:B------:R-:W3:Y:S08]  /*bd30*/  @P1 MUFU.LG2 R6, R4 ;  /* 0x0000000400061308 */ /* 0x000ef00000000c00 */
[----:B------:R4:W5:Y:S01]  /*bd40*/  @P1 MUFU.RCP R2, R4 ;  /* 0x0000000400021308 */ /* 0x0009620000001000 */
[----:B---3--:R-:W-:-:S07]  /*bd50*/  @P1 FMUL.FTZ R6, R6, 0.69314718246459960938 ;  /* 0x3f31721806061820 */ /* 0x008fce0000410000 */
[----:B------:R-:W3:Y:S01]  /*bd60*/  @P0 MUFU.RCP R0, R3 ;  /* 0x0000000300000308 */ /* 0x000ee20000001000 */
[----:B----4-:R-:W-:Y:S01]  /*bd70*/  @P1 MOV R4, 0x3f317218 ;  /* 0x3f31721800041802 */ /* 0x010fe20000000f00 */
[C---:B-----5:R-:W-:Y:S02]  /*bd80*/  FMUL.FTZ R34, R2.reuse, R112 ;  /* 0x0000007002227220 */ /* 0x060fe40000410000 */
[----:B------:R-:W-:Y:S02]  /*bd90*/  FMUL.FTZ R35, R2, R113 ;  /* 0x0000007102237220 */ /* 0x000fe40000410000 */
        /* <DEDUP_REMOVED lines=11> */
[----:B------:R-:W-:Y:S01]  /*be50*/  @P1 FFMA.FTZ R23, R4, R129, R6 ;  /* 0x0000008104171223 */ /* 0x000fe20000010006 */
[----:B------:R-:W-:Y:S01]  /*be60*/  MOV R4, 0x1 ;  /* 0x0000000100047802 */ /* 0x000fe20000000f00 */
        /* <DEDUP_REMOVED lines=36> */
[----:B------:R4:W5:Y:S01]  /*c0b0*/  @P0 MUFU.LG2 R2, R3 ;  /* 0x0000000300020308 */ /* 0x0009620000000c00 */
[C---:B---3--:R-:W-:Y:S02]  /*c0c0*/  FMUL.FTZ R124, R0.reuse, R106 ;  /* 0x0000006a007c7220 */ /* 0x048fe40000410000 */
[C---:B------:R-:W-:Y:S02]  /*c0d0*/  FMUL.FTZ R125, R0.reuse, R107 ;  /* 0x0000006b007d7220 */ /* 0x040fe40000410000 */
[----:B------:R-:W-:-:S02]  /*c0e0*/  FMUL.FTZ R84, R0, R102 ;  /* 0x0000006600547220 */ /* 0x000fc40000410000 */
[C---:B------:R-:W-:Y:S02]  /*c0f0*/  FMUL.FTZ R85, R0.reuse, R103 ;  /* 0x0000006700557220 */ /* 0x040fe40000410000 */
[C---:B------:R-:W-:Y:S02]  /*c100*/  FMUL.FTZ R88, R0.reuse, R114 ;  /* 0x0000007200587220 */ /* 0x040fe40000410000 */
[C---:B------:R-:W-:Y:S02]  /*c110*/  FMUL.FTZ R89, R0.reuse, R115 ;  /* 0x0000007300597220 */ /* 0x040fe40000410000 */
[C---:B------:R-:W-:Y:S02]  /*c120*/  FMUL.FTZ R106, R0.reuse, R122 ;  /* 0x0000007a006a7220 */ /* 0x040fe40000410000 */
[C---:B------:R-:W-:Y:S01]  /*c130*/  FMUL.FTZ R107, R0.reuse, R123 ;  /* 0x0000007b006b7220 */ /* 0x040fe20000410000 */
[----:B----4-:R-:W-:Y:S01]  /*c140*/  @P0 MOV R3, 0x3f317218 ;  /* 0x3f31721800030802 */ /* 0x010fe20000000f00 */
[----:B------:R-:W-:-:S02]  /*c150*/  FMUL.FTZ R92, R0, R126 ;  /* 0x0000007e005c7220 */ /* 0x000fc40000410000 */
[----:B------:R-:W-:Y:S02]  /*c160*/  FMUL.FTZ R93, R0, R127 ;  /* 0x0000007f005d7220 */ /* 0x000fe40000410000 */
[----:B-----5:R-:W-:Y:S02]  /*c170*/  @P0 FMUL.FTZ R2, R2, 0.69314718246459960938 ;  /* 0x3f31721802020820 */ /* 0x020fe40000410000 */
[----:B------:R-:W-:Y:S02]  /*c180*/  @P0 FMUL.FTZ R3, R3, c[0x0][0x2d0] ;  /* 0x0000b40003030a20 */ /* 0x000fe40000410000 */
        /* <DEDUP_REMOVED lines=37> */
[----:B------:R-:W-:Y:S01]  /*c3e0*/  FMUL.FTZ R27, R0, R99 ;  /* 0x00000063001b7220 */ /* 0x000fe20000410000 */
[----:B------:R-:W-:Y:S01]  /*c3f0*/  PRMT R0, R4, 0x7610, R0 ;  /* 0x0000761004007816 */ /* 0x000fe20000000000 */
[----:B------:R-:W-:-:S02]  /*c400*/  @P0 FFMA.FTZ R22, R3, R12, R2 ;  /* 0x0000000c03160223 */ /* 0x000fc40000010002 */
.L_x_1111:
        /* <DEDUP_REMOVED lines=17> */
.L_x_1153:
[----:B------:R-:W-:Y:S05]  /*c520*/  BSYNC B0 ;  /* 0x0000000000007941 */ /* 0x000fea0003800000 */
.L_x_1152:
[----:B------:R-:W-:Y:S01]  /*c530*/  PRMT R0, R0, 0x9910, RZ ;  /* 0x0000991000007816 */ /* 0x000fe200000000ff */
[----:B------:R-:W-:Y:S01]  /*c540*/  BSSY B1, `(.L_x_1154) ;  /* 0x000032c000017945 */ /* 0x000fe20003800000 */
[----:B------:R-:W-:Y:S02]  /*c550*/  IMAD.MOV.U32 R78, RZ, RZ, R208 ;  /* 0x000000ffff4e7224 */ /* 0x000fe400078e00d0 */
[----:B------:R-:W-:-:S13]  /*c560*/  ISETP.NE.AND P0, PT, R0, RZ, PT ;  /* 0x000000ff0000720c */ /* 0x000fda0003f05270 */
[----:B------:R-:W-:Y:S05]  /*c570*/  @!P0 BRA `(.L_x_1155) ;  /* 0x0000260000008947 */ /* 0x000fea0003800000 */
[----:B------:R-:W3:Y:S04]  /*c580*/  LDL R7, [R1+0x8] ;  /* 0x0000080001077983 */ /* 0x000ee80000100800 */
[----:B--2---:R-:W2:Y:S04]  /*c590*/  LDL R5, [R1] ;  /* 0x0000000001057983 */ /* 0x004ea80000100800 */
[----:B------:R-:W4:Y:S01]  /*c5a0*/  LDL R6, [R1+0x4] ;  /* 0x0000040001067983 */ /* 0x000f220000100800 */
        /* <DEDUP_REMOVED lines=29> */
[----:B--2---:R2:W-:Y:S01]  /*c780*/  STS [R5], R2 ;  /* 0x0000000205007388 */ /* 0x0045e20000000800 */
[----:B-1----:R-:W-:-:S02]  /*c790*/  F2FP.PACK_AB R3, R119, R118 ;  /* 0x000000767703723e */ /* 0x002fc400000000ff */
[----:B---3--:R-:W-:-:S03]  /*c7a0*/  F2FP.PACK_AB R0, R105, R104 ;  /* 0x000000686900723e */ /* 0x008fc600000000ff */
[----:B------:R1:W-:Y:S01]  /*c7b0*/  STS [R5+0x400], R3 ;  /* 0x0004000305007388 */ /* 0x0003e20000000800 */
[----:B--2---:R-:W-:-:S03]  /*c7c0*/  F2FP.PACK_AB R2, R107, R106 ;  /* 0x0000006a6b02723e */ /* 0x004fc600000000ff */
[----:B----4-:R2:W-:Y:S04]  /*c7d0*/  STS [R6], R0 ;  /* 0x0000000006007388 */ /* 0x0105e80000000800 */
        /* <DEDUP_REMOVED lines=64> */
[----:B----4-:R-:W-:Y:S02]  /*cbe0*/  F2FP.PACK_AB R2, R43, R42 ;  /* 0x0000002a2b02723e */ /* 0x010fe400000000ff */
[----:B------:R-:W-:-:S03]  /*cbf0*/  @P3 IADD3.X R5, R218, c[0x0][0x50c], RZ, P0, !PT ;  /* 0x00014300da053a10 */ /* 0x000fc600007fe4ff */
        /* <DEDUP_REMOVED lines=17> */
.L_x_1156:
[----:B------:R-:W3:Y:S01]  /*cd10*/  LDL R82, [R1+0x10] ;  /* 0x0000100001527983 */ /* 0x000ee20000100800 */
[----:B------:R-:W-:Y:S01]  /*cd20*/  IMAD.MOV.U32 R9, RZ, RZ, 0x368 ;  /* 0x00000368ff097424 */ /* 0x000fe200078e00ff */
[----:B------:R-:W-:Y:S01]  /*cd30*/  ISETP.GT.AND P3, PT, R5, 0x1, PT ;  /* 0x000000010500780c */ /* 0x000fe20003f64270 */
[----:B--2---:R-:W-:Y:S01]  /*cd40*/  IMAD.MOV.U32 R2, RZ, RZ, c[0x0][0x4e8] ;  /* 0x00013a00ff027624 */ /* 0x004fe200078e00ff */
[----:B------:R-:W-:Y:S01]  /*cd50*/  ISETP.NE.U32.AND P0, PT, RZ, c[0x0][0x500], PT ;  /* 0x00014000ff007a0c */ /* 0x000fe20003f05070 */
[----:B------:R-:W1:Y:S01]  /*cd60*/  S2R R83, SR_TID.X ;  /* 0x0000000000537919 */ /* 0x000e620000002100 */
[----:B------:R-:W-:-:S02]  /*cd70*/  SEL R9, R9, 0x328, P3 ;  /* 0x0000032809097807 */ /* 0x000fc40001800000 */
[----:B------:R-:W-:Y:S02]  /*cd80*/  ISETP.NE.AND.EX P0, PT, RZ, c[0x0][0x504], PT, P0 ;  /* 0x00014100ff007a0c */ /* 0x000fe40003f05300 */
[----:B------:R2:W4:Y:S01]  /*cd90*/  LDC.64 R4, c[0x0][R9+0x170] ;  /* 0x00005c0009047b82 */ /* 0x0005220000000a00 */
[----:B------:R-:W-:Y:S02]  /*cda0*/  ISETP.NE.AND P2, PT, R2, 0x1, PT ;  /* 0x000000010200780c */ /* 0x000fe40003f45270 */
[----:B------:R-:W-:Y:S02]  /*cdb0*/  SEL R8, R213, RZ, !P0 ;  /* 0x000000ffd5087207 */ /* 0x000fe40004000000 */
[----:B------:R-:W-:Y:S02]  /*cdc0*/  SEL R3, R224, RZ, !P0 ;  /* 0x000000ffe0037207 */ /* 0x000fe40004000000 */
[----:B------:R-:W-:Y:S01]  /*cdd0*/  LOP3.LUT R10, R210, 0xffff, RZ, 0xc0, !PT ;  /* 0x0000ffffd20a7812 */ /* 0x000fe200078ec0ff */
[----:B------:R2:W4:Y:S08]  /*cde0*/  LDC.64 R16, c[0x0][R9+0x168] ;  /* 0x00005a0009107b82 */ /* 0x0005300000000a00 */
[----:B------:R2:W4:Y:S01]  /*cdf0*/  LDC.64 R18, c[0x0][R9+0x178] ;  /* 0x00005e0009127b82 */ /* 0x0005220000000a00 */
[----:B-1----:R-:W-:-:S04]  /*ce00*/  SHF.R.S32.HI R79, RZ, 0x1f, R83 ;  /* 0x0000001fff4f7819 */ /* 0x002fc80000011453 */
[----:B------:R-:W-:-:S03]  /*ce10*/  LEA.HI R79, R79, R83, RZ, 0x5 ;  /* 0x000000534f4f7211 */ /* 0x000fc600078f28ff */
[----:B------:R2:W1:Y:S01]  /*ce20*/  LDC.64 R20, c[0x0][R9+0x160] ;  /* 0x0000580009147b82 */ /* 0x0004620000000a00 */
[----:B------:R-:W-:-:S05]  /*ce30*/  LOP3.LUT R79, R79, 0xffffffe0, RZ, 0xc0, !PT ;  /* 0xffffffe04f4f7812 */ /* 0x000fca00078ec0ff */
[----:B------:R-:W-:Y:S02]  /*ce40*/  IMAD.IADD R79, R83, 0x1, -R79 ;  /* 0x00000001534f7824 */ /* 0x000fe400078e0a4f */
[----:B--2---:R-:W-:Y:S02]  /*ce50*/  IMAD.IADD R9, R212, 0x1, R205 ;  /* 0x00000001d4097824 */ /* 0x004fe400078e02cd */
[----:B----4-:R-:W-:-:S04]  /*ce60*/  IMAD R2, R5, R8, RZ ;  /* 0x0000000805027224 */ /* 0x010fc800078e02ff */
[----:B------:R-:W-:Y:S02]  /*ce70*/  IMAD R12, R4, R3, R2 ;  /* 0x00000003040c7224 */ /* 0x000fe400078e0202 */
[----:B------:R-:W-:-:S04]  /*ce80*/  @P2 IMAD.HI.U32 R3, R9, c[0x0][0x4ec], RZ ;  /* 0x00013b0009032a27 */ /* 0x000fc800078e00ff */
[----:B------:R-:W-:-:S04]  /*ce90*/  IMAD.WIDE.U32 R4, R4, R8, RZ ;  /* 0x0000000804047225 */ /* 0x000fc800078e00ff */
[----:B------:R-:W-:-:S04]  /*cea0*/  IMAD.WIDE.U32 R6, R16, R10, RZ ;  /* 0x0000000a10067225 */ /* 0x000fc800078e00ff */
[----:B------:R-:W-:Y:S01]  /*ceb0*/  IMAD.MOV.U32 R2, RZ, RZ, R9 ;  /* 0x000000ffff027224 */ /* 0x000fe200078e0009 */
[----:B------:R-:W-:Y:S01]  /*cec0*/  @P2 SHF.R.U32.HI R2, RZ, c[0x0][0x4f0], R3 ;  /* 0x00013c00ff022a19 */ /* 0x000fe20000011603 */
[----:B------:R-:W-:Y:S01]  /*ced0*/  IMAD R11, R17, R10, RZ ;  /* 0x0000000a110b7224 */ /* 0x000fe200078e02ff */
        /* <DEDUP_REMOVED lines=13> */
[----:B-1----:R-:W-:Y:S01]  /*cfb0*/  IMAD R2, R21, R3, RZ ;  /* 0x0000000315027224 */ /* 0x002fe200078e02ff */
        /* <DEDUP_REMOVED lines=69> */
.L_x_1239:
[----:B------:R-:W-:Y:S05]  /*d410*/  BRA.DIV ~URZ, `(.L_x_1159) ;  /* 0x000054f27f007947 */ /* 0x000fea000b800000 */
[----:B------:R4:W2:Y:S02]  /*d420*/  SHFL.IDX PT, R0, R11, RZ, 0x181f ;  /* 0x00181fff0b007589 */ /* 0x0008a400000e0000 */
.L_x_1240:
        /* <DEDUP_REMOVED lines=19> */
.L_x_1161:
[----:B------:R-:W-:Y:S05]  /*d560*/  BSYNC B0 ;  /* 0x0000000000007941 */ /* 0x000fea0003800000 */
.L_x_1160:
[----:B------:R-:W-:Y:S05]  /*d570*/  BRA.DIV ~URZ, `(.L_x_1162) ;  /* 0x000054027f007947 */ /* 0x000fea000b800000 */
[----:B---3--:R3:W4:Y:S04]  /*d580*/  SHFL.IDX PT, R8, R9, 0x1, 0x181f ;  /* 0x00381f0009087f89 */ /* 0x00872800000e0000 */
[----:B--2---:R3:W2:Y:S02]  /*d590*/  SHFL.IDX PT, R0, R11, 0x1, 0x181f ;  /* 0x00381f000b007f89 */ /* 0x0046a400000e0000 */
.L_x_1241:
        /* <DEDUP_REMOVED lines=19> */
.L_x_1164:
[----:B------:R-:W-:Y:S05]  /*d6d0*/  BSYNC B0 ;  /* 0x0000000000007941 */ /* 0x000fea0003800000 */
.L_x_1163:
[----:B------:R-:W-:Y:S05]  /*d6e0*/  BRA.DIV ~URZ, `(.L_x_1165) ;  /* 0x000053627f007947 */ /* 0x000fea000b800000 */
[----:B----4-:R4:W3:Y:S02]  /*d6f0*/  SHFL.IDX PT, R8, R9, 0x2, 0x181f ;  /* 0x00581f0009087f89 */ /* 0x0108e400000e0000 */
.L_x_1242:
[----:B------:R-:W-:Y:S05]  /*d700*/  BRA.DIV ~URZ, `(.L_x_1166) ;  /* 0x000053b27f007947 */ /* 0x000fea000b800000 */
[----:B--2---:R2:W4:Y:S02]  /*d710*/  SHFL.IDX PT, R0, R11, 0x2, 0x181f ;  /* 0x00581f000b007f89 */ /* 0x00452400000e0000 */
.L_x_1243:
        /* <DEDUP_REMOVED lines=19> */
.L_x_1168:
[----:B------:R-:W-:Y:S05]  /*d850*/  BSYNC B0 ;  /* 0x0000000000007941 */ /* 0x000fea0003800000 */
.L_x_1167:
[----:B------:R-:W-:Y:S05]  /*d860*/  BRA.DIV ~URZ, `(.L_x_1169) ;  /* 0x000052c27f007947 */ /* 0x000fea000b800000 */
[----:B---3--:R3:W2:Y:S04]  /*d870*/  SHFL.IDX PT, R6, R9, 0x3, 0x181f ;  /* 0x00781f0009067f89 */ /* 0x0086a800000e0000 */
[----:B----4-:R3:W4:Y:S02]  /*d880*/  SHFL.IDX PT, R0, R11, 0x3, 0x181f ;  /* 0x00781f000b007f89 */ /* 0x01072400000e0000 */
.L_x_1244:
        /* <DEDUP_REMOVED lines=20> */
.L_x_1157:
[----:B------:R-:W-:Y:S02]  /*d9d0*/  IMAD R11, R11, c[0x0][0x408], RZ ;  /* 0x000102000b0b7a24 */ /* 0x000fe400078e02ff */
[----:B------:R-:W-:-:S04]  /*d9e0*/  IMAD.WIDE.U32 R2, R0, c[0x0][0x408], RZ ;  /* 0x0001020000027a25 */ /* 0x000fc800078e00ff */
[----:B------:R-:W-:Y:S02]  /*d9f0*/  IMAD R0, R0, c[0x0][0x40c], R11 ;  /* 0x0001030000007a24 */ /* 0x000fe400078e020b */
[----:B-1----:R-:W-:-:S03]  /*da00*/  @P2 IMAD.HI.U32 R5, R9, c[0x0][0x4ec], RZ ;  /* 0x00013b0009052a27 */ /* 0x002fc600078e00ff */
        /* <DEDUP_REMOVED lines=28> */
.L_x_1245:
[----:B------:R-:W-:Y:S05]  /*dbd0*/  BRA.DIV ~URZ, `(.L_x_1172) ;  /* 0x000050927f007947 */ /* 0x000fea000b800000 */
[----:B------:R3:W4:Y:S02]  /*dbe0*/  SHFL.IDX PT, R0, R12, RZ, 0x1c1f ;  /* 0x001c1fff0c007589 */ /* 0x00072400000e0000 */
.L_x_1246:
        /* <DEDUP_REMOVED lines=122> */
.L_x_1174:
[----:B------:R-:W-:Y:S05]  /*e390*/  BSYNC B0 ;  /* 0x0000000000007941 */ /* 0x000fea0003800000 */
.L_x_1173:
[----:B------:R-:W-:Y:S05]  /*e3a0*/  BRA.DIV ~URZ, `(.L_x_1175) ;  /* 0x000049327f007947 */ /* 0x000fea000b800000 */
[----:B--2---:R2:W1:Y:S04]  /*e3b0*/  SHFL.IDX PT, R4, R5, 0x1, 0x1c1f ;  /* 0x003c1f0005047f89 */ /* 0x00446800000e0000 */
[----:B----4-:R2:W4:Y:S02]  /*e3c0*/  SHFL.IDX PT, R0, R12, 0x1, 0x1c1f ;  /* 0x003c1f000c007f89 */ /* 0x01052400000e0000 */
.L_x_1247:
        /* <DEDUP_REMOVED lines=123> */
.L_x_1155:
        /* <DEDUP_REMOVED lines=19> */
.L_x_1176:
        /* <DEDUP_REMOVED lines=55> */
.L_x_1178:
[----:B------:R-:W-:Y:S05]  /*f020*/  BSYNC B0 ;  /* 0x0000000000007941 */ /* 0x000fea0003800000 */
.L_x_1177:
        /* <DEDUP_REMOVED lines=34> */
.L_x_1248:
[----:B------:R-:W-:Y:S05]  /*f250*/  BRA.DIV ~URZ, `(.L_x_1180) ;  /* 0x00003bc27f007947 */ /* 0x000fea000b800000 */
[----:B------:R3:W4:Y:S02]  /*f260*/  SHFL.IDX PT, R0, R12, RZ, 0x181f ;  /* 0x00181fff0c007589 */ /* 0x00072400000e0000 */
.L_x_1249:
        /* <DEDUP_REMOVED lines=20> */
.L_x_1182:
[----:B------:R-:W-:Y:S05]  /*f3b0*/  BSYNC B0 ;  /* 0x0000000000007941 */ /* 0x000fea0003800000 */
.L_x_1181:
[----:B------:R-:W-:Y:S05]  /*f3c0*/  BRA.DIV ~URZ, `(.L_x_1183) ;  /* 0x00003ac27f007947 */ /* 0x000fea000b800000 */
[----:B--2---:R2:W1:Y:S04]  /*f3d0*/  SHFL.IDX PT, R8, R9, 0x1, 0x181f ;  /* 0x00381f0009087f89 */ /* 0x00446800000e0000 */
[----:B----4-:R2:W4:Y:S02]  /*f3e0*/  SHFL.IDX PT, R0, R12, 0x1, 0x181f ;  /* 0x00381f000c007f89 */ /* 0x01052400000e0000 */
.L_x_1250:
        /* <DEDUP_REMOVED lines=19> */
.L_x_1185:
[----:B------:R-:W-:Y:S05]  /*f520*/  BSYNC B0 ;  /* 0x0000000000007941 */ /* 0x000fea0003800000 */
.L_x_1184:
[----:B------:R-:W-:Y:S05]  /*f530*/  BRA.DIV ~URZ, `(.L_x_1186) ;  /* 0x00003a227f007947 */ /* 0x000fea000b800000 */
[----:B-1----:R1:W2:Y:S02]  /*f540*/  SHFL.IDX PT, R8, R9, 0x2, 0x181f ;  /* 0x00581f0009087f89 */ /* 0x0022a400000e0000 */
.L_x_1251:
[----:B------:R-:W-:Y:S05]  /*f550*/  BRA.DIV ~URZ, `(.L_x_1187) ;  /* 0x00003a727f007947 */ /* 0x000fea000b800000 */
[----:B----4-:R4:W1:Y:S02]  /*f560*/  SHFL.IDX PT, R0, R12, 0x2, 0x181f ;  /* 0x00581f000c007f89 */ /* 0x01086400000e0000 */
.L_x_1252:
        /* <DEDUP_REMOVED lines=19> */
.L_x_1189:
[----:B------:R-:W-:Y:S05]  /*f6a0*/  BSYNC B0 ;  /* 0x0000000000007941 */ /* 0x000fea0003800000 */
.L_x_1188:
[----:B------:R-:W-:Y:S05]  /*f6b0*/  BRA.DIV ~URZ, `(.L_x_1190) ;  /* 0x000039827f007947 */ /* 0x000fea000b800000 */
[----:B--2---:R2:W3:Y:S04]  /*f6c0*/  SHFL.IDX PT, R8, R9, 0x3, 0x181f ;  /* 0x00781f0009087f89 */ /* 0x0044e800000e0000 */
[----:B-1----:R2:W1:Y:S02]  /*f6d0*/  SHFL.IDX PT, R0, R12, 0x3, 0x181f ;  /* 0x00781f000c007f89 */ /* 0x00246400000e0000 */
.L_x_1253:
        /* <DEDUP_REMOVED lines=18> */
.L_x_1170:
[----:B------:R-:W-:Y:S05]  /*f800*/  BSYNC B1 ;  /* 0x0000000000017941 */ /* 0x000fea0003800000 */
.L_x_1154:
        /* <DEDUP_REMOVED lines=9> */
[----:B--2-4-:R-:W-:-:S04]  /*f8a0*/  LOP3.LUT R12, R0, 0x1f, RZ, 0xc0, !PT ;  /* 0x0000001f000c7812 */ /* 0x014fc800078ec0ff */
[----:B------:R-:W-:Y:S01]  /*f8b0*/  ISETP.NE.AND P5, PT, R12, 0x1f, PT ;  /* 0x0000001f0c00780c */ /* 0x000fe20003fa5270 */
[----:B------:R-:W-:Y:S10]  /*f8c0*/  BRA.DIV ~URZ, `(.L_x_1192) ;  /* 0x000038427f007947 */ /* 0x000ff4000b800000 */
[----:B------:R2:W3:Y:S02]  /*f8d0*/  SHFL.IDX PT, R9, R78, RZ, 0x1f ;  /* 0x00001fff4e097589 */ /* 0x0004e400000e0000 */
.L_x_1254:
[----:B------:R-:W-:Y:S05]  /*f8e0*/  BRA.DIV ~URZ, `(.L_x_1193) ;  /* 0x000038927f007947 */ /* 0x000fea000b800000 */
[----:B------:R4:W2:Y:S02]  /*f8f0*/  SHFL.IDX PT, R8, R78, 0x1, 0x1f ;  /* 0x00201f004e087f89 */ /* 0x0008a400000e0000 */
.L_x_1255:
        /* <DEDUP_REMOVED lines=18> */
.L_x_1256:
        /* <DEDUP_REMOVED lines=16> */
.L_x_1257:
[----:B----4-:R-:W-:Y:S01]  /*fb20*/  IMAD R0, R0, c[0x0][0x538], RZ ;  /* 0x00014e0000007a24 */ /* 0x010fe200078e02ff */
[----:B------:R-:W-:Y:S04]  /*fb30*/  BSSY B1, `(.L_x_1196) ;  /* 0x00000c5000017945 */ /* 0x000fe80003800000 */
[----:B--2---:R-:W-:-:S04]  /*fb40*/  IADD3 R8, R0, R8, RZ ;  /* 0x0000000800087210 */ /* 0x004fc80007ffe0ff */
[----:B---3--:R-:W-:-:S13]  /*fb50*/  ISETP.GT.AND P6, PT, R8, R9, PT ;  /* 0x000000090800720c */ /* 0x008fda0003fc4270 */
[----:B------:R-:W-:Y:S05]  /*fb60*/  @P6 BRA `(.L_x_1197) ;  /* 0x0000024000006947 */ /* 0x000fea0003800000 */
.L_x_1201:
        /* <DEDUP_REMOVED lines=16> */
.L_x_1258:
        /* <DEDUP_REMOVED lines=16> */
.L_x_1259:
[----:B--2---:R-:W-:-:S05]  /*fd70*/  IMAD R0, R0, c[0x0][0x538], RZ ;  /* 0x00014e0000007a24 */ /* 0x004fca00078e02ff */
[----:B------:R-:W-:-:S04]  /*fd80*/  IADD3 R8, R0, R8, RZ ;  /* 0x0000000800087210 */ /* 0x000fc80007ffe0ff */
[----:B------:R-:W-:-:S13]  /*fd90*/  ISETP.GT.AND P6, PT, R8, R9, PT ;  /* 0x000000090800720c */ /* 0x000fda0003fc4270 */
[----:B-1----:R-:W-:Y:S05]  /*fda0*/  @!P6 BRA `(.L_x_1201) ;  /* 0xfffffdc00000e947 */ /* 0x002fea000383ffff */
.L_x_1197:
[----:B------:R-:W-:-:S05]  /*fdb0*/  IADD3 R8, -R0, R8, RZ ;  /* 0x0000000800087210 */ /* 0x000fca0007ffe1ff */
[----:B------:R-:W-:-:S05]  /*fdc0*/  IMAD R0, R4, c[0x0][0x538], R8 ;  /* 0x00014e0004007a24 */ /* 0x000fca00078e0208 */
[----:B------:R-:W-:Y:S01]  /*fdd0*/  ISETP.GT.AND P0, PT, R0, R9, PT ;  /* 0x000000090000720c */ /* 0x000fe20003f04270 */
[----:B------:R-:W-:-:S12]  /*fde0*/  BRA.DIV ~URZ, `(.L_x_1202) ;  /* 0x000037f27f007947 */ /* 0x000fd8000b800000 */
[----:B------:R-:W-:-:S04]  /*fdf0*/  VOTE.ANY R5, PT, !P0 ;  /* 0x0000000000057806 */ /* 0x000fc800040e0100 */
.L_x_1260:
[----:B------:R-:W2:Y:S02]  /*fe00*/  POPC R0, R5 ;  /* 0x0000000500007309 */ /* 0x000ea40000000000 */
[----:B--2---:R-:W-:Y:S01]  /*fe10*/  IADD3 R211, R0, R211, RZ ;  /* 0x000000d300d37210 */ /* 0x004fe20007ffe0ff */
[----:B------:R-:W-:Y:S05]  /*fe20*/  BRA.DIV ~URZ, `(.L_x_1203) ;  /* 0x000038027f007947 */ /* 0x000fea000b800000 */
[----:B------:R2:W3:Y:S04]  /*fe30*/  SHFL.IDX PT, R10, R6, R0, 0x1f ;  /* 0x00001f00060a7589 */ /* 0x0004e800000e0000 */
[----:B------:R2:W4:Y:S02]  /*fe40*/  SHFL.IDX PT, R7, R7, R0, 0x1f ;  /* 0x00001f0007077589 */ /* 0x00052400000e0000 */
.L_x_1261:
[----:B------:R-:W-:Y:S01]  /*fe50*/  ISETP.NE.AND P0, PT, R5, RZ, PT ;  /* 0x000000ff0500720c */ /* 0x000fe20003f05270 */
[----:B------:R-:W-:-:S12]  /*fe60*/  BSSY B0, `(.L_x_1204) ;  /* 0x0000005000007945 */ /* 0x000fd80003800000 */
[----:B------:R-:W-:Y:S05]  /*fe70*/  @!P0 BRA `(.L_x_1205) ;  /* 0x0000003000008947 */ /* 0x000fea0003800000 */
[----:B--2---:R-:W-:Y:S01]  /*fe80*/  IADD3 R0, R0, -0x1, RZ ;  /* 0xffffffff00007810 */ /* 0x004fe20007ffe0ff */
[----:B------:R-:W-:Y:S05]  /*fe90*/  BRA.DIV ~URZ, `(.L_x_1206) ;  /* 0x000038627f007947 */ /* 0x000fea000b800000 */
[----:B------:R2:W1:Y:S02]  /*fea0*/  SHFL.IDX PT, R11, R4, R0, 0x1f ;  /* 0x00001f00040b7589 */ /* 0x00046400000e0000 */
.L_x_1205:
[----:B------:R-:W-:Y:S05]  /*feb0*/  BSYNC B0 ;  /* 0x0000000000007941 */ /* 0x000fea0003800000 */
.L_x_1204:
        /* <DEDUP_REMOVED lines=66> */
.L_x_1208:
        /* <DEDUP_REMOVED lines=66> */
.L_x_1209:
[----:B------:R-:W-:Y:S05]  /*10700*/  BSYNC B0 ;  /* 0x0000000000007941 */ /* 0x000fea0003800000 */
.L_x_1207:
[----:B------:R-:W-:-:S04]  /*10710*/  LOP3.LUT R0, RZ, R0, RZ, 0x33, !PT ;  /* 0x00000000ff007212 */ /* 0x000fc800078e33ff */
[----:B------:R-:W-:Y:S01]  /*10720*/  IADD3 R209, R0, R10, RZ ;  /* 0x0000000a00d17210 */ /* 0x000fe20007ffe0ff */
[----:B------:R-:W-:Y:S05]  /*10730*/  BRA `(.L_x_1210) ;  /* 0x0000004000007947 */ /* 0x000fea0003800000 */
.L_x_1198:
[----:B------:R-:W-:Y:S01]  /*10740*/  IMAD.MOV.U32 R208, RZ, RZ, R9 ;  /* 0x000000ffffd07224 */ /* 0x000fe200078e0009 */
[----:B------:R-:W-:Y:S01]  /*10750*/  MOV R210, RZ ;  /* 0x000000ff00d27202 */ /* 0x000fe20000000f00 */
[----:B------:R-:W-:Y:S01]  /*10760*/  IMAD.MOV.U32 R209, RZ, RZ, RZ ;  /* 0x000000ffffd17224 */ /* 0x000fe200078e00ff */
[----:B------:R-:W-:Y:S02]  /*10770*/  MOV R211, c[0x0][0x53c] ;  /* 0x00014f0000d37a02 */ /* 0x000fe40000000f00 */
.L_x_1210:
[----:B------:R-:W-:Y:S05]  /*10780*/  BSYNC B1 ;  /* 0x0000000000017941 */ /* 0x000fea0003800000 */
.L_x_1196:
[----:B------:R-:W-:Y:S01]  /*10790*/  WARPSYNC 0xffffffff ;  /* 0xffffffff00007948 */ /* 0x000fe20003800000 */
[----:B------:R-:W-:Y:S01]  /*107a0*/  BAR.SYNC.DEFER_BLOCKING 0x4, 0x100 ;  /* 0x0104000000007b1d */ /* 0x000fe20000010000 */
[----:B------:R-:W-:-:S13]  /*107b0*/  ISETP.NE.AND P0, PT, R12, RZ, PT ;  /* 0x000000ff0c00720c */ /* 0x000fda0003f05270 */
[----:B------:R2:W-:Y:S04]  /*107c0*/  @!P0 STS.128 [0x18100], R208 ;  /* 0x018100d0ff008388 */ /* 0x0005e80000000c00 */
[----:B------:R-:W-:Y:S06]  /*107d0*/  BAR.ARV 0x5, 0x100 ;  /* 0x0144000000007b1d */ /* 0x000fec0000002000 */
.L_x_1191:
[----:B-1----:R-:W-:-:S13]  /*107e0*/  ISETP.GE.AND P0, PT, R211, c[0x0][0x53c], PT ;  /* 0x00014f00d3007a0c */ /* 0x002fda0003f06270 */
[----:B--23--:R-:W-:Y:S01]  /*107f0*/  @P0 CALL.REL.NOINC `(.L_x_1211) ;  /* 0x0000001000000944 */ /* 0x00cfe20003c00000 */
[----:B------:R-:W-:Y:S05]  /*10800*/  BRA `(.L_x_1212) ;  /* 0xffff122000007947 */ /* 0x000fea000383ffff */
.L_x_1211:
[----:B------:R-:W-:Y:S05]  /*10810*/  EXIT ;  /* 0x000000000000794d */ /* 0x000fea0003800000 */
.L_x_1094:
[----:B------:R-:W-:Y:S01]  /*10820*/  IMAD.MOV.U32 R0, RZ, RZ, R5 ;  /* 0x000000ffff007224 */ /* 0x000fe200078e0005 */
[----:B------:R-:W-:Y:S02]  /*10830*/  MOV R2, 0x1 ;  /* 0x0000000100027802 */ /* 0x000fe40000000f00 */
[----:B------:R-:W-:Y:S02]  /*10840*/  MOV R3, 0x10860 ;  /* 0x0001086000037802 */ /* 0x000fe40000000f00 */
[----:B--2---:R-:W-:Y:S05]  /*10850*/  CALL.REL.NOINC `($__internal_20_$__cuda_sm70_shflsync_up_p) ;  /* 0x00002fd000007944 */ /* 0x004fea0003c00000 */
[----:B------:R-:W-:Y:S01]  /*10860*/  MOV R0, R4 ;  /* 0x0000000400007202 */ /* 0x000fe20000000f00 */
[----:B------:R-:W-:Y:S05]  /*10870*/  BRA `(.L_x_1213) ;  /* 0xfffefbc000007947 */ /* 0x000fea000383ffff */
.L_x_1095:
[----:B------:R-:W-:Y:S01]  /*10880*/  IMAD.MOV.U32 R0, RZ, RZ, R5 ;  /* 0x000000ffff007224 */ /* 0x000fe200078e0005 */
[----:B------:R-:W-:Y:S02]  /*10890*/  MOV R2, 0x2 ;  /* 0x0000000200027802 */ /* 0x000fe40000000f00 */
[----:B------:R-:W-:Y:S02]  /*108a0*/  MOV R3, 0x108c0 ;  /* 0x000108c000037802 */ /* 0x000fe40000000f00 */
[----:B--2---:R-:W-:Y:S05]  /*108b0*/  CALL.REL.NOINC `($__internal_20_$__cuda_sm70_shflsync_up_p) ;  /* 0x00002f7000007944 */ /* 0x004fea0003c00000 */
[----:B------:R-:W-:Y:S01]  /*108c0*/  SEL R0, R4, RZ, P4 ;  /* 0x000000ff04007207 */ /* 0x000fe20002000000 */
[----:B------:R-:W-:Y:S01]  /*108d0*/  IMAD.MOV.U32 R2, RZ, RZ, 0x4 ;  /* 0x00000004ff027424 */ /* 0x000fe200078e00ff */
[----:B------:R-:W-:-:S03]  /*108e0*/  MOV R3, 0x10910 ;  /* 0x0001091000037802 */ /* 0x000fc60000000f00 */
[----:B------:R-:W-:Y:S02]  /*108f0*/  IMAD.IADD R0, R5, 0x1, R0 ;  /* 0x0000000105007824 */ /* 0x000fe400078e0200 */
[----:B------:R-:W-:Y:S05]  /*10900*/  CALL.REL.NOINC `($__internal_20_$__cuda_sm70_shflsync_up_p) ;  /* 0x00002f2000007944 */ /* 0x000fea0003c00000 */
        /* <DEDUP_REMOVED lines=12> */
[----:B------:R-:W-:Y:S02]  /*109d0*/  MOV R184, 0x1f ;  /* 0x0000001f00b87802 */ /* 0x000fe40000000f00 */
[----:B------:R-:W-:Y:S01]  /*109e0*/  MOV R3, 0x10a20 ;  /* 0x00010a2000037802 */ /* 0x000fe20000000f00 */
[----:B------:R-:W-:-:S04]  /*109f0*/  IMAD.IADD R4, R0, 0x1, R4 ;  /* 0x0000000100047824 */ /* 0x000fc800078e0204 */
[----:B------:R-:W-:Y:S02]  /*10a00*/  IMAD.MOV.U32 R183, RZ, RZ, R4 ;  /* 0x000000ffffb77224 */ /* 0x000fe400078e0004 */
[----:B------:R-:W-:Y:S05]  /*10a10*/  CALL.REL.NOINC `($__internal_19_$__cuda_sm70_shflsync_idx_p) ;  /* 0x00002db000007944 */ /* 0x000fea0003c00000 */
[----:B------:R-:W-:Y:S01]  /*10a20*/  MOV R0, R183 ;  /* 0x000000b700007202 */ /* 0x000fe20000000f00 */
[----:B------:R-:W-:Y:S05]  /*10a30*/  BRA `(.L_x_1214) ;  /* 0xfffefb0000007947 */ /* 0x000fea000383ffff */
.L_x_1097:
[----:B------:R-:W-:Y:S02]  /*10a40*/  SEL R0, RZ, 0x1, P0 ;  /* 0x00000001ff007807 */ /* 0x000fe40000000000 */
[----:B------:R-:W-:Y:S02]  /*10a50*/  MOV R2, 0x10a70 ;  /* 0x00010a7000027802 */ /* 0x000fe40000000f00 */
[----:B--2---:R-:W-:Y:S05]  /*10a60*/  CALL.REL.NOINC `($__internal_21_$__cuda_sm70_votesync_ballot) ;  /* 0x00002e3000007944 */ /* 0x004fea0003c00000 */
[----:B------:R-:W-:Y:S01]  /*10a70*/  MOV R6, R0 ;  /* 0x0000000000067202 */ /* 0x000fe20000000f00 */
[----:B------:R-:W-:Y:S05]  /*10a80*/  BRA `(.L_x_1215) ;  /* 0xfffefb4000007947 */ /* 0x000fea000383ffff */
.L_x_1098:
[----:B------:R-:W-:Y:S01]  /*10a90*/  IMAD.MOV.U32 R183, RZ, RZ, R9 ;  /* 0x000000ffffb77224 */ /* 0x000fe200078e0009 */
[----:B------:R-:W-:Y:S01]  /*10aa0*/  MOV R2, R0 ;  /* 0x0000000000027202 */ /* 0x000fe20000000f00 */
[----:B------:R-:W-:Y:S01]  /*10ab0*/  IMAD.MOV.U32 R184, RZ, RZ, 0x1f ;  /* 0x0000001fffb87424 */ /* 0x000fe200078e00ff */
[----:B------:R-:W-:Y:S02]  /*10ac0*/  MOV R3, 0x10ae0 ;  /* 0x00010ae000037802 */ /* 0x000fe40000000f00 */
[----:B------:R-:W-:Y:S05]  /*10ad0*/  CALL.REL.NOINC `($__internal_19_$__cuda_sm70_shflsync_idx_p) ;  /* 0x00002cf000007944 */ /* 0x000fea0003c00000 */
[----:B------:R-:W-:Y:S01]  /*10ae0*/  IMAD.MOV.U32 R209, RZ, RZ, R183 ;  /* 0x000000ffffd17224 */ /* 0x000fe200078e00b7 */
[----:B------:R-:W-:Y:S01]  /*10af0*/  MOV R183, R8 ;  /* 0x0000000800b77202 */ /* 0x000fe20000000f00 */
[----:B------:R-:W-:Y:S01]  /*10b00*/  IMAD.MOV.U32 R5, RZ, RZ, RZ ;  /* 0x000000ffff057224 */ /* 0x000fe200078e00ff */
[----:B------:R-:W-:Y:S01]  /*10b10*/  MOV R2, R0 ;  /* 0x0000000000027202 */ /* 0x000fe20000000f00 */
[----:B------:R-:W-:Y:S01]  /*10b20*/  IMAD.MOV.U32 R184, RZ, RZ, 0x1f ;  /* 0x0000001fffb87424 */ /* 0x000fe200078e00ff */
[----:B------:R-:W-:-:S02]  /*10b30*/  MOV R3, 0x10b50 ;  /* 0x00010b5000037802 */ /* 0x000fc40000000f00 */
[----:B------:R-:W-:Y:S05]  /*10b40*/  CALL.REL.NOINC `($__internal_19_$__cuda_sm70_shflsync_idx_p) ;  /* 0x00002c8000007944 */ /* 0x000fea0003c00000 */
[----:B------:R-:W-:Y:S01]  /*10b50*/  MOV R9, R183 ;  /* 0x000000b700097202 */ /* 0x000fe20000000f00 */
[----:B------:R-:W-:Y:S05]  /*10b60*/  BRA `(.L_x_1216) ;  /* 0xfffefac000007947 */ /* 0x000fea000383ffff */
.L_x_1101:
[----:B------:R-:W-:Y:S01]  /*10b70*/  IMAD.MOV.U32 R183, RZ, RZ, R4 ;  /* 0x000000ffffb77224 */ /* 0x000fe200078e0004 */
[----:B------:R-:W-:Y:S01]  /*10b80*/  MOV R2, R0 ;  /* 0x0000000000027202 */ /* 0x000fe20000000f00 */
[----:B------:R-:W-:Y:S01]  /*10b90*/  IMAD.MOV.U32 R184, RZ, RZ, 0x1f ;  /* 0x0000001fffb87424 */ /* 0x000fe200078e00ff */
[----:B------:R-:W-:-:S02]  /*10ba0*/  MOV R3, 0x10bc0 ;  /* 0x00010bc000037802 */ /* 0x000fc40000000f00 */
[----:B--23--:R-:W-:Y:S05]  /*10bb0*/  CALL.REL.NOINC `($__internal_19_$__cuda_sm70_shflsync_idx_p) ;  /* 0x00002c1000007944 */ /* 0x00cfea0003c00000 */
[----:B------:R-:W-:Y:S01]  /*10bc0*/  MOV R5, R183 ;  /* 0x000000b700057202 */ /* 0x000fe20000000f00 */
[----:B------:R-:W-:Y:S05]  /*10bd0*/  BRA `(.L_x_1100) ;  /* 0xfffefab000007947 */ /* 0x000fea000383ffff */
.L_x_1112:
[----:B------:R-:W-:Y:S01]  /*10be0*/  IMAD.MOV.U32 R183, RZ, RZ, R9 ;  /* 0x000000ffffb77224 */ /* 0x000fe200078e0009 */
[----:B------:R-:W-:Y:S01]  /*10bf0*/  MOV R2, RZ ;  /* 0x000000ff00027202 */ /* 0x000fe20000000f00 */
[----:B------:R-:W-:Y:S01]  /*10c00*/  IMAD.MOV.U32 R184, RZ, RZ, 0x181f ;  /* 0x0000181fffb87424 */ /* 0x000fe200078e00ff */
[----:B------:R-:W-:-:S02]  /*10c10*/  MOV R3, 0x10c30 ;  /* 0x00010c3000037802 */ /* 0x000fc40000000f00 */
[----:B-----5:R-:W-:Y:S05]  /*10c20*/  CALL.REL.NOINC `($__internal_19_$__cuda_sm70_shflsync_idx_p) ;  /* 0x00002ba000007944 */ /* 0x020fea0003c00000 */
[----:B------:R-:W-:Y:S01]  /*10c30*/  MOV R8, R183 ;  /* 0x000000b700087202 */ /* 0x000fe20000000f00 */
[----:B------:R-:W-:Y:S05]  /*10c40*/  BRA `(.L_x_1217) ;  /* 0xffff1a9000007947 */ /* 0x000fea000383ffff */
.L_x_1113:
[----:B------:R-:W-:Y:S01]  /*10c50*/  IMAD.MOV.U32 R183, RZ, RZ, R12 ;  /* 0x000000ffffb77224 */ /* 0x000fe200078e000c */
[----:B------:R-:W-:Y:S01]  /*10c60*/  MOV R2, RZ ;  /* 0x000000ff00027202 */ /* 0x000fe20000000f00 */
[----:B------:R-:W-:Y:S01]  /*10c70*/  IMAD.MOV.U32 R184, RZ, RZ, 0x181f ;  /* 0x0000181fffb87424 */ /* 0x000fe200078e00ff */
[----:B------:R-:W-:-:S02]  /*10c80*/  MOV R3, 0x10ca0 ;  /* 0x00010ca000037802 */ /* 0x000fc40000000f00 */
[----:B-12--5:R-:W-:Y:S05]  /*10c90*/  CALL.REL.NOINC `($__internal_19_$__cuda_sm70_shflsync_idx_p) ;  /* 0x00002b3000007944 */ /* 0x026fea0003c00000 */
[----:B------:R-:W-:Y:S01]  /*10ca0*/  MOV R0, R183 ;  /* 0x000000b700007202 */ /* 0x000fe20000000f00 */
[----:B------:R-:W-:Y:S05]  /*10cb0*/  BRA `(.L_x_1218) ;  /* 0xffff1a4000007947 */ /* 0x000fea000383ffff */
.L_x_1116:
[----:B------:R-:W-:Y:S01]  /*10cc0*/  IMAD.MOV.U32 R183, RZ, RZ, R9 ;  /* 0x000000ffffb77224 */ /* 0x000fe200078e0009 */
[----:B--2---:R-:W-:Y:S01]  /*10cd0*/  MOV R2, 0x1 ;  /* 0x0000000100027802 */ /* 0x004fe20000000f00 */
[----:B------:R-:W-:Y:S01]  /*10ce0*/  IMAD.MOV.U32 R184, RZ, RZ, 0x181f ;  /* 0x0000181fffb87424 */ /* 0x000fe200078e00ff */
[----:B------:R-:W-:-:S02]  /*10cf0*/  MOV R3, 0x10d10 ;  /* 0x00010d1000037802 */ /* 0x000fc40000000f00 */
[----:B-1-345:R-:W-:Y:S05]  /*10d00*/  CALL.REL.NOINC `($__internal_19_$__cuda_sm70_shflsync_idx_p) ;  /* 0x00002ac000007944 */ /* 0x03afea0003c00000 */
[----:B------:R-:W-:Y:S01]  /*10d10*/  IMAD.MOV.U32 R8, RZ, RZ, R183 ;  /* 0x000000ffff087224 */ /* 0x000fe200078e00b7 */
[----:B------:R-:W-:Y:S01]  /*10d20*/  MOV R2, 0x1 ;  /* 0x0000000100027802 */ /* 0x000fe20000000f00 */
[----:B------:R-:W-:Y:S01]  /*10d30*/  IMAD.MOV.U32 R183, RZ, RZ, R12 ;  /* 0x000000ffffb77224 */ /* 0x000fe200078e000c */
[----:B------:R-:W-:-:S02]  /*10d40*/  MOV R184, 0x181f ;  /* 0x0000181f00b87802 */ /* 0x000fc40000000f00 */
[----:B------:R-:W-:Y:S02]  /*10d50*/  MOV R3, 0x10d70 ;  /* 0x00010d7000037802 */ /* 0x000fe40000000f00 */
[----:B------:R-:W-:Y:S05]  /*10d60*/  CALL.REL.NOINC `($__internal_19_$__cuda_sm70_shflsync_idx_p) ;  /* 0x00002a6000007944 */ /* 0x000fea0003c00000 */
[----:B------:R-:W-:Y:S01]  /*10d70*/  MOV R0, R183 ;  /* 0x000000b700007202 */ /* 0x000fe20000000f00 */
[----:B------:R-:W-:Y:S05]  /*10d80*/  BRA `(.L_x_1219) ;  /* 0xffff1af000007947 */ /* 0x000fea000383ffff */
.L_x_1119:
[----:B------:R-:W-:Y:S01]  /*10d90*/  IMAD.MOV.U32 R183, RZ, RZ, R9 ;  /* 0x000000ffffb77224 */ /* 0x000fe200078e0009 */
[----:B-1----:R-:W-:Y:S01]  /*10da0*/  MOV R2, 0x2 ;  /* 0x0000000200027802 */ /* 0x002fe20000000f00 */
[----:B------:R-:W-:Y:S01]  /*10db0*/  IMAD.MOV.U32 R184, RZ, RZ, 0x181f ;  /* 0x0000181fffb87424 */ /* 0x000fe200078e00ff */
[----:B------:R-:W-:Y:S02]  /*10dc0*/  MOV R3, 0x10de0 ;  /* 0x00010de000037802 */ /* 0x000fe40000000f00 */
[----:B--2345:R-:W-:Y:S05]  /*10dd0*/  CALL.REL.NOINC `($__internal_19_$__cuda_sm70_shflsync_idx_p) ;  /* 0x000029f000007944 */ /* 0x03cfea0003c00000 */
[----:B------:R-:W-:Y:S01]  /*10de0*/  MOV R8, R183 ;  /* 0x000000b700087202 */ /* 0x000fe20000000f00 */
[----:B------:R-:W-:Y:S05]  /*10df0*/  BRA `(.L_x_1220) ;  /* 0xffff1be000007947 */ /* 0x000fea000383ffff */
.L_x_1120:
[----:B------:R-:W-:Y:S01]  /*10e00*/  IMAD.MOV.U32 R183, RZ, RZ, R12 ;  /* 0x000000ffffb77224 */ /* 0x000fe200078e000c */
[----:B------:R-:W-:Y:S01]  /*10e10*/  MOV R2, 0x2 ;  /* 0x0000000200027802 */ /* 0x000fe20000000f00 */
[----:B------:R-:W-:Y:S01]  /*10e20*/  IMAD.MOV.U32 R184, RZ, RZ, 0x181f ;  /* 0x0000181fffb87424 */ /* 0x000fe200078e00ff */
[----:B------:R-:W-:Y:S02]  /*10e30*/  MOV R3, 0x10e50 ;  /* 0x00010e5000037802 */ /* 0x000fe40000000f00 */
[----:B-12345:R-:W-:Y:S05]  /*10e40*/  CALL.REL.NOINC `($__internal_19_$__cuda_sm70_shflsync_idx_p) ;  /* 0x0000298000007944 */ /* 0x03efea0003c00000 */
[----:B------:R-:W-:Y:S01]  /*10e50*/  MOV R0, R183 ;  /* 0x000000b700007202 */ /* 0x000fe20000000f00 */
[----:B------:R-:W-:Y:S05]  /*10e60*/  BRA `(.L_x_1221) ;  /* 0xffff1b9000007947 */ /* 0x000fea000383ffff */
.L_x_1123:
[----:B------:R-:W-:Y:S01]  /*10e70*/  IMAD.MOV.U32 R183, RZ, RZ, R9 ;  /* 0x000000ffffb77224 */ /* 0x000fe200078e0009 */
[----:B-1----:R-:W-:Y:S01]  /*10e80*/  MOV R2, 0x3 ;  /* 0x0000000300027802 */ /* 0x002fe20000000f00 */
[----:B------:R-:W-:Y:S01]  /*10e90*/  IMAD.MOV.U32 R184, RZ, RZ, 0x181f ;  /* 0x0000181fffb87424 */ /* 0x000fe200078e00ff */
[----:B------:R-:W-:-:S02]  /*10ea0*/  MOV R3, 0x10ec0 ;  /* 0x00010ec000037802 */ /* 0x000fc40000000f00 */
[----:B--2345:R-:W-:Y:S05]  /*10eb0*/  CALL.REL.NOINC `($__internal_19_$__cuda_sm70_shflsync_idx_p) ;  /* 0x0000291000007944 */ /* 0x03cfea0003c00000 */
        /* <DEDUP_REMOVED lines=8> */
.L_x_1126:
[----:B------:R-:W-:Y:S01]  /*10f40*/  IMAD.MOV.U32 R183, RZ, RZ, R5 ;  /* 0x000000ffffb77224 */ /* 0x000fe200078e0005 */
[----:B------:R-:W-:Y:S01]  /*10f50*/  MOV R2, RZ ;  /* 0x000000ff00027202 */ /* 0x000fe20000000f00 */
[----:B------:R-:W-:Y:S01]  /*10f60*/  IMAD.MOV.U32 R184, RZ, RZ, 0x181f ;  /* 0x0000181fffb87424 */ /* 0x000fe200078e00ff */
[----:B------:R-:W-:Y:S02]  /*10f70*/  MOV R3, 0x10f90 ;  /* 0x00010f9000037802 */ /* 0x000fe40000000f00 */
[----:B------:R-:W-:Y:S05]  /*10f80*/  CALL.REL.NOINC `($__internal_19_$__cuda_sm70_shflsync_idx_p) ;  /* 0x0000284000007944 */ /* 0x000fea0003c00000 */
[----:B------:R-:W-:Y:S01]  /*10f90*/  MOV R4, R183 ;  /* 0x000000b700047202 */ /* 0x000fe20000000f00 */
[----:B------:R-:W-:Y:S05]  /*10fa0*/  BRA `(.L_x_1223) ;  /* 0xffff316000007947 */ /* 0x000fea000383ffff */
.L_x_1127:
[----:B------:R-:W-:Y:S01]  /*10fb0*/  IMAD.MOV.U32 R183, RZ, RZ, R12 ;  /* 0x000000ffffb77224 */ /* 0x000fe200078e000c */
[----:B------:R-:W-:Y:S01]  /*10fc0*/  MOV R2, RZ ;  /* 0x000000ff00027202 */ /* 0x000fe20000000f00 */
[----:B------:R-:W-:Y:S01]  /*10fd0*/  IMAD.MOV.U32 R184, RZ, RZ, 0x181f ;  /* 0x0000181fffb87424 */ /* 0x000fe200078e00ff */
[----:B------:R-:W-:Y:S02]  /*10fe0*/  MOV R3, 0x11000 ;  /* 0x0001100000037802 */ /* 0x000fe40000000f00 */
[----:B-12---:R-:W-:Y:S05]  /*10ff0*/  CALL.REL.NOINC `($__internal_19_$__cuda_sm70_shflsync_idx_p) ;  /* 0x000027d000007944 */ /* 0x006fea0003c00000 */
[C---:B------:R-:W-:Y:S01]  /*11000*/  IADD3 R8, P0, R183.reuse, R97, RZ ;  /* 0x00000061b7087210 */ /* 0x040fe20007f1e0ff */
[----:B------:R-:W-:Y:S01]  /*11010*/  IMAD.MOV.U32 R184, RZ, RZ, 0x181f ;  /* 0x0000181fffb87424 */ /* 0x000fe200078e00ff */
[----:B------:R-:W-:-:S02]  /*11020*/  IADD3 R6, P6, R183, R98, RZ ;  /* 0x00000062b7067210 */ /* 0x000fc40007fde0ff */
[----:B------:R-:W-:Y:S01]  /*11030*/  ISETP.GE.AND P5, PT, R182, c[0x0][0x1d4], PT ;  /* 0x00007500b6007a0c */ /* 0x000fe20003fa6270 */
[C---:B------:R-:W-:Y:S01]  /*11040*/  IMAD.X R9, R4.reuse, 0x1, R93, P0 ;  /* 0x0000000104097824 */ /* 0x040fe200000e065d */
[----:B------:R-:W-:Y:S01]  /*11050*/  ISETP.GE.AND P2, PT, R187, c[0x0][0x1d4], PT ;  /* 0x00007500bb007a0c */ /* 0x000fe20003f46270 */
[----:B------:R-:W-:Y:S01]  /*11060*/  IMAD.X R7, R4, 0x1, R95, P6 ;  /* 0x0000000104077824 */ /* 0x000fe200030e065f */
[----:B------:R-:W-:Y:S02]  /*11070*/  ISETP.GE.AND P0, PT, R188, c[0x0][0x1d4], PT ;  /* 0x00007500bc007a0c */ /* 0x000fe40003f06270 */
        /* <DEDUP_REMOVED lines=14> */
[----:B-1----:R-:W-:Y:S05]  /*11160*/  CALL.REL.NOINC `($__internal_19_$__cuda_sm70_shflsync_idx_p) ;  /* 0x0000266000007944 */ /* 0x002fea0003c00000 */
        /* <DEDUP_REMOVED lines=8> */
.L_x_1128:
[----:B------:R-:W-:Y:S01]  /*111f0*/  IMAD.MOV.U32 R183, RZ, RZ, R4 ;  /* 0x000000ffffb77224 */ /* 0x000fe200078e0004 */
[----:B------:R-:W-:Y:S01]  /*11200*/  MOV R2, RZ ;  /* 0x000000ff00027202 */ /* 0x000fe20000000f00 */
[----:B------:R-:W-:Y:S01]  /*11210*/  IMAD.MOV.U32 R184, RZ, RZ, 0x1c1f ;  /* 0x00001c1fffb87424 */ /* 0x000fe200078e00ff */
[----:B------:R-:W-:Y:S02]  /*11220*/  MOV R3, 0x11240 ;  /* 0x0001124000037802 */ /* 0x000fe40000000f00 */
[----:B------:R-:W-:Y:S05]  /*11230*/  CALL.REL.NOINC `($__internal_19_$__cuda_sm70_shflsync_idx_p) ;  /* 0x0000259000007944 */ /* 0x000fea0003c00000 */
[----:B------:R-:W-:Y:S01]  /*11240*/  MOV R0, R183 ;  /* 0x000000b700007202 */ /* 0x000fe20000000f00 */
[----:B------:R-:W-:Y:S05]  /*11250*/  BRA `(.L_x_1225) ;  /* 0xffff322000007947 */ /* 0x000fea000383ffff */
.L_x_1129:
[----:B------:R-:W-:Y:S01]  /*11260*/  IMAD.MOV.U32 R183, RZ, RZ, R4 ;  /* 0x000000ffffb77224 */ /* 0x000fe200078e0004 */
[----:B------:R-:W-:Y:S01]  /*11270*/  MOV R2, 0x1 ;  /* 0x0000000100027802 */ /* 0x000fe20000000f00 */
[----:B------:R-:W-:Y:S01]  /*11280*/  IMAD.MOV.U32 R184, RZ, RZ, 0x1c1f ;  /* 0x00001c1fffb87424 */ /* 0x000fe200078e00ff */
[----:B------:R-:W-:Y:S02]  /*11290*/  MOV R3, 0x112b0 ;  /* 0x000112b000037802 */ /* 0x000fe40000000f00 */
[----:B-1----:R-:W-:Y:S05]  /*112a0*/  CALL.REL.NOINC `($__internal_19_$__cuda_sm70_shflsync_idx_p) ;  /* 0x0000252000007944 */ /* 0x002fea0003c00000 */
[----:B------:R-:W-:Y:S01]  /*112b0*/  IMAD.IADD R0, R5, 0x1, R183 ;  /* 0x0000000105007824 */ /* 0x000fe200078e02b7 */
[----:B------:R-:W-:Y:S02]  /*112c0*/  FMNMX.FTZ R129, R9, R10, !PT ;  /* 0x0000000a09817209 */ /* 0x000fe40007810000 */
[----:B------:R-:W-:-:S02]  /*112d0*/  MOV R2, 0x116f0 ;  /* 0x000116f000027802 */ /* 0x000fc40000000f00 */
        /* <DEDUP_REMOVED lines=8> */
[----:B------:R-:W-:Y:S02]  /*11360*/  FSEL R8, R38, -INF , P0 ;  /* 0xff80000026087808 */ /* 0x000fe40000000000 */
[----:B------:R-:W-:Y:S02]  /*11370*/  FMNMX.FTZ R3, R6, R7, !PT ;  /* 0x0000000706037209 */ /* 0x000fe40007810000 */
[----:B------:R-:W-:Y:S02]  /*11380*/  FSEL R11, R39, -INF , P2 ;  /* 0xff800000270b7808 */ /* 0x000fe40001000000 */
[----:B------:R-:W-:-:S02]  /*11390*/  FMNMX.FTZ R129, R14, R129, !PT ;  /* 0x000000810e817209 */ /* 0x000fc40007810000 */
[----:B------:R-:W-:Y:S02]  /*113a0*/  ISETP.GT.AND P2, PT, R0, 0x10, PT ;  /* 0x000000100000780c */ /* 0x000fe40003f44270 */
[----:B------:R-:W-:Y:S02]  /*113b0*/  FMNMX.FTZ R4, R8, R3, !PT ;  /* 0x0000000308047209 */ /* 0x000fe40007810000 */
[----:B------:R-:W-:Y:S02]  /*113c0*/  FMNMX.FTZ R129, R20, R129, !PT ;  /* 0x0000008114817209 */ /* 0x000fe40007810000 */
[----:B------:R-:W-:Y:S02]  /*113d0*/  ISETP.GT.AND P0, PT, R0, 0x11, PT ;  /* 0x000000110000780c */ /* 0x000fe40003f04270 */
[----:B------:R-:W-:Y:S02]  /*113e0*/  FSEL R15, R34, -INF , P2 ;  /* 0xff800000220f7808 */ /* 0x000fe40001000000 */
[----:B------:R-:W-:-:S02]  /*113f0*/  FMNMX.FTZ R4, R11, R4, !PT ;  /* 0x000000040b047209 */ /* 0x000fc40007810000 */
[----:B------:R-:W-:Y:S02]  /*11400*/  FMNMX.FTZ R129, R21, R129, !PT ;  /* 0x0000008115817209 */ /* 0x000fe40007810000 */
[----:B------:R-:W-:Y:S02]  /*11410*/  FSEL R22, R35, -INF , P0 ;  /* 0xff80000023167808 */ /* 0x000fe40000000000 */
[C---:B------:R-:W-:Y:S02]  /*11420*/  ISETP.GT.AND P2, PT, R0.reuse, 0x18, PT ;  /* 0x000000180000780c */ /* 0x040fe40003f44270 */
[----:B------:R-:W-:Y:S02]  /*11430*/  FMNMX.FTZ R4, R15, R4, !PT ;  /* 0x000000040f047209 */ /* 0x000fe40007810000 */
[----:B------:R-:W-:Y:S02]  /*11440*/  FMNMX.FTZ R129, R23, R129, !PT ;  /* 0x0000008117817209 */ /* 0x000fe40007810000 */
[----:B------:R-:W-:-:S02]  /*11450*/  ISETP.GT.AND P0, PT, R0, 0x19, PT ;  /* 0x000000190000780c */ /* 0x000fc40003f04270 */
[----:B------:R-:W-:Y:S02]  /*11460*/  FSEL R53, R54, -INF , P2 ;  /* 0xff80000036357808 */ /* 0x000fe40001000000 */
[----:B------:R-:W-:Y:S02]  /*11470*/  FMNMX.FTZ R4, R22, R4, !PT ;  /* 0x0000000416047209 */ /* 0x000fe40007810000 */
[----:B------:R-:W-:Y:S02]  /*11480*/  FMNMX.FTZ R129, R24, R129, !PT ;  /* 0x0000008118817209 */ /* 0x000fe40007810000 */
[----:B------:R-:W-:Y:S02]  /*11490*/  FSEL R52, R55, -INF , P0 ;  /* 0xff80000037347808 */ /* 0x000fe40000000000 */
[----:B------:R-:W-:Y:S02]  /*114a0*/  ISETP.GT.AND P2, PT, R0, 0x20, PT ;  /* 0x000000200000780c */ /* 0x000fe40003f44270 */
[----:B------:R-:W-:-:S02]  /*114b0*/  FMNMX.FTZ R4, R53, R4, !PT ;  /* 0x0000000435047209 */ /* 0x000fc40007810000 */
[----:B------:R-:W-:Y:S02]  /*114c0*/  FMNMX.FTZ R129, R75, R129, !PT ;  /* 0x000000814b817209 */ /* 0x000fe40007810000 */
[----:B------:R-:W-:Y:S02]  /*114d0*/  ISETP.GT.AND P0, PT, R0, 0x21, PT ;  /* 0x000000210000780c */ /* 0x000fe40003f04270 */
[----:B------:R-:W-:Y:S02]  /*114e0*/  FSEL R70, R30, -INF , P2 ;  /* 0xff8000001e467808 */ /* 0x000fe40001000000 */
[----:B------:R-:W-:Y:S02]  /*114f0*/  FMNMX.FTZ R4, R52, R4, !PT ;  /* 0x0000000434047209 */ /* 0x000fe40007810000 */
[----:B------:R-:W-:Y:S02]  /*11500*/  FMNMX.FTZ R129, R74, R129, !PT ;  /* 0x000000814a817209 */ /* 0x000fe40007810000 */
[----:B------:R-:W-:-:S02]  /*11510*/  FSEL R68, R31, -INF , P0 ;  /* 0xff8000001f447808 */ /* 0x000fc40000000000 */
        /* <DEDUP_REMOVED lines=19> */
[----:B------:R-:W-:Y:S01]  /*11650*/  ISETP.GT.AND P0, PT, R0, 0x39, PT ;  /* 0x000000390000780c */ /* 0x000fe20003f04270 */
[----:B------:R-:W-:Y:S01]  /*11660*/  IMAD.MOV.U32 R0, RZ, RZ, 0x2 ;  /* 0x00000002ff007424 */ /* 0x000fe200078e00ff */
[----:B------:R-:W-:Y:S02]  /*11670*/  FSEL R131, R46, -INF , P2 ;  /* 0xff8000002e837808 */ /* 0x000fe40001000000 */
[----:B------:R-:W-:Y:S02]  /*11680*/  FMNMX.FTZ R4, R160, R4, !PT ;  /* 0x00000004a0047209 */ /* 0x000fe40007810000 */
[----:B------:R-:W-:Y:S02]  /*11690*/  FMNMX.FTZ R129, R76, R129, !PT ;  /* 0x000000814c817209 */ /* 0x000fe40007810000 */
[----:B------:R-:W-:-:S02]  /*116a0*/  FSEL R130, R47, -INF , P0 ;  /* 0xff8000002f827808 */ /* 0x000fc40000000000 */
[----:B------:R-:W-:Y:S01]  /*116b0*/  FMNMX.FTZ R4, R131, R4, !PT ;  /* 0x0000000483047209 */ /* 0x000fe20007810000 */
[----:B------:R-:W-:-:S03]  /*116c0*/  IMAD.MOV.U32 R128, RZ, RZ, R129 ;  /* 0x000000ffff807224 */ /* 0x000fc600078e0081 */
[----:B------:R-:W-:Y:S02]  /*116d0*/  FMNMX.FTZ R4, R130, R4, !PT ;  /* 0x0000000482047209 */ /* 0x000fe40007810000 */
[----:B------:R-:W-:Y:S05]  /*116e0*/  CALL.REL.NOINC `($__internal_18_$__cuda_sm70_shflsync_bfly_p) ;  /* 0x0000208000007944 */ /* 0x000fea0003c00000 */
[----:B------:R-:W-:Y:S01]  /*116f0*/  FMNMX.FTZ R129, R129, R0, !PT ;  /* 0x0000000081817209 */ /* 0x000fe20007810000 */
[----:B------:R-:W-:Y:S01]  /*11700*/  IMAD.MOV.U32 R0, RZ, RZ, 0x1 ;  /* 0x00000001ff007424 */ /* 0x000fe200078e00ff */
[----:B------:R-:W-:-:S03]  /*11710*/  MOV R2, 0x11740 ;  /* 0x0001174000027802 */ /* 0x000fc60000000f00 */
[----:B------:R-:W-:Y:S02]  /*11720*/  IMAD.MOV.U32 R128, RZ, RZ, R129 ;  /* 0x000000ffff807224 */ /* 0x000fe400078e0081 */
[----:B------:R-:W-:Y:S05]  /*11730*/  CALL.REL.NOINC `($__internal_18_$__cuda_sm70_shflsync_bfly_p) ;  /* 0x0000203000007944 */ /* 0x000fea0003c00000 */
[----:B------:R-:W-:Y:S01]  /*11740*/  FMNMX.FTZ R129, R129, R0, !PT ;  /* 0x0000000081817209 */ /* 0x000fe20007810000 */
[----:B------:R-:W-:Y:S01]  /*11750*/  IMAD.MOV.U32 R128, RZ, RZ, R4 ;  /* 0x000000ffff807224 */ /* 0x000fe200078e0004 */
[----:B------:R-:W-:Y:S01]  /*11760*/  MOV R2, 0x11790 ;  /* 0x0001179000027802 */ /* 0x000fe20000000f00 */
[----:B------:R-:W-:Y:S02]  /*11770*/  IMAD.MOV.U32 R0, RZ, RZ, 0x2 ;  /* 0x00000002ff007424 */ /* 0x000fe400078e00ff */
[----:B------:R-:W-:Y:S05]  /*11780*/  CALL.REL.NOINC `($__internal_18_$__cuda_sm70_shflsync_bfly_p) ;  /* 0x00001fe000007944 */ /* 0x000fea0003c00000 */
[----:B------:R-:W-:Y:S01]  /*11790*/  FMNMX.FTZ R4, R4, R0, !PT ;  /* 0x0000000004047209 */ /* 0x000fe20007810000 */
[----:B------:R-:W-:Y:S01]  /*117a0*/  IMAD.MOV.U32 R0, RZ, RZ, 0x1 ;  /* 0x00000001ff007424 */ /* 0x000fe200078e00ff */
[----:B------:R-:W-:-:S03]  /*117b0*/  MOV R2, 0x117e0 ;  /* 0x000117e000027802 */ /* 0x000fc60000000f00 */
[----:B------:R-:W-:Y:S02]  /*117c0*/  IMAD.MOV.U32 R128, RZ, RZ, R4 ;  /* 0x000000ffff807224 */ /* 0x000fe400078e0004 */
[----:B------:R-:W-:Y:S05]  /*117d0*/  CALL.REL.NOINC `($__internal_18_$__cuda_sm70_shflsync_bfly_p) ;  /* 0x00001f9000007944 */ /* 0x000fea0003c00000 */
[----:B------:R-:W-:Y:S01]  /*117e0*/  MOV R5, R0 ;  /* 0x0000000000057202 */ /* 0x000fe20000000f00 */
[----:B------:R-:W-:Y:S05]  /*117f0*/  BRA `(.L_x_1226) ;  /* 0xffff333000007947 */ /* 0x000fea000383ffff */
.L_x_1133:
[----:B------:R-:W-:Y:S01]  /*11800*/  MOV R2, RZ ;  /* 0x000000ff00027202 */ /* 0x000fe20000000f00 */
[----:B------:R-:W-:Y:S01]  /*11810*/  IMAD.MOV.U32 R183, RZ, RZ, R5 ;  /* 0x000000ffffb77224 */ /* 0x000fe200078e0005 */
[----:B------:R-:W-:Y:S01]  /*11820*/  MOV R3, 0x11850 ;  /* 0x0001185000037802 */ /* 0x000fe20000000f00 */
[----:B------:R-:W-:Y:S02]  /*11830*/  IMAD.MOV.U32 R184, RZ, RZ, 0x181f ;  /* 0x0000181fffb87424 */ /* 0x000fe400078e00ff */
[----:B-1234-:R-:W-:Y:S05]  /*11840*/  CALL.REL.NOINC `($__internal_19_$__cuda_sm70_shflsync_idx_p) ;  /* 0x00001f8000007944 */ /* 0x01efea0003c00000 */
[----:B------:R-:W-:Y:S01]  /*11850*/  MOV R4, R183 ;  /* 0x000000b700047202 */ /* 0x000fe20000000f00 */
[----:B------:R-:W-:-:S05]  /*11860*/  BRA `(.L_x_1227) ;  /* 0xffff46c000007947 */ /* 0x000fca000383ffff */
.L_x_1134:
[----:B------:R-:W-:Y:S01]  /*11870*/  MOV R2, RZ ;  /* 0x000000ff00027202 */ /* 0x000fe20000000f00 */
[----:B------:R-:W-:Y:S01]  /*11880*/  IMAD.MOV.U32 R183, RZ, RZ, R12 ;  /* 0x000000ffffb77224 */ /* 0x000fe200078e000c */
[----:B------:R-:W-:Y:S01]  /*11890*/  MOV R3, 0x118c0 ;  /* 0x000118c000037802 */ /* 0x000fe20000000f00 */
[----:B------:R-:W-:Y:S02]  /*118a0*/  IMAD.MOV.U32 R184, RZ, RZ, 0x181f ;  /* 0x0000181fffb87424 */ /* 0x000fe400078e00ff */
[----:B-1234-:R-:W-:Y:S05]  /*118b0*/  CALL.REL.NOINC `($__internal_19_$__cuda_sm70_shflsync_idx_p) ;  /* 0x00001f1000007944 */ /* 0x01efea0003c00000 */
[----:B------:R-:W-:Y:S01]  /*118c0*/  ISETP.GE.AND P6, PT, R182, c[0x0][0x1d4], PT ;  /* 0x00007500b6007a0c */ /* 0x000fe20003fc6270 */
[----:B------:R-:W-:Y:S01]  /*118d0*/  IMAD.MOV.U32 R184, RZ, RZ, 0x181f ;  /* 0x0000181fffb87424 */ /* 0x000fe200078e00ff */
[----:B------:R-:W-:Y:S02]  /*118e0*/  IADD3 R2, P0, R183, R20, RZ ;  /* 0x00000014b7027210 */ /* 0x000fe40007f1e0ff */
[----:B------:R-:W-:Y:S02]  /*118f0*/  ISETP.GE.AND P5, PT, R187, c[0x0][0x1d4], PT ;  /* 0x00007500bb007a0c */ /* 0x000fe40003fa6270 */
[C---:B------:R-:W-:Y:S01]  /*11900*/  IADD3 R6, P2, R183.reuse, R21, RZ ;  /* 0x00000015b7067210 */ /* 0x040fe20007f5e0ff */
[----:B------:R-:W-:Y:S01]  /*11910*/  IMAD.X R3, R4, 0x1, R13, P0 ;  /* 0x0000000104037824 */ /* 0x000fe200000e060d */
[----:B------:R-:W-:Y:S03]  /*11920*/  ISETP.GE.AND P0, PT, R188, c[0x0][0x1d4], PT ;  /* 0x00007500bc007a0c */ /* 0x000fe60003f06270 */
[C---:B------:R-:W-:Y:S02]  /*11930*/  IMAD.X R7, R4.reuse, 0x1, R14, P2 ;  /* 0x0000000104077824 */ /* 0x040fe400010e060e */
        /* <DEDUP_REMOVED lines=14> */
[----:B------:R-:W-:Y:S05]  /*11a20*/  CALL.REL.NOINC `($__internal_19_$__cuda_sm70_shflsync_idx_p) ;  /* 0x00001da000007944 */ /* 0x000fea0003c00000 */
[----:B------:R-:W-:Y:S01]  /*11a30*/  MOV R2, 0x1 ;  /* 0x0000000100027802 */ /* 0x000fe20000000f00 */
[----:B------:R-:W-:Y:S01]  /*11a40*/  IMAD.MOV.U32 R4, RZ, RZ, R183 ;  /* 0x000000ffff047224 */ /* 0x000fe200078e00b7 */
[----:B------:R-:W-:Y:S01]  /*11a50*/  MOV R184, 0x181f ;  /* 0x0000181f00b87802 */ /* 0x000fe20000000f00 */
[----:B------:R-:W-:Y:S01]  /*11a60*/  IMAD.MOV.U32 R183, RZ, RZ, R12 ;  /* 0x000000ffffb77224 */ /* 0x000fe200078e000c */
[----:B------:R-:W-:Y:S02]  /*11a70*/  MOV R3, 0x11a90 ;  /* 0x00011a9000037802 */ /* 0x000fe40000000f00 */
[----:B------:R-:W-:Y:S05]  /*11a80*/  CALL.REL.NOINC `($__internal_19_$__cuda_sm70_shflsync_idx_p) ;  /* 0x00001d4000007944 */ /* 0x000fea0003c00000 */
[----:B------:R-:W-:Y:S01]  /*11a90*/  MOV R0, R183 ;  /* 0x000000b700007202 */ /* 0x000fe20000000f00 */
[----:B------:R-:W-:-:S05]  /*11aa0*/  BRA `(.L_x_1228) ;  /* 0xffff45d000007947 */ /* 0x000fca000383ffff */
.L_x_1137:
[----:B------:R-:W-:Y:S01]  /*11ab0*/  MOV R2, RZ ;  /* 0x000000ff00027202 */ /* 0x000fe20000000f00 */
[----:B------:R-:W-:Y:S01]  /*11ac0*/  IMAD.MOV.U32 R183, RZ, RZ, R129 ;  /* 0x000000ffffb77224 */ /* 0x000fe200078e0081 */
[----:B------:R-:W-:Y:S01]  /*11ad0*/  MOV R3, 0x11b00 ;  /* 0x00011b0000037802 */ /* 0x000fe20000000f00 */
[----:B------:R-:W-:Y:S02]  /*11ae0*/  IMAD.MOV.U32 R184, RZ, RZ, 0x181f ;  /* 0x0000181fffb87424 */ /* 0x000fe400078e00ff */
[----:B------:R-:W-:Y:S05]  /*11af0*/  CALL.REL.NOINC `($__internal_19_$__cuda_sm70_shflsync_idx_p) ;  /* 0x00001cd000007944 */ /* 0x000fea0003c00000 */
[----:B------:R-:W-:Y:S01]  /*11b00*/  MOV R128, R183 ;  /* 0x000000b700807202 */ /* 0x000fe20000000f00 */
[----:B------:R-:W-:-:S05]  /*11b10*/  BRA `(.L_x_1229) ;  /* 0xffff52b000007947 */ /* 0x000fca000383ffff */
.L_x_1138:
[----:B------:R-:W-:Y:S01]  /*11b20*/  MOV R2, RZ ;  /* 0x000000ff00027202 */ /* 0x000fe20000000f00 */
[----:B------:R-:W-:Y:S01]  /*11b30*/  IMAD.MOV.U32 R183, RZ, RZ, R138 ;  /* 0x000000ffffb77224 */ /* 0x000fe200078e008a */
[----:B------:R-:W-:Y:S01]  /*11b40*/  MOV R3, 0x11b70 ;  /* 0x00011b7000037802 */ /* 0x000fe20000000f00 */
[----:B------:R-:W-:Y:S02]  /*11b50*/  IMAD.MOV.U32 R184, RZ, RZ, 0x181f ;  /* 0x0000181fffb87424 */ /* 0x000fe400078e00ff */
[----:B-12---:R-:W-:Y:S05]  /*11b60*/  CALL.REL.NOINC `($__internal_19_$__cuda_sm70_shflsync_idx_p) ;  /* 0x00001c6000007944 */ /* 0x006fea0003c00000 */
        /* <DEDUP_REMOVED lines=31> */
.L_x_1139:
[----:B-1----:R-:W-:Y:S01]  /*11d60*/  MOV R2, RZ ;  /* 0x000000ff00027202 */ /* 0x002fe20000000f00 */
[----:B------:R-:W-:Y:S01]  /*11d70*/  IMAD.MOV.U32 R183, RZ, RZ, R128 ;  /* 0x000000ffffb77224 */ /* 0x000fe200078e0080 */
[----:B------:R-:W-:Y:S01]  /*11d80*/  MOV R3, 0x11db0 ;  /* 0x00011db000037802 */ /* 0x000fe20000000f00 */
[----:B------:R-:W-:Y:S02]  /*11d90*/  IMAD.MOV.U32 R184, RZ, RZ, 0x1c1f ;  /* 0x00001c1fffb87424 */ /* 0x000fe400078e00ff */
[----:B------:R-:W-:Y:S05]  /*11da0*/  CALL.REL.NOINC `($__internal_19_$__cuda_sm70_shflsync_idx_p) ;  /* 0x00001a2000007944 */ /* 0x000fea0003c00000 */
[----:B------:R-:W-:Y:S01]  /*11db0*/  MOV R0, R183 ;  /* 0x000000b700007202 */ /* 0x000fe20000000f00 */
[----:B------:R-:W-:-:S05]  /*11dc0*/  BRA `(.L_x_1231) ;  /* 0xffff535000007947 */ /* 0x000fca000383ffff */
.L_x_1140:
[----:B------:R-:W-:Y:S01]  /*11dd0*/  MOV R2, 0x1 ;  /* 0x0000000100027802 */ /* 0x000fe20000000f00 */
[----:B------:R-:W-:Y:S01]  /*11de0*/  IMAD.MOV.U32 R183, RZ, RZ, R128 ;  /* 0x000000ffffb77224 */ /* 0x000fe200078e0080 */
[----:B------:R-:W-:Y:S01]  /*11df0*/  MOV R3, 0x11e20 ;  /* 0x00011e2000037802 */ /* 0x000fe20000000f00 */
[----:B------:R-:W-:Y:S02]  /*11e00*/  IMAD.MOV.U32 R184, RZ, RZ, 0x1c1f ;  /* 0x00001c1fffb87424 */ /* 0x000fe400078e00ff */
[----:B--2---:R-:W-:Y:S05]  /*11e10*/  CALL.REL.NOINC `($__internal_19_$__cuda_sm70_shflsync_idx_p) ;  /* 0x000019b000007944 */ /* 0x004fea0003c00000 */
[----:B------:R-:W-:Y:S01]  /*11e20*/  FMNMX.FTZ R0, R141, R130, !PT ;  /* 0x000000828d007209 */ /* 0x000fe20007810000 */
[----:B------:R-:W-:Y:S03]  /*11e30*/  IMAD.IADD R129, R129, 0x1, R183 ;  /* 0x0000000181817824 */ /* 0x000fe600078e02b7 */
[----:B------:R-:W-:Y:S02]  /*11e40*/  FMNMX.FTZ R0, R148, R0, !PT ;  /* 0x0000000094007209 */ /* 0x000fe40007810000 */
[C---:B------:R-:W-:Y:S02]  /*11e50*/  ISETP.GT.AND P6, PT, R129.reuse, RZ, PT ;  /* 0x000000ff8100720c */ /* 0x040fe40003fc4270 */
[C---:B------:R-:W-:Y:S02]  /*11e60*/  ISETP.GT.AND P5, PT, R129.reuse, 0x1, PT ;  /* 0x000000018100780c */ /* 0x040fe40003fa4270 */
[----:B------:R-:W-:Y:S02]  /*11e70*/  FSEL R17, R6, -INF , P6 ;  /* 0xff80000006117808 */ /* 0x000fe40003000000 */
[----:B------:R-:W-:Y:S02]  /*11e80*/  ISETP.GT.AND P2, PT, R129, 0x8, PT ;  /* 0x000000088100780c */ /* 0x000fe40003f44270 */
[----:B------:R-:W-:Y:S02]  /*11e90*/  FSEL R24, R7, -INF , P5 ;  /* 0xff80000007187808 */ /* 0x000fe40002800000 */
[----:B------:R-:W-:Y:S02]  /*11ea0*/  FMNMX.FTZ R2, R17, R131, !PT ;  /* 0x0000008311027209 */ /* 0x000fe40007810000 */
[----:B------:R-:W-:Y:S02]  /*11eb0*/  ISETP.GT.AND P0, PT, R129, 0x9, PT ;  /* 0x000000098100780c */ /* 0x000fe40003f04270 */
[----:B------:R-:W-:Y:S02]  /*11ec0*/  FSEL R21, R10, -INF , P2 ;  /* 0xff8000000a157808 */ /* 0x000fe40001000000 */
[----:B------:R-:W-:Y:S02]  /*11ed0*/  FMNMX.FTZ R2, R24, R2, !PT ;  /* 0x0000000218027209 */ /* 0x000fe40007810000 */
[----:B------:R-:W-:Y:S02]  /*11ee0*/  FSEL R20, R11, -INF , P0 ;  /* 0xff8000000b147808 */ /* 0x000fe40000000000 */
[----:B------:R-:W-:Y:S02]  /*11ef0*/  ISETP.GT.AND P6, PT, R129, 0x10, PT ;  /* 0x000000108100780c */ /* 0x000fe40003fc4270 */
[----:B------:R-:W-:Y:S02]  /*11f00*/  FMNMX.FTZ R0, R147, R0, !PT ;  /* 0x0000000093007209 */ /* 0x000fe40007810000 */
[----:B------:R-:W-:Y:S02]  /*11f10*/  FMNMX.FTZ R2, R21, R2, !PT ;  /* 0x0000000215027209 */ /* 0x000fe40007810000 */
[C---:B------:R-:W-:Y:S02]  /*11f20*/  ISETP.GT.AND P5, PT, R129.reuse, 0x11, PT ;  /* 0x000000118100780c */ /* 0x040fe40003fa4270 */
[----:B------:R-:W-:Y:S02]  /*11f30*/  FSEL R16, R14, -INF , P6 ;  /* 0xff8000000e107808 */ /* 0x000fe40003000000 */
[----:B------:R-:W-:Y:S02]  /*11f40*/  FMNMX.FTZ R0, R146, R0, !PT ;  /* 0x0000000092007209 */ /* 0x000fe40007810000 */
[----:B------:R-:W-:Y:S02]  /*11f50*/  FMNMX.FTZ R2, R20, R2, !PT ;  /* 0x0000000214027209 */ /* 0x000fe40007810000 */
[----:B------:R-:W-:Y:S02]  /*11f60*/  ISETP.GT.AND P2, PT, R129, 0x18, PT ;  /* 0x000000188100780c */ /* 0x000fe40003f44270 */
[----:B------:R-:W-:Y:S02]  /*11f70*/  FSEL R15, R15, -INF , P5 ;  /* 0xff8000000f0f7808 */ /* 0x000fe40002800000 */
        /* <DEDUP_REMOVED lines=27> */
[----:B------:R-:W-:Y:S02]  /*12130*/  FMNMX.FTZ R0, R137, R0, !PT ;  /* 0x0000000089007209 */ /* 0x000fe40007810000 */
[----:B------:R-:W-:Y:S02]  /*12140*/  FSEL R8, R30, -INF , P6 ;  /* 0xff8000001e087808 */ /* 0x000fe40003000000 */
[----:B------:R-:W-:Y:S02]  /*12150*/  FMNMX.FTZ R4, R9, R2, !PT ;  /* 0x0000000209047209 */ /* 0x000fe40007810000 */
[----:B------:R-:W-:Y:S02]  /*12160*/  ISETP.GT.AND P2, PT, R129, 0x38, PT ;  /* 0x000000388100780c */ /* 0x000fe40003f44270 */
[----:B------:R-:W-:Y:S01]  /*12170*/  FMNMX.FTZ R128, R136, R0, !PT ;  /* 0x0000000088807209 */ /* 0x000fe20007810000 */
[----:B------:R-:W-:Y:S01]  /*12180*/  IMAD.MOV.U32 R0, RZ, RZ, 0x2 ;  /* 0x00000002ff007424 */ /* 0x000fe200078e00ff */
[----:B------:R-:W-:Y:S02]  /*12190*/  FSEL R7, R31, -INF , P5 ;  /* 0xff8000001f077808 */ /* 0x000fe40002800000 */
[----:B------:R-:W-:Y:S02]  /*121a0*/  FMNMX.FTZ R4, R8, R4, !PT ;  /* 0x0000000408047209 */ /* 0x000fe40007810000 */
[----:B------:R-:W-:Y:S02]  /*121b0*/  ISETP.GT.AND P0, PT, R129, 0x39, PT ;  /* 0x000000398100780c */ /* 0x000fe40003f04270 */
        /* <DEDUP_REMOVED lines=9> */
[----:B------:R-:W-:Y:S05]  /*12250*/  CALL.REL.NOINC `($__internal_18_$__cuda_sm70_shflsync_bfly_p) ;  /* 0x0000151000007944 */ /* 0x000fea0003c00000 */
[----:B------:R-:W-:Y:S01]  /*12260*/  FMNMX.FTZ R128, R128, R0, !PT ;  /* 0x0000000080807209 */ /* 0x000fe20007810000 */
[----:B------:R-:W-:Y:S01]  /*12270*/  IMAD.MOV.U32 R0, RZ, RZ, 0x1 ;  /* 0x00000001ff007424 */ /* 0x000fe200078e00ff */
[----:B------:R-:W-:Y:S02]  /*12280*/  MOV R2, 0x122a0 ;  /* 0x000122a000027802 */ /* 0x000fe40000000f00 */
        /* <DEDUP_REMOVED lines=8> */
[----:B------:R-:W-:Y:S03]  /*12310*/  MOV R2, 0x12340 ;  /* 0x0001234000027802 */ /* 0x000fe60000000f00 */
[----:B------:R-:W-:Y:S02]  /*12320*/  IMAD.MOV.U32 R128, RZ, RZ, R4 ;  /* 0x000000ffff807224 */ /* 0x000fe400078e0004 */
[----:B------:R-:W-:Y:S05]  /*12330*/  CALL.REL.NOINC `($__internal_18_$__cuda_sm70_shflsync_bfly_p) ;  /* 0x0000143000007944 */ /* 0x000fea0003c00000 */
[----:B------:R-:W-:-:S05]  /*12340*/  BRA `(.L_x_1232) ;  /* 0xffff548000007947 */ /* 0x000fca000383ffff */
.L_x_1143:
[----:B------:R-:W-:Y:S01]  /*12350*/  MOV R2, RZ ;  /* 0x000000ff00027202 */ /* 0x000fe20000000f00 */
[----:B------:R-:W-:Y:S01]  /*12360*/  IMAD.MOV.U32 R183, RZ, RZ, R7 ;  /* 0x000000ffffb77224 */ /* 0x000fe200078e0007 */
[----:B------:R-:W-:Y:S01]  /*12370*/  MOV R3, 0x123a0 ;  /* 0x000123a000037802 */ /* 0x000fe20000000f00 */
[----:B------:R-:W-:Y:S02]  /*12380*/  IMAD.MOV.U32 R184, RZ, RZ, 0x181f ;  /* 0x0000181fffb87424 */ /* 0x000fe400078e00ff */
[----:B-1234-:R-:W-:Y:S05]  /*12390*/  CALL.REL.NOINC `($__internal_19_$__cuda_sm70_shflsync_idx_p) ;  /* 0x0000143000007944 */ /* 0x01efea0003c00000 */
[----:B------:R-:W-:Y:S01]  /*123a0*/  MOV R2, R183 ;  /* 0x000000b700027202 */ /* 0x000fe20000000f00 */
[----:B------:R-:W-:-:S05]  /*123b0*/  BRA `(.L_x_1233) ;  /* 0xffff6e8000007947 */ /* 0x000fca000383ffff */
.L_x_1146:
[----:B------:R-:W-:Y:S01]  /*123c0*/  MOV R2, RZ ;  /* 0x000000ff00027202 */ /* 0x000fe20000000f00 */
[----:B------:R-:W-:Y:S01]  /*123d0*/  IMAD.MOV.U32 R183, RZ, RZ, R129 ;  /* 0x000000ffffb77224 */ /* 0x000fe200078e0081 */
[----:B------:R-:W-:Y:S01]  /*123e0*/  MOV R3, 0x12410 ;  /* 0x0001241000037802 */ /* 0x000fe20000000f00 */
[----:B------:R-:W-:Y:S02]  /*123f0*/  IMAD.MOV.U32 R184, RZ, RZ, 0x181f ;  /* 0x0000181fffb87424 */ /* 0x000fe400078e00ff */
[----:B------:R-:W-:Y:S05]  /*12400*/  CALL.REL.NOINC `($__internal_19_$__cuda_sm70_shflsync_idx_p) ;  /* 0x000013c000007944 */ /* 0x000fea0003c00000 */
[----:B------:R-:W-:Y:S01]  /*12410*/  MOV R128, R183 ;  /* 0x000000b700807202 */ /* 0x000fe20000000f00 */
[----:B------:R-:W-:-:S05]  /*12420*/  BRA `(.L_x_1234) ;  /* 0xffff7c3000007947 */ /* 0x000fca000383ffff */
.L_x_1147:
[----:B------:R-:W-:Y:S01]  /*12430*/  MOV R2, RZ ;  /* 0x000000ff00027202 */ /* 0x000fe20000000f00 */
[----:B------:R-:W-:Y:S01]  /*12440*/  IMAD.MOV.U32 R183, RZ, RZ, R138 ;  /* 0x000000ffffb77224 */ /* 0x000fe200078e008a */
[----:B------:R-:W-:Y:S01]  /*12450*/  MOV R3, 0x12480 ;  /* 0x0001248000037802 */ /* 0x000fe20000000f00 */
[----:B------:R-:W-:Y:S02]  /*12460*/  IMAD.MOV.U32 R184, RZ, RZ, 0x181f ;  /* 0x0000181fffb87424 */ /* 0x000fe400078e00ff */
[----:B-12---:R-:W-:Y:S05]  /*12470*/  CALL.REL.NOINC `($__internal_19_$__cuda_sm70_shflsync_idx_p) ;  /* 0x0000135000007944 */ /* 0x006fea0003c00000 */
        /* <DEDUP_REMOVED lines=13> */
[----:B-1----:R-:W-:Y:S01]  /*12550*/  IADD3 R2, P0, R183, R144, RZ ;  /* 0x00000090b7027210 */ /* 0x002fe20007f1e0ff */
[----:B------:R-:W-:Y:S04]  /*12560*/  IMAD.MOV.U32 R183, RZ, RZ, R129 ;  /* 0x000000ffffb77224 */ /* 0x000fe800078e0081 */
[----:B------:R-:W-:Y:S05]  /*12570*/  IMAD.X R3, R128, 0x1, R141, P0 ;  /* 0x0000000180037824 */ /* 0x000fea00000e068d */
[----:B------:R1:W-:Y:S02]  /*12580*/  LDGSTS.E.BYPASS.LTC128B.128 [R179+0xa100], [R2.64], !P2 ;  /* 0x0a10000002b37fae */ /* 0x0003e4000d101d46 */
[----:B-1----:R-:W-:Y:S01]  /*12590*/  MOV R3, 0x125c0 ;  /* 0x000125c000037802 */ /* 0x002fe20000000f00 */
[----:B------:R-:W-:Y:S02]  /*125a0*/  IMAD.MOV.U32 R2, RZ, RZ, 0x1 ;  /* 0x00000001ff027424 */ /* 0x000fe400078e00ff */
[----:B--2---:R-:W-:Y:S05]  /*125b0*/  CALL.REL.NOINC `($__internal_19_$__cuda_sm70_shflsync_idx_p) ;  /* 0x0000121000007944 */ /* 0x004fea0003c00000 */
        /* <DEDUP_REMOVED lines=8> */
.L_x_1148:
[----:B------:R-:W-:Y:S02]  /*12640*/  MOV R0, 0x2 ;  /* 0x0000000200007802 */ /* 0x000fe40000000f00 */
[----:B------:R-:W-:Y:S02]  /*12650*/  MOV R2, 0x12670 ;  /* 0x0001267000027802 */ /* 0x000fe40000000f00 */
[----:B-1----:R-:W-:Y:S05]  /*12660*/  CALL.REL.NOINC `($__internal_18_$__cuda_sm70_shflsync_bfly_p) ;  /* 0x0000110000007944 */ /* 0x002fea0003c00000 */
        /* <DEDUP_REMOVED lines=11> */
[----:B------:R-:W-:Y:S02]  /*12720*/  MOV R2, 0x12740 ;  /* 0x0001274000027802 */ /* 0x000fe40000000f00 */
[----:B------:R-:W-:Y:S05]  /*12730*/  CALL.REL.NOINC `($__internal_18_$__cuda_sm70_shflsync_bfly_p) ;  /* 0x0000103000007944 */ /* 0x000fea0003c00000 */
[----:B------:R-:W-:-:S05]  /*12740*/  BRA `(.L_x_1236) ;  /* 0xffff7dc000007947 */ /* 0x000fca000383ffff */
.L_x_1150:
[----:B------:R-:W-:Y:S01]  /*12750*/  IMAD.MOV.U32 R128, RZ, RZ, R185 ;  /* 0x000000ffff807224 */ /* 0x000fe200078e00b9 */
[----:B------:R-:W-:-:S02]  /*12760*/  MOV R0, 0x2 ;  /* 0x0000000200007802 */ /* 0x000fc40000000f00 */
[----:B------:R-:W-:Y:S02]  /*12770*/  MOV R2, 0x12790 ;  /* 0x0001279000027802 */ /* 0x000fe40000000f00 */
[----:B------:R-:W-:Y:S05]  /*12780*/  CALL.REL.NOINC `($__internal_18_$__cuda_sm70_shflsync_bfly_p) ;  /* 0x00000fe000007944 */ /* 0x000fea0003c00000 */
[----:B------:R-:W-:Y:S05]  /*12790*/  BRA `(.L_x_1237) ;  /* 0xffff94b000007947 */ /* 0x000fea000383ffff */
.L_x_1151:
[----:B------:R-:W-:Y:S01]  /*127a0*/  IMAD.MOV.U32 R128, RZ, RZ, R4 ;  /* 0x000000ffff807224 */ /* 0x000fe200078e0004 */
[----:B------:R-:W-:Y:S02]  /*127b0*/  MOV R0, 0x1 ;  /* 0x0000000100007802 */ /* 0x000fe40000000f00 */
[----:B------:R-:W-:Y:S02]  /*127c0*/  MOV R2, 0x127e0 ;  /* 0x000127e000027802 */ /* 0x000fe40000000f00 */
[----:B-1----:R-:W-:Y:S05]  /*127d0*/  CALL.REL.NOINC `($__internal_18_$__cuda_sm70_shflsync_bfly_p) ;  /* 0x00000f9000007944 */ /* 0x002fea0003c00000 */
[----:B------:R-:W-:Y:S01]  /*127e0*/  FADD.FTZ R4, R4, R0 ;  /* 0x0000000004047221 */ /* 0x000fe20000010000 */
[----:B------:R-:W-:Y:S02]  /*127f0*/  MOV R128, R186 ;  /* 0x000000ba00807202 */ /* 0x000fe40000000f00 */
[----:B------:R-:W-:Y:S02]  /*12800*/  MOV R0, 0x2 ;  /* 0x0000000200007802 */ /* 0x000fe40000000f00 */
[----:B------:R-:W-:Y:S02]  /*12810*/  MOV R2, 0x12830 ;  /* 0x0001283000027802 */ /* 0x000fe40000000f00 */
[----:B------:R-:W-:Y:S05]  /*12820*/  CALL.REL.NOINC `($__internal_18_$__cuda_sm70_shflsync_bfly_p) ;  /* 0x00000f4000007944 */ /* 0x000fea0003c00000 */
[----:B------:R-:W-:Y:S01]  /*12830*/  FADD.FTZ R5, R186, R0 ;  /* 0x00000000ba057221 */ /* 0x000fe20000010000 */
[----:B------:R-:W-:Y:S02]  /*12840*/  MOV R0, 0x1 ;  /* 0x0000000100007802 */ /* 0x000fe40000000f00 */
[----:B------:R-:W-:-:S02]  /*12850*/  MOV R2, 0x12880 ;  /* 0x0001288000027802 */ /* 0x000fc40000000f00 */
[----:B------:R-:W-:Y:S02]  /*12860*/  MOV R128, R5 ;  /* 0x0000000500807202 */ /* 0x000fe40000000f00 */
[----:B------:R-:W-:Y:S05]  /*12870*/  CALL.REL.NOINC `($__internal_18_$__cuda_sm70_shflsync_bfly_p) ;  /* 0x00000ef000007944 */ /* 0x000fea0003c00000 */
[----:B------:R-:W-:Y:S01]  /*12880*/  MOV R3, R0 ;  /* 0x0000000000037202 */ /* 0x000fe20000000f00 */
[----:B------:R-:W-:Y:S05]  /*12890*/  BRA `(.L_x_1238) ;  /* 0xffff942000007947 */ /* 0x000fea000383ffff */
.L_x_1158:
[----:B--234-:R-:W-:Y:S01]  /*128a0*/  IMAD.MOV.U32 R183, RZ, RZ, R9 ;  /* 0x000000ffffb77224 */ /* 0x01cfe200078e0009 */
[----:B------:R-:W-:Y:S01]  /*128b0*/  MOV R2, RZ ;  /* 0x000000ff00027202 */ /* 0x000fe20000000f00 */
[----:B------:R-:W-:Y:S01]  /*128c0*/  IMAD.MOV.U32 R184, RZ, RZ, 0x181f ;  /* 0x0000181fffb87424 */ /* 0x000fe200078e00ff */
[----:B------:R-:W-:Y:S02]  /*128d0*/  MOV R3, 0x128f0 ;  /* 0x000128f000037802 */ /* 0x000fe40000000f00 */
[----:B-1----:R-:W-:Y:S05]  /*128e0*/  CALL.REL.NOINC `($__internal_19_$__cuda_sm70_shflsync_idx_p) ;  /* 0x00000ee000007944 */ /* 0x002fea0003c00000 */
[----:B------:R-:W-:Y:S01]  /*128f0*/  MOV R8, R183 ;  /* 0x000000b700087202 */ /* 0x000fe20000000f00 */
[----:B------:R-:W-:Y:S05]  /*12900*/  BRA `(.L_x_1239) ;  /* 0xffffab0000007947 */ /* 0x000fea000383ffff */
.L_x_1159:
[----:B------:R-:W-:Y:S01]  /*12910*/  IMAD.MOV.U32 R183, RZ, RZ, R11 ;  /* 0x000000ffffb77224 */ /* 0x000fe200078e000b */
[----:B------:R-:W-:Y:S01]  /*12920*/  MOV R2, RZ ;  /* 0x000000ff00027202 */ /* 0x000fe20000000f00 */
[----:B------:R-:W-:Y:S01]  /*12930*/  IMAD.MOV.U32 R184, RZ, RZ, 0x181f ;  /* 0x0000181fffb87424 */ /* 0x000fe200078e00ff */
[----:B------:R-:W-:Y:S02]  /*12940*/  MOV R3, 0x12960 ;  /* 0x0001296000037802 */ /* 0x000fe40000000f00 */
[----:B-123--:R-:W-:Y:S05]  /*12950*/  CALL.REL.NOINC `($__internal_19_$__cuda_sm70_shflsync_idx_p) ;  /* 0x00000e7000007944 */ /* 0x00efea0003c00000 */
[----:B------:R-:W-:Y:S01]  /*12960*/  MOV R0, R183 ;  /* 0x000000b700007202 */ /* 0x000fe20000000f00 */
[----:B------:R-:W-:Y:S05]  /*12970*/  BRA `(.L_x_1240) ;  /* 0xffffaab000007947 */ /* 0x000fea000383ffff */
.L_x_1162:
[----:B------:R-:W-:Y:S01]  /*12980*/  IMAD.MOV.U32 R183, RZ, RZ, R9 ;  /* 0x000000ffffb77224 */ /* 0x000fe200078e0009 */
[----:B--2---:R-:W-:Y:S01]  /*12990*/  MOV R2, 0x1 ;  /* 0x0000000100027802 */ /* 0x004fe20000000f00 */
[----:B------:R-:W-:Y:S01]  /*129a0*/  IMAD.MOV.U32 R184, RZ, RZ, 0x181f ;  /* 0x0000181fffb87424 */ /* 0x000fe200078e00ff */
[----:B------:R-:W-:-:S02]  /*129b0*/  MOV R3, 0x129d0 ;  /* 0x000129d000037802 */ /* 0x000fc40000000f00 */
[----:B-1-34-:R-:W-:Y:S05]  /*129c0*/  CALL.REL.NOINC `($__internal_19_$__cuda_sm70_shflsync_idx_p) ;  /* 0x00000e0000007944 */ /* 0x01afea0003c00000 */
        /* <DEDUP_REMOVED lines=8> */
.L_x_1165:
[----:B------:R-:W-:Y:S01]  /*12a50*/  IMAD.MOV.U32 R183, RZ, RZ, R9 ;  /* 0x000000ffffb77224 */ /* 0x000fe200078e0009 */
[----:B--2---:R-:W-:Y:S01]  /*12a60*/  MOV R2, 0x2 ;  /* 0x0000000200027802 */ /* 0x004fe20000000f00 */
[----:B------:R-:W-:Y:S01]  /*12a70*/  IMAD.MOV.U32 R184, RZ, RZ, 0x181f ;  /* 0x0000181fffb87424 */ /* 0x000fe200078e00ff */
[----:B------:R-:W-:Y:S02]  /*12a80*/  MOV R3, 0x12aa0 ;  /* 0x00012aa000037802 */ /* 0x000fe40000000f00 */
[----:B-1-34-:R-:W-:Y:S05]  /*12a90*/  CALL.REL.NOINC `($__internal_19_$__cuda_sm70_shflsync_idx_p) ;  /* 0x00000d3000007944 */ /* 0x01afea0003c00000 */
[----:B------:R-:W-:Y:S01]  /*12aa0*/  MOV R8, R183 ;  /* 0x000000b700087202 */ /* 0x000fe20000000f00 */
[----:B------:R-:W-:Y:S05]  /*12ab0*/  BRA `(.L_x_1242) ;  /* 0xffffac4000007947 */ /* 0x000fea000383ffff */
.L_x_1166:
[----:B------:R-:W-:Y:S01]  /*12ac0*/  IMAD.MOV.U32 R183, RZ, RZ, R11 ;  /* 0x000000ffffb77224 */ /* 0x000fe200078e000b */
[----:B--2---:R-:W-:Y:S01]  /*12ad0*/  MOV R2, 0x2 ;  /* 0x0000000200027802 */ /* 0x004fe20000000f00 */
[----:B------:R-:W-:Y:S01]  /*12ae0*/  IMAD.MOV.U32 R184, RZ, RZ, 0x181f ;  /* 0x0000181fffb87424 */ /* 0x000fe200078e00ff */
[----:B------:R-:W-:Y:S02]  /*12af0*/  MOV R3, 0x12b10 ;  /* 0x00012b1000037802 */ /* 0x000fe40000000f00 */
[----:B-1-34-:R-:W-:Y:S05]  /*12b00*/  CALL.REL.NOINC `($__internal_19_$__cuda_sm70_shflsync_idx_p) ;  /* 0x00000cc000007944 */ /* 0x01afea0003c00000 */
[----:B------:R-:W-:Y:S01]  /*12b10*/  MOV R0, R183 ;  /* 0x000000b700007202 */ /* 0x000fe20000000f00 */
[----:B------:R-:W-:Y:S05]  /*12b20*/  BRA `(.L_x_1243) ;  /* 0xffffabf000007947 */ /* 0x000fea000383ffff */
.L_x_1169:
[----:B------:R-:W-:Y:S01]  /*12b30*/  IMAD.MOV.U32 R183, RZ, RZ, R9 ;  /* 0x000000ffffb77224 */ /* 0x000fe200078e0009 */
[----:B---3--:R-:W-:Y:S01]  /*12b40*/  MOV R2, 0x3 ;  /* 0x0000000300027802 */ /* 0x008fe20000000f00 */
        /* <DEDUP_REMOVED lines=11> */
.L_x_1171:
[----:B------:R-:W-:Y:S01]  /*12c00*/  IMAD.MOV.U32 R183, RZ, RZ, R5 ;  /* 0x000000ffffb77224 */ /* 0x000fe200078e0005 */
[----:B------:R-:W-:Y:S01]  /*12c10*/  MOV R2, RZ ;  /* 0x000000ff00027202 */ /* 0x000fe20000000f00 */
[----:B------:R-:W-:Y:S01]  /*12c20*/  IMAD.MOV.U32 R184, RZ, RZ, 0x1c1f ;  /* 0x00001c1fffb87424 */ /* 0x000fe200078e00ff */
[----:B------:R-:W-:Y:S02]  /*12c30*/  MOV R3, 0x12c50 ;  /* 0x00012c5000037802 */ /* 0x000fe40000000f00 */
[----:B------:R-:W-:Y:S05]  /*12c40*/  CALL.REL.NOINC `($__internal_19_$__cuda_sm70_shflsync_idx_p) ;  /* 0x00000b8000007944 */ /* 0x000fea0003c00000 */
[----:B------:R-:W-:Y:S01]  /*12c50*/  MOV R4, R183 ;  /* 0x000000b700047202 */ /* 0x000fe20000000f00 */
[----:B------:R-:W-:Y:S05]  /*12c60*/  BRA `(.L_x_1245) ;  /* 0xffffaf6000007947 */ /* 0x000fea000383ffff */
.L_x_1172:
[----:B------:R-:W-:Y:S01]  /*12c70*/  IMAD.MOV.U32 R183, RZ, RZ, R12 ;  /* 0x000000ffffb77224 */ /* 0x000fe200078e000c */
[----:B------:R-:W-:Y:S01]  /*12c80*/  MOV R2, RZ ;  /* 0x000000ff00027202 */ /* 0x000fe20000000f00 */
[----:B------:R-:W-:Y:S01]  /*12c90*/  IMAD.MOV.U32 R184, RZ, RZ, 0x1c1f ;  /* 0x00001c1fffb87424 */ /* 0x000fe200078e00ff */
[----:B------:R-:W-:Y:S02]  /*12ca0*/  MOV R3, 0x12cc0 ;  /* 0x00012cc000037802 */ /* 0x000fe40000000f00 */
[----:B-12---:R-:W-:Y:S05]  /*12cb0*/  CALL.REL.NOINC `($__internal_19_$__cuda_sm70_shflsync_idx_p) ;  /* 0x00000b1000007944 */ /* 0x006fea0003c00000 */
[----:B------:R-:W-:Y:S01]  /*12cc0*/  MOV R0, R183 ;  /* 0x000000b700007202 */ /* 0x000fe20000000f00 */
[----:B------:R-:W-:Y:S05]  /*12cd0*/  BRA `(.L_x_1246) ;  /* 0xffffaf1000007947 */ /* 0x000fea000383ffff */
.L_x_1175:
[----:B------:R-:W-:Y:S01]  /*12ce0*/  IMAD.MOV.U32 R183, RZ, RZ, R5 ;  /* 0x000000ffffb77224 */ /* 0x000fe200078e0005 */
[----:B----4-:R-:W-:Y:S01]  /*12cf0*/  MOV R2, 0x1 ;  /* 0x0000000100027802 */ /* 0x010fe20000000f00 */
[----:B------:R-:W-:Y:S01]  /*12d00*/  IMAD.MOV.U32 R184, RZ, RZ, 0x1c1f ;  /* 0x00001c1fffb87424 */ /* 0x000fe200078e00ff */
[----:B------:R-:W-:-:S02]  /*12d10*/  MOV R3, 0x12d30 ;  /* 0x00012d3000037802 */ /* 0x000fc40000000f00 */
[----:B-123--:R-:W-:Y:S05]  /*12d20*/  CALL.REL.NOINC `($__internal_19_$__cuda_sm70_shflsync_idx_p) ;  /* 0x00000aa000007944 */ /* 0x00efea0003c00000 */
        /* <DEDUP_REMOVED lines=8> */
.L_x_1179:
[----:B------:R-:W-:Y:S01]  /*12db0*/  IMAD.MOV.U32 R183, RZ, RZ, R9 ;  /* 0x000000ffffb77224 */ /* 0x000fe200078e0009 */
[----:B------:R-:W-:Y:S01]  /*12dc0*/  MOV R2, RZ ;  /* 0x000000ff00027202 */ /* 0x000fe20000000f00 */
[----:B------:R-:W-:Y:S01]  /*12dd0*/  IMAD.MOV.U32 R184, RZ, RZ, 0x181f ;  /* 0x0000181fffb87424 */ /* 0x000fe200078e00ff */
[----:B------:R-:W-:Y:S02]  /*12de0*/  MOV R3, 0x12e00 ;  /* 0x00012e0000037802 */ /* 0x000fe40000000f00 */
[----:B------:R-:W-:Y:S05]  /*12df0*/  CALL.REL.NOINC `($__internal_19_$__cuda_sm70_shflsync_idx_p) ;  /* 0x000009d000007944 */ /* 0x000fea0003c00000 */
[----:B------:R-:W-:Y:S01]  /*12e00*/  MOV R8, R183 ;  /* 0x000000b700087202 */ /* 0x000fe20000000f00 */
[----:B------:R-:W-:Y:S05]  /*12e10*/  BRA `(.L_x_1248) ;  /* 0xffffc43000007947 */ /* 0x000fea000383ffff */
.L_x_1180:
[----:B------:R-:W-:Y:S01]  /*12e20*/  IMAD.MOV.U32 R183, RZ, RZ, R12 ;  /* 0x000000ffffb77224 */ /* 0x000fe200078e000c */
[----:B------:R-:W-:Y:S01]  /*12e30*/  MOV R2, RZ ;  /* 0x000000ff00027202 */ /* 0x000fe20000000f00 */
[----:B------:R-:W-:Y:S01]  /*12e40*/  IMAD.MOV.U32 R184, RZ, RZ, 0x181f ;  /* 0x0000181fffb87424 */ /* 0x000fe200078e00ff */
[----:B------:R-:W-:Y:S02]  /*12e50*/  MOV R3, 0x12e70 ;  /* 0x00012e7000037802 */ /* 0x000fe40000000f00 */
[----:B-12---:R-:W-:Y:S05]  /*12e60*/  CALL.REL.NOINC `($__internal_19_$__cuda_sm70_shflsync_idx_p) ;  /* 0x0000096000007944 */ /* 0x006fea0003c00000 */
[----:B------:R-:W-:Y:S01]  /*12e70*/  MOV R0, R183 ;  /* 0x000000b700007202 */ /* 0x000fe20000000f00 */
[----:B------:R-:W-:Y:S05]  /*12e80*/  BRA `(.L_x_1249) ;  /* 0xffffc3e000007947 */ /* 0x000fea000383ffff */
.L_x_1183:
        /* <DEDUP_REMOVED lines=13> */
.L_x_1186:
[----:B------:R-:W-:Y:S01]  /*12f60*/  IMAD.MOV.U32 R183, RZ, RZ, R9 ;  /* 0x000000ffffb77224 */ /* 0x000fe200078e0009 */
[----:B-1----:R-:W-:Y:S01]  /*12f70*/  MOV R2, 0x2 ;  /* 0x0000000200027802 */ /* 0x002fe20000000f00 */
[----:B------:R-:W-:Y:S01]  /*12f80*/  IMAD.MOV.U32 R184, RZ, RZ, 0x181f ;  /* 0x0000181fffb87424 */ /* 0x000fe200078e00ff */
[----:B------:R-:W-:Y:S02]  /*12f90*/  MOV R3, 0x12fb0 ;  /* 0x00012fb000037802 */ /* 0x000fe40000000f00 */
[----:B--234-:R-:W-:Y:S05]  /*12fa0*/  CALL.REL.NOINC `($__internal_19_$__cuda_sm70_shflsync_idx_p) ;  /* 0x0000082000007944 */ /* 0x01cfea0003c00000 */
[----:B------:R-:W-:Y:S01]  /*12fb0*/  MOV R8, R183 ;  /* 0x000000b700087202 */ /* 0x000fe20000000f00 */
[----:B------:R-:W-:Y:S05]  /*12fc0*/  BRA `(.L_x_1251) ;  /* 0xffffc58000007947 */ /* 0x000fea000383ffff */
.L_x_1187:
[----:B------:R-:W-:Y:S01]  /*12fd0*/  IMAD.MOV.U32 R183, RZ, RZ, R12 ;  /* 0x000000ffffb77224 */ /* 0x000fe200078e000c */
[----:B------:R-:W-:Y:S01]  /*12fe0*/  MOV R2, 0x2 ;  /* 0x0000000200027802 */ /* 0x000fe20000000f00 */
[----:B------:R-:W-:Y:S01]  /*12ff0*/  IMAD.MOV.U32 R184, RZ, RZ, 0x181f ;  /* 0x0000181fffb87424 */ /* 0x000fe200078e00ff */
[----:B------:R-:W-:Y:S02]  /*13000*/  MOV R3, 0x13020 ;  /* 0x0001302000037802 */ /* 0x000fe40000000f00 */
[----:B-1234-:R-:W-:Y:S05]  /*13010*/  CALL.REL.NOINC `($__internal_19_$__cuda_sm70_shflsync_idx_p) ;  /* 0x000007b000007944 */ /* 0x01efea0003c00000 */
[----:B------:R-:W-:Y:S01]  /*13020*/  MOV R0, R183 ;  /* 0x000000b700007202 */ /* 0x000fe20000000f00 */
[----:B------:R-:W-:Y:S05]  /*13030*/  BRA `(.L_x_1252) ;  /* 0xffffc53000007947 */ /* 0x000fea000383ffff */
.L_x_1190:
[----:B------:R-:W-:Y:S01]  /*13040*/  IMAD.MOV.U32 R183, RZ, RZ, R9 ;  /* 0x000000ffffb77224 */ /* 0x000fe200078e0009 */
[----:B-1----:R-:W-:Y:S01]  /*13050*/  MOV R2, 0x3 ;  /* 0x0000000300027802 */ /* 0x002fe20000000f00 */
[----:B------:R-:W-:Y:S01]  /*13060*/  IMAD.MOV.U32 R184, RZ, RZ, 0x181f ;  /* 0x0000181fffb87424 */ /* 0x000fe200078e00ff */
[----:B------:R-:W-:-:S02]  /*13070*/  MOV R3, 0x13090 ;  /* 0x0001309000037802 */ /* 0x000fc40000000f00 */
[----:B--234-:R-:W-:Y:S05]  /*13080*/  CALL.REL.NOINC `($__internal_19_$__cuda_sm70_shflsync_idx_p) ;  /* 0x0000074000007944 */ /* 0x01cfea0003c00000 */
        /* <DEDUP_REMOVED lines=8> */
.L_x_1192:
[----:B------:R-:W-:Y:S01]  /*13110*/  IMAD.MOV.U32 R183, RZ, RZ, R78 ;  /* 0x000000ffffb77224 */ /* 0x000fe200078e004e */
[----:B------:R-:W-:Y:S01]  /*13120*/  MOV R2, RZ ;  /* 0x000000ff00027202 */ /* 0x000fe20000000f00 */
[----:B------:R-:W-:Y:S01]  /*13130*/  IMAD.MOV.U32 R184, RZ, RZ, 0x1f ;  /* 0x0000001fffb87424 */ /* 0x000fe200078e00ff */
[----:B------:R-:W-:Y:S02]  /*13140*/  MOV R3, 0x13160 ;  /* 0x0001316000037802 */ /* 0x000fe40000000f00 */
[----:B-1----:R-:W-:Y:S05]  /*13150*/  CALL.REL.NOINC `($__internal_19_$__cuda_sm70_shflsync_idx_p) ;  /* 0x0000067000007944 */ /* 0x002fea0003c00000 */
[----:B------:R-:W-:Y:S01]  /*13160*/  MOV R9, R183 ;  /* 0x000000b700097202 */ /* 0x000fe20000000f00 */
[----:B------:R-:W-:Y:S05]  /*13170*/  BRA `(.L_x_1254) ;  /* 0xffffc76000007947 */ /* 0x000fea000383ffff */
.L_x_1193:
[----:B------:R-:W-:Y:S01]  /*13180*/  IMAD.MOV.U32 R183, RZ, RZ, R78 ;  /* 0x000000ffffb77224 */ /* 0x000fe200078e004e */
[----:B------:R-:W-:Y:S01]  /*13190*/  MOV R2, 0x1 ;  /* 0x0000000100027802 */ /* 0x000fe20000000f00 */
[----:B------:R-:W-:Y:S01]  /*131a0*/  IMAD.MOV.U32 R184, RZ, RZ, 0x1f ;  /* 0x0000001fffb87424 */ /* 0x000fe200078e00ff */
[----:B------:R-:W-:Y:S02]  /*131b0*/  MOV R3, 0x131d0 ;  /* 0x000131d000037802 */ /* 0x000fe40000000f00 */
[----:B-123--:R-:W-:Y:S05]  /*131c0*/  CALL.REL.NOINC `($__internal_19_$__cuda_sm70_shflsync_idx_p) ;  /* 0x0000060000007944 */ /* 0x00efea0003c00000 */
[----:B------:R-:W-:Y:S01]  /*131d0*/  MOV R8, R183 ;  /* 0x000000b700087202 */ /* 0x000fe20000000f00 */
[----:B------:R-:W-:Y:S05]  /*131e0*/  BRA `(.L_x_1255) ;  /* 0xffffc71000007947 */ /* 0x000fea000383ffff */
.L_x_1194:
[----:B------:R-:W-:Y:S02]  /*131f0*/  MOV R2, 0x1 ;  /* 0x0000000100027802 */ /* 0x000fe40000000f00 */
[----:B------:R-:W-:-:S02]  /*13200*/  MOV R3, 0x13220 ;  /* 0x0001322000037802 */ /* 0x000fc40000000f00 */
[----:B--234-:R-:W-:Y:S05]  /*13210*/  CALL.REL.NOINC `($__internal_20_$__cuda_sm70_shflsync_up_p) ;  /* 0x0000061000007944 */ /* 0x01cfea0003c00000 */
[----:B------:R-:W-:Y:S05]  /*13220*/  BRA `(.L_x_1256) ;  /* 0xffffc7f000007947 */ /* 0x000fea000383ffff */
.L_x_1195:
[----:B------:R-:W-:Y:S02]  /*13230*/  MOV R2, 0x2 ;  /* 0x0000000200027802 */ /* 0x000fe40000000f00 */
[----:B------:R-:W-:-:S02]  /*13240*/  MOV R3, 0x13260 ;  /* 0x0001326000037802 */ /* 0x000fc40000000f00 */
[----:B--23--:R-:W-:Y:S05]  /*13250*/  CALL.REL.NOINC `($__internal_20_$__cuda_sm70_shflsync_up_p) ;  /* 0x000005d000007944 */ /* 0x00cfea0003c00000 */
        /* <DEDUP_REMOVED lines=24> */
.L_x_1199:
[----:B------:R-:W-:Y:S02]  /*133e0*/  MOV R2, 0x1 ;  /* 0x0000000100027802 */ /* 0x000fe40000000f00 */
[----:B------:R-:W-:Y:S02]  /*133f0*/  MOV R3, 0x13410 ;  /* 0x0001341000037802 */ /* 0x000fe40000000f00 */
[----:B------:R-:W-:Y:S05]  /*13400*/  CALL.REL.NOINC `($__internal_20_$__cuda_sm70_shflsync_up_p) ;  /* 0x0000042000007944 */ /* 0x000fea0003c00000 */
[----:B------:R-:W-:Y:S01]  /*13410*/  MOV R2, R4 ;  /* 0x0000000400027202 */ /* 0x000fe20000000f00 */
[----:B------:R-:W-:Y:S05]  /*13420*/  BRA `(.L_x_1258) ;  /* 0xffffc84000007947 */ /* 0x000fea000383ffff */
.L_x_1200:
[----:B------:R-:W-:Y:S02]  /*13430*/  MOV R2, 0x2 ;  /* 0x0000000200027802 */ /* 0x000fe40000000f00 */
[----:B------:R-:W-:Y:S02]  /*13440*/  MOV R3, 0x13460 ;  /* 0x0001346000037802 */ /* 0x000fe40000000f00 */
        /* <DEDUP_REMOVED lines=25> */
.L_x_1202:
[----:B------:R-:W-:Y:S02]  /*135e0*/  SEL R0, RZ, 0x1, P0 ;  /* 0x00000001ff007807 */ /* 0x000fe40000000000 */
[----:B------:R-:W-:Y:S02]  /*135f0*/  MOV R2, 0x13610 ;  /* 0x0001361000027802 */ /* 0x000fe40000000f00 */
[----:B-1----:R-:W-:Y:S05]  /*13600*/  CALL.REL.NOINC `($__internal_21_$__cuda_sm70_votesync_ballot) ;  /* 0x0000029000007944 */ /* 0x002fea0003c00000 */
[----:B------:R-:W-:Y:S01]  /*13610*/  MOV R5, R0 ;  /* 0x0000000000057202 */ /* 0x000fe20000000f00 */
[----:B------:R-:W-:Y:S05]  /*13620*/  BRA `(.L_x_1260) ;  /* 0xffffc7d000007947 */ /* 0x000fea000383ffff */
.L_x_1203:
[----:B------:R-:W-:Y:S01]  /*13630*/  IMAD.MOV.U32 R183, RZ, RZ, R6 ;  /* 0x000000ffffb77224 */ /* 0x000fe200078e0006 */
[----:B------:R-:W-:Y:S01]  /*13640*/  MOV R2, R0 ;  /* 0x0000000000027202 */ /* 0x000fe20000000f00 */
[----:B------:R-:W-:Y:S01]  /*13650*/  IMAD.MOV.U32 R184, RZ, RZ, 0x1f ;  /* 0x0000001fffb87424 */ /* 0x000fe200078e00ff */
[----:B------:R-:W-:Y:S02]  /*13660*/  MOV R3, 0x13680 ;  /* 0x0001368000037802 */ /* 0x000fe40000000f00 */
[----:B-1----:R-:W-:Y:S05]  /*13670*/  CALL.REL.NOINC `($__internal_19_$__cuda_sm70_shflsync_idx_p) ;  /* 0x0000015000007944 */ /* 0x002fea0003c00000 */
[----:B------:R-:W-:Y:S01]  /*13680*/  IMAD.MOV.U32 R10, RZ, RZ, R183 ;  /* 0x000000ffff0a7224 */ /* 0x000fe200078e00b7 */
[----:B------:R-:W-:Y:S01]  /*13690*/  MOV R2, R0 ;  /* 0x0000000000027202 */ /* 0x000fe20000000f00 */
[----:B------:R-:W-:Y:S01]  /*136a0*/  IMAD.MOV.U32 R183, RZ, RZ, R7 ;  /* 0x000000ffffb77224 */ /* 0x000fe200078e0007 */
[----:B------:R-:W-:-:S02]  /*136b0*/  MOV R184, 0x1f ;  /* 0x0000001f00b87802 */ /* 0x000fc40000000f00 */
[----:B------:R-:W-:Y:S02]  /*136c0*/  MOV R3, 0x136e0 ;  /* 0x000136e000037802 */ /* 0x000fe40000000f00 */
[----:B------:R-:W-:Y:S05]  /*136d0*/  CALL.REL.NOINC `($__internal_19_$__cuda_sm70_shflsync_idx_p) ;  /* 0x000000f000007944 */ /* 0x000fea0003c00000 */
[----:B------:R-:W-:Y:S01]  /*136e0*/  MOV R7, R183 ;  /* 0x000000b700077202 */ /* 0x000fe20000000f00 */
[----:B------:R-:W-:Y:S05]  /*136f0*/  BRA `(.L_x_1261) ;  /* 0xffffc75000007947 */ /* 0x000fea000383ffff */
.L_x_1206:
[----:B------:R-:W-:Y:S01]  /*13700*/  IMAD.MOV.U32 R183, RZ, RZ, R4 ;  /* 0x000000ffffb77224 */ /* 0x000fe200078e0004 */
[----:B------:R-:W-:Y:S01]  /*13710*/  MOV R2, R0 ;  /* 0x0000000000027202 */ /* 0x000fe20000000f00 */
[----:B------:R-:W-:Y:S01]  /*13720*/  IMAD.MOV.U32 R184, RZ, RZ, 0x1f ;  /* 0x0000001fffb87424 */ /* 0x000fe200078e00ff */
[----:B------:R-:W-:Y:S02]  /*13730*/  MOV R3, 0x13750 ;  /* 0x0001375000037802 */ /* 0x000fe40000000f00 */
[----:B-1-34-:R-:W-:Y:S05]  /*13740*/  CALL.REL.NOINC `($__internal_19_$__cuda_sm70_shflsync_idx_p) ;  /* 0x0000008000007944 */ /* 0x01afea0003c00000 */
[----:B------:R-:W-:Y:S01]  /*13750*/  MOV R11, R183 ;  /* 0x000000b7000b7202 */ /* 0x000fe20000000f00 */
[----:B------:R-:W-:Y:S05]  /*13760*/  BRA `(.L_x_1205) ;  /* 0xffffc74000007947 */ /* 0x000fea000383ffff */
        .weak           $__internal_18_$__cuda_sm70_shflsync_bfly_p
        .type           $__internal_18_$__cuda_sm70_shflsync_bfly_p,@function
        .size           $__internal_18_$__cuda_sm70_shflsync_bfly_p,($__internal_19_$__cuda_sm70_shflsync_idx_p - $__internal_18_$__cuda_sm70_shflsync_bfly_p)
$__internal_18_$__cuda_sm70_shflsync_bfly_p:
[----:B------:R-:W-:Y:S02]  /*13770*/  MOV R149, 0xffffffff ;  /* 0xffffffff00957802 */ /* 0x000fe40000000f00 */
[----:B------:R-:W-:Y:S02]  /*13780*/  MOV R3, 0x1f ;  /* 0x0000001f00037802 */ /* 0x000fe40000000f00 */
[----:B------:R-:W-:Y:S04]  /*13790*/  WARPSYNC R149 ;  /* 0x0000009500007348 */ /* 0x000fe80003800000 */
[----:B------:R1:W2:Y:S02]  /*137a0*/  SHFL.BFLY PT, R0, R128, R0, R3 ;  /* 0x0c00000080007389 */ /* 0x0002a400000e0003 */
[----:B-1----:R-:W-:-:S04]  /*137b0*/  MOV R3, 0x0 ;  /* 0x0000000000037802 */ /* 0x002fc80000000f00 */
[----:B--2---:R-:W-:Y:S05]  /*137c0*/  RET.REL.NODEC R2 `(_ZN7cutlass13device_kernelIN5flash19enable_sm80_to_sm89INS1_16FlashAttnFwdSm80INS1_25CollectiveMainloopFwdSm80ILi8ELi1ELb0EN4cute5tupleIJNS5_1CILi128EEENS7_ILi64EEENS7_ILi192EEEEEELi192ENS_6half_tEfNS_4arch4Sm80ELb1ELb0ELb0ELb1ELb1ELb0ELb1ELb1EEENS1_21CollectiveEpilogueFwdINS6_IJS8_SA_S9_EEENS6_IJNS7_ILi1EEESI_SI_EEESC_SE_Li256ELb1ELb1ELb1ELb0EEENS1_36VarlenDynamicPersistentTileSchedulerILi128ELi64ELi256ELi256ELb1ELb1ELb0ELb1ELb1ELb1EEEEEEEEEvNT_6ParamsE) ;  /* 0xfffec83002007950 */ /* 0x004fea0003c3ffff */
        .weak           $__internal_19_$__cuda_sm70_shflsync_idx_p
        .type           $__internal_19_$__cuda_sm70_shflsync_idx_p,@function
        .size           $__internal_19_$__cuda_sm70_shflsync_idx_p,($__internal_20_$__cuda_sm70_shflsync_up_p - $__internal_19_$__cuda_sm70_shflsync_idx_p)
$__internal_19_$__cuda_sm70_shflsync_idx_p:
[----:B------:R-:W-:-:S04]  /*137d0*/  MOV R214, 0xffffffff ;  /* 0xffffffff00d67802 */ /* 0x000fc80000000f00 */
[----:B------:R-:W-:Y:S04]  /*137e0*/  WARPSYNC R214 ;  /* 0x000000d600007348 */ /* 0x000fe80003800000 */
[----:B------:R1:W2:Y:S02]  /*137f0*/  SHFL.IDX PT, R183, R183, R2, R184 ;  /* 0x00000002b7b77389 */ /* 0x0002a400000e00b8 */
[----:B-1----:R-:W-:Y:S02]  /*13800*/  MOV R2, R3 ;  /* 0x0000000300027202 */ /* 0x002fe40000000f00 */
[----:B------:R-:W-:-:S04]  /*13810*/  MOV R3, 0x0 ;  /* 0x0000000000037802 */ /* 0x000fc80000000f00 */
[----:B--2---:R-:W-:Y:S05]  /*13820*/  RET.REL.NODEC R2 `(_ZN7cutlass13device_kernelIN5flash19enable_sm80_to_sm89INS1_16FlashAttnFwdSm80INS1_25CollectiveMainloopFwdSm80ILi8ELi1ELb0EN4cute5tupleIJNS5_1CILi128EEENS7_ILi64EEENS7_ILi192EEEEEELi192ENS_6half_tEfNS_4arch4Sm80ELb1ELb0ELb0ELb1ELb1ELb0ELb1ELb1EEENS1_21CollectiveEpilogueFwdINS6_IJS8_SA_S9_EEENS6_IJNS7_ILi1EEESI_SI_EEESC_SE_Li256ELb1ELb1ELb1ELb0EEENS1_36VarlenDynamicPersistentTileSchedulerILi128ELi64ELi256ELi256ELb1ELb1ELb0ELb1ELb1ELb1EEEEEEEEEvNT_6ParamsE) ;  /* 0xfffec7d002007950 */ /* 0x004fea0003c3ffff */
        .weak           $__internal_20_$__cuda_sm70_shflsync_up_p
        .type           $__internal_20_$__cuda_sm70_shflsync_up_p,@function
        .size           $__internal_20_$__cuda_sm70_shflsync_up_p,($__internal_21_$__cuda_sm70_votesync_ballot - $__internal_20_$__cuda_sm70_shflsync_up_p)
$__internal_20_$__cuda_sm70_shflsync_up_p:
[----:B------:R-:W-:Y:S02]  /*13830*/  IMAD.MOV.U32 R4, RZ, RZ, RZ ;  /* 0x000000ffff047224 */ /* 0x000fe400078e00ff */
[----:B------:R-:W-:-:S04]  /*13840*/  IMAD.MOV.U32 R10, RZ, RZ, -0x1 ;  /* 0xffffffffff0a7424 */ /* 0x000fc800078e00ff */
[----:B------:R-:W-:Y:S04]  /*13850*/  WARPSYNC R10 ;  /* 0x0000000a00007348 */ /* 0x000fe80003800000 */
[----:B------:R1:W2:Y:S02]  /*13860*/  SHFL.UP PT, R4, R0, R2, R4 ;  /* 0x0400000200047389 */ /* 0x0002a400000e0004 */
[----:B-1----:R-:W-:Y:S02]  /*13870*/  MOV R2, R3 ;  /* 0x0000000300027202 */ /* 0x002fe40000000f00 */
[----:B------:R-:W-:-:S04]  /*13880*/  MOV R3, 0x0 ;  /* 0x0000000000037802 */ /* 0x000fc80000000f00 */
[----:B--2---:R-:W-:Y:S05]  /*13890*/  RET.REL.NODEC R2 `(_ZN7cutlass13device_kernelIN5flash19enable_sm80_to_sm89INS1_16FlashAttnFwdSm80INS1_25CollectiveMainloopFwdSm80ILi8ELi1ELb0EN4cute5tupleIJNS5_1CILi128EEENS7_ILi64EEENS7_ILi192EEEEEELi192ENS_6half_tEfNS_4arch4Sm80ELb1ELb0ELb0ELb1ELb1ELb0ELb1ELb1EEENS1_21CollectiveEpilogueFwdINS6_IJS8_SA_S9_EEENS6_IJNS7_ILi1EEESI_SI_EEESC_SE_Li256ELb1ELb1ELb1ELb0EEENS1_36VarlenDynamicPersistentTileSchedulerILi128ELi64ELi256ELi256ELb1ELb1ELb0ELb1ELb1ELb1EEEEEEEEEvNT_6ParamsE) ;  /* 0xfffec76002007950 */ /* 0x004fea0003c3ffff */
        .weak           $__internal_21_$__cuda_sm70_votesync_ballot
        .type           $__internal_21_$__cuda_sm70_votesync_ballot,@function
        .size           $__internal_21_$__cuda_sm70_votesync_ballot,(.L_x_3110 - $__internal_21_$__cuda_sm70_votesync_ballot)
$__internal_21_$__cuda_sm70_votesync_ballot:
[----:B------:R-:W-:Y:S01]  /*138a0*/  ISETP.NE.U32.AND P0, PT, R0, 0x1, PT ;  /* 0x000000010000780c */ /* 0x000fe20003f05070 */
[----:B------:R-:W-:-:S04]  /*138b0*/  IMAD.MOV.U32 R3, RZ, RZ, -0x1 ;  /* 0xffffffffff037424 */ /* 0x000fc800078e00ff */
[----:B------:R-:W-:Y:S08]  /*138c0*/  WARPSYNC R3 ;  /* 0x0000000300007348 */ /* 0x000ff00003800000 */
[----:B------:R-:W-:-:S04]  /*138d0*/  VOTE.ANY R0, PT, !P0 ;  /* 0x0000000000007806 */ /* 0x000fc800040e0100 */
[----:B------:R-:W-:Y:S01]  /*138e0*/  LOP3.LUT R0, R0, R3, RZ, 0xc0, !PT ;  /* 0x0000000300007212 */ /* 0x000fe200078ec0ff */
[----:B------:R-:W-:-:S04]  /*138f0*/  IMAD.MOV.U32 R3, RZ, RZ, 0x0 ;  /* 0x00000000ff037424 */ /* 0x000fc800078e00ff */
[----:B------:R-:W-:Y:S05]  /*13900*/  RET.REL.NODEC R2 `(_ZN7cutlass13device_kernelIN5flash19enable_sm80_to_sm89INS1_16FlashAttnFwdSm80INS1_25CollectiveMainloopFwdSm80ILi8ELi1ELb0EN4cute5tupleIJNS5_1CILi128EEENS7_ILi64EEENS7_ILi192EEEEEELi192ENS_6half_tEfNS_4arch4Sm80ELb1ELb0ELb0ELb1ELb1ELb0ELb1ELb1EEENS1_21CollectiveEpilogueFwdINS6_IJS8_SA_S9_EEENS6_IJNS7_ILi1EEESI_SI_EEESC_SE_Li256ELb1ELb1ELb1ELb0EEENS1_36VarlenDynamicPersistentTileSchedulerILi128ELi64ELi256ELi256ELb1ELb1ELb0ELb1ELb1ELb1EEEEEEEEEvNT_6ParamsE) ;  /* 0xfffec6f002007950 */ /* 0x000fea0003c3ffff */
.L_x_1262:
        /* <DEDUP_REMOVED lines=15> */
.L_x_3110:


//--------------------- .text._ZN7cutlass13device_kernelIN5flash19enable_sm80_to_sm89INS1_16FlashAttnFwdSm80INS1_25CollectiveMainloopFwdSm80ILi8ELi1ELb0EN4cute5tupleIJNS5_1CILi128EEENS7_ILi64EEENS7_ILi192EEEEEELi192ENS_6half_tEfNS_4arch4Sm80ELb1ELb0ELb0ELb1ELb1ELb1ELb1ELb1EEENS1_21CollectiveEpilogueFwdINS6_IJS8_SA_S9_EEENS6_IJNS7_ILi1EEESI_SI_EEESC_SE_Li256ELb1ELb1ELb1ELb0EEENS1_36VarlenDynamicPersistentTileSchedulerILi128ELi64ELi256ELi256ELb1ELb1ELb0ELb1ELb1ELb1EEEEEEEEEvNT_6ParamsE --------------------------
	.section	.text._ZN7cutlass13device_kernelIN5flash19enable_sm80_to_sm89INS1_16FlashAttnFwdSm80INS1_25CollectiveMainloopFwdSm80ILi8ELi1ELb0EN4cute5tupleIJNS5_1CILi128EEENS7_ILi64EEENS7_ILi192EEEEEELi192ENS_6half_tEfNS_4arch4Sm80ELb1ELb0ELb0ELb1ELb1ELb1ELb1ELb1EEENS1_21CollectiveEpilogueFwdINS6_IJS8_SA_S9_EEENS6_IJNS7_ILi1EEESI_SI_EEESC_SE_Li256ELb1ELb1ELb1ELb0EEENS1_36VarlenDynamicPersistentTileSchedulerILi128ELi64ELi256ELi256ELb1ELb1ELb0ELb1ELb1ELb1EEEEEEEEEvNT_6ParamsE,"ax",@progbits
	.sectioninfo	@"SHI_REGISTERS=255"
	.align	128
.text._ZN7cutlass13device_kernelIN5flash19enable_sm80_to_sm89INS1_16FlashAttnFwdSm80INS1_25CollectiveMainloopFwdSm80ILi8ELi1ELb0EN4cute5tupleIJNS5_1CILi128EEENS7_ILi64EEENS7_ILi192EEEEEELi192ENS_6half_tEfNS_4arch4Sm80ELb1ELb0ELb0ELb1ELb1ELb1ELb1ELb1EEENS1_21CollectiveEpilogueFwdINS6_IJS8_SA_S9_EEENS6_IJNS7_ILi1EEESI_SI_EEESC_SE_Li256ELb1ELb1ELb1ELb0EEENS1_36VarlenDynamicPersistentTileSchedulerILi128ELi64ELi256ELi256ELb1ELb1ELb0ELb1ELb1ELb1EEEEEEEEEvNT_6ParamsE:
        .type           _ZN7cutlass13device_kernelIN5flash19enable_sm80_to_sm89INS1_16FlashAttnFwdSm80INS1_25CollectiveMainloopFwdSm80ILi8ELi1ELb0EN4cute5tupleIJNS5_1CILi128EEENS7_ILi64EEENS7_ILi192EEEEEELi192ENS_6half_tEfNS_4arch4Sm80ELb1ELb0ELb0ELb1ELb1ELb1ELb1ELb1EEENS1_21CollectiveEpilogueFwdINS6_IJS8_SA_S9_EEENS6_IJNS7_ILi1EEESI_SI_EEESC_SE_Li256ELb1ELb1ELb1ELb0EEENS1_36VarlenDynamicPersistentTileSchedulerILi128ELi64ELi256ELi256ELb1ELb1ELb0ELb1ELb1ELb1EEEEEEEEEvNT_6ParamsE,@function
        .size           _ZN7cutlass13device_kernelIN5flash19enable_sm80_to_sm89INS1_16FlashAttnFwdSm80INS1_25CollectiveMainloopFwdSm80ILi8ELi1ELb0EN4cute5tupleIJNS5_1CILi128EEENS7_ILi64EEENS7_ILi192EEEEEELi192ENS_6half_tEfNS_4arch4Sm80ELb1ELb0ELb0ELb1ELb1ELb1ELb1ELb1EEENS1_21CollectiveEpilogueFwdINS6_IJS8_SA_S9_EEENS6_IJNS7_ILi1EEESI_SI_EEESC_SE_Li256ELb1ELb1ELb1ELb0EEENS1_36VarlenDynamicPersistentTileSchedulerILi128ELi64ELi256ELi256ELb1ELb1ELb0ELb1ELb1ELb1EEEEEEEEEvNT_6ParamsE,(.L_x_3115 - _ZN7cutlass13device_kernelIN5flash19enable_sm80_to_sm89INS1_16FlashAttnFwdSm80INS1_25CollectiveMainloopFwdSm80ILi8ELi1ELb0EN4cute5tupleIJNS5_1CILi128EEENS7_ILi64EEENS7_ILi192EEEEEELi192ENS_6half_tEfNS_4arch4Sm80ELb1ELb0ELb0ELb1ELb1ELb1ELb1ELb1EEENS1_21CollectiveEpilogueFwdINS6_IJS8_SA_S9_EEENS6_IJNS7_ILi1EEESI_SI_EEESC_SE_Li256ELb1ELb1ELb1ELb0EEENS1_36VarlenDynamicPersistentTileSchedulerILi128ELi64ELi256ELi256ELb1ELb1ELb0ELb1ELb1ELb1EEEEEEEEEvNT_6ParamsE)
        .other          _ZN7cutlass13device_kernelIN5flash19enable_sm80_to_sm89INS1_16FlashAttnFwdSm80INS1_25CollectiveMainloopFwdSm80ILi8ELi1ELb0EN4cute5tupleIJNS5_1CILi128EEENS7_ILi64EEENS7_ILi192EEEEEELi192ENS_6half_tEfNS_4arch4Sm80ELb1ELb0ELb0ELb1ELb1ELb1ELb1ELb1EEENS1_21CollectiveEpilogueFwdINS6_IJS8_SA_S9_EEENS6_IJNS7_ILi1EEESI_SI_EEESC_SE_Li256ELb1ELb1ELb1ELb0EEENS1_36VarlenDynamicPersistentTileSchedulerILi128ELi64ELi256ELi256ELb1ELb1ELb0ELb1ELb1ELb1EEEEEEEEEvNT_6ParamsE,@"STO_CUDA_ENTRY STV_DEFAULT"
_ZN7cutlass13device_kernelIN5flash19enable_sm80_to_sm89INS1_16FlashAttnFwdSm80INS1_25CollectiveMainloopFwdSm80ILi8ELi1ELb0EN4cute5tupleIJNS5_1CILi128EEENS7_ILi64EEENS7_ILi192EEEEEELi192ENS_6half_tEfNS_4arch4Sm80ELb1ELb0ELb0ELb1ELb1ELb1ELb1ELb1EEENS1_21CollectiveEpilogueFwdINS6_IJS8_SA_S9_EEENS6_IJNS7_ILi1EEESI_SI_EEESC_SE_Li256ELb1ELb1ELb1ELb0EEENS1_36VarlenDynamicPersistentTileSchedulerILi128ELi64ELi256ELi256ELb1ELb1ELb0ELb1ELb1ELb1EEEEEEEEEvNT_6ParamsE:
        /* <DEDUP_REMOVED lines=52> */
.L_x_1268:
        /* <DEDUP_REMOVED lines=16> */
.L_x_1457:
        /* <DEDUP_REMOVED lines=16> */
.L_x_1458:
[----:B---3--:R-:W-:-:S05]  /*0540*/  IMAD R0, R0, c[0x0][0x538], RZ ;  /* 0x00014e0000007a24 */ /* 0x008fca00078e02ff */
[----:B------:R-:W-:-:S04]  /*0550*/  IADD3 R6, R0, R6, RZ ;  /* 0x0000000600067210 */ /* 0x000fc80007ffe0ff */
[----:B------:R-:W-:-:S13]  /*0560*/  ISETP.GT.AND P0, PT, R6, UR4, PT ;  /* 0x0000000406007c0c */ /* 0x000fda000bf04270 */
[----:B-12---:R-:W-:Y:S05]  /*0570*/  @!P0 BRA `(.L_x_1268) ;  /* 0xfffffdc000008947 */ /* 0x006fea000383ffff */
.L_x_1264:
[----:B------:R-:W-:-:S05]  /*0580*/  IADD3 R11, -R0, R6, RZ ;  /* 0x00000006000b7210 */ /* 0x000fca0007ffe1ff */
[----:B------:R-:W-:-:S05]  /*0590*/  IMAD R0, R4, c[0x0][0x538], R11 ;  /* 0x00014e0004007a24 */ /* 0x000fca00078e020b */
[----:B------:R-:W-:Y:S01]  /*05a0*/  ISETP.GT.AND P0, PT, R0, UR4, PT ;  /* 0x0000000400007c0c */ /* 0x000fe2000bf04270 */
[----:B------:R-:W-:-:S12]  /*05b0*/  BRA.DIV ~URZ, `(.L_x_1269) ;  /* 0x0001cf627f007947 */ /* 0x000fd8000b800000 */
[----:B------:R-:W-:-:S04]  /*05c0*/  VOTE.ANY R10, PT, !P0 ;  /* 0x00000000000a7806 */ /* 0x000fc800040e0100 */
.L_x_1459:
[----:B------:R-:W1:Y:S02]  /*05d0*/  POPC R5, R10 ;  /* 0x0000000a00057309 */ /* 0x000e640000000000 */
[----:B-12---:R-:W-:Y:S01]  /*05e0*/  IADD3 R247, R5, R7, RZ ;  /* 0x0000000705f77210 */ /* 0x006fe20007ffe0ff */
[----:B------:R-:W-:Y:S05]  /*05f0*/  BRA.DIV ~URZ, `(.L_x_1270) ;  /* 0x0001cf727f007947 */ /* 0x000fea000b800000 */
[----:B------:R1:W2:Y:S01]  /*0600*/  SHFL.IDX PT, R12, R9, R5, 0x1f ;  /* 0x00001f05090c7589 */ /* 0x0002a200000e0000 */
[----:B------:R-:W-:-:S03]  /*0610*/  MOV R6, RZ ;  /* 0x000000ff00067202 */ /* 0x000fc60000000f00 */
[----:B------:R1:W3:Y:S04]  /*0620*/  SHFL.IDX PT, R9, R8, R5, 0x1f ;  /* 0x00001f0508097589 */ /* 0x0002e800000e0000 */
.L_x_1460:
[----:B------:R-:W-:Y:S01]  /*0630*/  ISETP.NE.AND P0, PT, R10, RZ, PT ;  /* 0x000000ff0a00720c */ /* 0x000fe20003f05270 */
[----:B------:R-:W-:-:S12]  /*0640*/  BSSY B0, `(.L_x_1271) ;  /* 0x0000005000007945 */ /* 0x000fd80003800000 */
[----:B------:R-:W-:Y:S05]  /*0650*/  @!P0 BRA `(.L_x_1272) ;  /* 0x0000003000008947 */ /* 0x000fea0003800000 */
[----:B------:R-:W-:Y:S01]  /*0660*/  IADD3 R0, R5, -0x1, RZ ;  /* 0xffffffff05007810 */ /* 0x000fe20007ffe0ff */
[----:B------:R-:W-:Y:S05]  /*0670*/  BRA.DIV ~URZ, `(.L_x_1273) ;  /* 0x0001cfd27f007947 */ /* 0x000fea000b800000 */
[----:B------:R4:W1:Y:S02]  /*0680*/  SHFL.IDX PT, R6, R4, R0, 0x1f ;  /* 0x00001f0004067589 */ /* 0x00086400000e0000 */
.L_x_1272:
[----:B------:R-:W-:Y:S05]  /*0690*/  BSYNC B0 ;  /* 0x0000000000007941 */ /* 0x000fea0003800000 */
.L_x_1271:
        /* <DEDUP_REMOVED lines=67> */
.L_x_1275:
        /* <DEDUP_REMOVED lines=68> */
.L_x_1276:
[----:B------:R-:W-:Y:S05]  /*0f10*/  BSYNC B0 ;  /* 0x0000000000007941 */ /* 0x000fea0003800000 */
.L_x_1274:
[----:B------:R-:W-:-:S04]  /*0f20*/  LOP3.LUT R0, RZ, R0, RZ, 0x33, !PT ;  /* 0x00000000ff007212 */ /* 0x000fc800078e33ff */
[----:B------:R-:W-:Y:S01]  /*0f30*/  IADD3 R245, R0, R12, RZ ;  /* 0x0000000c00f57210 */ /* 0x000fe20007ffe0ff */
[----:B------:R-:W-:Y:S05]  /*0f40*/  BRA `(.L_x_1277) ;  /* 0x0000004000007947 */ /* 0x000fea0003800000 */
.L_x_1265:
[----:B--2---:R-:W-:Y:S01]  /*0f50*/  IMAD.MOV.U32 R245, RZ, RZ, RZ ;  /* 0x000000fffff57224 */ /* 0x004fe200078e00ff */
[----:B------:R-:W-:Y:S01]  /*0f60*/  MOV R246, RZ ;  /* 0x000000ff00f67202 */ /* 0x000fe20000000f00 */
[----:B------:R-:W-:Y:S01]  /*0f70*/  IMAD.U32 R244, RZ, RZ, UR4 ;  /* 0x00000004fff47e24 */ /* 0x000fe2000f8e00ff */
[----:B------:R-:W-:Y:S02]  /*0f80*/  MOV R247, c[0x0][0x53c] ;  /* 0x00014f0000f77a02 */ /* 0x000fe40000000f00 */
.L_x_1277:
[----:B------:R-:W-:Y:S01]  /*0f90*/  ISETP.NE.AND P0, PT, R13, RZ, PT ;  /* 0x000000ff0d00720c */ /* 0x000fe20003f05270 */
[----:B------:R-:W-:-:S12]  /*0fa0*/  WARPSYNC 0xffffffff ;  /* 0xffffffff00007948 */ /* 0x000fd80003800000 */
[----:B------:R1:W-:Y:S04]  /*0fb0*/  @!P0 STS.128 [0x18100], R244 ;  /* 0x018100f4ff008388 */ /* 0x0003e80000000c00 */
[----:B------:R-:W-:Y:S06]  /*0fc0*/  BAR.ARV 0x5, 0x100 ;  /* 0x0144000000007b1d */ /* 0x000fec0000002000 */
.L_x_1263:
        /* <DEDUP_REMOVED lines=13> */
[C---:B------:R-:W-:Y:S01]  /*10a0*/  LEA.HI R0, R2.reuse, R4, RZ, 0x1 ;  /* 0x0000000402007211 */ /* 0x040fe200078f08ff */
[----:B------:R-:W-:Y:S01]  /*10b0*/  IMAD.SHL.U32 R5, R25, 0x40, RZ ;  /* 0x0000004019057824 */ /* 0x000fe200078e00ff */
[----:B------:R-:W-:Y:S01]  /*10c0*/  LOP3.LUT R2, R2, 0xfffffff0, RZ, 0xc0, !PT ;  /* 0xfffffff002027812 */ /* 0x000fe200078ec0ff */
[----:B------:R-:W-:Y:S01]  /*10d0*/  IMAD.IADD R8, R16, 0x1, -R3 ;  /* 0x0000000110087824 */ /* 0x000fe200078e0a03 */
[----:B------:R-:W-:-:S02]  /*10e0*/  LOP3.LUT R3, R0, 0xfffffffe, RZ, 0xc0, !PT ;  /* 0xfffffffe00037812 */ /* 0x000fc400078ec0ff */
[----:B------:R-:W-:Y:S01]  /*10f0*/  LOP3.LUT R0, R5, 0x1c0, RZ, 0xc0, !PT ;  /* 0x000001c005007812 */ /* 0x000fe200078ec0ff */
[----:B------:R-:W-:Y:S01]  /*1100*/  IMAD.SHL.U32 R204, R8, 0x8, RZ ;  /* 0x0000000808cc7824 */ /* 0x000fe200078e00ff */
[-C--:B------:R-:W-:Y:S01]  /*1110*/  LEA.HI R14, R12, R16.reuse, RZ, 0x2 ;  /* 0x000000100c0e7211 */ /* 0x080fe200078f10ff */
[----:B------:R-:W-:Y:S01]  /*1120*/  IMAD.IADD R2, R16, 0x1, -R2 ;  /* 0x0000000110027824 */ /* 0x000fe200078e0a02 */
[----:B------:R-:W-:Y:S01]  /*1130*/  LEA.HI R13, R12, R16, RZ, 0x5 ;  /* 0x000000100c0d7211 */ /* 0x000fe200078f28ff */
[----:B------:R-:W-:Y:S01]  /*1140*/  IMAD.IADD R10, R4, 0x1, -R3 ;  /* 0x00000001040a7824 */ /* 0x000fe200078e0a03 */
[----:B------:R-:W-:Y:S01]  /*1150*/  LOP3.LUT R3, R0, 0x38, R204, 0xf8, !PT ;  /* 0x0000003800037812 */ /* 0x000fe200078ef8cc */
[C---:B------:R-:W-:Y:S01]  /*1160*/  IMAD.SHL.U32 R4, R8.reuse, 0x40, RZ ;  /* 0x0000004008047824 */ /* 0x040fe200078e00ff */
[----:B------:R-:W-:Y:S01]  /*1170*/  SHF.R.U32.HI R0, RZ, 0x3, R0 ;  /* 0x00000003ff007819 */ /* 0x000fe20000011600 */
[----:B------:R-:W-:Y:S01]  /*1180*/  IMAD R221, R8, 0x20, R25 ;  /* 0x0000002008dd7824 */ /* 0x000fe200078e0219 */
[----:B------:R-:W-:-:S02]  /*1190*/  SHF.R.S32.HI R5, RZ, 0x1f, R2 ;  /* 0x0000001fff057819 */ /* 0x000fc40000011402 */
[----:B------:R-:W-:Y:S02]  /*11a0*/  LOP3.LUT R9, R3, R0, RZ, 0x3c, !PT ;  /* 0x0000000003097212 */ /* 0x000fe400078e3cff */
[----:B------:R-:W-:Y:S02]  /*11b0*/  LOP3.LUT R0, R4, 0x1c0, RZ, 0xc0, !PT ;  /* 0x000001c004007812 */ /* 0x000fe400078ec0ff */
[--C-:B------:R-:W-:Y:S02]  /*11c0*/  SHF.R.S32.HI R216, RZ, 0x2, R14.reuse ;  /* 0x00000002ffd87819 */ /* 0x100fe4000001140e */
[----:B------:R-:W-:Y:S02]  /*11d0*/  SHF.R.S32.HI R7, RZ, 0x1f, R14 ;  /* 0x0000001fff077819 */ /* 0x000fe4000001140e */
[----:B------:R-:W-:Y:S02]  /*11e0*/  LEA.HI R11, R5, R2, RZ, 0x3 ;  /* 0x00000002050b7211 */ /* 0x000fe400078f18ff */
[----:B------:R-:W-:-:S02]  /*11f0*/  LOP3.LUT R5, R0, 0x8, R6, 0xf8, !PT ;  /* 0x0000000800057812 */ /* 0x000fc400078ef806 */
[----:B------:R-:W-:Y:S02]  /*1200*/  SHF.R.U32.HI R3, RZ, 0x3, R0 ;  /* 0x00000003ff037819 */ /* 0x000fe40000011600 */
[----:B------:R-:W-:Y:S02]  /*1210*/  LEA.HI R0, R7, R216, RZ, 0x3 ;  /* 0x000000d807007211 */ /* 0x000fe400078f18ff */
[----:B------:R-:W-:Y:S02]  /*1220*/  LOP3.LUT R4, R11, 0xfffffff8, RZ, 0xc0, !PT ;  /* 0xfffffff80b047812 */ /* 0x000fe400078ec0ff */
[----:B------:R-:W-:Y:S02]  /*1230*/  LOP3.LUT R0, R0, 0xfffffff8, RZ, 0xc0, !PT ;  /* 0xfffffff800007812 */ /* 0x000fe400078ec0ff */
[----:B------:R-:W-:Y:S01]  /*1240*/  LOP3.LUT R7, R5, R3, RZ, 0x3c, !PT ;  /* 0x0000000305077212 */ /* 0x000fe200078e3cff */
[----:B------:R-:W-:Y:S01]  /*1250*/  IMAD.IADD R6, R2, 0x1, -R4 ;  /* 0x0000000102067824 */ /* 0x000fe200078e0a04 */
[----:B------:R-:W-:Y:S01]  /*1260*/  LOP3.LUT R2, R13, 0xffffffe0, RZ, 0xc0, !PT ;  /* 0xffffffe00d027812 */ /* 0x000fe200078ec0ff */
[----:B------:R-:W-:Y:S01]  /*1270*/  IMAD.IADD R0, R216, 0x1, -R0 ;  /* 0x00000001d8007824 */ /* 0x000fe200078e0a00 */
[----:B------:R-:W-:-:S02]  /*1280*/  SHF.R.S32.HI R5, RZ, 0x5, R13 ;  /* 0x00000005ff057819 */ /* 0x000fc4000001140d */
[----:B------:R-:W-:Y:S01]  /*1290*/  SHF.R.S32.HI R3, RZ, 0x1f, R13 ;  /* 0x0000001fff037819 */ /* 0x000fe2000001140d */
[----:B------:R-:W-:Y:S01]  /*12a0*/  IMAD.IADD R23, R16, 0x1, -R2 ;  /* 0x0000000110177824 */ /* 0x000fe200078e0a02 */
[----:B------:R-:W-:Y:S01]  /*12b0*/  LEA.HI R4, R12, R16, RZ, 0x6 ;  /* 0x000000100c047211 */ /* 0x000fe200078f30ff */
[----:B------:R-:W-:Y:S01]  /*12c0*/  IMAD.SHL.U32 R229, R5, 0x200, RZ ;  /* 0x0000020005e57824 */ /* 0x000fe200078e00ff */
[----:B------:R-:W-:Y:S01]  /*12d0*/  LEA.HI R2, R3, R5, RZ, 0x3 ;  /* 0x0000000503027211 */ /* 0x000fe200078f18ff */
[----:B------:R-:W-:Y:S01]  /*12e0*/  IMAD.SHL.U32 R13, R11, 0x40, RZ ;  /* 0x000000400b0d7824 */ /* 0x000fe200078e00ff */
[----:B------:R-:W-:Y:S01]  /*12f0*/  LOP3.LUT R3, R0, 0x1, RZ, 0xc0, !PT ;  /* 0x0000000100037812 */ /* 0x000fe200078ec0ff */
[----:B------:R-:W-:Y:S01]  /*1300*/  IMAD.SHL.U32 R4, R4, 0x8, RZ ;  /* 0x0000000804047824 */ /* 0x000fe200078e00ff */
[----:B------:R-:W-:Y:S02]  /*1310*/  SHF.R.S32.HI R12, RZ, 0x1f, R23 ;  /* 0x0000001fff0c7819 */ /* 0x000fe40000011417 */
[----:B------:R-:W-:-:S02]  /*1320*/  ISETP.NE.U32.AND P0, PT, R3, 0x1, PT ;  /* 0x000000010300780c */ /* 0x000fc40003f05070 */
[----:B------:R-:W-:Y:S02]  /*1330*/  LOP3.LUT R2, R2, 0xffffff8, RZ, 0xc0, !PT ;  /* 0x0ffffff802027812 */ /* 0x000fe400078ec0ff */
[C---:B------:R-:W-:Y:S01]  /*1340*/  R2P PR, R0.reuse, 0x6 ;  /* 0x0000000600007804 */ /* 0x040fe20000000000 */
[----:B------:R-:W-:Y:S01]  /*1350*/  IMAD.SHL.U32 R0, R0, 0x40, RZ ;  /* 0x0000004000007824 */ /* 0x000fe200078e00ff */
[----:B------:R-:W-:Y:S01]  /*1360*/  LEA.HI R15, R12, R23, RZ, 0x2 ;  /* 0x000000170c0f7211 */ /* 0x000fe200078f10ff */
[----:B------:R-:W-:Y:S01]  /*1370*/  IMAD.IADD R3, R5, 0x1, -R2 ;  /* 0x0000000105037824 */ /* 0x000fe200078e0a02 */
[----:B------:R-:W-:Y:S02]  /*1380*/  LOP3.LUT R194, R9, 0x7ffffe00, R4, 0xf8, !PT ;  /* 0x7ffffe0009c27812 */ /* 0x000fe400078ef804 */
[----:B------:R-:W-:Y:S02]  /*1390*/  SHF.R.S32.HI R2, RZ, 0x2, R15 ;  /* 0x00000002ff027819 */ /* 0x000fe4000001140f */
[----:B------:R-:W-:Y:S01]  /*13a0*/  LOP3.LUT R227, R0, 0x1c0, RZ, 0xc0, !PT ;  /* 0x000001c000e37812 */ /* 0x000fe200078ec0ff */
[----:B------:R-:W-:Y:S01]  /*13b0*/  IMAD.SHL.U32 R0, R6, 0x40, RZ ;  /* 0x0000004006007824 */ /* 0x000fe200078e00ff */
[----:B------:R-:W-:Y:S01]  /*13c0*/  LOP3.LUT R4, R14, 0xfffffffc, RZ, 0xc0, !PT ;  /* 0xfffffffc0e047812 */ /* 0x000fe200078ec0ff */
[----:B------:R-:W-:Y:S01]  /*13d0*/  IMAD R22, R3, 0x10, R2 ;  /* 0x0000001003167824 */ /* 0x000fe200078e0202 */
[----:B------:R-:W-:Y:S01]  /*13e0*/  IADD3 R9, R216, 0x40, RZ ;  /* 0x00000040d8097810 */ /* 0x000fe20007ffe0ff */
[----:B------:R-:W-:Y:S01]  /*13f0*/  IMAD.SHL.U32 R2, R10, 0x8, RZ ;  /* 0x000000080a027824 */ /* 0x000fe200078e00ff */
[----:B------:R-:W-:Y:S01]  /*1400*/  LOP3.LUT R0, R0, 0x1c0, RZ, 0xc0, !PT ;  /* 0x000001c000007812 */ /* 0x000fe200078ec0ff */
[----:B------:R-:W-:Y:S01]  /*1410*/  IMAD.IADD R248, R16, 0x1, -R4 ;  /* 0x0000000110f87824 */ /* 0x000fe200078e0a04 */
[----:B------:R-:W-:Y:S01]  /*1420*/  SHF.R.U32.HI R228, RZ, 0x3, R227 ;  /* 0x00000003ffe47819 */ /* 0x000fe200000116e3 */
[----:B------:R-:W-:Y:S01]  /*1430*/  IMAD.SHL.U32 R14, R5, 0x400, RZ ;  /* 0x00000400050e7824 */ /* 0x000fe200078e00ff */
[----:B------:R-:W-:Y:S01]  /*1440*/  LOP3.LUT R3, R0, 0x8, R2, 0xf8, !PT ;  /* 0x0000000800037812 */ /* 0x000fe200078ef802 */
[----:B------:R-:W-:Y:S01]  /*1450*/  IMAD.SHL.U32 R140, R248, 0x4, RZ ;  /* 0x00000004f88c7824 */ /* 0x000fe200078e00ff */
[----:B------:R-:W-:Y:S01]  /*1460*/  SHF.R.U32.HI R0, RZ, 0x3, R0 ;  /* 0x00000003ff007819 */ /* 0x000fe20000011600 */
[----:B------:R-:W-:Y:S01]  /*1470*/  IMAD R2, R10, 0x200, R7 ;  /* 0x000002000a027824 */ /* 0x000fe200078e0207 */
[----:B------:R-:W-:Y:S01]  /*1480*/  LOP3.LUT P6, RZ, R6, 0x2, RZ, 0xc0, !PT ;  /* 0x0000000206ff7812 */ /* 0x000fe200078cc0ff */
[----:B------:R-:W-:Y:S01]  /*1490*/  IMAD.SHL.U32 R102, R248, 0x8, RZ ;  /* 0x00000008f8667824 */ /* 0x000fe200078e00ff */
[----:B------:R-:W-:Y:S01]  /*14a0*/  LOP3.LUT R7, R3, R0, RZ, 0x3c, !PT ;  /* 0x0000000003077212 */ /* 0x000fe200078e3cff */
[----:B------:R-:W-:Y:S01]  /*14b0*/  IMAD.SHL.U32 R3, R9, 0x40, RZ ;  /* 0x0000004009037824 */ /* 0x000fe200078e00ff */
[----:B------:R-:W-:Y:S01]  /*14c0*/  SHF.R.S32.HI R0, RZ, 0x1f, R9 ;  /* 0x0000001fff007819 */ /* 0x000fe20000011409 */
[----:B------:R-:W-:Y:S01]  /*14d0*/  STL [R1+0x5c], R22 ;  /* 0x00005c1601007387 */ /* 0x000fe20000100800 */
[----:B------:R-:W-:Y:S01]  /*14e0*/  IADD3 R143, R140, 0x20, RZ ;  /* 0x000000208c8f7810 */ /* 0x000fe20007ffe0ff */
[----:B------:R-:W-:Y:S01]  /*14f0*/  IMAD.SHL.U32 R194, R194, 0x2, RZ ;  /* 0x00000002c2c27824 */ /* 0x000fe200078e00ff */
[----:B------:R-:W-:Y:S01]  /*1500*/  LOP3.LUT P5, RZ, R6, 0x4, RZ, 0xc0, !PT ;  /* 0x0000000406ff7812 */ /* 0x000fe200078ac0ff */
[----:B------:R-:W-:Y:S01]  /*1510*/  IMAD R6, R248, 0x2, R14 ;  /* 0x00000002f8067824 */ /* 0x000fe200078e020e */
[----:B------:R-:W-:Y:S01]  /*1520*/  LOP3.LUT R4, R228, R227, RZ, 0xfc, !PT ;  /* 0x000000e3e4047212 */ /* 0x000fe200078efcff */
[C---:B------:R-:W-:Y:S01]  /*1530*/  IMAD.IADD R107, R140.reuse, 0x1, R143 ;  /* 0x000000018c6b7824 */ /* 0x040fe200078e028f */
[----:B------:R-:W-:-:S02]  /*1540*/  IADD3 R142, R140, 0x40, RZ ;  /* 0x000000408c8e7810 */ /* 0x000fc40007ffe0ff */
[----:B------:R-:W-:Y:S01]  /*1550*/  LEA.HI R0, R0, R9, RZ, 0x3 ;  /* 0x0000000900007211 */ /* 0x000fe200078f18ff */
[----:B------:R-:W-:Y:S01]  /*1560*/  IMAD.IADD R18, R6, 0x1, R4 ;  /* 0x0000000106127824 */ /* 0x000fe200078e0204 */
[----:B------:R-:W-:Y:S01]  /*1570*/  LOP3.LUT R24, R3, 0x1c0, RZ, 0xc0, !PT ;  /* 0x000001c003187812 */ /* 0x000fe200078ec0ff */
[----:B------:R-:W-:Y:S01]  /*1580*/  IMAD.IADD R106, R140, 0x1, R142 ;  /* 0x000000018c6a7824 */ /* 0x000fe200078e028e */
[----:B------:R-:W-:Y:S01]  /*1590*/  SHF.R.S32.HI R3, RZ, 0x1f, R107 ;  /* 0x0000001fff037819 */ /* 0x000fe2000001146b */
[----:B------:R-:W-:Y:S01]  /*15a0*/  IMAD.SHL.U32 R4, R0, 0x40, RZ ;  /* 0x0000004000047824 */ /* 0x000fe200078e00ff */
[----:B------:R-:W-:Y:S02]  /*15b0*/  SHF.R.U32.HI R21, RZ, 0x3, R24 ;  /* 0x00000003ff157819 */ /* 0x000fe40000011618 */
[----:B------:R-:W-:Y:S02]  /*15c0*/  SHF.R.S32.HI R0, RZ, 0x1f, R106 ;  /* 0x0000001fff007819 */ /* 0x000fe4000001146a */
[----:B------:R-:W-:-:S02]  /*15d0*/  LOP3.LUT R20, R4, 0xfffffe00, RZ, 0xc0, !PT ;  /* 0xfffffe0004147812 */ /* 0x000fc400078ec0ff */
[CC--:B------:R-:W-:Y:S02]  /*15e0*/  LEA.HI R4, R3.reuse, R107.reuse, RZ, 0x6 ;  /* 0x0000006b03047211 */ /* 0x0c0fe400078f30ff */
[-C--:B------:R-:W-:Y:S01]  /*15f0*/  LEA.HI R5, R0, R106.reuse, RZ, 0x6 ;  /* 0x0000006a00057211 */ /* 0x080fe200078f30ff */
[----:B------:R-:W-:Y:S01]  /*1600*/  STL [R1+0x28], R20 ;  /* 0x0000281401007387 */ /* 0x000fe20000100800 */
[----:B------:R-:W-:Y:S01]  /*1610*/  LEA.HI R12, R3, R107, RZ, 0x3 ;  /* 0x0000006b030c7211 */ /* 0x000fe200078f18ff */
[----:B------:R-:W-:Y:S01]  /*1620*/  IMAD.SHL.U32 R3, R4, 0x80, RZ ;  /* 0x0000008004037824 */ /* 0x000fe200078e00ff */
[----:B------:R-:W-:Y:S01]  /*1630*/  LEA.HI R11, R0, R106, RZ, 0x3 ;  /* 0x0000006a000b7211 */ /* 0x000fe200078f18ff */
[----:B------:R-:W-:Y:S01]  /*1640*/  IMAD.SHL.U32 R5, R5, 0x80, RZ ;  /* 0x0000008005057824 */ /* 0x000fe200078e00ff */
[--C-:B------:R-:W-:Y:S02]  /*1650*/  LOP3.LUT R4, R227, 0x38, R12.reuse, 0xf8, !PT ;  /* 0x00000038e3047812 */ /* 0x100fe400078ef80c */
[----:B------:R-:W-:-:S02]  /*1660*/  LOP3.LUT R0, R24, 0x38, R12, 0xf8, !PT ;  /* 0x0000003818007812 */ /* 0x000fc400078ef80c */
[--C-:B------:R-:W-:Y:S02]  /*1670*/  LOP3.LUT R6, R227, 0x38, R11.reuse, 0xf8, !PT ;  /* 0x00000038e3067812 */ /* 0x100fe400078ef80b */
[----:B------:R-:W-:Y:S02]  /*1680*/  LOP3.LUT R10, R24, 0x38, R11, 0xf8, !PT ;  /* 0x00000038180a7812 */ /* 0x000fe400078ef80b */
[----:B------:R-:W-:Y:S02]  /*1690*/  LOP3.LUT R9, R4, R228, RZ, 0x3c, !PT ;  /* 0x000000e404097212 */ /* 0x000fe400078e3cff */
[----:B------:R-:W-:Y:S02]  /*16a0*/  LOP3.LUT R3, R3, 0xffffe000, RZ, 0xc0, !PT ;  /* 0xffffe00003037812 */ /* 0x000fe400078ec0ff */
[----:B------:R-:W-:Y:S02]  /*16b0*/  LOP3.LUT R4, R0, R21, RZ, 0x3c, !PT ;  /* 0x0000001500047212 */ /* 0x000fe400078e3cff */
[----:B------:R-:W-:-:S02]  /*16c0*/  LOP3.LUT R0, R5, 0xffffe000, RZ, 0xc0, !PT ;  /* 0xffffe00005007812 */ /* 0x000fc400078ec0ff */
[----:B------:R-:W-:Y:S02]  /*16d0*/  LOP3.LUT R6, R6, R228, RZ, 0x3c, !PT ;  /* 0x000000e406067212 */ /* 0x000fe400078e3cff */
[----:B------:R-:W-:Y:S02]  /*16e0*/  LOP3.LUT R5, R10, R21, RZ, 0x3c, !PT ;  /* 0x000000150a057212 */ /* 0x000fe400078e3cff */
[-CC-:B------:R-:W-:Y:S02]  /*16f0*/  IADD3 R17, R9, R3.reuse, R229.reuse ;  /* 0x0000000309117210 */ /* 0x180fe40007ffe0e5 */
[----:B------:R-:W-:Y:S02]  /*1700*/  IADD3 R16, R4, R3, R20 ;  /* 0x0000000304107210 */ /* 0x000fe40007ffe014 */
[----:B------:R-:W-:Y:S02]  /*1710*/  LOP3.LUT R3, R13, 0xfffffe00, RZ, 0xc0, !PT ;  /* 0xfffffe000d037812 */ /* 0x000fe400078ec0ff */
[----:B------:R-:W-:-:S02]  /*1720*/  IADD3 R13, R6, R0, R229 ;  /* 0x00000000060d7210 */ /* 0x000fc40007ffe0e5 */
[----:B------:R-:W-:Y:S02]  /*1730*/  IADD3 R10, R5, R0, R20 ;  /* 0x00000000050a7210 */ /* 0x000fe40007ffe014 */
[----:B------:R-:W-:Y:S02]  /*1740*/  LEA.HI R0, R248, R248, RZ, 0x1 ;  /* 0x000000f8f8007211 */ /* 0x000fe400078f08ff */
[CC--:B------:R-:W-:Y:S01]  /*1750*/  IADD3 R4, R7.reuse, R3.reuse, R14 ;  /* 0x0000000307047210 */ /* 0x0c0fe20007ffe00e */
[----:B------:R-:W-:Y:S01]  /*1760*/  IMAD.MOV.U32 R14, RZ, RZ, 0x40 ;  /* 0x00000040ff0e7424 */ /* 0x000fe200078e00ff */
[----:B------:R-:W-:Y:S02]  /*1770*/  LOP3.LUT R5, R7, R3, RZ, 0xfc, !PT ;  /* 0x0000000307057212 */ /* 0x000fe400078efcff */
[----:B------:R-:W-:Y:S02]  /*1780*/  LOP3.LUT R3, R0, 0x1ffffffe, RZ, 0xc0, !PT ;  /* 0x1ffffffe00037812 */ /* 0x000fe400078ec0ff */
[----:B------:R-:W-:-:S02]  /*1790*/  IADD3 R146, R140, 0x10, RZ ;  /* 0x000000108c927810 */ /* 0x000fc40007ffe0ff */
[C---:B------:R-:W-:Y:S02]  /*17a0*/  LOP3.LUT P4, RZ, R8.reuse, 0x2, RZ, 0xc0, !PT ;  /* 0x0000000208ff7812 */ /* 0x040fe4000788c0ff */
[----:B------:R-:W-:Y:S01]  /*17b0*/  LOP3.LUT P3, RZ, R8, 0x4, RZ, 0xc0, !PT ;  /* 0x0000000408ff7812 */ /* 0x000fe2000786c0ff */
[----:B------:R-:W-:Y:S01]  /*17c0*/  IMAD.IADD R8, R248, 0x1, -R3 ;  /* 0x00000001f8087824 */ /* 0x000fe200078e0a03 */
[----:B------:R-:W-:Y:S02]  /*17d0*/  SHF.R.S32.HI R9, RZ, 0x1f, R146 ;  /* 0x0000001fff097819 */ /* 0x000fe40000011492 */
[----:B------:R-:W-:Y:S01]  /*17e0*/  IADD3 R145, R140, 0x30, RZ ;  /* 0x000000308c917810 */ /* 0x000fe20007ffe0ff */
[----:B------:R-:W-:Y:S01]  /*17f0*/  IMAD R249, R8, 0x8, R22 ;  /* 0x0000000808f97824 */ /* 0x000fe200078e0216 */
[----:B------:R-:W-:Y:S01]  /*1800*/  SHF.R.S32.HI R3, RZ, 0x1f, R143 ;  /* 0x0000001fff037819 */ /* 0x000fe2000001148f */
[----:B------:R1:W-:Y:S01]  /*1810*/  STL [R1+0x3c], R9 ;  /* 0x00003c0901007387 */ /* 0x0003e20000100800 */
[----:B------:R-:W-:-:S02]  /*1820*/  IADD3 R144, R140, 0x50, RZ ;  /* 0x000000508c907810 */ /* 0x000fc40007ffe0ff */
[----:B------:R-:W-:Y:S01]  /*1830*/  LOP3.LUT R6, R15, 0x7ffffffc, RZ, 0xc0, !PT ;  /* 0x7ffffffc0f067812 */ /* 0x000fe200078ec0ff */
[----:B------:R2:W-:Y:S01]  /*1840*/  STL [R1+0x38], R3 ;  /* 0x0000380301007387 */ /* 0x0005e20000100800 */
[----:B------:R-:W-:Y:S02]  /*1850*/  SHF.R.S32.HI R15, RZ, 0x1f, R145 ;  /* 0x0000001fff0f7819 */ /* 0x000fe40000011491 */
[--C-:B------:R-:W-:Y:S02]  /*1860*/  LOP3.LUT R7, R24, 0x38, R102.reuse, 0xf8, !PT ;  /* 0x0000003818077812 */ /* 0x100fe400078ef866 */
[----:B------:R-:W-:Y:S01]  /*1870*/  SHF.R.S32.HI R225, RZ, 0x3, R11 ;  /* 0x00000003ffe17819 */ /* 0x000fe2000001140b */
[----:B------:R-:W-:Y:S01]  /*1880*/  STL [R1+0x34], R15 ;  /* 0x0000340f01007387 */ /* 0x000fe20000100800 */
[----:B------:R-:W-:Y:S02]  /*1890*/  LOP3.LUT R8, R20, R7, R21, 0xf6, !PT ;  /* 0x0000000714087212 */ /* 0x000fe400078ef615 */
[----:B------:R-:W-:-:S02]  /*18a0*/  LOP3.LUT R7, R227, 0x38, R102, 0xf8, !PT ;  /* 0x00000038e3077812 */ /* 0x000fc400078ef866 */
[----:B------:R-:W-:Y:S02]  /*18b0*/  LEA R8, R8, 0xc100, 0x1 ;  /* 0x0000c10008087811 */ /* 0x000fe400078e08ff */
[----:B------:R-:W-:Y:S02]  /*18c0*/  LOP3.LUT R7, R229, R7, R228, 0xf6, !PT ;  /* 0x00000007e5077212 */ /* 0x000fe400078ef6e4 */
[----:B------:R-:W-:Y:S02]  /*18d0*/  SHF.R.S32.HI R226, RZ, 0x3, R12 ;  /* 0x00000003ffe27819 */ /* 0x000fe4000001140c */
[----:B------:R-:W-:Y:S02]  /*18e0*/  LEA R7, R7, 0xc100, 0x1 ;  /* 0x0000c10007077811 */ /* 0x000fe400078e08ff */
[----:B------:R-:W-:Y:S02]  /*18f0*/  LEA R147, R2, 0x6100, 0x1 ;  /* 0x0000610002937811 */ /* 0x000fe400078e08ff */
[----:B-1----:R-:W-:-:S02]  /*1900*/  SHF.R.S32.HI R9, RZ, 0x1f, R142 ;  /* 0x0000001fff097819 */ /* 0x002fc4000001148e */
[C---:B------:R-:W-:Y:S02]  /*1910*/  IADD3 R182, R147.reuse, 0x20, RZ ;  /* 0x0000002093b67810 */ /* 0x040fe40007ffe0ff */
[----:B--2---:R-:W-:Y:S01]  /*1920*/  SHF.R.S32.HI R3, RZ, 0x1f, R144 ;  /* 0x0000001fff037819 */ /* 0x004fe20000011490 */
[----:B------:R1:W-:Y:S01]  /*1930*/  STL [R1+0x30], R9 ;  /* 0x0000300901007387 */ /* 0x0003e20000100800 */
[----:B------:R-:W-:Y:S02]  /*1940*/  SEL R0, R14, 0xffffffc0, !P3 ;  /* 0xffffffc00e007807 */ /* 0x000fe40005800000 */
[C---:B------:R-:W-:Y:S01]  /*1950*/  @P4 IADD3 R182, R147.reuse, -0x20, RZ ;  /* 0xffffffe093b64810 */ /* 0x040fe20007ffe0ff */
[----:B------:R2:W-:Y:S01]  /*1960*/  STL [R1+0x2c], R3 ;  /* 0x00002c0301007387 */ /* 0x0005e20000100800 */
[----:B------:R-:W-:Y:S01]  /*1970*/  LEA R178, R4, 0xc100, 0x1 ;  /* 0x0000c10004b27811 */ /* 0x000fe200078e08ff */
[----:B------:R-:W-:Y:S01]  /*1980*/  IMAD.IADD R177, R147, 0x1, R0 ;  /* 0x0000000193b17824 */ /* 0x000fe200078e0200 */
[----:B------:R-:W-:Y:S01]  /*1990*/  LEA R172, R5, 0x100, 0x1 ;  /* 0x0000010005ac7811 */ /* 0x000fe200078e08ff */
[----:B------:R-:W-:Y:S01]  /*19a0*/  STL [R1+0x54], R8 ;  /* 0x0000540801007387 */ /* 0x000fe20000100800 */
[----:B------:R-:W-:Y:S01]  /*19b0*/  IMAD.IADD R174, R0, 0x1, R182 ;  /* 0x0000000100ae7824 */ /* 0x000fe200078e02b6 */
[----:B------:R-:W-:-:S02]  /*19c0*/  LOP3.LUT R210, R227, 0x18, R102, 0xf8, !PT ;  /* 0x00000018e3d27812 */ /* 0x000fc400078ef866 */
[----:B------:R3:W-:Y:S01]  /*19d0*/  STL [R1+0x50], R7 ;  /* 0x0000500701007387 */ /* 0x0007e20000100800 */
[----:B------:R-:W-:Y:S02]  /*19e0*/  SEL R2, R14, 0xffffffc0, !P5 ;  /* 0xffffffc00e027807 */ /* 0x000fe40006800000 */
[----:B------:R-:W-:Y:S02]  /*19f0*/  LOP3.LUT R210, R229, R210, R228, 0xf6, !PT ;  /* 0x000000d2e5d27212 */ /* 0x000fe400078ef6e4 */
[----:B------:R-:W-:Y:S01]  /*1a00*/  IADD3 R206, R204, 0x40, RZ ;  /* 0x00000040ccce7810 */ /* 0x000fe20007ffe0ff */
[----:B------:R-:W-:Y:S01]  /*1a10*/  IMAD.IADD R181, R178, 0x1, R2 ;  /* 0x00000001b2b57824 */ /* 0x000fe200078e0202 */
[----:B------:R-:W-:Y:S01]  /*1a20*/  LEA R210, R210, 0x100, 0x1 ;  /* 0x00000100d2d27811 */ /* 0x000fe200078e08ff */
[----:B------:R-:W-:Y:S01]  /*1a30*/  IMAD.IADD R176, R2, 0x1, R172 ;  /* 0x0000000102b07824 */ /* 0x000fe200078e02ac */
[----:B------:R-:W-:Y:S02]  /*1a40*/  IADD3 R207, R204, 0x80, RZ ;  /* 0x00000080cccf7810 */ /* 0x000fe40007ffe0ff */
[----:B------:R-:W-:-:S02]  /*1a50*/  IADD3 R214, R102, 0x60, RZ ;  /* 0x0000006066d67810 */ /* 0x000fc40007ffe0ff */
[----:B-1----:R-:W-:Y:S02]  /*1a60*/  SEL R9, R19, 0xffffffe0, !P1 ;  /* 0xffffffe013097807 */ /* 0x002fe40004800000 */
[----:B------:R-:W-:Y:S01]  /*1a70*/  IADD3 R213, R102, 0x80, RZ ;  /* 0x0000008066d57810 */ /* 0x000fe20007ffe0ff */
[----:B--2---:R-:W-:Y:S01]  /*1a80*/  IMAD.IADD R3, R23, 0x1, -R6 ;  /* 0x0000000117037824 */ /* 0x004fe200078e0a06 */
[----:B------:R-:W-:Y:S02]  /*1a90*/  SEL R6, R14, 0xffffffc0, !P2 ;  /* 0xffffffc00e067807 */ /* 0x000fe40005000000 */
[----:B------:R-:W-:Y:S01]  /*1aa0*/  IADD3 R212, R102, 0xa0, RZ ;  /* 0x000000a066d47810 */ /* 0x000fe20007ffe0ff */
[----:B------:R-:W-:Y:S01]  /*1ab0*/  IMAD.SHL.U32 R243, R3, 0x2, RZ ;  /* 0x0000000203f37824 */ /* 0x000fe200078e00ff */
[----:B------:R-:W-:Y:S01]  /*1ac0*/  SEL R3, R19, 0xffffffe0, !P6 ;  /* 0xffffffe013037807 */ /* 0x000fe20007000000 */
[----:B------:R-:W-:Y:S01]  /*1ad0*/  IMAD.IADD R211, R210, 0x1, R6 ;  /* 0x00000001d2d37824 */ /* 0x000fe200078e0206 */
[----:B------:R-:W-:-:S02]  /*1ae0*/  SHF.R.S32.HI R205, RZ, 0x1f, R204 ;  /* 0x0000001fffcd7819 */ /* 0x000fc400000114cc */
[C---:B------:R-:W-:Y:S01]  /*1af0*/  IADD3 R36, R243.reuse, 0x10, RZ ;  /* 0x00000010f3247810 */ /* 0x040fe20007ffe0ff */
[----:B------:R-:W-:Y:S01]  /*1b00*/  IMAD.IADD R179, R178, 0x1, R3 ;  /* 0x00000001b2b37824 */ /* 0x000fe200078e0203 */
[----:B------:R-:W-:Y:S01]  /*1b10*/  IADD3 R33, R243, 0x28, RZ ;  /* 0x00000028f3217810 */ /* 0x000fe20007ffe0ff */
[----:B------:R-:W-:Y:S01]  /*1b20*/  IMAD.IADD R173, R3, 0x1, R172 ;  /* 0x0000000103ad7824 */ /* 0x000fe200078e02ac */
[----:B------:R-:W-:Y:S01]  /*1b30*/  IADD3 R30, R243, 0x40, RZ ;  /* 0x00000040f31e7810 */ /* 0x000fe20007ffe0ff */
[----:B------:R-:W-:Y:S01]  /*1b40*/  IMAD.IADD R180, R179, 0x1, R2 ;  /* 0x00000001b3b47824 */ /* 0x000fe200078e0202 */
[C---:B------:R-:W-:Y:S01]  /*1b50*/  IADD3 R27, R243.reuse, 0x58, RZ ;  /* 0x00000058f31b7810 */ /* 0x040fe20007ffe0ff */
[----:B------:R-:W-:Y:S01]  /*1b60*/  IMAD.IADD R175, R2, 0x1, R173 ;  /* 0x0000000102af7824 */ /* 0x000fe200078e02ad */
[----:B------:R-:W-:Y:S02]  /*1b70*/  IADD3 R24, R243, 0x70, RZ ;  /* 0x00000070f3187810 */ /* 0x000fe40007ffe0ff */
[----:B---3--:R-:W-:-:S02]  /*1b80*/  SHF.R.S32.HI R7, RZ, 0x1f, R36 ;  /* 0x0000001fff077819 */ /* 0x008fc40000011424 */
[C---:B------:R-:W-:Y:S02]  /*1b90*/  IADD3 R21, R243.reuse, 0x88, RZ ;  /* 0x00000088f3157810 */ /* 0x040fe40007ffe0ff */
[----:B------:R-:W-:Y:S02]  /*1ba0*/  SHF.R.S32.HI R7, RZ, 0x1f, R33 ;  /* 0x0000001fff077819 */ /* 0x000fe40000011421 */
[C---:B------:R-:W-:Y:S02]  /*1bb0*/  IADD3 R37, R243.reuse, 0x8, RZ ;  /* 0x00000008f3257810 */ /* 0x040fe40007ffe0ff */
[C---:B------:R-:W-:Y:S02]  /*1bc0*/  IADD3 R15, R243.reuse, 0xa0, RZ ;  /* 0x000000a0f30f7810 */ /* 0x040fe40007ffe0ff */
[----:B------:R-:W-:Y:S02]  /*1bd0*/  SHF.R.S32.HI R7, RZ, 0x1f, R30 ;  /* 0x0000001fff077819 */ /* 0x000fe4000001141e */
[----:B------:R-:W-:-:S02]  /*1be0*/  IADD3 R34, R243, 0x20, RZ ;  /* 0x00000020f3227810 */ /* 0x000fc40007ffe0ff */
        /* <DEDUP_REMOVED lines=8> */
[----:B------:R-:W-:Y:S02]  /*1c70*/  SHF.R.S32.HI R7, RZ, 0x1f, R15 ;  /* 0x0000001fff077819 */ /* 0x000fe4000001140f */
[----:B------:R-:W-:Y:S02]  /*1c80*/  IADD3 R22, R243, 0x80, RZ ;  /* 0x00000080f3167810 */ /* 0x000fe40007ffe0ff */
[----:B------:R-:W-:Y:S02]  /*1c90*/  SHF.R.S32.HI R8, RZ, 0x1f, R34 ;  /* 0x0000001fff087819 */ /* 0x000fe40000011422 */
[----:B------:R-:W-:-:S02]  /*1ca0*/  SHF.R.S32.HI R7, RZ, 0x1f, R11 ;  /* 0x0000001fff077819 */ /* 0x000fc4000001140b */
[C---:B------:R-:W-:Y:S02]  /*1cb0*/  IADD3 R19, R243.reuse, 0x98, RZ ;  /* 0x00000098f3137810 */ /* 0x040fe40007ffe0ff */
[----:B------:R-:W-:Y:S02]  /*1cc0*/  SHF.R.S32.HI R8, RZ, 0x1f, R31 ;  /* 0x0000001fff087819 */ /* 0x000fe4000001141f */
[----:B------:R-:W-:Y:S02]  /*1cd0*/  LEA R11, R18, 0x80, 0x1 ;  /* 0x00000080120b7811 */ /* 0x000fe400078e08ff */
[----:B------:R-:W-:Y:S02]  /*1ce0*/  IADD3 R12, R243, 0xb0, RZ ;  /* 0x000000b0f30c7810 */ /* 0x000fe40007ffe0ff */
[----:B------:R-:W-:Y:S01]  /*1cf0*/  SHF.R.S32.HI R8, RZ, 0x1f, R28 ;  /* 0x0000001fff087819 */ /* 0x000fe2000001141c */
[----:B------:R-:W-:Y:S01]  /*1d00*/  STL [R1+0x8], R11 ;  /* 0x0000080b01007387 */ /* 0x000fe20000100800 */
[----:B------:R-:W-:Y:S01]  /*1d10*/  LEA R7, R17, 0xc100, 0x1 ;  /* 0x0000c10011077811 */ /* 0x000fe200078e08ff */
[----:B------:R-:W-:Y:S01]  /*1d20*/  IMAD.IADD R0, R11, 0x1, R6 ;  /* 0x000000010b007824 */ /* 0x000fe200078e0206 */
[----:B------:R-:W-:-:S02]  /*1d30*/  SHF.R.S32.HI R8, RZ, 0x1f, R25 ;  /* 0x0000001fff087819 */ /* 0x000fc40000011419 */
[----:B------:R-:W-:Y:S01]  /*1d40*/  SHF.R.S32.HI R8, RZ, 0x1f, R22 ;  /* 0x0000001fff087819 */ /* 0x000fe20000011416 */
[----:B------:R1:W-:Y:S01]  /*1d50*/  STL [R1+0x4c], R7 ;  /* 0x00004c0701007387 */ /* 0x0003e20000100800 */
[----:B------:R-:W-:Y:S02]  /*1d60*/  SHF.R.S32.HI R8, RZ, 0x1f, R19 ;  /* 0x0000001fff087819 */ /* 0x000fe40000011413 */
[----:B------:R-:W-:Y:S02]  /*1d70*/  SHF.R.S32.HI R8, RZ, 0x1f, R12 ;  /* 0x0000001fff087819 */ /* 0x000fe4000001140c */
[----:B------:R-:W-:Y:S02]  /*1d80*/  LEA R12, R16, 0xc100, 0x1 ;  /* 0x0000c100100c7811 */ /* 0x000fe400078e08ff */
[----:B------:R-:W-:Y:S02]  /*1d90*/  LEA R8, R10, 0xc100, 0x1 ;  /* 0x0000c1000a087811 */ /* 0x000fe400078e08ff */
        /* <DEDUP_REMOVED lines=9> */
[----:B-1----:R-:W-:Y:S02]  /*1e30*/  LEA R7, R13, 0xc100, 0x1 ;  /* 0x0000c1000d077811 */ /* 0x002fe400078e08ff */
[----:B------:R-:W-:Y:S02]  /*1e40*/  SHF.R.S32.HI R236, RZ, 0x1f, R214 ;  /* 0x0000001fffec7819 */ /* 0x000fe400000114d6 */
[----:B------:R-:W-:Y:S01]  /*1e50*/  SHF.R.S32.HI R235, RZ, 0x1f, R213 ;  /* 0x0000001fffeb7819 */ /* 0x000fe200000114d5 */
[----:B------:R1:W-:Y:S01]  /*1e60*/  STL [R1+0x44], R7 ;  /* 0x0000440701007387 */ /* 0x0003e20000100800 */
[----:B------:R-:W-:Y:S02]  /*1e70*/  SHF.R.S32.HI R234, RZ, 0x1f, R212 ;  /* 0x0000001fffea7819 */ /* 0x000fe400000114d4 */
[----:B------:R-:W-:Y:S01]  /*1e80*/  SHF.R.S32.HI R220, RZ, 0x1f, R206 ;  /* 0x0000001fffdc7819 */ /* 0x000fe200000114ce */
[----:B------:R2:W-:Y:S01]  /*1e90*/  STL [R1+0x40], R8 ;  /* 0x0000400801007387 */ /* 0x0005e20000100800 */
[----:B------:R-:W-:-:S02]  /*1ea0*/  SHF.R.S32.HI R219, RZ, 0x1f, R207 ;  /* 0x0000001fffdb7819 */ /* 0x000fc400000114cf */
[----:B------:R-:W-:Y:S01]  /*1eb0*/  SHF.R.S32.HI R35, RZ, 0x1f, R35 ;  /* 0x0000001fff237819 */ /* 0x000fe20000011423 */
[----:B------:R3:W-:Y:S01]  /*1ec0*/  STL [R1+0x24], R0 ;  /* 0x0000240001007387 */ /* 0x0007e20000100800 */
[----:B------:R-:W-:Y:S02]  /*1ed0*/  SHF.R.S32.HI R32, RZ, 0x1f, R32 ;  /* 0x0000001fff207819 */ /* 0x000fe40000011420 */
[----:B------:R-:W-:Y:S02]  /*1ee0*/  SHF.R.S32.HI R29, RZ, 0x1f, R29 ;  /* 0x0000001fff1d7819 */ /* 0x000fe4000001141d */
[----:B------:R-:W-:Y:S02]  /*1ef0*/  SHF.R.S32.HI R26, RZ, 0x1f, R26 ;  /* 0x0000001fff1a7819 */ /* 0x000fe4000001141a */
[----:B------:R-:W-:Y:S02]  /*1f00*/  SHF.R.S32.HI R23, RZ, 0x1f, R23 ;  /* 0x0000001fff177819 */ /* 0x000fe40000011417 */
[----:B------:R-:W-:-:S02]  /*1f10*/  SHF.R.S32.HI R20, RZ, 0x1f, R20 ;  /* 0x0000001fff147819 */ /* 0x000fc40000011414 */
[----:B------:R-:W-:Y:S02]  /*1f20*/  SHF.R.S32.HI R14, RZ, 0x1f, R14 ;  /* 0x0000001fff0e7819 */ /* 0x000fe4000001140e */
[C---:B------:R-:W-:Y:S02]  /*1f30*/  IADD3 R193, R182.reuse, 0x800, RZ ;  /* 0x00000800b6c17810 */ /* 0x040fe40007ffe0ff */
[C---:B------:R-:W-:Y:S02]  /*1f40*/  IADD3 R192, R182.reuse, 0x1000, RZ ;  /* 0x00001000b6c07810 */ /* 0x040fe40007ffe0ff */
[C---:B-1----:R-:W-:Y:S02]  /*1f50*/  IADD3 R7, R11.reuse, -0x10, RZ ;  /* 0xfffffff00b077810 */ /* 0x042fe40007ffe0ff */
[C---:B------:R-:W-:Y:S01]  /*1f60*/  @P0 IADD3 R7, R11.reuse, 0x10, RZ ;  /* 0x000000100b070810 */ /* 0x040fe20007ffe0ff */
[----:B--2---:R-:W-:Y:S01]  /*1f70*/  IMAD.IADD R8, R11, 0x1, R9 ;  /* 0x000000010b087824 */ /* 0x004fe200078e0209 */
[----:B------:R-:W-:-:S03]  /*1f80*/  IADD3 R191, R182, 0x1800, RZ ;  /* 0x00001800b6bf7810 */ /* 0x000fc60007ffe0ff */
[----:B------:R-:W-:Y:S01]  /*1f90*/  IMAD.IADD R3, R6, 0x1, R7 ;  /* 0x0000000106037824 */ /* 0x000fe200078e0207 */
[----:B------:R-:W-:Y:S01]  /*1fa0*/  IADD3 R190, R182, 0x2000, RZ ;  /* 0x00002000b6be7810 */ /* 0x000fe20007ffe0ff */
[----:B---3--:R-:W-:Y:S01]  /*1fb0*/  IMAD.IADD R0, R6, 0x1, R8 ;  /* 0x0000000106007824 */ /* 0x008fe200078e0208 */
[----:B------:R-:W-:Y:S01]  /*1fc0*/  STL [R1+0x14], R8 ;  /* 0x0000140801007387 */ /* 0x000fe20000100800 */
[C---:B------:R-:W-:Y:S02]  /*1fd0*/  IADD3 R189, R182.reuse, 0x2800, RZ ;  /* 0x00002800b6bd7810 */ /* 0x040fe40007ffe0ff */
[C---:B------:R-:W-:Y:S01]  /*1fe0*/  IADD3 R188, R182.reuse, 0x3000, RZ ;  /* 0x00003000b6bc7810 */ /* 0x040fe20007ffe0ff */
[----:B------:R1:W-:Y:S01]  /*1ff0*/  STL [R1+0x20], R0 ;  /* 0x0000200001007387 */ /* 0x0003e20000100800 */
[C---:B------:R-:W-:Y:S02]  /*2000*/  IADD3 R187, R182.reuse, 0x3800, RZ ;  /* 0x00003800b6bb7810 */ /* 0x040fe40007ffe0ff */
[C---:B------:R-:W-:Y:S01]  /*2010*/  IADD3 R186, R182.reuse, 0x4000, RZ ;  /* 0x00004000b6ba7810 */ /* 0x040fe20007ffe0ff */
[----:B------:R-:W-:Y:S01]  /*2020*/  STL [R1+0xc], R7 ;  /* 0x00000c0701007387 */ /* 0x000fe20000100800 */
[----:B------:R-:W-:-:S02]  /*2030*/  IADD3 R185, R182, 0x4800, RZ ;  /* 0x00004800b6b97810 */ /* 0x000fc40007ffe0ff */
[C---:B------:R-:W-:Y:S02]  /*2040*/  IADD3 R184, R182.reuse, 0x5000, RZ ;  /* 0x00005000b6b87810 */ /* 0x040fe40007ffe0ff */
[----:B------:R-:W-:Y:S01]  /*2050*/  IADD3 R183, R182, 0x5800, RZ ;  /* 0x00005800b6b77810 */ /* 0x000fe20007ffe0ff */
[----:B-1----:R-:W-:-:S05]  /*2060*/  IMAD.IADD R0, R9, 0x1, R7 ;  /* 0x0000000109007824 */ /* 0x002fca00078e0207 */
[----:B------:R1:W-:Y:S04]  /*2070*/  STL [R1+0x10], R0 ;  /* 0x0000100001007387 */ /* 0x0003e80000100800 */
[----:B------:R2:W-:Y:S01]  /*2080*/  STL [R1+0x1c], R3 ;  /* 0x00001c0301007387 */ /* 0x0005e20000100800 */
[----:B-1----:R-:W-:-:S05]  /*2090*/  IMAD.IADD R0, R6, 0x1, R0 ;  /* 0x0000000106007824 */ /* 0x002fca00078e0200 */
[----:B------:R2:W-:Y:S02]  /*20a0*/  STL [R1+0x18], R0 ;  /* 0x0000180001007387 */ /* 0x0005e40000100800 */
.L_x_1456:
[----:B------:R-:W-:-:S04]  /*20b0*/  IMAD.MOV.U32 R2, RZ, RZ, 0x4 ;  /* 0x00000004ff027424 */ /* 0x000fc800078e00ff */
[----:B--2---:R-:W-:-:S05]  /*20c0*/  IMAD.WIDE R2, R247, R2, c[0x0][0x588] ;  /* 0x00016200f7027625 */ /* 0x004fca00078e0202 */
        /* <DEDUP_REMOVED lines=12> */
[----:B------:R-:W-:Y:S01]  /*2190*/  IMAD.MOV.U32 R127, RZ, RZ, RZ ;  /* 0x000000ffff7f7224 */ /* 0x000fe200078e00ff */
[----:B------:R-:W-:Y:S01]  /*21a0*/  CS2R R12, SRZ ;  /* 0x00000000000c7805 */ /* 0x000fe2000001ff00 */
[----:B--2---:R-:W-:Y:S01]  /*21b0*/  SHF.R.S32.HI R14, RZ, 0x1f, R252 ;  /* 0x0000001fff0e7819 */ /* 0x004fe200000114fc */
[C---:B------:R-:W-:Y:S01]  /*21c0*/  IMAD.SHL.U32 R250, R252.reuse, 0x4, RZ ;  /* 0x00000004fcfa7824 */ /* 0x040fe200078e00ff */
[----:B------:R-:W-:-:S02]  /*21d0*/  @P1 LEA R4, P0, R252, c[0x0][0x370], 0x2 ;  /* 0x0000dc00fc041a11 */ /* 0x000fc400078010ff */
[C-C-:B------:R-:W-:Y:S01]  /*21e0*/  SHF.L.U64.HI R251, R252.reuse, 0x2, R14.reuse ;  /* 0x00000002fcfb7819 */ /* 0x140fe2000001020e */
[----:B------:R1:W-:Y:S01]  /*21f0*/  STL [R1], R14 ;  /* 0x0000000e01007387 */ /* 0x0003e20000100800 */
        /* <DEDUP_REMOVED lines=8> */
[C---:B--2---:R-:W-:Y:S02]  /*2280*/  IADD3 R4, P1, R250.reuse, c[0x0][0x350], RZ ;  /* 0x0000d400fa047a10 */ /* 0x044fe40007f3e0ff */
[----:B---3--:R-:W-:Y:S02]  /*2290*/  IADD3 R2, P0, R250, c[0x0][0x358], RZ ;  /* 0x0000d600fa027a10 */ /* 0x008fe40007f1e0ff */
        /* <DEDUP_REMOVED lines=11> */
.L_x_1278:
[----:B------:R-:W-:-:S04]  /*2350*/  ISETP.NE.U32.AND P0, PT, RZ, c[0x0][0x368], PT ;  /* 0x0000da00ff007a0c */ /* 0x000fc80003f05070 */
[----:B------:R-:W-:-:S13]  /*2360*/  ISETP.NE.AND.EX P0, PT, RZ, c[0x0][0x36c], PT, P0 ;  /* 0x0000db00ff007a0c */ /* 0x000fda0003f05300 */
[----:B------:R-:W-:Y:S05]  /*2370*/  @!P0 BRA `(.L_x_1279) ;  /* 0x0000004000008947 */ /* 0x000fea0003800000 */
[----:B-1----:R-:W-:-:S04]  /*2380*/  IADD3 R4, P0, R250, c[0x0][0x368], RZ ;  /* 0x0000da00fa047a10 */ /* 0x002fc80007f1e0ff */
[----:B------:R-:W-:-:S05]  /*2390*/  IADD3.X R5, R251, c[0x0][0x36c], RZ, P0, !PT ;  /* 0x0000db00fb057a10 */ /* 0x000fca00007fe4ff */
[----:B------:R1:W5:Y:S01]  /*23a0*/  LDG.E R8, [R4.64] ;  /* 0x0000000804087981 */ /* 0x000362000c1e1900 */
[----:B------:R-:W-:Y:S05]  /*23b0*/  BRA `(.L_x_1280) ;  /* 0x0000005000007947 */ /* 0x000fea0003800000 */
.L_x_1279:
[----:B------:R-:W-:Y:S01]  /*23c0*/  MOV R8, UR6 ;  /* 0x0000000600087c02 */ /* 0x000fe20008000f00 */
[----:B------:R-:W-:Y:S05]  /*23d0*/  @!P5 BRA `(.L_x_1280) ;  /* 0x000000300000d947 */ /* 0x000fea0003800000 */
[----:B-1----:R-:W2:Y:S04]  /*23e0*/  LDG.E R6, [R4.64] ;  /* 0x0000000804067981 */ /* 0x002ea8000c1e1900 */
[----:B------:R-:W2:Y:S02]  /*23f0*/  LDG.E R0, [R4.64+0x4] ;  /* 0x0000040804007981 */ /* 0x000ea4000c1e1900 */
[----:B--2---:R-:W-:Y:S02]  /*2400*/  IADD3 R8, -R6, R0, RZ ;  /* 0x0000000006087210 */ /* 0x004fe40007ffe1ff */
.L_x_1280:
[----:B-1----:R1:W2:Y:S04]  /*2410*/  @P6 LDG.E R5, [R2.64] ;  /* 0x0000000802056981 */ /* 0x0022a8000c1e1900 */
[----:B------:R1:W2:Y:S01]  /*2420*/  @P6 LDG.E R4, [R2.64+0x4] ;  /* 0x0000040802046981 */ /* 0x0002a2000c1e1900 */
[----:B------:R-:W-:Y:S01]  /*2430*/  ISETP.NE.U32.AND P0, PT, RZ, c[0x0][0x378], PT ;  /* 0x0000de00ff007a0c */ /* 0x000fe20003f05070 */
[----:B-----5:R-:W-:-:S03]  /*2440*/  IMAD.MOV.U32 R126, RZ, RZ, R8 ;  /* 0x000000ffff7e7224 */ /* 0x020fc600078e0008 */
[----:B------:R-:W-:Y:S01]  /*2450*/  ISETP.NE.AND.EX P1, PT, RZ, c[0x0][0x37c], PT, P0 ;  /* 0x0000df00ff007a0c */ /* 0x000fe20003f25300 */
[----:B------:R-:W-:Y:S02]  /*2460*/  IMAD.MOV.U32 R0, RZ, RZ, c[0x0][0x2c4] ;  /* 0x0000b100ff007624 */ /* 0x000fe400078e00ff */
[----:B------:R-:W-:-:S03]  /*2470*/  IMAD.SHL.U32 R240, R245, 0x80, RZ ;  /* 0x00000080f5f07824 */ /* 0x000fc600078e00ff */
[----:B------:R-:W-:Y:S01]  /*2480*/  ISETP.NE.AND P2, PT, R0, 0x1, PT ;  /* 0x000000010000780c */ /* 0x000fe20003f45270 */
[----:B------:R-:W-:Y:S01]  /*2490*/  IMAD.MOV.U32 R67, RZ, RZ, c[0x0][0x228] ;  /* 0x00008a00ff437624 */ /* 0x000fe200078e00ff */
[----:B------:R-:W-:Y:S01]  /*24a0*/  IADD3 R0, R240, 0x7f, RZ ;  /* 0x0000007ff0007810 */ /* 0x000fe20007ffe0ff */
[----:B------:R-:W-:-:S04]  /*24b0*/  IMAD.IADD R7, R8, 0x1, -R239 ;  /* 0x0000000108077824 */ /* 0x000fc800078e0aef */
[----:B-1----:R-:W-:-:S04]  /*24c0*/  @P1 IADD3 R2, P0, R250, c[0x0][0x378], RZ ;  /* 0x0000de00fa021a10 */ /* 0x002fc80007f1e0ff */
[----:B------:R-:W-:-:S05]  /*24d0*/  @P1 IADD3.X R3, R251, c[0x0][0x37c], RZ, P0, !PT ;  /* 0x0000df00fb031a10 */ /* 0x000fca00007fe4ff */
[----:B------:R1:W5:Y:S01]  /*24e0*/  @P1 LDG.E R126, [R2.64] ;  /* 0x00000008027e1981 */ /* 0x000362000c1e1900 */
[----:B------:R-:W-:Y:S01]  /*24f0*/  LOP3.LUT R9, R246, 0xff0000, RZ, 0xc0, !PT ;  /* 0x00ff0000f6097812 */ /* 0x000fe200078ec0ff */
[----:B------:R-:W-:Y:S01]  /*2500*/  BSSY B0, `(.L_x_1281) ;  /* 0x0000038000007945 */ /* 0x000fe20003800000 */
[----:B------:R-:W-:-:S04]  /*2510*/  LOP3.LUT R218, R218, 0xffffffdf, RZ, 0xc0, !PT ;  /* 0xffffffdfdada7812 */ /* 0x000fc800078ec0ff */
[----:B------:R-:W-:Y:S01]  /*2520*/  @P2 LOP3.LUT R218, R218, 0x20, RZ, 0xfc, !PT ;  /* 0x00000020dada2812 */ /* 0x000fe200078efcff */
[----:B-1----:R-:W-:Y:S01]  /*2530*/  @P2 IMAD.HI.U32 R2, R0, c[0x0][0x2c8], RZ ;  /* 0x0000b20000022a27 */ /* 0x002fe200078e00ff */
[----:B------:R-:W-:-:S04]  /*2540*/  LOP3.LUT R3, R246, 0xff000000, RZ, 0xc0, !PT ;  /* 0xff000000f6037812 */ /* 0x000fc800078ec0ff */
[----:B------:R-:W-:Y:S02]  /*2550*/  @P2 SHF.R.U32.HI R0, RZ, c[0x0][0x2cc], R2 ;  /* 0x0000b300ff002a19 */ /* 0x000fe40000011602 */
[----:B------:R-:W-:Y:S01]  /*2560*/  SHF.R.U32.HI R6, RZ, 0x8, R3 ;  /* 0x00000008ff067819 */ /* 0x000fe20000011603 */
[----:B--2---:R-:W-:-:S04]  /*2570*/  @P6 IMAD.IADD R67, R4, 0x1, -R5 ;  /* 0x0000000104436824 */ /* 0x004fc800078e0a05 */
[----:B------:R-:W-:-:S05]  /*2580*/  IMAD.IADD R241, R7, 0x1, R67 ;  /* 0x0000000107f17824 */ /* 0x000fca00078e0243 */
[C---:B------:R-:W-:Y:S02]  /*2590*/  IADD3 R121, R241.reuse, 0x40, -R242 ;  /* 0x00000040f1797810 */ /* 0x040fe40007ffe8f2 */
[----:B------:R-:W-:-:S03]  /*25a0*/  IADD3 R2, R241, 0x3f, RZ ;  /* 0x0000003ff1027810 */ /* 0x000fc60007ffe0ff */
[----:B------:R-:W-:Y:S01]  /*25b0*/  IMAD.IADD R0, R121, 0x1, R0 ;  /* 0x0000000179007824 */ /* 0x000fe200078e0200 */
[----:B------:R-:W-:-:S04]  /*25c0*/  SHF.R.S32.HI R4, RZ, 0x1f, R2 ;  /* 0x0000001fff047819 */ /* 0x000fc80000011402 */
[----:B------:R-:W-:Y:S02]  /*25d0*/  SHF.R.S32.HI R5, RZ, 0x1f, R0 ;  /* 0x0000001fff057819 */ /* 0x000fe40000011400 */
[----:B------:R-:W-:Y:S02]  /*25e0*/  LEA.HI R3, R4, R2, RZ, 0x6 ;  /* 0x0000000204037211 */ /* 0x000fe400078f30ff */
[----:B------:R-:W-:Y:S02]  /*25f0*/  LEA.HI R2, R9, R6, RZ, 0x10 ;  /* 0x0000000609027211 */ /* 0x000fe400078f80ff */
[----:B------:R-:W-:Y:S02]  /*2600*/  LEA.HI R0, R5, R0, RZ, 0x6 ;  /* 0x0000000005007211 */ /* 0x000fe400078f30ff */
[----:B------:R-:W-:Y:S02]  /*2610*/  LOP3.LUT R15, R2, 0xff, RZ, 0xc0, !PT ;  /* 0x000000ff020f7812 */ /* 0x000fe400078ec0ff */
[----:B------:R-:W-:-:S02]  /*2620*/  SHF.R.S32.HI R120, RZ, 0x6, R3 ;  /* 0x00000006ff787819 */ /* 0x000fc40000011403 */
[----:B------:R-:W-:Y:S01]  /*2630*/  SHF.R.S32.HI R0, RZ, 0x6, R0 ;  /* 0x00000006ff007819 */ /* 0x000fe20000011400 */
[----:B------:R1:W-:Y:S01]  /*2640*/  STL [R1+0x4], R15 ;  /* 0x0000040f01007387 */ /* 0x0003e20000100800 */
[----:B------:R-:W-:Y:S02]  /*2650*/  SHF.R.U32.HI R245, RZ, 0x10, R2 ;  /* 0x00000010fff57819 */ /* 0x000fe40000011602 */
[----:B------:R-:W-:Y:S01]  /*2660*/  IMNMX R6, R120, R0, PT ;  /* 0x0000000078067217 */ /* 0x000fe20003800200 */
[----:B------:R-:W-:Y:S01]  /*2670*/  IMAD.MOV.U32 R0, RZ, RZ, RZ ;  /* 0x000000ffff007224 */ /* 0x000fe200078e00ff */
[C---:B------:R-:W-:Y:S02]  /*2680*/  ISETP.NE.AND P1, PT, R245.reuse, RZ, PT ;  /* 0x000000fff500720c */ /* 0x040fe40003f25270 */
[----:B------:R-:W-:Y:S02]  /*2690*/  ISETP.GE.AND P0, PT, R6, 0x1, PT ;  /* 0x000000010600780c */ /* 0x000fe40003f06270 */
[----:B------:R-:W-:-:S11]  /*26a0*/  SEL R118, R245, c[0x0][0x338], P1 ;  /* 0x0000ce00f5767a07 */ /* 0x000fd60000800000 */
[----:B------:R-:W-:Y:S05]  /*26b0*/  @!P0 BRA `(.L_x_1282) ;  /* 0x000001c000008947 */ /* 0x000fea0003800000 */
[----:B------:R-:W-:Y:S01]  /*26c0*/  IABS R2, R118 ;  /* 0x0000007600027213 */ /* 0x000fe20000000000 */
[----:B------:R-:W-:Y:S01]  /*26d0*/  IMAD.MOV.U32 R4, RZ, RZ, RZ ;  /* 0x000000ffff047224 */ /* 0x000fe200078e00ff */
[----:B------:R-:W-:Y:S02]  /*26e0*/  IADD3 R9, R118, -0x1, R6 ;  /* 0xffffffff76097810 */ /* 0x000fe40007ffe006 */
[----:B------:R-:W2:Y:S02]  /*26f0*/  I2F.RP R0, R2 ;  /* 0x0000000200007306 */ /* 0x000ea40000209400 */
[----:B------:R-:W-:-:S06]  /*2700*/  IABS R11, R9 ;  /* 0x00000009000b7213 */ /* 0x000fcc0000000000 */
[----:B--2---:R-:W2:Y:S02]  /*2710*/  MUFU.RCP R0, R0 ;  /* 0x0000000000007308 */ /* 0x004ea40000001000 */
[----:B--2---:R-:W-:-:S06]  /*2720*/  IADD3 R0, R0, 0xffffffe, RZ ;  /* 0x0ffffffe00007810 */ /* 0x004fcc0007ffe0ff */
[----:B------:R-:W2:Y:S02]  /*2730*/  F2I.FTZ.U32.TRUNC.NTZ R5, R0 ;  /* 0x0000000000057305 */ /* 0x000ea4000021f000 */
[----:B--2---:R-:W-:-:S04]  /*2740*/  IMAD.MOV R0, RZ, RZ, -R5 ;  /* 0x000000ffff007224 */ /* 0x004fc800078e0a05 */
        /* <DEDUP_REMOVED lines=19> */
.L_x_1282:
[----:B------:R-:W-:Y:S05]  /*2880*/  BSYNC B0 ;  /* 0x0000000000007941 */ /* 0x000fea0003800000 */
.L_x_1281:
        /* <DEDUP_REMOVED lines=16> */
[----:B------:R-:W2:Y:S01]  /*2990*/  S2R R4, SR_TID.X ;  /* 0x0000000000047919 */ /* 0x000ea20000002100 */
[----:B------:R-:W-:Y:S01]  /*29a0*/  SHF.R.S32.HI R2, RZ, 0x1f, R12 ;  /* 0x0000001fff027819 */ /* 0x000fe2000001140c */
[----:B------:R-:W-:Y:S01]  /*29b0*/  IMAD.MOV.U32 R5, RZ, RZ, c[0x0][0x238] ;  /* 0x00008e00ff057624 */ /* 0x000fe200078e00ff */
[----:B------:R-:W-:Y:S01]  /*29c0*/  LOP3.LUT R23, R246, 0xffff, RZ, 0xc0, !PT ;  /* 0x0000fffff6177812 */ /* 0x000fe200078ec0ff */
[----:B------:R-:W-:Y:S01]  /*29d0*/  IMAD.MOV.U32 R123, RZ, RZ, 0x6 ;  /* 0x00000006ff7b7424 */ /* 0x000fe200078e00ff */
[----:B------:R-:W-:Y:S01]  /*29e0*/  IADD3 R57, R0, -0x1, RZ ;  /* 0xffffffff00397810 */ /* 0x000fe20007ffe0ff */
[C---:B------:R-:W-:Y:S01]  /*29f0*/  IMAD.SHL.U32 R128, R5.reuse, 0x40, RZ ;  /* 0x0000004005807824 */ /* 0x040fe200078e00ff */
[----:B------:R-:W-:Y:S01]  /*2a00*/  SEL R9, R14, RZ, !P6 ;  /* 0x000000ff0e097207 */ /* 0x000fe20007000000 */
[----:B------:R-:W-:Y:S01]  /*2a10*/  IMAD.MOV.U32 R124, RZ, RZ, 0x5 ;  /* 0x00000005ff7c7424 */ /* 0x000fe200078e00ff */
[C---:B------:R-:W-:Y:S01]  /*2a20*/  SHF.L.U64.HI R125, R5.reuse, R123, c[0x0][0x23c] ;  /* 0x00008f00057d7619 */ /* 0x040fe2000001027b */
[----:B------:R-:W-:Y:S01]  /*2a30*/  IMAD.SHL.U32 R131, R5, 0x20, RZ ;  /* 0x0000002005837824 */ /* 0x000fe200078e00ff */
[----:B------:R-:W-:-:S02]  /*2a40*/  ISETP.NE.U32.AND P2, PT, RZ, c[0x0][0x340], PT ;  /* 0x0000d000ff007a0c */ /* 0x000fc40003f45070 */
[----:B------:R-:W-:Y:S02]  /*2a50*/  SHF.L.U64.HI R124, R5, R124, c[0x0][0x23c] ;  /* 0x00008f00057c7619 */ /* 0x000fe4000001027c */
[----:B------:R-:W-:Y:S02]  /*2a60*/  ISETP.NE.AND.EX P4, PT, RZ, c[0x0][0x344], PT, P2 ;  /* 0x0000d100ff007a0c */ /* 0x000fe40003f85320 */
[----:B------:R-:W-:Y:S02]  /*2a70*/  ISETP.GE.AND P5, PT, R206, c[0x0][0x1d4], PT ;  /* 0x00007500ce007a0c */ /* 0x000fe40003fa6270 */
[----:B------:R-:W-:Y:S02]  /*2a80*/  P2R R11, PR, RZ, 0x10 ;  /* 0x00000010ff0b7803 */ /* 0x000fe40000000000 */
[----:B--2---:R-:W-:-:S04]  /*2a90*/  SHF.R.S32.HI R10, RZ, 0x1f, R4 ;  /* 0x0000001fff0a7819 */ /* 0x004fc80000011404 */
[----:B------:R-:W-:-:S04]  /*2aa0*/  LEA.HI R10, R10, R4, RZ, 0x3 ;  /* 0x000000040a0a7211 */ /* 0x000fc800078f18ff */
[----:B------:R-:W-:-:S04]  /*2ab0*/  SHF.R.S32.HI R10, RZ, 0x3, R10 ;  /* 0x00000003ff0a7819 */ /* 0x000fc8000001140a */
[----:B------:R-:W-:Y:S01]  /*2ac0*/  IADD3 R68, P0, R10, R12, RZ ;  /* 0x0000000c0a447210 */ /* 0x000fe20007f1e0ff */
[----:B------:R-:W-:-:S03]  /*2ad0*/  IMAD.IADD R115, R67, 0x1, -R10 ;  /* 0x0000000143737824 */ /* 0x000fc600078e0a0a */
[----:B------:R-:W-:Y:S01]  /*2ae0*/  LEA.HI.X.SX32 R69, R10, R2, 0x1, P0 ;  /* 0x000000020a457211 */ /* 0x000fe200000f0eff */
[----:B------:R-:W-:Y:S01]  /*2af0*/  IMAD.WIDE.U32 R2, R68, c[0x0][0x238], R204 ;  /* 0x00008e0044027a25 */ /* 0x000fe200078e00cc */
[----:B------:R-:W-:Y:S02]  /*2b00*/  SEL R10, R252, RZ, !P6 ;  /* 0x000000fffc0a7207 */ /* 0x000fe40007000000 */
[----:B------:R-:W-:Y:S01]  /*2b10*/  ISETP.GE.AND P6, PT, R204, c[0x0][0x1d4], PT ;  /* 0x00007500cc007a0c */ /* 0x000fe20003fc6270 */
[----:B------:R-:W-:Y:S02]  /*2b20*/  IMAD R4, R69, c[0x0][0x238], RZ ;  /* 0x00008e0045047a24 */ /* 0x000fe400078e02ff */
[----:B------:R-:W-:Y:S02]  /*2b30*/  IMAD R0, R57, -0x40, R115 ;  /* 0xffffffc039007824 */ /* 0x000fe400078e0273 */
[----:B------:R-:W-:-:S03]  /*2b40*/  IMAD R4, R68, c[0x0][0x23c], R4 ;  /* 0x00008f0044047a24 */ /* 0x000fc600078e0204 */
[C---:B------:R-:W-:Y:S01]  /*2b50*/  ISETP.GT.AND P0, PT, R0.reuse, 0x20, PT ;  /* 0x000000200000780c */ /* 0x040fe20003f04270 */
[----:B------:R-:W-:Y:S01]  /*2b60*/  IMAD.IADD R3, R3, 0x1, R4 ;  /* 0x0000000103037824 */ /* 0x000fe200078e0204 */
[----:B------:R-:W-:Y:S01]  /*2b70*/  ISETP.GE.AND P1, PT, R0, 0x1, PT ;  /* 0x000000010000780c */ /* 0x000fe20003f26270 */
[----:B------:R-:W-:Y:S02]  /*2b80*/  IMAD R4, R9, c[0x0][0x248], RZ ;  /* 0x0000920009047a24 */ /* 0x000fe400078e02ff */
[----:B------:R-:W-:-:S04]  /*2b90*/  IMAD.WIDE.U32 R2, R23, c[0x0][0x240], R2 ;  /* 0x0000900017027a25 */ /* 0x000fc800078e0002 */
[----:B------:R-:W-:Y:S02]  /*2ba0*/  IMAD R3, R23, c[0x0][0x244], R3 ;  /* 0x0000910017037a24 */ /* 0x000fe400078e0203 */
[C---:B------:R-:W-:Y:S02]  /*2bb0*/  IMAD R4, R10.reuse, c[0x0][0x24c], R4 ;  /* 0x000093000a047a24 */ /* 0x040fe400078e0204 */
[----:B------:R-:W-:Y:S01]  /*2bc0*/  IMAD.WIDE.U32 R78, R10, c[0x0][0x248], R2 ;  /* 0x000092000a4e7a25 */ /* 0x000fe200078e0002 */
[----:B------:R-:W-:-:S03]  /*2bd0*/  SHF.R.S32.HI R3, RZ, 0x1f, R57 ;  /* 0x0000001fff037819 */ /* 0x000fc60000011439 */
[----:B------:R-:W-:Y:S02]  /*2be0*/  IMAD.IADD R77, R79, 0x1, R4 ;  /* 0x000000014f4d7824 */ /* 0x000fe400078e0204 */
[----:B------:R-:W-:Y:S02]  /*2bf0*/  IMAD.MOV.U32 R76, RZ, RZ, R78 ;  /* 0x000000ffff4c7224 */ /* 0x000fe400078e004e */
[----:B------:R-:W-:Y:S02]  /*2c00*/  IMAD R2, R125, R57, RZ ;  /* 0x000000397d027224 */ /* 0x000fe400078e02ff */
[----:B------:R-:W-:-:S04]  /*2c10*/  IMAD.WIDE.U32 R6, R57, R128, R76 ;  /* 0x0000008039067225 */ /* 0x000fc800078e004c */
[----:B------:R-:W-:Y:S01]  /*2c20*/  IMAD R0, R3, R128, R2 ;  /* 0x0000008003007224 */ /* 0x000fe200078e0202 */
[----:B------:R-:W-:Y:S02]  /*2c30*/  @P0 IADD3 R3, P2, R131, R6, RZ ;  /* 0x0000000683030210 */ /* 0x000fe40007f5e0ff */
[----:B------:R-:W-:Y:S01]  /*2c40*/  @P1 LEA R4, P3, R6, c[0x0][0x220], 0x1 ;  /* 0x0000880006041a11 */ /* 0x000fe200078608ff */
[----:B------:R-:W-:-:S04]  /*2c50*/  IMAD.IADD R0, R7, 0x1, R0 ;  /* 0x0000000107007824 */ /* 0x000fc800078e0200 */
[----:B------:R-:W-:Y:S01]  /*2c60*/  @P0 IMAD.X R7, R0, 0x1, R124, P2 ;  /* 0x0000000100070824 */ /* 0x000fe200010e067c */
[C---:B------:R-:W-:Y:S02]  /*2c70*/  @P0 LEA R2, P2, R3.reuse, c[0x0][0x220], 0x1 ;  /* 0x0000880003020a11 */ /* 0x040fe400078408ff */
[----:B------:R-:W-:Y:S02]  /*2c80*/  @P1 LEA.HI.X R5, R6, c[0x0][0x224], R0, 0x1, P3 ;  /* 0x0000890006051a11 */ /* 0x000fe400018f0c00 */
[----:B------:R-:W-:Y:S02]  /*2c90*/  @P4 IADD3 R6, P3, R250, c[0x0][0x340], RZ ;  /* 0x0000d000fa064a10 */ /* 0x000fe40007f7e0ff */
[----:B------:R-:W-:Y:S01]  /*2ca0*/  @P0 LEA.HI.X R3, R3, c[0x0][0x224], R7, 0x1, P2 ;  /* 0x0000890003030a11 */ /* 0x000fe200010f0c07 */
[----:B------:R-:W-:Y:S01]  /*2cb0*/  @!PT LDS RZ, [RZ] ;  /* 0x00000000fffff984 */ /* 0x000fe20000000800 */
[----:B------:R-:W-:Y:S01]  /*2cc0*/  @!PT LDS RZ, [RZ] ;  /* 0x00000000fffff984 */ /* 0x000fe20000000800 */
[----:B------:R-:W-:Y:S01]  /*2cd0*/  @!PT LDS RZ, [RZ] ;  /* 0x00000000fffff984 */ /* 0x000fe20000000800 */
[----:B------:R2:W-:Y:S01]  /*2ce0*/  @P1 LDGSTS.E.BYPASS.LTC128B.128 [R194+0x6100], [R4.64], !P6 ;  /* 0x0610000004c21fae */ /* 0x0005e2000f101d48 */
[----:B------:R-:W-:Y:S02]  /*2cf0*/  @P4 IADD3.X R7, R251, c[0x0][0x344], RZ, P3, !PT ;  /* 0x0000d100fb074a10 */ /* 0x000fe40001ffe4ff */
[----:B------:R-:W-:Y:S01]  /*2d00*/  ISETP.NE.AND P3, PT, R11, RZ, PT ;  /* 0x000000ff0b00720c */ /* 0x000fe20003f65270 */
[----:B------:R2:W-:Y:S01]  /*2d10*/  @P1 LDGSTS.E.BYPASS.LTC128B.128 [R194+0x8100], [R4.64+0x80], !P5 ;  /* 0x0810008004c21fae */ /* 0x0005e2000e901d48 */
[----:B------:R-:W-:-:S11]  /*2d20*/  ISETP.GE.AND P4, PT, R207, c[0x0][0x1d4], PT ;  /* 0x00007500cf007a0c */ /* 0x000fd60003f86270 */
[----:B------:R-:W3:Y:S01]  /*2d30*/  @P3 LDG.E R0, [R6.64] ;  /* 0x0000000806003981 */ /* 0x000ee2000c1e1900 */
[----:B------:R-:W-:-:S03]  /*2d40*/  ISETP.GE.AND P2, PT, R102, c[0x0][0x27c], PT ;  /* 0x00009f0066007a0c */ /* 0x000fc60003f46270 */
[----:B------:R2:W-:Y:S01]  /*2d50*/  @P1 LDGSTS.E.BYPASS.LTC128B.128 [R194+0xa100], [R4.64+0x100], !P4 ;  /* 0x0a10010004c21fae */ /* 0x0005e2000e101d48 */
[----:B------:R-:W-:Y:S01]  /*2d60*/  IMAD.MOV.U32 R119, RZ, RZ, c[0x0][0x27c] ;  /* 0x00009f00ff777624 */ /* 0x000fe200078e00ff */
[----:B------:R-:W-:Y:S02]  /*2d70*/  LOP3.LUT R218, R218, 0xfffffffd, RZ, 0xc0, !PT ;  /* 0xfffffffddada7812 */ /* 0x000fe400078ec0ff */
[----:B------:R2:W-:Y:S04]  /*2d80*/  @P0 LDGSTS.E.BYPASS.LTC128B.128 [R194+0x7100], [R2.64], !P6 ;  /* 0x0710000002c20fae */ /* 0x0005e8000f101d48 */
[----:B------:R2:W-:Y:S04]  /*2d90*/  @P0 LDGSTS.E.BYPASS.LTC128B.128 [R194+0x9100], [R2.64+0x80], !P5 ;  /* 0x0910008002c20fae */ /* 0x0005e8000e901d48 */
[----:B------:R2:W-:Y:S01]  /*2da0*/  @P0 LDGSTS.E.BYPASS.LTC128B.128 [R194+0xb100], [R2.64+0x100], !P4 ;  /* 0x0b10010002c20fae */ /* 0x0005e2000e101d48 */
[----:B------:R-:W-:-:S03]  /*2db0*/  SHF.R.S32.HI R141, RZ, 0x1f, R140 ;  /* 0x0000001fff8d7819 */ /* 0x000fc6000001148c */
[----:B------:R-:W0:Y:S01]  /*2dc0*/  LDGDEPBAR ;  /* 0x00000000000079af */ /* 0x000e220000000000 */
[----:B------:R-:W-:Y:S01]  /*2dd0*/  WARPSYNC 0xffffffff ;  /* 0xffffffff00007948 */ /* 0x000fe20003800000 */
[----:B------:R-:W-:Y:S01]  /*2de0*/  SHF.R.S32.HI R11, RZ, 0x1f, R216 ;  /* 0x0000001fff0b7819 */ /* 0x000fe200000114d8 */
[----:B------:R-:W-:Y:S01]  /*2df0*/  IMAD.SHL.U32 R119, R119, 0x2, RZ ;  /* 0x0000000277777824 */ /* 0x000fe200078e00ff */
[----:B------:R-:W-:Y:S02]  /*2e00*/  @P2 LOP3.LUT R218, R218, 0x2, RZ, 0xfc, !PT ;  /* 0x00000002dada2812 */ /* 0x000fe400078efcff */
[----:B-----5:R-:W-:Y:S02]  /*2e10*/  SHF.R.S32.HI R17, RZ, 0x1f, R126 ;  /* 0x0000001fff117819 */ /* 0x020fe4000001147e */
[----:B---3--:R-:W-:Y:S01]  /*2e20*/  @P3 SHF.R.S32.HI R16, RZ, 0x1f, R0 ;  /* 0x0000001fff103819 */ /* 0x008fe20000011400 */
[----:B------:R-:W-:Y:S02]  /*2e30*/  @!P3 IMAD.MOV.U32 R0, RZ, RZ, R252 ;  /* 0x000000ffff00b224 */ /* 0x000fe400078e00fc */
[----:B------:R-:W-:-:S02]  /*2e40*/  @!P3 IMAD.MOV.U32 R16, RZ, RZ, R14 ;  /* 0x000000ffff10b224 */ /* 0x000fc400078e000e */
[----:B--2---:R-:W-:Y:S01]  /*2e50*/  IMAD R6, R11, c[0x0][0x280], RZ ;  /* 0x0000a0000b067a24 */ /* 0x004fe200078e02ff */
[----:B------:R-:W-:Y:S01]  /*2e60*/  ISETP.GE.AND P1, PT, R107, c[0x0][0x27c], PT ;  /* 0x00009f006b007a0c */ /* 0x000fe20003f26270 */
[----:B------:R-:W-:Y:S01]  /*2e70*/  IMAD.WIDE.U32 R4, R216, c[0x0][0x280], R140 ;  /* 0x0000a000d8047a25 */ /* 0x000fe200078e008c */
[----:B------:R-:W-:Y:S01]  /*2e80*/  ISETP.GE.AND P0, PT, R106, c[0x0][0x27c], PT ;  /* 0x00009f006a007a0c */ /* 0x000fe20003f06270 */
[----:B------:R-:W-:Y:S01]  /*2e90*/  BAR.SYNC.DEFER_BLOCKING 0x0 ;  /* 0x0000000000007b1d */ /* 0x000fe20000010000 */
[----:B------:R-:W-:Y:S01]  /*2ea0*/  LOP3.LUT R218, R218, 0xfffffffe, RZ, 0xc0, !PT ;  /* 0xfffffffedada7812 */ /* 0x000fe200078ec0ff */
[----:B------:R-:W-:Y:S01]  /*2eb0*/  IMAD R6, R216, c[0x0][0x284], R6 ;  /* 0x0000a100d8067a24 */ /* 0x000fe200078e0206 */
[----:B------:R-:W-:Y:S01]  /*2ec0*/  MOV R130, c[0x0][0x290] ;  /* 0x0000a40000827a02 */ /* 0x000fe20000000f00 */
[----:B------:R-:W-:-:S02]  /*2ed0*/  IMAD.WIDE.U32 R2, R23, c[0x0][0x260], R204 ;  /* 0x0000980017027a25 */ /* 0x000fc400078e00cc */
[----:B------:R-:W-:Y:S02]  /*2ee0*/  ULDC.U8 UR5, c[0x0][0x298] ;  /* 0x0000a60000057ab9 */ /* 0x000fe40000000000 */
[----:B------:R-:W-:Y:S02]  /*2ef0*/  IMAD R7, R9, c[0x0][0x268], RZ ;  /* 0x00009a0009077a24 */ /* 0x000fe400078e02ff */
[----:B------:R-:W-:Y:S01]  /*2f00*/  IMAD.IADD R9, R5, 0x1, R6 ;  /* 0x0000000105097824 */ /* 0x000fe200078e0206 */
[----:B------:R-:W-:Y:S01]  /*2f10*/  @P1 LOP3.LUT R218, R218, 0x1, RZ, 0xfc, !PT ;  /* 0x00000001dada1812 */ /* 0x000fe200078efcff */
[----:B------:R-:W-:Y:S01]  /*2f20*/  IMAD R5, R11, c[0x0][0x290], RZ ;  /* 0x0000a4000b057a24 */ /* 0x000fe200078e02ff */
[----:B------:R-:W-:Y:S01]  /*2f30*/  SEL R11, RZ, c[0x0][0x27c], !P1 ;  /* 0x00009f00ff0b7a07 */ /* 0x000fe20004800000 */
[----:B------:R-:W-:Y:S01]  /*2f40*/  IMAD R3, R23, c[0x0][0x264], R3 ;  /* 0x0000990017037a24 */ /* 0x000fe200078e0203 */
[----:B------:R-:W-:Y:S01]  /*2f50*/  LOP3.LUT R218, R218, 0xfffffffb, RZ, 0xc0, !PT ;  /* 0xfffffffbdada7812 */ /* 0x000fe200078ec0ff */
[----:B------:R-:W-:Y:S01]  /*2f60*/  IMAD.IADD R116, R8, 0x1, R13 ;  /* 0x0000000108747824 */ /* 0x000fe200078e020d */
[----:B------:R-:W-:Y:S01]  /*2f70*/  SEL R13, RZ, c[0x0][0x27c], !P0 ;  /* 0x00009f00ff0d7a07 */ /* 0x000fe20004000000 */
[----:B------:R-:W-:Y:S01]  /*2f80*/  IMAD.MOV.U32 R8, RZ, RZ, R4 ;  /* 0x000000ffff087224 */ /* 0x000fe200078e0004 */
[----:B------:R-:W-:Y:S01]  /*2f90*/  @P0 LOP3.LUT R218, R218, 0x4, RZ, 0xfc, !PT ;  /* 0x00000004dada0812 */ /* 0x000fe200078efcff */
[----:B------:R-:W-:-:S02]  /*2fa0*/  IMAD R14, R216, c[0x0][0x294], R5 ;  /* 0x0000a500d80e7a24 */ /* 0x000fc400078e0205 */
[----:B------:R-:W-:Y:S01]  /*2fb0*/  IMAD.WIDE.U32 R70, R10, c[0x0][0x268], R2 ;  /* 0x00009a000a467a25 */ /* 0x000fe200078e0002 */
[----:B------:R-:W-:-:S03]  /*2fc0*/  LOP3.LUT R218, R218, 0xffffffef, RZ, 0xc0, !PT ;  /* 0xffffffefdada7812 */ /* 0x000fc600078ec0ff */
[----:B------:R-:W-:Y:S01]  /*2fd0*/  IMAD.WIDE.U32 R4, R216, c[0x0][0x280], R102 ;  /* 0x0000a000d8047a25 */ /* 0x000fe200078e0066 */
[----:B------:R-:W-:-:S03]  /*2fe0*/  LOP3.LUT R218, R218, 0xfffffff7, RZ, 0xc0, !PT ;  /* 0xfffffff7dada7812 */ /* 0x000fc600078ec0ff */
[----:B------:R-:W-:Y:S01]  /*2ff0*/  IMAD R24, R10, c[0x0][0x26c], R7 ;  /* 0x00009b000a187a24 */ /* 0x000fe200078e0207 */
[----:B------:R-:W-:Y:S01]  /*3000*/  SEL R10, RZ, c[0x0][0x27c], !P2 ;  /* 0x00009f00ff0a7a07 */ /* 0x000fe20005000000 */
[----:B------:R-:W-:-:S04]  /*3010*/  IMAD.WIDE.U32 R2, R216, c[0x0][0x290], R140 ;  /* 0x0000a400d8027a25 */ /* 0x000fc800078e008c */
[----:B------:R-:W-:Y:S02]  /*3020*/  IMAD.IADD R5, R6, 0x1, R5 ;  /* 0x0000000106057824 */ /* 0x000fe400078e0205 */
[----:B------:R-:W-:Y:S01]  /*3030*/  IMAD.IADD R7, R3, 0x1, R14 ;  /* 0x0000000103077824 */ /* 0x000fe200078e020e */
[----:B------:R-:W-:Y:S01]  /*3040*/  IADD3 R3, R102, R10, RZ ;  /* 0x0000000a66037210 */ /* 0x000fe20007ffe0ff */
[----:B------:R-:W-:Y:S02]  /*3050*/  IMAD.MOV.U32 R6, RZ, RZ, R2 ;  /* 0x000000ffff067224 */ /* 0x000fe400078e0002 */
[----:B------:R-:W-:Y:S01]  /*3060*/  IMAD.IADD R2, R107, 0x1, R11 ;  /* 0x000000016b027824 */ /* 0x000fe200078e020b */
[----:B------:R-:W-:Y:S01]  /*3070*/  SHF.R.S32.HI R11, RZ, 0x1f, R3 ;  /* 0x0000001fff0b7819 */ /* 0x000fe20000011403 */
[----:B------:R-:W-:Y:S02]  /*3080*/  IMAD.IADD R13, R106, 0x1, R13 ;  /* 0x000000016a0d7824 */ /* 0x000fe400078e020d */
[----:B------:R-:W-:Y:S01]  /*3090*/  IMAD.MOV.U32 R134, RZ, RZ, c[0x0][0x2b8] ;  /* 0x0000ae00ff867624 */ /* 0x000fe200078e00ff */
[----:B------:R-:W-:Y:S01]  /*30a0*/  SHF.R.S32.HI R10, RZ, 0x1f, R2 ;  /* 0x0000001fff0a7819 */ /* 0x000fe20000011402 */
[----:B------:R-:W-:Y:S01]  /*30b0*/  IMAD.MOV.U32 R133, RZ, RZ, c[0x0][0x27c] ;  /* 0x00009f00ff857624 */ /* 0x000fe200078e00ff */
[----:B-1----:R-:W-:Y:S01]  /*30c0*/  SHF.R.S32.HI R15, RZ, 0x1f, R13 ;  /* 0x0000001fff0f7819 */ /* 0x002fe2000001140d */
[----:B------:R-:W-:Y:S01]  /*30d0*/  IMAD.MOV.U32 R129, RZ, RZ, c[0x0][0x280] ;  /* 0x0000a000ff817624 */ /* 0x000fe200078e00ff */
[CC--:B------:R-:W-:Y:S01]  /*30e0*/  LEA.HI R12, R11.reuse, R3.reuse, RZ, 0x3 ;  /* 0x000000030b0c7211 */ /* 0x0c0fe200078f18ff */
[----:B------:R-:W-:Y:S01]  /*30f0*/  IMAD.WIDE.U32 R92, R0, c[0x0][0x2b0], RZ ;  /* 0x0000ac00005c7a25 */ /* 0x000fe200078e00ff */
[----:B------:R-:W-:-:S02]  /*3100*/  LEA.HI R18, R11, R3, RZ, 0x6 ;  /* 0x000000030b127211 */ /* 0x000fc400078f30ff */
[-C--:B------:R-:W-:Y:S01]  /*3110*/  LEA.HI R11, R10, R2.reuse, RZ, 0x3 ;  /* 0x000000020a0b7211 */ /* 0x080fe200078f18ff */
[----:B------:R-:W-:Y:S01]  /*3120*/  IMAD.WIDE.U32 R84, R126, c[0x0][0x290], R6 ;  /* 0x0000a4007e547a25 */ /* 0x000fe200078e0006 */
[----:B------:R-:W-:Y:S02]  /*3130*/  LEA.HI R20, R10, R2, RZ, 0x6 ;  /* 0x000000020a147211 */ /* 0x000fe400078f30ff */
[CC--:B------:R-:W-:Y:S01]  /*3140*/  LEA.HI R10, R15.reuse, R13.reuse, RZ, 0x3 ;  /* 0x0000000d0f0a7211 */ /* 0x0c0fe200078f18ff */
[----:B------:R-:W-:Y:S01]  /*3150*/  IMAD.WIDE.U32 R2, R216, c[0x0][0x290], R102 ;  /* 0x0000a400d8027a25 */ /* 0x000fe200078e0066 */
[----:B------:R-:W-:Y:S02]  /*3160*/  LEA.HI R13, R15, R13, RZ, 0x6 ;  /* 0x0000000d0f0d7211 */ /* 0x000fe400078f30ff */
[----:B------:R-:W-:Y:S01]  /*3170*/  SHF.L.U32 R18, R18, 0x6, RZ ;  /* 0x0000000612127819 */ /* 0x000fe200000006ff */
[----:B------:R-:W-:Y:S01]  /*3180*/  IMAD.IADD R3, R14, 0x1, R3 ;  /* 0x000000010e037824 */ /* 0x000fe200078e0203 */
[----:B------:R-:W-:Y:S01]  /*3190*/  LOP3.LUT R19, R227, 0x38, R12, 0xf8, !PT ;  /* 0x00000038e3137812 */ /* 0x000fe200078ef80c */
[----:B------:R-:W-:Y:S01]  /*31a0*/  IMAD.SHL.U32 R14, R20, 0x40, RZ ;  /* 0x00000040140e7824 */ /* 0x000fe200078e00ff */
[----:B------:R-:W-:Y:S01]  /*31b0*/  LOP3.LUT R22, R18, 0x7ffff000, RZ, 0xc0, !PT ;  /* 0x7ffff00012167812 */ /* 0x000fe200078ec0ff */
[----:B------:R-:W-:Y:S01]  /*31c0*/  IMAD.SHL.U32 R13, R13, 0x40, RZ ;  /* 0x000000400d0d7824 */ /* 0x000fe200078e00ff */
[----:B------:R-:W-:Y:S01]  /*31d0*/  LOP3.LUT R18, R227, 0x38, R10, 0xf8, !PT ;  /* 0x00000038e3127812 */ /* 0x000fe200078ef80a */
[----:B------:R-:W-:Y:S01]  /*31e0*/  IMAD.WIDE.U32 R90, R23, c[0x0][0x1e8], RZ ;  /* 0x00007a00175a7a25 */ /* 0x000fe200078e00ff */
[----:B------:R-:W-:-:S02]  /*31f0*/  LOP3.LUT R21, R19, R228, RZ, 0x3c, !PT ;  /* 0x000000e413157212 */ /* 0x000fc400078e3cff */
[----:B------:R-:W-:Y:S01]  /*3200*/  LOP3.LUT R15, R227, 0x38, R11, 0xf8, !PT ;  /* 0x00000038e30f7812 */ /* 0x000fe200078ef80b */
[----:B------:R-:W-:Y:S01]  /*3210*/  IMAD.WIDE.U32 R88, R23, c[0x0][0x210], RZ ;  /* 0x0000840017587a25 */ /* 0x000fe200078e00ff */
[----:B------:R-:W-:Y:S02]  /*3220*/  LOP3.LUT R19, R14, 0x7ffff000, RZ, 0xc0, !PT ;  /* 0x7ffff0000e137812 */ /* 0x000fe400078ec0ff */
[----:B------:R-:W-:Y:S01]  /*3230*/  ISETP.NE.AND P1, PT, R134, 0x1, PT ;  /* 0x000000018600780c */ /* 0x000fe20003f25270 */
[----:B------:R-:W-:Y:S01]  /*3240*/  IMAD.WIDE.U32 R86, R126, c[0x0][0x280], R8 ;  /* 0x0000a0007e567a25 */ /* 0x000fe200078e0008 */
[----:B------:R-:W-:Y:S02]  /*3250*/  LOP3.LUT R14, R13, 0x7ffff000, RZ, 0xc0, !PT ;  /* 0x7ffff0000d0e7812 */ /* 0x000fe400078ec0ff */
[-C--:B------:R-:W-:Y:S01]  /*3260*/  LOP3.LUT R13, R18, R228.reuse, RZ, 0x3c, !PT ;  /* 0x000000e4120d7212 */ /* 0x080fe200078e3cff */
[----:B------:R-:W-:Y:S01]  /*3270*/  IMAD.WIDE.U32 R82, R126, c[0x0][0x280], R4 ;  /* 0x0000a0007e527a25 */ /* 0x000fe200078e0004 */
[----:B------:R-:W-:-:S02]  /*3280*/  LOP3.LUT R15, R15, R228, RZ, 0x3c, !PT ;  /* 0x000000e40f0f7212 */ /* 0x000fc400078e3cff */
[----:B------:R-:W-:Y:S01]  /*3290*/  ISETP.GE.AND P0, PT, R133, 0x1, PT ;  /* 0x000000018500780c */ /* 0x000fe20003f06270 */
[----:B------:R-:W-:Y:S01]  /*32a0*/  IMAD.WIDE.U32 R80, R126, c[0x0][0x290], R2 ;  /* 0x0000a4007e507a25 */ /* 0x000fe200078e0002 */
[--C-:B------:R-:W-:Y:S02]  /*32b0*/  IADD3 R18, R13, R14, R229.reuse ;  /* 0x0000000e0d127210 */ /* 0x100fe40007ffe0e5 */
[--C-:B------:R-:W-:Y:S01]  /*32c0*/  IADD3 R19, R15, R19, R229.reuse ;  /* 0x000000130f137210 */ /* 0x100fe20007ffe0e5 */
[----:B------:R-:W-:Y:S01]  /*32d0*/  IMAD R13, R16, c[0x0][0x2b0], RZ ;  /* 0x0000ac00100d7a24 */ /* 0x000fe200078e02ff */
[----:B------:R-:W-:Y:S01]  /*32e0*/  IADD3 R21, R21, R22, R229 ;  /* 0x0000001615157210 */ /* 0x000fe20007ffe0e5 */
[C---:B------:R-:W-:Y:S01]  /*32f0*/  IMAD R15, R17.reuse, c[0x0][0x290], RZ ;  /* 0x0000a400110f7a24 */ /* 0x040fe200078e02ff */
        /* <DEDUP_REMOVED lines=8> */
[CC--:B------:R-:W-:Y:S01]  /*3380*/  SHF.L.U64.HI R122, R129.reuse, R123.reuse, c[0x0][0x284] ;  /* 0x0000a100817a7619 */ /* 0x0c0fe2000001027b */
[----:B------:R-:W-:Y:S01]  /*3390*/  IMAD R132, R248, 0x40, R216 ;  /* 0x00000040f8847824 */ /* 0x000fe200078e02d8 */
[C---:B------:R-:W-:Y:S01]  /*33a0*/  SHF.L.U64.HI R123, R130.reuse, R123, c[0x0][0x294] ;  /* 0x0000a500827b7619 */ /* 0x040fe2000001027b */
[----:B------:R-:W-:Y:S01]  /*33b0*/  IMAD.SHL.U32 R129, R129, 0x40, RZ ;  /* 0x0000004081817824 */ /* 0x000fe200078e00ff */
[----:B------:R-:W-:Y:S01]  /*33c0*/  IADD3 R112, R93, R14, RZ ;  /* 0x0000000e5d707210 */ /* 0x000fe20007ffe0ff */
[----:B------:R-:W-:Y:S01]  /*33d0*/  IMAD.SHL.U32 R130, R130, 0x40, RZ ;  /* 0x0000004082827824 */ /* 0x000fe200078e00ff */
[----:B------:R-:W-:Y:S01]  /*33e0*/  SHF.R.S32.HI R111, RZ, 0x3, R12 ;  /* 0x00000003ff6f7819 */ /* 0x000fe2000001140c */
[C---:B------:R-:W-:Y:S01]  /*33f0*/  IMAD R114, R23.reuse, c[0x0][0x1ec], R91 ;  /* 0x00007b0017727a24 */ /* 0x040fe200078e025b */
[----:B------:R-:W-:Y:S01]  /*3400*/  SHF.R.S32.HI R110, RZ, 0x3, R11 ;  /* 0x00000003ff6e7819 */ /* 0x000fe2000001140b */
[----:B------:R-:W-:Y:S01]  /*3410*/  IMAD R113, R23, c[0x0][0x214], R89 ;  /* 0x0000850017717a24 */ /* 0x000fe200078e0259 */
[----:B------:R-:W-:Y:S01]  /*3420*/  SHF.R.S32.HI R109, RZ, 0x3, R10 ;  /* 0x00000003ff6d7819 */ /* 0x000fe2000001140a */
[----:B------:R-:W-:Y:S01]  /*3430*/  IMAD.IADD R72, R71, 0x1, R24 ;  /* 0x0000000147487824 */ /* 0x000fe200078e0218 */
[----:B------:R-:W-:Y:S01]  /*3440*/  IADD3 R105, R85, R0, RZ ;  /* 0x0000000055697210 */ /* 0x000fe20007ffe0ff */
[----:B------:R-:W-:Y:S01]  /*3450*/  IMAD.IADD R108, R87, 0x1, R13 ;  /* 0x00000001576c7824 */ /* 0x000fe200078e020d */
[----:B------:R-:W-:Y:S01]  /*3460*/  SHF.R.S32.HI R101, RZ, 0x1f, R75 ;  /* 0x0000001fff657819 */ /* 0x000fe2000001144b */
[----:B------:R-:W-:Y:S01]  /*3470*/  IMAD.IADD R104, R13, 0x1, R83 ;  /* 0x000000010d687824 */ /* 0x000fe200078e0253 */
[----:B------:R-:W-:Y:S01]  /*3480*/  SHF.R.S32.HI R100, RZ, 0x1f, R74 ;  /* 0x0000001fff647819 */ /* 0x000fe2000001144a */
[----:B------:R-:W-:Y:S01]  /*3490*/  IMAD.IADD R98, R0, 0x1, R81 ;  /* 0x0000000100627824 */ /* 0x000fe200078e0251 */
[----:B------:R-:W-:Y:S01]  /*34a0*/  SHF.R.S32.HI R99, RZ, 0x1f, R73 ;  /* 0x0000001fff637819 */ /* 0x000fe20000011449 */
[----:B------:R-:W-:Y:S01]  /*34b0*/  IMAD.SHL.U32 R97, R21, 0x2, RZ ;  /* 0x0000000215617824 */ /* 0x000fe200078e00ff */
[----:B------:R-:W-:Y:S01]  /*34c0*/  SHF.L.U32 R95, R18, 0x1, RZ ;  /* 0x00000001125f7819 */ /* 0x000fe200000006ff */
[----:B------:R-:W-:Y:S01]  /*34d0*/  IMAD.SHL.U32 R96, R19, 0x2, RZ ;  /* 0x0000000213607824 */ /* 0x000fe200078e00ff */
[----:B------:R-:W-:-:S02]  /*34e0*/  @P0 LOP3.LUT R218, R218, 0x10, RZ, 0xfc, !PT ;  /* 0x00000010dada0812 */ /* 0x000fc400078efcff */
.L_x_1308:
        /* <DEDUP_REMOVED lines=108> */
.L_x_1288:
[----:B------:R-:W-:Y:S05]  /*3bb0*/  BSYNC B0 ;  /* 0x0000000000007941 */ /* 0x000fea0003800000 */
.L_x_1287:
        /* <DEDUP_REMOVED lines=96> */
.L_x_1291:
[----:B------:R-:W-:Y:S05]  /*41c0*/  BSYNC B0 ;  /* 0x0000000000007941 */ /* 0x000fea0003800000 */
.L_x_1290:
        /* <DEDUP_REMOVED lines=59> */
.L_x_1293:
[----:B------:R-:W-:Y:S05]  /*4580*/  BSYNC B0 ;  /* 0x0000000000007941 */ /* 0x000fea0003800000 */
.L_x_1292:
        /* <DEDUP_REMOVED lines=8> */
[--C-:B------:R-:W-:Y:S01]  /*4610*/  @!P0 SHF.R.U64 R6, R32, 0x10, R33.reuse ;  /* 0x0000001020068819 */ /* 0x100fe20000001221 */
[----:B------:R-:W-:Y:S01]  /*4620*/  @!P0 HADD2.F32 R4, -RZ, R40.H0_H0 ;  /* 0x20000028ff048230 */ /* 0x000fe20000004100 */
[----:B------:R-:W-:Y:S03]  /*4630*/  @!P0 SHF.R.U32.HI R12, RZ, 0x10, R33 ;  /* 0x00000010ff0c8819 */ /* 0x000fe60000011621 */
[----:B------:R-:W-:Y:S01]  /*4640*/  @!P0 HADD2.F32 R6, -RZ, R6.H0_H0 ;  /* 0x20000006ff068230 */ /* 0x000fe20000004100 */
[----:B-1----:R-:W-:Y:S05]  /*4650*/  @!P0 MOV R0, R8 ;  /* 0x0000000800008202 */ /* 0x002fea0000000f00 */
[--C-:B------:R-:W-:Y:S02]  /*4660*/  @!P0 HADD2.F32 R3, -RZ, R0.reuse.H1_H1 ;  /* 0x30000000ff038230 */ /* 0x100fe40000004100 */
[----:B------:R-:W-:Y:S03]  /*4670*/  @!P0 HADD2.F32 R0, -RZ, R0.H0_H0 ;  /* 0x20000000ff008230 */ /* 0x000fe60000004100 */
[C---:B------:R-:W-:Y:S04]  /*4680*/  @!P0 FMUL.FTZ R5, R3.reuse, R2 ;  /* 0x0000000203058220 */ /* 0x040fe80000410000 */
[C---:B------:R-:W-:Y:S01]  /*4690*/  @!P0 FFMA.FTZ R22, R0.reuse, R4, -R5 ;  /* 0x0000000400168223 */ /* 0x040fe20000010805 */
[--C-:B------:R-:W-:Y:S01]  /*46a0*/  @!P0 SHF.R.U32.HI R5, RZ, 0x10, R15.reuse ;  /* 0x00000010ff058819 */ /* 0x100fe2000001160f */
[----:B------:R-:W-:Y:S01]  /*46b0*/  @!P0 FMUL.FTZ R0, R0, R2 ;  /* 0x0000000200008220 */ /* 0x000fe20000410000 */
[----:B------:R-:W-:Y:S03]  /*46c0*/  @!P0 MOV R2, R9 ;  /* 0x0000000900028202 */ /* 0x000fe60000000f00 */
[----:B------:R-:W-:Y:S01]  /*46d0*/  @!P0 FFMA.FTZ R0, R3, R4, R0 ;  /* 0x0000000403008223 */ /* 0x000fe20000010000 */
[----:B------:R-:W-:Y:S01]  /*46e0*/  @!P0 SHF.R.U64 R3, R14, 0x10, R15 ;  /* 0x000000100e038819 */ /* 0x000fe2000000120f */
[--C-:B------:R-:W-:Y:S02]  /*46f0*/  @!P0 HADD2.F32 R4, -RZ, R2.reuse.H1_H1 ;  /* 0x30000002ff048230 */ /* 0x100fe40000004100 */
[----:B------:R-:W-:Y:S02]  /*4700*/  @!P0 HADD2.F32 R2, -RZ, R2.H0_H0 ;  /* 0x20000002ff028230 */ /* 0x000fe40000004100 */
[----:B------:R-:W-:Y:S02]  /*4710*/  @!P0 HADD2.F32 R3, -RZ, R3.H0_H0 ;  /* 0x20000003ff038230 */ /* 0x000fe40000004100 */
[----:B------:R-:W-:Y:S03]  /*4720*/  @!P0 HADD2.F32 R5, -RZ, R5.H0_H0 ;  /* 0x20000005ff058230 */ /* 0x000fe60000004100 */
[-C--:B------:R-:W-:Y:S04]  /*4730*/  @!P0 FMUL.FTZ R7, R4, R3.reuse ;  /* 0x0000000304078220 */ /* 0x080fe80000410000 */
[CC--:B------:R-:W-:Y:S01]  /*4740*/  @!P0 FFMA.FTZ R15, R2.reuse, R6.reuse, -R7 ;  /* 0x00000006020f8223 */ /* 0x0c0fe20000010807 */
[----:B------:R-:W-:Y:S01]  /*4750*/  @!P0 HADD2.F32 R7, -RZ, R40.H1_H1 ;  /* 0x30000028ff078230 */ /* 0x000fe20000004100 */
[----:B------:R-:W-:Y:S02]  /*4760*/  @!P0 FMUL.FTZ R2, R2, R3 ;  /* 0x0000000302028220 */ /* 0x000fe40000410000 */
        /* <DEDUP_REMOVED lines=8> */
[C---:B------:R-:W-:Y:S02]  /*47f0*/  @!P0 FFMA.FTZ R13, R3.reuse, R7, -R13 ;  /* 0x00000007030d8223 */ /* 0x040fe4000001080d */
[----:B------:R-:W-:Y:S01]  /*4800*/  @!P0 FMUL.FTZ R3, R3, R4 ;  /* 0x0000000403038220 */ /* 0x000fe20000410000 */
[----:B------:R-:W-:Y:S03]  /*4810*/  @!P0 MOV R4, R11 ;  /* 0x0000000b00048202 */ /* 0x000fe60000000f00 */
[----:B------:R-:W-:Y:S01]  /*4820*/  @!P0 FFMA.FTZ R3, R6, R7, R3 ;  /* 0x0000000706038223 */ /* 0x000fe20000010003 */
[----:B------:R-:W-:Y:S02]  /*4830*/  @!P0 HADD2.F32 R7, -RZ, R12.H0_H0 ;  /* 0x2000000cff078230 */ /* 0x000fe40000004100 */
[--C-:B------:R-:W-:Y:S02]  /*4840*/  @!P0 HADD2.F32 R6, -RZ, R4.reuse.H1_H1 ;  /* 0x30000004ff068230 */ /* 0x100fe40000004100 */
[----:B------:R-:W-:Y:S01]  /*4850*/  @!P0 F2FP.PACK_AB R3, R3, R13 ;  /* 0x0000000d0303823e */ /* 0x000fe200000000ff */
[----:B------:R-:W-:Y:S02]  /*4860*/  @!P0 HADD2.F32 R4, -RZ, R4.H0_H0 ;  /* 0x20000004ff048230 */ /* 0x000fe40000004100 */
[----:B------:R-:W-:Y:S01]  /*4870*/  @!P0 FMUL.FTZ R12, R6, R5 ;  /* 0x00000005060c8220 */ /* 0x000fe20000410000 */
[----:B------:R-:W-:Y:S03]  /*4880*/  @!P0 MOV R10, R3 ;  /* 0x00000003000a8202 */ /* 0x000fe60000000f00 */
[----:B------:R-:W-:Y:S01]  /*4890*/  @!P0 FFMA.FTZ R14, R4, R7, -R12 ;  /* 0x00000007040e8223 */ /* 0x000fe2000001080c */
[----:B------:R-:W-:Y:S01]  /*48a0*/  @!P0 F2FP.PACK_AB R12, R0, R22 ;  /* 0x00000016000c823e */ /* 0x000fe200000000ff */
[----:B------:R-:W-:Y:S01]  /*48b0*/  @!P0 FMUL.FTZ R4, R4, R5 ;  /* 0x0000000504048220 */ /* 0x000fe20000410000 */
[----:B------:R-:W-:Y:S02]  /*48c0*/  SHF.L.U32 R5, R225, 0x3, RZ ;  /* 0x00000003e1057819 */ /* 0x000fe400000006ff */
[----:B------:R-:W-:Y:S01]  /*48d0*/  @!P0 MOV R8, R12 ;  /* 0x0000000c00088202 */ /* 0x000fe20000000f00 */
[----:B------:R-:W-:Y:S01]  /*48e0*/  @!P0 FFMA.FTZ R4, R6, R7, R4 ;  /* 0x0000000706048223 */ /* 0x000fe20000010004 */
[----:B---3--:R-:W-:Y:S01]  /*48f0*/  MOV R7, R45 ;  /* 0x0000002d00077202 */ /* 0x008fe20000000f00 */
[----:B----4-:R-:W-:Y:S03]  /*4900*/  IMAD.MOV.U32 R6, RZ, RZ, R44 ;  /* 0x000000ffff067224 */ /* 0x010fe600078e002c */
[----:B------:R-:W-:Y:S02]  /*4910*/  @!P0 F2FP.PACK_AB R0, R4, R14 ;  /* 0x0000000e0400823e */ /* 0x000fe400000000ff */
[C---:B------:R-:W-:Y:S02]  /*4920*/  LEA R6, P1, R5.reuse, R6, 0x1 ;  /* 0x0000000605067211 */ /* 0x040fe400078208ff */
[----:B------:R-:W-:Y:S02]  /*4930*/  @!P0 MOV R11, R0 ;  /* 0x00000000000b8202 */ /* 0x000fe40000000f00 */
[----:B------:R-:W-:Y:S05]  /*4940*/  LEA.HI.X.SX32 R7, R5, R7, 0x1, P1 ;  /* 0x0000000705077211 */ /* 0x000fea00008f0eff */
[----:B------:R1:W-:Y:S04]  /*4950*/  ST.E.128 [R6.64], R8 ;  /* 0x0000000806007985 */ /* 0x0003e8000c101d08 */
.L_x_1295:
[----:B------:R-:W-:Y:S05]  /*4960*/  BSYNC B0 ;  /* 0x0000000000007941 */ /* 0x000fea0003800000 */
.L_x_1294:
        /* <DEDUP_REMOVED lines=13> */
[----:B------:R-:W-:Y:S01]  /*4a40*/  @!P0 SHF.R.U32.HI R7, RZ, 0x10, R17 ;  /* 0x00000010ff078819 */ /* 0x000fe20000011611 */
[----:B------:R-:W-:Y:S01]  /*4a50*/  @!P0 HADD2.F32 R4, -RZ, R4.H0_H0 ;  /* 0x20000004ff048230 */ /* 0x000fe20000004100 */
[----:B------:R-:W-:Y:S03]  /*4a60*/  @!P0 SHF.R.U32.HI R15, RZ, 0x10, R35 ;  /* 0x00000010ff0f8819 */ /* 0x000fe60000011623 */
[----:B------:R-:W-:Y:S01]  /*4a70*/  @!P0 HADD2.F32 R7, -RZ, R7.H0_H0 ;  /* 0x20000007ff078230 */ /* 0x000fe20000004100 */
[----:B-1----:R-:W-:Y:S02]  /*4a80*/  @!P0 MOV R2, R8 ;  /* 0x0000000800028202 */ /* 0x002fe40000000f00 */
[----:B------:R-:W-:Y:S03]  /*4a90*/  @!P0 MOV R3, R9 ;  /* 0x0000000900038202 */ /* 0x000fe60000000f00 */
[--C-:B------:R-:W-:Y:S02]  /*4aa0*/  @!P0 HADD2.F32 R6, -RZ, R2.reuse.H1_H1 ;  /* 0x30000002ff068230 */ /* 0x100fe40000004100 */
[----:B------:R-:W-:Y:S02]  /*4ab0*/  @!P0 HADD2.F32 R2, -RZ, R2.H0_H0 ;  /* 0x20000002ff028230 */ /* 0x000fe40000004100 */
[--C-:B------:R-:W-:Y:S01]  /*4ac0*/  @!P0 HADD2.F32 R13, -RZ, R3.reuse.H1_H1 ;  /* 0x30000003ff0d8230 */ /* 0x100fe20000004100 */
[-C--:B------:R-:W-:Y:S01]  /*4ad0*/  @!P0 FMUL.FTZ R14, R6, R0.reuse ;  /* 0x00000000060e8220 */ /* 0x080fe20000410000 */
[----:B------:R-:W-:Y:S01]  /*4ae0*/  @!P0 HADD2.F32 R3, -RZ, R3.H0_H0 ;  /* 0x20000003ff038230 */ /* 0x000fe20000004100 */
[C---:B------:R-:W-:Y:S02]  /*4af0*/  @!P0 FMUL.FTZ R0, R2.reuse, R0 ;  /* 0x0000000002008220 */ /* 0x040fe40000410000 */
[----:B------:R-:W-:Y:S01]  /*4b00*/  @!P0 FFMA.FTZ R27, R2, R12, -R14 ;  /* 0x0000000c021b8223 */ /* 0x000fe2000001080e */
[----:B------:R-:W-:Y:S01]  /*4b10*/  @!P0 HADD2.F32 R14, -RZ, R5.H0_H0 ;  /* 0x20000005ff0e8230 */ /* 0x000fe20000004100 */
[----:B------:R-:W-:Y:S01]  /*4b20*/  @!P0 FMUL.FTZ R16, R13, R4 ;  /* 0x000000040d108220 */ /* 0x000fe20000410000 */
[----:B------:R-:W-:Y:S01]  /*4b30*/  @!P0 MOV R5, R10 ;  /* 0x0000000a00058202 */ /* 0x000fe20000000f00 */
[C---:B------:R-:W-:Y:S01]  /*4b40*/  @!P0 FMUL.FTZ R2, R3.reuse, R4 ;  /* 0x0000000403028220 */ /* 0x040fe20000410000 */
[----:B------:R-:W-:Y:S01]  /*4b50*/  @!P0 MOV R4, R11 ;  /* 0x0000000b00048202 */ /* 0x000fe20000000f00 */
[----:B------:R-:W-:Y:S02]  /*4b60*/  @!P0 FFMA.FTZ R0, R6, R12, R0 ;  /* 0x0000000c06008223 */ /* 0x000fe40000010000 */
[-C--:B------:R-:W-:Y:S01]  /*4b70*/  @!P0 FFMA.FTZ R17, R3, R14.reuse, -R16 ;  /* 0x0000000e03118223 */ /* 0x080fe20000010810 */
[--C-:B------:R-:W-:Y:S01]  /*4b80*/  @!P0 HADD2.F32 R12, -RZ, R5.reuse.H1_H1 ;  /* 0x30000005ff0c8230 */ /* 0x100fe20000004100 */
[----:B------:R-:W-:Y:S01]  /*4b90*/  @!P0 FFMA.FTZ R2, R13, R14, R2 ;  /* 0x0000000e0d028223 */ /* 0x000fe20000010002 */
[----:B------:R-:W-:Y:S02]  /*4ba0*/  @!P0 HADD2.F32 R3, -RZ, R24.H1_H1 ;  /* 0x30000018ff038230 */ /* 0x000fe40000004100 */
[----:B------:R-:W-:Y:S02]  /*4bb0*/  @!P0 HADD2.F32 R6, -RZ, R5.H0_H0 ;  /* 0x20000005ff068230 */ /* 0x000fe40000004100 */
[----:B------:R-:W-:Y:S01]  /*4bc0*/  @!P0 F2FP.PACK_AB R2, R2, R17 ;  /* 0x000000110202823e */ /* 0x000fe200000000ff */
[-C--:B------:R-:W-:Y:S01]  /*4bd0*/  @!P0 FMUL.FTZ R16, R12, R3.reuse ;  /* 0x000000030c108220 */ /* 0x080fe20000410000 */
[----:B------:R-:W-:Y:S01]  /*4be0*/  @!P0 HADD2.F32 R13, -RZ, R41.H1_H1 ;  /* 0x30000029ff0d8230 */ /* 0x000fe20000004100 */
[C---:B------:R-:W-:Y:S01]  /*4bf0*/  @!P0 FMUL.FTZ R3, R6.reuse, R3 ;  /* 0x0000000306038220 */ /* 0x040fe20000410000 */
[----:B------:R-:W-:Y:S01]  /*4c00*/  @!P0 MOV R9, R2 ;  /* 0x0000000200098202 */ /* 0x000fe20000000f00 */
[--C-:B------:R-:W-:Y:S02]  /*4c10*/  @!P0 HADD2.F32 R5, -RZ, R4.reuse.H0_H0 ;  /* 0x20000004ff058230 */ /* 0x100fe40000004100 */
[----:B------:R-:W-:Y:S01]  /*4c20*/  @!P0 HADD2.F32 R14, -RZ, R4.H1_H1 ;  /* 0x30000004ff0e8230 */ /* 0x000fe20000004100 */
[----:B------:R-:W-:Y:S01]  /*4c30*/  @!P0 FFMA.FTZ R16, R6, R13, -R16 ;  /* 0x0000000d06108223 */ /* 0x000fe20000010810 */
[----:B------:R-:W-:Y:S01]  /*4c40*/  @!P0 HADD2.F32 R6, -RZ, R15.H0_H0 ;  /* 0x2000000fff068230 */ /* 0x000fe20000004100 */
        /* <DEDUP_REMOVED lines=12> */
.L_x_1297:
[----:B------:R-:W-:Y:S05]  /*4d10*/  BSYNC B0 ;  /* 0x0000000000007941 */ /* 0x000fea0003800000 */
.L_x_1296:
        /* <DEDUP_REMOVED lines=58> */
.L_x_1299:
[----:B------:R-:W-:Y:S05]  /*50c0*/  BSYNC B0 ;  /* 0x0000000000007941 */ /* 0x000fea0003800000 */
.L_x_1298:
        /* <DEDUP_REMOVED lines=58> */
.L_x_1286:
        /* <DEDUP_REMOVED lines=47> */
.L_x_1301:
[----:B------:R-:W-:Y:S05]  /*5760*/  BSYNC B0 ;  /* 0x0000000000007941 */ /* 0x000fea0003800000 */
.L_x_1300:
        /* <DEDUP_REMOVED lines=159> */
.L_x_1303:
[----:B------:R-:W-:Y:S05]  /*6160*/  BSYNC B0 ;  /* 0x0000000000007941 */ /* 0x000fea0003800000 */
.L_x_1302:
        /* <DEDUP_REMOVED lines=123> */
.L_x_1305:
[----:B------:R-:W-:Y:S05]  /*6920*/  BSYNC B0 ;  /* 0x0000000000007941 */ /* 0x000fea0003800000 */
.L_x_1304:
        /* <DEDUP_REMOVED lines=28> */
[--C-:B------:R-:W-:Y:S02]  /*6af0*/  @!P0 SHF.R.U32.HI R20, RZ, 0x10, R47.reuse ;  /* 0x00000010ff148819 */ /* 0x100fe4000001162f */
[----:B------:R1:W2:Y:S01]  /*6b00*/  LDS.128 R28, [R0+0x6100] ;  /* 0x00610000001c7984 */ /* 0x0002a20000000c00 */
[----:B------:R-:W-:Y:S01]  /*6b10*/  @!P0 HADD2.F32 R3, -RZ, R5.H0_H0 ;  /* 0x20000005ff038230 */ /* 0x000fe20000004100 */
[----:B------:R-:W-:Y:S01]  /*6b20*/  @!P0 SHF.R.U64 R24, R46, 0x10, R47 ;  /* 0x000000102e188819 */ /* 0x000fe2000000122f */
[----:B------:R-:W-:Y:S03]  /*6b30*/  @!P0 HADD2.F32 R20, -RZ, R20.H0_H0 ;  /* 0x20000014ff148230 */ /* 0x000fe60000004100 */
        /* <DEDUP_REMOVED lines=20> */
[----:B------:R-:W-:Y:S01]  /*6c80*/  @!P0 FMUL.FTZ R4, R11, R8 ;  /* 0x000000080b048220 */ /* 0x000fe20000410000 */
[----:B------:R-:W-:Y:S03]  /*6c90*/  @!P0 MOV R19, R31 ;  /* 0x0000001f00138202 */ /* 0x000fe60000000f00 */
[C---:B------:R-:W-:Y:S02]  /*6ca0*/  @!P0 FFMA.FTZ R17, R2.reuse, R16, -R4 ;  /* 0x0000001002118223 */ /* 0x040fe40000010804 */
[----:B------:R-:W-:Y:S01]  /*6cb0*/  @!P0 FMUL.FTZ R4, R2, R8 ;  /* 0x0000000802048220 */ /* 0x000fe20000410000 */
[----:B------:R-:W-:Y:S02]  /*6cc0*/  @!P0 HADD2.F32 R8, -RZ, R18.H0_H0 ;  /* 0x20000012ff088230 */ /* 0x000fe40000004100 */
[----:B------:R-:W-:Y:S01]  /*6cd0*/  @!P0 HADD2.F32 R2, -RZ, R5.H1_H1 ;  /* 0x30000005ff028230 */ /* 0x000fe20000004100 */
[----:B------:R-:W-:Y:S01]  /*6ce0*/  @!P0 FMUL.FTZ R5, R7, R6 ;  /* 0x0000000607058220 */ /* 0x000fe20000410000 */
[----:B------:R-:W-:Y:S01]  /*6cf0*/  @!P0 F2FP.PACK_AB R32, R17, R25 ;  /* 0x000000191120823e */ /* 0x000fe200000000ff */
[--C-:B------:R-:W-:Y:S02]  /*6d00*/  @!P0 HADD2.F32 R17, -RZ, R19.reuse.H0_H0 ;  /* 0x20000013ff118230 */ /* 0x100fe40000004100 */
[C---:B------:R-:W-:Y:S01]  /*6d10*/  @!P0 FFMA.FTZ R18, R2.reuse, R8, -R5 ;  /* 0x0000000802128223 */ /* 0x040fe20000010805 */
[----:B------:R-:W-:Y:S01]  /*6d20*/  @!P0 HADD2.F32 R5, -RZ, R26.H0_H0 ;  /* 0x2000001aff058230 */ /* 0x000fe20000004100 */
[----:B------:R-:W-:Y:S01]  /*6d30*/  @!P0 FMUL.FTZ R2, R2, R6 ;  /* 0x0000000602028220 */ /* 0x000fe20000410000 */
[----:B------:R-:W-:Y:S01]  /*6d40*/  @!P0 HADD2.F32 R19, -RZ, R19.H1_H1 ;  /* 0x30000013ff138230 */ /* 0x000fe20000004100 */
        /* <DEDUP_REMOVED lines=10> */
[----:B------:R-:W-:Y:S01]  /*6df0*/  @!P0 HADD2.F32 R18, -RZ, R51.H1_H1 ;  /* 0x30000033ff128230 */ /* 0x000fe20000004100 */
[----:B------:R-:W-:Y:S01]  /*6e00*/  @!P0 SHF.R.U64 R11, R22, 0x10, R23 ;  /* 0x00000010160b8819 */ /* 0x000fe20000001217 */
[C---:B------:R-:W-:Y:S01]  /*6e10*/  @!P0 FMUL.FTZ R16, R7.reuse, R5 ;  /* 0x0000000507108220 */ /* 0x040fe20000410000 */
[----:B------:R-:W-:Y:S01]  /*6e20*/  @!P0 HADD2.F32 R6, -RZ, R9.H0_H0 ;  /* 0x20000009ff068230 */ /* 0x000fe20000004100 */
[----:B------:R-:W-:Y:S04]  /*6e30*/  @!P0 F2FP.PACK_AB R3, R4, R3 ;  /* 0x000000030403823e */ /* 0x000fe800000000ff */
[C---:B------:R-:W-:Y:S02]  /*6e40*/  @!P0 FMUL.FTZ R5, R6.reuse, R5 ;  /* 0x0000000506058220 */ /* 0x040fe40000410000 */
[-C--:B------:R-:W-:Y:S01]  /*6e50*/  @!P0 FFMA.FTZ R33, R6, R8.reuse, -R16 ;  /* 0x0000000806218223 */ /* 0x080fe20000010810 */
[----:B------:R-:W-:Y:S01]  /*6e60*/  @!P0 HADD2.F32 R16, -RZ, R10.H0_H0 ;  /* 0x2000000aff108230 */ /* 0x000fe20000004100 */
[----:B------:R-:W-:Y:S01]  /*6e70*/  @!P0 FFMA.FTZ R5, R7, R8, R5 ;  /* 0x0000000807058223 */ /* 0x000fe20000010005 */
[----:B------:R-:W-:Y:S01]  /*6e80*/  @!P0 HADD2.F32 R7, -RZ, R26.H1_H1 ;  /* 0x3000001aff078230 */ /* 0x000fe20000004100 */
[----:B------:R-:W-:Y:S01]  /*6e90*/  @!P0 IMAD.MOV.U32 R8, RZ, RZ, R15 ;  /* 0x000000ffff088224 */ /* 0x000fe200078e000f */
[----:B------:R-:W-:Y:S01]  /*6ea0*/  @!P0 HADD2.F32 R10, -RZ, R11.H0_H0 ;  /* 0x2000000bff0a8230 */ /* 0x000fe20000004100 */
[----:B------:R-:W-:Y:S01]  /*6eb0*/  @!P0 IMAD.MOV.U32 R29, RZ, RZ, R3 ;  /* 0x000000ffff1d8224 */ /* 0x000fe200078e0003 */
[----:B------:R-:W-:Y:S01]  /*6ec0*/  @!P0 HADD2.F32 R11, -RZ, R21.H1_H1 ;  /* 0x30000015ff0b8230 */ /* 0x000fe20000004100 */
[-C--:B------:R-:W-:Y:S01]  /*6ed0*/  @!P0 FMUL.FTZ R22, R17, R7.reuse ;  /* 0x0000000711168220 */ /* 0x080fe20000410000 */
[--C-:B------:R-:W-:Y:S05]  /*6ee0*/  @!P0 HADD2.F32 R6, -RZ, R8.reuse.H0_H0 ;  /* 0x20000008ff068230 */ /* 0x100fea0000004100 */
[C---:B------:R-:W-:Y:S01]  /*6ef0*/  @!P0 FFMA.FTZ R26, R6.reuse, R18, -R22 ;  /* 0x00000012061a8223 */ /* 0x040fe20000010816 */
[----:B----4-:R-:W-:Y:S01]  /*6f00*/  LEA R22, P1, R73, R52, 0x1 ;  /* 0x0000003449167211 */ /* 0x010fe200078208ff */
[----:B------:R-:W-:Y:S01]  /*6f10*/  @!P0 FMUL.FTZ R7, R6, R7 ;  /* 0x0000000706078220 */ /* 0x000fe20000410000 */
[----:B------:R-:W-:Y:S01]  /*6f20*/  @!P0 HADD2.F32 R6, -RZ, R8.H1_H1 ;  /* 0x30000008ff068230 */ /* 0x000fe20000004100 */
[----:B------:R-:W-:Y:S01]  /*6f30*/  @!P0 FMUL.FTZ R8, R19, R16 ;  /* 0x0000001013088220 */ /* 0x000fe20000410000 */
[----:B---3--:R-:W-:Y:S03]  /*6f40*/  LEA.HI.X R23, R73, R53, R99, 0x1, P1 ;  /* 0x0000003549177211 */ /* 0x008fe600008f0c63 */
[C---:B------:R-:W-:Y:S02]  /*6f50*/  @!P0 FFMA.FTZ R21, R6.reuse, R20, -R8 ;  /* 0x0000001406158223 */ /* 0x040fe40000010808 */
[----:B------:R-:W-:Y:S01]  /*6f60*/  @!P0 FMUL.FTZ R8, R6, R16 ;  /* 0x0000001006088220 */ /* 0x000fe20000410000 */
[----:B------:R-:W-:Y:S02]  /*6f70*/  @!P0 HADD2.F32 R16, -RZ, R24.H0_H0 ;  /* 0x20000018ff108230 */ /* 0x000fe40000004100 */
        /* <DEDUP_REMOVED lines=25> */
.L_x_1285:
        /* <DEDUP_REMOVED lines=39> */
.L_x_1289:
[----:B------:R-:W-:Y:S05]  /*7380*/  BSYNC B1 ;  /* 0x0000000000017941 */ /* 0x000fea0003800000 */
.L_x_1284:
        /* <DEDUP_REMOVED lines=53> */
[----:B------:R-:W-:Y:S02]  /*76e0*/  ISETP.GE.AND P3, PT, R214, c[0x0][0x1d4], PT ;  /* 0x00007500d6007a0c */ /* 0x000fe40003f66270 */
[C---:B------:R-:W-:Y:S09]  /*76f0*/  ISETP.GE.AND P2, PT, R213.reuse, c[0x0][0x1d4], PT ;  /* 0x00007500d5007a0c */ /* 0x040ff20003f46270 */
[----:B------:R-:W5:Y:S01]  /*7700*/  @!P1 LDS.128 R12, [R210] ;  /* 0x00000000d20c9984 */ /* 0x000f620000000c00 */
[CC--:B--2---:R-:W-:Y:S04]  /*7710*/  @!P1 LEA R4, P0, R102.reuse, R2.reuse, 0x1 ;  /* 0x0000000266049211 */ /* 0x0c4fe800078008ff */
[-C--:B---3--:R-:W-:Y:S02]  /*7720*/  @!P1 LEA.HI.X R5, R102, R3.reuse, R103, 0x1, P0 ;  /* 0x0000000366059211 */ /* 0x088fe400000f0c67 */
[CC--:B------:R-:W-:Y:S04]  /*7730*/  @!P3 LEA R8, P0, R214.reuse, R2.reuse, 0x1 ;  /* 0x00000002d608b211 */ /* 0x0c0fe800078008ff */
[-C--:B------:R-:W-:Y:S02]  /*7740*/  @!P3 LEA.HI.X R9, R214, R3.reuse, R236, 0x1, P0 ;  /* 0x00000003d609b211 */ /* 0x080fe400000f0cec */
[CC--:B-1----:R-:W-:Y:S04]  /*7750*/  @!P2 LEA R6, P0, R213.reuse, R2.reuse, 0x1 ;  /* 0x00000002d506a211 */ /* 0x0c2fe800078008ff */
        /* <DEDUP_REMOVED lines=23> */
.L_x_1307:
[----:B------:R-:W-:Y:S05]  /*78d0*/  BSYNC B0 ;  /* 0x0000000000007941 */ /* 0x000fea0003800000 */
.L_x_1306:
        /* <DEDUP_REMOVED lines=26> */
.L_x_1283:
[----:B------:R-:W-:Y:S01]  /*7a80*/  IMAD.MOV.U32 R0, RZ, RZ, c[0x0][0x2c4] ;  /* 0x0000b100ff007624 */ /* 0x000fe200078e00ff */
[----:B------:R-:W-:Y:S04]  /*7a90*/  BSSY B0, `(.L_x_1309) ;  /* 0x0000029000007945 */ /* 0x000fe80003800000 */
[----:B------:R-:W-:-:S02]  /*7aa0*/  ISETP.NE.AND P3, PT, R0, 0x1, PT ;  /* 0x000000010000780c */ /* 0x000fc40003f65270 */
[----:B------:R-:W-:-:S11]  /*7ab0*/  IADD3 R0, R240, 0x7f, RZ ;  /* 0x0000007ff0007810 */ /* 0x000fd60007ffe0ff */
[----:B-1----:R-:W-:-:S05]  /*7ac0*/  @P3 IMAD.HI.U32 R2, R0, c[0x0][0x2c8], RZ ;  /* 0x0000b20000023a27 */ /* 0x002fca00078e00ff */
[----:B------:R-:W-:-:S05]  /*7ad0*/  @P3 SHF.R.U32.HI R0, RZ, c[0x0][0x2cc], R2 ;  /* 0x0000b300ff003a19 */ /* 0x000fca0000011602 */
[----:B------:R-:W-:-:S05]  /*7ae0*/  IMAD.IADD R0, R121, 0x1, R0 ;  /* 0x0000000179007824 */ /* 0x000fca00078e0200 */
[----:B------:R-:W-:-:S04]  /*7af0*/  SHF.R.S32.HI R2, RZ, 0x1f, R0 ;  /* 0x0000001fff027819 */ /* 0x000fc80000011400 */
[----:B------:R-:W-:-:S04]  /*7b00*/  LEA.HI R0, R2, R0, RZ, 0x6 ;  /* 0x0000000002007211 */ /* 0x000fc800078f30ff */
[----:B------:R-:W-:-:S04]  /*7b10*/  SHF.R.S32.HI R0, RZ, 0x6, R0 ;  /* 0x00000006ff007819 */ /* 0x000fc80000011400 */
[----:B------:R-:W-:Y:S01]  /*7b20*/  IMNMX R6, R120, R0, PT ;  /* 0x0000000078067217 */ /* 0x000fe20003800200 */
[----:B------:R-:W-:-:S03]  /*7b30*/  IMAD.MOV.U32 R0, RZ, RZ, RZ ;  /* 0x000000ffff007224 */ /* 0x000fc600078e00ff */
[----:B------:R-:W-:-:S13]  /*7b40*/  ISETP.GE.AND P0, PT, R6, 0x1, PT ;  /* 0x000000010600780c */ /* 0x000fda0003f06270 */
        /* <DEDUP_REMOVED lines=29> */
.L_x_1310:
[----:B------:R-:W-:Y:S05]  /*7d20*/  BSYNC B0 ;  /* 0x0000000000007941 */ /* 0x000fea0003800000 */
.L_x_1309:
[----:B------:R-:W2:Y:S01]  /*7d30*/  LDL R2, [R1+0x4] ;  /* 0x0000040001027983 */ /* 0x000ea20000100800 */
[----:B------:R-:W-:Y:S01]  /*7d40*/  MOV R18, RZ ;  /* 0x000000ff00127202 */ /* 0x000fe20000000f00 */
[----:B------:R-:W-:Y:S01]  /*7d50*/  IMAD.MOV.U32 R15, RZ, RZ, RZ ;  /* 0x000000ffff0f7224 */ /* 0x000fe200078e00ff */
        /* <DEDUP_REMOVED lines=48> */
[----:B--2---:R-:W-:-:S04]  /*8060*/  IMAD R215, R2, R0, RZ ;  /* 0x0000000002d77224 */ /* 0x004fc800078e02ff */
[--C-:B------:R-:W-:Y:S01]  /*8070*/  IMAD.IADD R2, R215, 0x1, R0.reuse ;  /* 0x00000001d7027824 */ /* 0x100fe200078e0200 */
[----:B------:R-:W-:-:S04]  /*8080*/  PRMT R0, RZ, 0x7610, R0 ;  /* 0x00007610ff007816 */ /* 0x000fc80000000000 */
[----:B------:R-:W-:-:S04]  /*8090*/  IMNMX R197, R6, R2, PT ;  /* 0x0000000206c57217 */ /* 0x000fc80003800200 */
[----:B------:R-:W-:-:S13]  /*80a0*/  ISETP.GT.AND P0, PT, R197, R215, PT ;  /* 0x000000d7c500720c */ /* 0x000fda0003f04270 */
[----:B------:R-:W-:Y:S05]  /*80b0*/  @!P0 BRA `(.L_x_1311) ;  /* 0x000107b000008947 */ /* 0x000fea0003800000 */
[----:B------:R-:W2:Y:S01]  /*80c0*/  LDL R5, [R1] ;  /* 0x0000000001057983 */ /* 0x000ea20000100800 */
[----:B------:R-:W-:-:S04]  /*80d0*/  ISETP.NE.U32.AND P0, PT, RZ, c[0x0][0x340], PT ;  /* 0x0000d000ff007a0c */ /* 0x000fc80003f05070 */
[----:B------:R-:W-:-:S13]  /*80e0*/  ISETP.NE.AND.EX P1, PT, RZ, c[0x0][0x344], PT, P0 ;  /* 0x0000d100ff007a0c */ /* 0x000fda0003f25300 */
[----:B------:R-:W-:-:S04]  /*80f0*/  @P1 IADD3 R2, P0, R250, c[0x0][0x340], RZ ;  /* 0x0000d000fa021a10 */ /* 0x000fc80007f1e0ff */
[----:B------:R-:W-:-:S05]  /*8100*/  @P1 IADD3.X R3, R251, c[0x0][0x344], RZ, P0, !PT ;  /* 0x0000d100fb031a10 */ /* 0x000fca00007fe4ff */
[----:B------:R1:W5:Y:S01]  /*8110*/  @P1 LDG.E R12, [R2.64] ;  /* 0x00000008020c1981 */ /* 0x000362000c1e1900 */
[----:B------:R-:W-:Y:S01]  /*8120*/  SHF.R.S32.HI R0, RZ, 0x1f, R127 ;  /* 0x0000001fff007819 */ /* 0x000fe2000001147f */
[----:B------:R-:W-:Y:S01]  /*8130*/  IMAD.IADD R4, R221, 0x1, R240 ;  /* 0x00000001dd047824 */ /* 0x000fe200078e02f0 */
[----:B------:R-:W-:Y:S01]  /*8140*/  ISETP.NE.U32.AND P0, PT, RZ, c[0x0][0x348], PT ;  /* 0x0000d200ff007a0c */ /* 0x000fe20003f05070 */
[----:B------:R-:W3:Y:S01]  /*8150*/  S2R R9, SR_TID.X ;  /* 0x0000000000097919 */ /* 0x000ee20000002100 */
[----:B------:R-:W-:Y:S01]  /*8160*/  LOP3.LUT R85, R246, 0xffff, RZ, 0xc0, !PT ;  /* 0x0000fffff6557812 */ /* 0x000fe200078ec0ff */
[----:B------:R-:W-:Y:S01]  /*8170*/  IMAD R0, R0, c[0x0][0x178], RZ ;  /* 0x00005e0000007a24 */ /* 0x000fe200078e02ff */
[----:B------:R-:W-:Y:S01]  /*8180*/  ISETP.NE.AND.EX P0, PT, RZ, c[0x0][0x34c], PT, P0 ;  /* 0x0000d300ff007a0c */ /* 0x000fe20003f05300 */
[----:B------:R-:W-:Y:S01]  /*8190*/  @P3 IMAD.HI.U32 R7, R4, c[0x0][0x2c8], RZ ;  /* 0x0000b20004073a27 */ /* 0x000fe200078e00ff */
[----:B------:R-:W-:Y:S02]  /*81a0*/  ISETP.GE.AND P5, PT, R204, c[0x0][0x198], PT ;  /* 0x00006600cc007a0c */ /* 0x000fe40003fa6270 */
[----:B------:R-:W-:Y:S01]  /*81b0*/  ISETP.GE.AND P4, PT, R206, c[0x0][0x198], PT ;  /* 0x00006600ce007a0c */ /* 0x000fe20003f86270 */
[----:B------:R-:W-:Y:S01]  /*81c0*/  IMAD R0, R127, c[0x0][0x17c], R0 ;  /* 0x00005f007f007a24 */ /* 0x000fe200078e0200 */
[----:B------:R-:W-:Y:S01]  /*81d0*/  IADD3 R98, R197, -0x1, RZ ;  /* 0xffffffffc5627810 */ /* 0x000fe20007ffe0ff */
[----:B-1----:R-:W-:Y:S01]  /*81e0*/  IMAD.WIDE.U32 R2, R127, c[0x0][0x178], RZ ;  /* 0x00005e007f027a25 */ /* 0x002fe200078e00ff */
[----:B---3--:R-:W-:-:S03]  /*81f0*/  SHF.R.S32.HI R8, RZ, 0x1f, R9 ;  /* 0x0000001fff087819 */ /* 0x008fc60000011409 */
[----:B------:R-:W-:Y:S02]  /*8200*/  IMAD.IADD R3, R3, 0x1, R0 ;  /* 0x0000000103037824 */ /* 0x000fe400078e0200 */
[----:B------:R-:W-:Y:S01]  /*8210*/  IMAD.MOV.U32 R0, RZ, RZ, R4 ;  /* 0x000000ffff007224 */ /* 0x000fe200078e0004 */
[----:B------:R-:W-:Y:S01]  /*8220*/  @P3 SHF.R.U32.HI R0, RZ, c[0x0][0x2cc], R7 ;  /* 0x0000b300ff003a19 */ /* 0x000fe20000011607 */
[C---:B------:R-:W-:Y:S01]  /*8230*/  IMAD.WIDE.U32 R2, R85.reuse, c[0x0][0x1b8], R2 ;  /* 0x00006e0055027a25 */ /* 0x040fe200078e0002 */
[----:B------:R-:W-:Y:S02]  /*8240*/  LEA.HI R8, R8, R9, RZ, 0x3 ;  /* 0x0000000908087211 */ /* 0x000fe400078f18ff */
[----:B------:R-:W-:Y:S01]  /*8250*/  SHF.R.S32.HI R7, RZ, 0x1f, R0 ;  /* 0x0000001fff077819 */ /* 0x000fe20000011400 */
[----:B------:R-:W-:Y:S01]  /*8260*/  IMAD R3, R85, c[0x0][0x1bc], R3 ;  /* 0x00006f0055037a24 */ /* 0x000fe200078e0203 */
[----:B------:R-:W-:Y:S02]  /*8270*/  SHF.R.S32.HI R8, RZ, 0x3, R8 ;  /* 0x00000003ff087819 */ /* 0x000fe40000011408 */
[----:B------:R-:W-:-:S02]  /*8280*/  ISETP.GE.AND P3, PT, R207, c[0x0][0x198], PT ;  /* 0x00006600cf007a0c */ /* 0x000fc40003f66270 */
[----:B--2---:R-:W-:Y:S02]  /*8290*/  SEL R6, R5, RZ, !P0 ;  /* 0x000000ff05067207 */ /* 0x004fe40004000000 */
[----:B------:R-:W-:-:S03]  /*82a0*/  SEL R5, R252, RZ, !P0 ;  /* 0x000000fffc057207 */ /* 0x000fc60004000000 */
[----:B------:R-:W-:Y:S02]  /*82b0*/  IMAD R6, R6, c[0x0][0x1c0], RZ ;  /* 0x0000700006067a24 */ /* 0x000fe400078e02ff */
        /* <DEDUP_REMOVED lines=8> */
[----:B------:R-:W-:Y:S02]  /*8340*/  SHF.R.S32.HI R5, RZ, 0x1f, R4 ;  /* 0x0000001fff057819 */ /* 0x000fe40000011404 */
[----:B------:R-:W-:Y:S01]  /*8350*/  @!P1 MOV R12, R252 ;  /* 0x000000fc000c9202 */ /* 0x000fe20000000f00 */
[----:B------:R-:W-:Y:S02]  /*8360*/  IMAD.IADD R3, R3, 0x1, R6 ;  /* 0x0000000103037824 */ /* 0x000fe400078e0206 */
[----:B------:R-:W-:Y:S02]  /*8370*/  IMAD R0, R5, c[0x0][0x1a8], RZ ;  /* 0x00006a0005007a24 */ /* 0x000fe400078e02ff */
[----:B------:R-:W-:-:S04]  /*8380*/  IMAD.WIDE.U32 R2, R4, c[0x0][0x1a8], R2 ;  /* 0x00006a0004027a25 */ /* 0x000fc800078e0002 */
[----:B------:R-:W-:Y:S01]  /*8390*/  IMAD R0, R4, c[0x0][0x1ac], R0 ;  /* 0x00006b0004007a24 */ /* 0x000fe200078e0200 */
[----:B------:R-:W-:Y:S01]  /*83a0*/  LEA R7, P0, R2, c[0x0][0x160], 0x1 ;  /* 0x0000580002077a11 */ /* 0x000fe200078008ff */
[----:B------:R-:W-:-:S03]  /*83b0*/  IMAD.IADD R4, R8, 0x1, R240 ;  /* 0x0000000108047824 */ /* 0x000fc600078e02f0 */
[----:B------:R-:W-:-:S04]  /*83c0*/  IADD3 R0, R3, R0, RZ ;  /* 0x0000000003007210 */ /* 0x000fc80007ffe0ff */
[----:B------:R-:W-:Y:S01]  /*83d0*/  LEA.HI.X R5, R2, c[0x0][0x164], R0, 0x1, P0 ;  /* 0x0000590002057a11 */ /* 0x000fe200000f0c00 */
[----:B------:R-:W-:Y:S05]  /*83e0*/  BRA.DIV ~URZ, `(.L_x_1312) ;  /* 0x000152c27f007947 */ /* 0x000fea000b800000 */
[----:B------:R1:W2:Y:S02]  /*83f0*/  SHFL.IDX PT, R6, R5, RZ, 0x181f ;  /* 0x00181fff05067589 */ /* 0x0002a400000e0000 */
.L_x_1461:
[----:B------:R-:W-:Y:S05]  /*8400*/  BRA.DIV ~URZ, `(.L_x_1313) ;  /* 0x000153127f007947 */ /* 0x000fea000b800000 */
[----:B------:R3:W4:Y:S02]  /*8410*/  SHFL.IDX PT, R0, R7, RZ, 0x181f ;  /* 0x00181fff07007589 */ /* 0x00072400000e0000 */
.L_x_1462:
        /* <DEDUP_REMOVED lines=16> */
.L_x_1315:
[----:B------:R-:W-:Y:S05]  /*8520*/  BSYNC B0 ;  /* 0x0000000000007941 */ /* 0x000fea0003800000 */
.L_x_1314:
[----:B------:R-:W-:Y:S05]  /*8530*/  BRA.DIV ~URZ, `(.L_x_1316) ;  /* 0x000152427f007947 */ /* 0x000fea000b800000 */
[----:B--2---:R2:W1:Y:S04]  /*8540*/  SHFL.IDX PT, R6, R5, 0x1, 0x181f ;  /* 0x00381f0005067f89 */ /* 0x00446800000e0000 */
[----:B----4-:R2:W4:Y:S02]  /*8550*/  SHFL.IDX PT, R0, R7, 0x1, 0x181f ;  /* 0x00381f0007007f89 */ /* 0x01052400000e0000 */
.L_x_1463:
        /* <DEDUP_REMOVED lines=16> */
.L_x_1318:
[----:B------:R-:W-:Y:S05]  /*8660*/  BSYNC B0 ;  /* 0x0000000000007941 */ /* 0x000fea0003800000 */
.L_x_1317:
[----:B------:R-:W-:Y:S05]  /*8670*/  BRA.DIV ~URZ, `(.L_x_1319) ;  /* 0x000151c27f007947 */ /* 0x000fea000b800000 */
[----:B-1----:R1:W2:Y:S02]  /*8680*/  SHFL.IDX PT, R6, R5, 0x2, 0x181f ;  /* 0x00581f0005067f89 */ /* 0x0022a400000e0000 */
.L_x_1464:
[----:B------:R-:W-:Y:S05]  /*8690*/  BRA.DIV ~URZ, `(.L_x_1320) ;  /* 0x000152127f007947 */ /* 0x000fea000b800000 */
[----:B----4-:R4:W1:Y:S02]  /*86a0*/  SHFL.IDX PT, R0, R7, 0x2, 0x181f ;  /* 0x00581f0007007f89 */ /* 0x01086400000e0000 */
.L_x_1465:
        /* <DEDUP_REMOVED lines=16> */
.L_x_1322:
[----:B------:R-:W-:Y:S05]  /*87b0*/  BSYNC B0 ;  /* 0x0000000000007941 */ /* 0x000fea0003800000 */
.L_x_1321:
[----:B------:R-:W-:Y:S05]  /*87c0*/  BRA.DIV ~URZ, `(.L_x_1323) ;  /* 0x000151427f007947 */ /* 0x000fea000b800000 */
[----:B-12---:R-:W1:Y:S04]  /*87d0*/  SHFL.IDX PT, R5, R5, 0x3, 0x181f ;  /* 0x00781f0005057f89 */ /* 0x006e6800000e0000 */
[----:B------:R2:W3:Y:S02]  /*87e0*/  SHFL.IDX PT, R0, R7, 0x3, 0x181f ;  /* 0x00781f0007007f89 */ /* 0x0004e400000e0000 */
.L_x_1466:
[----:B------:R-:W-:Y:S01]  /*87f0*/  IADD3 R2, R4, 0x60, RZ ;  /* 0x0000006004027810 */ /* 0x000fe20007ffe0ff */
[----:B-----5:R-:W-:-:S03]  /*8800*/  IMAD.WIDE.U32 R232, R12, c[0x0][0x2b0], RZ ;  /* 0x0000ac000ce87a25 */ /* 0x020fc600078e00ff */
[----:B------:R-:W-:-:S13]  /*8810*/  ISETP.GE.AND P0, PT, R2, R36, PT ;  /* 0x000000240200720c */ /* 0x000fda0003f06270 */
[-C--:B---3--:R-:W-:Y:S02]  /*8820*/  @!P0 LEA R8, P1, R204, R0.reuse, 0x1 ;  /* 0x00000000cc088211 */ /* 0x088fe400078208ff */
[-C--:B------:R-:W-:Y:S02]  /*8830*/  @!P0 LEA R6, P2, R206, R0.reuse, 0x1 ;  /* 0x00000000ce068211 */ /* 0x080fe400078408ff */
[-C--:B-1----:R-:W-:Y:S02]  /*8840*/  @!P0 LEA.HI.X R9, R204, R5.reuse, R205, 0x1, P1 ;  /* 0x00000005cc098211 */ /* 0x082fe400008f0ccd */
[----:B------:R-:W-:Y:S02]  /*8850*/  @!P0 LEA R2, P1, R207, R0, 0x1 ;  /* 0x00000000cf028211 */ /* 0x000fe400078208ff */
[----:B------:R-:W-:Y:S01]  /*8860*/  SHF.R.S32.HI R0, RZ, 0x1f, R12 ;  /* 0x0000001fff007819 */ /* 0x000fe2000001140c */
[----:B------:R-:W-:Y:S01]  /*8870*/  @!PT LDS RZ, [RZ] ;  /* 0x00000000fffff984 */ /* 0x000fe20000000800 */
[----:B------:R-:W-:Y:S01]  /*8880*/  @!PT LDS RZ, [RZ] ;  /* 0x00000000fffff984 */ /* 0x000fe20000000800 */
[----:B------:R-:W-:Y:S01]  /*8890*/  @!PT LDS RZ, [RZ] ;  /* 0x00000000fffff984 */ /* 0x000fe20000000800 */
[----:B------:R1:W-:Y:S01]  /*88a0*/  @!P0 LDGSTS.E.BYPASS.LTC128B.128 [R194+0xf100], [R8.64], !P5 ;  /* 0x0f10000008c28fae */ /* 0x0003e2000e901d48 */
[----:B--2-4-:R-:W-:-:S02]  /*88b0*/  @!P0 LEA.HI.X R7, R206, R5, R220, 0x1, P2 ;  /* 0x00000005ce078211 */ /* 0x014fc400010f0cdc */
        /* <DEDUP_REMOVED lines=10> */
[----:B-1----:R-:W-:Y:S01]  /*8960*/  IMAD R2, R98, 0x40, R221 ;  /* 0x0000004062027824 */ /* 0x002fe200078e02dd */
[----:B------:R-:W-:Y:S01]  /*8970*/  LOP3.LUT R218, R218, 0xfffffffd, RZ, 0xc0, !PT ;  /* 0xfffffffddada7812 */ /* 0x000fe200078ec0ff */
[----:B------:R-:W-:Y:S01]  /*8980*/  IMAD.MOV.U32 R196, RZ, RZ, RZ ;  /* 0x000000ffffc47224 */ /* 0x000fe200078e00ff */
[----:B------:R-:W-:-:S02]  /*8990*/  ISETP.NE.AND P1, PT, R100, 0x1, PT ;  /* 0x000000016400780c */ /* 0x000fc40003f25270 */
[C---:B------:R-:W-:Y:S01]  /*89a0*/  ISETP.GE.AND P0, PT, R2.reuse, R241, PT ;  /* 0x000000f10200720c */ /* 0x040fe20003f06270 */
[----:B------:R-:W-:-:S03]  /*89b0*/  IMAD.IADD R2, R2, 0x1, R239 ;  /* 0x0000000102027824 */ /* 0x000fc600078e02ef */
[----:B------:R-:W-:Y:S01]  /*89c0*/  ISETP.GT.OR P0, PT, R221, 0x3f, P0 ;  /* 0x0000003fdd00780c */ /* 0x000fe20000704670 */
[----:B------:R-:W-:-:S06]  /*89d0*/  IMAD.MOV.U32 R0, RZ, RZ, R2 ;  /* 0x000000ffff007224 */ /* 0x000fcc00078e0002 */
[----:B------:R-:W-:Y:S01]  /*89e0*/  @P1 IMAD.HI.U32 R3, R2, c[0x0][0x2bc], RZ ;  /* 0x0000af0002031a27 */ /* 0x000fe200078e00ff */
[----:B------:R-:W-:-:S04]  /*89f0*/  @P1 LOP3.LUT R218, R218, 0x2, RZ, 0xfc, !PT ;  /* 0x00000002dada1812 */ /* 0x000fc800078efcff */
[----:B------:R-:W-:-:S04]  /*8a00*/  @P1 SHF.R.U32.HI R0, RZ, c[0x0][0x2c0], R3 ;  /* 0x0000b000ff001a19 */ /* 0x000fc80000011603 */
[----:B------:R-:W-:-:S04]  /*8a10*/  @!P0 IADD3 R3, P1, R0, R232, RZ ;  /* 0x000000e800038210 */ /* 0x000fc80007f3e0ff */
[----:B------:R-:W-:Y:S02]  /*8a20*/  @!P0 LEA.HI.X.SX32 R5, R0, R238, 0x1, P1 ;  /* 0x000000ee00058211 */ /* 0x000fe400008f0eff */
[----:B------:R-:W-:-:S04]  /*8a30*/  @!P0 LEA R4, P1, R3, c[0x0][0x2a0], 0x2 ;  /* 0x0000a80003048a11 */ /* 0x000fc800078210ff */
[----:B------:R-:W-:-:S05]  /*8a40*/  @!P0 LEA.HI.X R5, R3, c[0x0][0x2a4], R5, 0x2, P1 ;  /* 0x0000a90003058a11 */ /* 0x000fca00008f1405 */
[----:B------:R-:W2:Y:S01]  /*8a50*/  @!P0 LDG.E R196, [R4.64] ;  /* 0x0000000804c48981 */ /* 0x000ea2000c1e1900 */
[----:B------:R-:W-:Y:S01]  /*8a60*/  IMAD.MOV R0, RZ, RZ, -R0 ;  /* 0x000000ffff007224 */ /* 0x000fe200078e0a00 */
[----:B------:R-:W-:Y:S01]  /*8a70*/  ISETP.GT.AND P6, PT, R221, 0x3f, PT ;  /* 0x0000003fdd00780c */ /* 0x000fe20003fc4270 */
[C---:B------:R-:W-:Y:S01]  /*8a80*/  IMAD.WIDE.U32 R230, R85.reuse, c[0x0][0x1e8], RZ ;  /* 0x00007a0055e67a25 */ /* 0x040fe200078e00ff */
[----:B------:R-:W1:Y:S01]  /*8a90*/  S2R R11, SR_TID.X ;  /* 0x00000000000b7919 */ /* 0x000e620000002100 */
[----:B------:R-:W-:Y:S02]  /*8aa0*/  LOP3.LUT R218, R218, 0xfffffffe, RZ, 0xc0, !PT ;  /* 0xfffffffedada7812 */ /* 0x000fe400078ec0ff */
[----:B------:R-:W-:Y:S02]  /*8ab0*/  IMAD R198, R0, c[0x0][0x2b8], R2 ;  /* 0x0000ae0000c67a24 */ /* 0x000fe400078e0202 */
[----:B------:R-:W-:Y:S02]  /*8ac0*/  IMAD R237, R85, c[0x0][0x1ec], R231 ;  /* 0x00007b0055ed7a24 */ /* 0x000fe400078e02e7 */
[----:B------:R-:W-:Y:S01]  /*8ad0*/  IMAD.WIDE.U32 R2, R198, c[0x0][0x1e0], RZ ;  /* 0x00007800c6027a25 */ /* 0x000fe200078e00ff */
[----:B------:R-:W-:-:S03]  /*8ae0*/  SHF.R.S32.HI R95, RZ, 0x1f, R198 ;  /* 0x0000001fff5f7819 */ /* 0x000fc600000114c6 */
[----:B------:R-:W-:Y:S01]  /*8af0*/  IMAD R99, R98, -0x40, R241 ;  /* 0xffffffc062637824 */ /* 0x000fe200078e02f1 */
[----:B------:R-:W-:Y:S01]  /*8b00*/  @P6 LOP3.LUT R218, R218, 0x1, RZ, 0xfc, !PT ;  /* 0x00000001dada6812 */ /* 0x000fe200078efcff */
[----:B------:R-:W-:-:S04]  /*8b10*/  IMAD R0, R95, c[0x0][0x1e0], RZ ;  /* 0x000078005f007a24 */ /* 0x000fc800078e02ff */
[----:B------:R-:W-:-:S04]  /*8b20*/  IMAD R0, R198, c[0x0][0x1e4], R0 ;  /* 0x00007900c6007a24 */ /* 0x000fc800078e0200 */
[----:B------:R-:W-:Y:S01]  /*8b30*/  IMAD.IADD R3, R3, 0x1, R0 ;  /* 0x0000000103037824 */ /* 0x000fe200078e0200 */
[----:B-1----:R-:W-:-:S04]  /*8b40*/  SHF.R.S32.HI R10, RZ, 0x1f, R11 ;  /* 0x0000001fff0a7819 */ /* 0x002fc8000001140b */
[----:B------:R-:W-:-:S04]  /*8b50*/  LEA.HI R10, R10, R11, RZ, 0x3 ;  /* 0x0000000b0a0a7211 */ /* 0x000fc800078f18ff */
[----:B------:R-:W-:-:S05]  /*8b60*/  SHF.R.S32.HI R10, RZ, 0x3, R10 ;  /* 0x00000003ff0a7819 */ /* 0x000fca000001140a */
[----:B------:R-:W-:-:S05]  /*8b70*/  IMAD.IADD R76, R99, 0x1, -R10 ;  /* 0x00000001634c7824 */ /* 0x000fca00078e0a0a */
[----:B------:R-:W-:-:S13]  /*8b80*/  ISETP.GE.AND P1, PT, R76, 0x1, PT ;  /* 0x000000014c00780c */ /* 0x000fda0003f26270 */
        /* <DEDUP_REMOVED lines=14> */
[----:B-1----:R-:W-:-:S02]  /*8c70*/  @P1 LEA R6, P0, R204, R3, 0x1 ;  /* 0x00000003cc061211 */ /* 0x002fc400078008ff */
[----:B------:R-:W-:Y:S02]  /*8c80*/  @P1 LEA R8, P3, R206, R3, 0x1 ;  /* 0x00000003ce081211 */ /* 0x000fe400078608ff */
[-C--:B--2---:R-:W-:Y:S02]  /*8c90*/  @P1 LEA.HI.X R7, R204, R4.reuse, R205, 0x1, P0 ;  /* 0x00000004cc071211 */ /* 0x084fe400000f0ccd */
[----:B------:R-:W-:Y:S02]  /*8ca0*/  ISETP.GE.AND P0, PT, R76, 0x21, PT ;  /* 0x000000214c00780c */ /* 0x000fe40003f06270 */
[----:B------:R-:W-:Y:S01]  /*8cb0*/  @P1 LEA.HI.X R9, R206, R4, R220, 0x1, P3 ;  /* 0x00000004ce091211 */ /* 0x000fe200018f0cdc */
[----:B------:R1:W-:Y:S01]  /*8cc0*/  @P1 LDGSTS.E.BYPASS.LTC128B.128 [R194+0x6100], [R6.64], !P2 ;  /* 0x0610000006c21fae */ /* 0x0003e2000d101d48 */
[----:B------:R-:W-:-:S03]  /*8cd0*/  @P1 ISETP.GE.AND P2, PT, R207, c[0x0][0x1d4], PT ;  /* 0x00007500cf001a0c */ /* 0x000fc60003f46270 */
[----:B------:R3:W-:Y:S06]  /*8ce0*/  @P1 LDGSTS.E.BYPASS.LTC128B.128 [R194+0x8100], [R8.64], !P4 ;  /* 0x0810000008c21fae */ /* 0x0007ec000e101d48 */
[----:B------:R-:W-:Y:S02]  /*8cf0*/  @P0 ISETP.GE.AND P4, PT, R204, c[0x0][0x1d4], PT ;  /* 0x00007500cc000a0c */ /* 0x000fe40003f86270 */
[----:B-1----:R-:W-:-:S04]  /*8d00*/  @P1 LEA R6, P3, R207, R3, 0x1 ;  /* 0x00000003cf061211 */ /* 0x002fc800078608ff */
[C---:B------:R-:W-:Y:S02]  /*8d10*/  @P1 LEA.HI.X R7, R207.reuse, R4, R219, 0x1, P3 ;  /* 0x00000004cf071211 */ /* 0x040fe400018f0cdb */
[----:B------:R-:W-:Y:S02]  /*8d20*/  @P0 ISETP.GE.AND P3, PT, R206, c[0x0][0x1d4], PT ;  /* 0x00007500ce000a0c */ /* 0x000fe40003f66270 */
[C---:B---3--:R-:W-:Y:S01]  /*8d30*/  @P0 LEA R8, P5, R204.reuse, R0, 0x1 ;  /* 0x00000000cc080211 */ /* 0x048fe200078a08ff */
[----:B------:R1:W-:Y:S01]  /*8d40*/  @P1 LDGSTS.E.BYPASS.LTC128B.128 [R194+0xa100], [R6.64], !P2 ;  /* 0x0a10000006c21fae */ /* 0x0003e2000d101d48 */
[----:B------:R-:W-:Y:S02]  /*8d50*/  @P0 ISETP.GE.AND P2, PT, R207, c[0x0][0x1d4], PT ;  /* 0x00007500cf000a0c */ /* 0x000fe40003f46270 */
[----:B----4-:R-:W-:-:S05]  /*8d60*/  @P0 LEA.HI.X R9, R204, R2, R205, 0x1, P5 ;  /* 0x00000002cc090211 */ /* 0x010fca00028f0ccd */
        /* <DEDUP_REMOVED lines=12> */
.L_x_1324:
        /* <DEDUP_REMOVED lines=9> */
[----:B------:R-:W-:Y:S01]  /*8ec0*/  IMAD R6, R126, c[0x0][0x294], R0 ;  /* 0x0000a5007e067a24 */ /* 0x000fe200078e0200 */
        /* <DEDUP_REMOVED lines=52> */
[----:B------:R-:W-:-:S11]  /*9210*/  ISETP.GE.AND P2, PT, R143, c[0x0][0x27c], PT ;  /* 0x00009f008f007a0c */ /* 0x000fd60003f46270 */
[C---:B------:R-:W-:Y:S01]  /*9220*/  @!P0 IMAD.SHL.U32 R0, R146.reuse, 0x2, RZ ;  /* 0x0000000292008824 */ /* 0x040fe200078e00ff */
[----:B-----5:R-:W-:Y:S01]  /*9230*/  @!P0 SHF.L.U64.HI R8, R146, 0x1, R82 ;  /* 0x0000000192088819 */ /* 0x020fe20000010252 */
[----:B------:R-:W-:Y:S01]  /*9240*/  CS2R R24, SRZ ;  /* 0x0000000000187805 */ /* 0x000fe2000001ff00 */
[----:B------:R-:W-:Y:S02]  /*9250*/  @!P2 IMAD.SHL.U32 R12, R143, 0x2, RZ ;  /* 0x000000028f0ca824 */ /* 0x000fe400078e00ff */
[-C--:B---3--:R-:W-:Y:S02]  /*9260*/  @!P0 IADD3 R6, P3, R4, R0.reuse, RZ ;  /* 0x0000000004068210 */ /* 0x088fe40007f7e0ff */
[----:B------:R-:W-:-:S03]  /*9270*/  @!P0 IADD3 R10, P1, R2, R0, RZ ;  /* 0x00000000020a8210 */ /* 0x000fc60007f3e0ff */
[--C-:B----4-:R-:W-:Y:S01]  /*9280*/  @!P0 IMAD.X R7, R5, 0x1, R8.reuse, P3 ;  /* 0x0000000105078824 */ /* 0x110fe200018e0608 */
[----:B------:R-:W-:Y:S01]  /*9290*/  ISETP.GE.AND P3, PT, R145, c[0x0][0x27c], PT ;  /* 0x00009f0091007a0c */ /* 0x000fe20003f66270 */
[----:B-1----:R-:W-:Y:S01]  /*92a0*/  @!P0 IMAD.X R11, R3, 0x1, R8, P1 ;  /* 0x00000001030b8824 */ /* 0x002fe200008e0608 */
[----:B------:R-:W-:Y:S02]  /*92b0*/  ISETP.GE.AND P1, PT, R142, c[0x0][0x27c], PT ;  /* 0x00009f008e007a0c */ /* 0x000fe40003f26270 */
[----:B------:R1:W5:Y:S01]  /*92c0*/  @!P0 LD.E.64 R26, [R6.64] ;  /* 0x00000008061a8980 */ /* 0x000362000c101b00 */
[----:B------:R-:W-:Y:S02]  /*92d0*/  @!P2 SHF.L.U64.HI R0, R143, 0x1, R81 ;  /* 0x000000018f00a819 */ /* 0x000fe40000010251 */
[----:B------:R-:W-:Y:S01]  /*92e0*/  @!P2 IADD3 R8, P4, R4, R12, RZ ;  /* 0x0000000c0408a210 */ /* 0x000fe20007f9e0ff */
[----:B------:R2:W5:Y:S01]  /*92f0*/  @!P0 LD.E.64 R24, [R10.64] ;  /* 0x000000080a188980 */ /* 0x000562000c101b00 */
[----:B------:R-:W-:Y:S01]  /*9300*/  CS2R R30, SRZ ;  /* 0x00000000001e7805 */ /* 0x000fe2000001ff00 */
[----:B------:R-:W-:-:S02]  /*9310*/  CS2R R28, SRZ ;  /* 0x00000000001c7805 */ /* 0x000fc4000001ff00 */
[----:B------:R-:W-:-:S05]  /*9320*/  @!P2 IMAD.X R9, R5, 0x1, R0, P4 ;  /* 0x000000010509a824 */ /* 0x000fca00020e0600 */
[----:B------:R3:W5:Y:S01]  /*9330*/  @!P2 LD.E.64 R28, [R8.64] ;  /* 0x00000008081ca980 */ /* 0x000762000c101b00 */
[----:B-1----:R-:W-:-:S05]  /*9340*/  @!P2 IADD3 R6, P0, R2, R12, RZ ;  /* 0x0000000c0206a210 */ /* 0x002fca0007f1e0ff */
[----:B------:R-:W-:Y:S02]  /*9350*/  @!P2 IMAD.X R7, R3, 0x1, R0, P0 ;  /* 0x000000010307a824 */ /* 0x000fe400000e0600 */
[----:B------:R-:W-:-:S03]  /*9360*/  @!P3 IMAD.SHL.U32 R0, R145, 0x2, RZ ;  /* 0x000000029100b824 */ /* 0x000fc600078e00ff */
[----:B------:R1:W5:Y:S02]  /*9370*/  @!P2 LD.E.64 R30, [R6.64] ;  /* 0x00000008061ea980 */ /* 0x000364000c101b00 */
[-C--:B------:R-:W-:Y:S02]  /*9380*/  @!P3 IADD3 R16, P0, R4, R0.reuse, RZ ;  /* 0x000000000410b210 */ /* 0x080fe40007f1e0ff */
[----:B---3--:R-:W-:Y:S02]  /*9390*/  @!P1 SHF.L.U64.HI R8, R142, 0x1, R79 ;  /* 0x000000018e089819 */ /* 0x008fe4000001024f */
[----:B------:R-:W-:Y:S02]  /*93a0*/  @!P3 IADD3 R14, P2, R2, R0, RZ ;  /* 0x00000000020eb210 */ /* 0x000fe40007f5e0ff */
[----:B-1----:R-:W-:Y:S01]  /*93b0*/  @!P3 SHF.L.U64.HI R6, R145, 0x1, R80 ;  /* 0x000000019106b819 */ /* 0x002fe20000010250 */
[----:B------:R-:W-:-:S04]  /*93c0*/  @!P1 IMAD.SHL.U32 R7, R142, 0x2, RZ ;  /* 0x000000028e079824 */ /* 0x000fc800078e00ff */
[----:B------:R-:W-:Y:S01]  /*93d0*/  @!P3 IMAD.X R17, R5, 0x1, R6, P0 ;  /* 0x000000010511b824 */ /* 0x000fe200000e0606 */
[----:B------:R-:W-:-:S05]  /*93e0*/  @!P1 IADD3 R12, P0, R4, R7, RZ ;  /* 0x00000007040c9210 */ /* 0x000fca0007f1e0ff */
[----:B------:R-:W-:Y:S01]  /*93f0*/  @!P1 IMAD.X R13, R5, 0x1, R8, P0 ;  /* 0x00000001050d9824 */ /* 0x000fe200000e0608 */
[----:B--2---:R-:W-:Y:S01]  /*9400*/  @!P1 IADD3 R10, P0, R2, R7, RZ ;  /* 0x00000007020a9210 */ /* 0x004fe20007f1e0ff */
[----:B------:R-:W-:Y:S01]  /*9410*/  @!P3 IMAD.X R15, R3, 0x1, R6, P2 ;  /* 0x00000001030fb824 */ /* 0x000fe200010e0606 */
[----:B------:R-:W-:-:S03]  /*9420*/  ISETP.GE.AND P2, PT, R140, c[0x0][0x27c], PT ;  /* 0x00009f008c007a0c */ /* 0x000fc60003f46270 */
[----:B------:R-:W-:Y:S01]  /*9430*/  @!P1 IMAD.X R11, R3, 0x1, R8, P0 ;  /* 0x00000001030b9824 */ /* 0x000fe200000e0608 */
[----:B------:R-:W-:Y:S01]  /*9440*/  ISETP.GE.AND P0, PT, R144, c[0x0][0x27c], PT ;  /* 0x00009f0090007a0c */ /* 0x000fe20003f06270 */
[----:B------:R-:W-:Y:S01]  /*9450*/  CS2R R8, SRZ ;  /* 0x0000000000087805 */ /* 0x000fe2000001ff00 */
[----:B------:R-:W-:-:S07]  /*9460*/  CS2R R6, SRZ ;  /* 0x0000000000067805 */ /* 0x000fce000001ff00 */
[----:B------:R-:W-:-:S04]  /*9470*/  @!P2 IMAD.WIDE R22, R140, 0x2, R4 ;  /* 0x000000028c16a825 */ /* 0x000fc800078e0204 */
[----:B------:R-:W-:Y:S01]  /*9480*/  @!P2 IMAD.WIDE R20, R140, 0x2, R2 ;  /* 0x000000028c14a825 */ /* 0x000fe200078e0202 */
[----:B------:R1:W5:Y:S03]  /*9490*/  @!P2 LD.E.64 R8, [R22.64] ;  /* 0x000000081608a980 */ /* 0x000366000c101b00 */
[C---:B------:R-:W-:Y:S01]  /*94a0*/  @!P0 IMAD.SHL.U32 R0, R144.reuse, 0x2, RZ ;  /* 0x0000000290008824 */ /* 0x040fe200078e00ff */
[----:B------:R2:W5:Y:S01]  /*94b0*/  @!P2 LD.E.64 R6, [R20.64] ;  /* 0x000000081406a980 */ /* 0x000562000c101b00 */
[----:B------:R-:W-:-:S03]  /*94c0*/  @!P0 SHF.L.U64.HI R19, R144, 0x1, R74 ;  /* 0x0000000190138819 */ /* 0x000fc6000001024a */
[----:B------:R-:W-:-:S05]  /*94d0*/  @!P0 IADD3 R4, P2, R4, R0, RZ ;  /* 0x0000000004048210 */ /* 0x000fca0007f5e0ff */
[--C-:B------:R-:W-:Y:S01]  /*94e0*/  @!P0 IMAD.X R5, R5, 0x1, R19.reuse, P2 ;  /* 0x0000000105058824 */ /* 0x100fe200010e0613 */
[----:B------:R-:W-:Y:S01]  /*94f0*/  @!P0 IADD3 R2, P2, R2, R0, RZ ;  /* 0x0000000002028210 */ /* 0x000fe20007f5e0ff */
[----:B------:R-:W-:Y:S01]  /*9500*/  CS2R R32, SRZ ;  /* 0x0000000000207805 */ /* 0x000fe2000001ff00 */
[----:B------:R-:W-:Y:S01]  /*9510*/  CS2R R38, SRZ ;  /* 0x0000000000267805 */ /* 0x000fe2000001ff00 */
[----:B------:R-:W-:Y:S01]  /*9520*/  CS2R R40, SRZ ;  /* 0x0000000000287805 */ /* 0x000fe2000001ff00 */
[----:B------:R-:W-:Y:S01]  /*9530*/  CS2R R44, SRZ ;  /* 0x00000000002c7805 */ /* 0x000fe2000001ff00 */
[----:B------:R-:W-:Y:S01]  /*9540*/  CS2R R46, SRZ ;  /* 0x00000000002e7805 */ /* 0x000fe2000001ff00 */
[----:B------:R-:W-:Y:S01]  /*9550*/  @!P0 IMAD.X R3, R3, 0x1, R19, P2 ;  /* 0x0000000103038824 */ /* 0x000fe200010e0613 */
[----:B------:R2:W5:Y:S01]  /*9560*/  @!P3 LD.E.64 R32, [R14.64] ;  /* 0x000000080e20b980 */ /* 0x000562000c101b00 */
[----:B-1----:R-:W-:-:S03]  /*9570*/  CS2R R22, SRZ ;  /* 0x0000000000167805 */ /* 0x002fc6000001ff00 */
[----:B------:R2:W5:Y:S04]  /*9580*/  @!P1 LD.E.64 R38, [R12.64] ;  /* 0x000000080c269980 */ /* 0x000568000c101b00 */
[----:B------:R2:W5:Y:S04]  /*9590*/  @!P1 LD.E.64 R40, [R10.64] ;  /* 0x000000080a289980 */ /* 0x000568000c101b00 */
[----:B------:R2:W5:Y:S04]  /*95a0*/  @!P3 LD.E.64 R22, [R16.64] ;  /* 0x000000081016b980 */ /* 0x000568000c101b00 */
[----:B------:R2:W5:Y:S04]  /*95b0*/  @!P0 LD.E.64 R44, [R4.64] ;  /* 0x00000008042c8980 */ /* 0x000568000c101b00 */
[----:B------:R2:W5:Y:S02]  /*95c0*/  @!P0 LD.E.64 R46, [R2.64] ;  /* 0x00000008022e8980 */ /* 0x000564000c101b00 */
.L_x_1328:
[----:B--2---:R-:W-:Y:S05]  /*95d0*/  BSYNC B0 ;  /* 0x0000000000007941 */ /* 0x004fea0003800000 */
.L_x_1327:
[----:B------:R-:W-:Y:S01]  /*95e0*/  IADD3 R0, R18, 0x40, RZ ;  /* 0x0000004012007810 */ /* 0x000fe20007ffe0ff */
[----:B-----5:R-:W-:Y:S01]  /*95f0*/  IMAD.MOV.U32 R2, RZ, RZ, R38 ;  /* 0x000000ffff027224 */ /* 0x020fe200078e0026 */
[----:B------:R-:W-:Y:S01]  /*9600*/  MOV R11, R25 ;  /* 0x00000019000b7202 */ /* 0x000fe20000000f00 */
[----:B-1----:R-:W-:Y:S01]  /*9610*/  IMAD.MOV.U32 R3, RZ, RZ, R45 ;  /* 0x000000ffff037224 */ /* 0x002fe200078e002d */
[----:B------:R-:W-:Y:S01]  /*9620*/  ISETP.GE.AND P0, PT, R0, R36, PT ;  /* 0x000000240000720c */ /* 0x000fe20003f06270 */
[----:B------:R-:W-:Y:S01]  /*9630*/  IMAD.MOV.U32 R0, RZ, RZ, R39 ;  /* 0x000000ffff007224 */ /* 0x000fe200078e0027 */
[----:B------:R-:W-:Y:S01]  /*9640*/  PRMT R72, R72, 0x5410, R2 ;  /* 0x0000541048487816 */ /* 0x000fe20000000002 */
        /* <DEDUP_REMOVED lines=13> */
[----:B------:R-:W-:Y:S01]  /*9720*/  MOV R3, R27 ;  /* 0x0000001b00037202 */ /* 0x000fe20000000f00 */
[----:B------:R-:W-:Y:S01]  /*9730*/  IMAD.MOV.U32 R4, RZ, RZ, R26 ;  /* 0x000000ffff047224 */ /* 0x000fe200078e001a */
[----:B----4-:R-:W1:Y:S01]  /*9740*/  SHFL.IDX PT, R5, R35, 0x1, 0x1c1f ;  /* 0x003c1f0023057f89 */ /* 0x010e6200000e0000 */
        /* <DEDUP_REMOVED lines=26> */
[----:B------:R-:W-:Y:S01]  /*98f0*/  CS2R R18, SRZ ;  /* 0x0000000000127805 */ /* 0x000fe2000001ff00 */
[----:B------:R-:W-:Y:S01]  /*9900*/  CS2R R54, SRZ ;  /* 0x0000000000367805 */ /* 0x000fe2000001ff00 */
[----:B------:R-:W-:Y:S01]  /*9910*/  CS2R R48, SRZ ;  /* 0x0000000000307805 */ /* 0x000fe2000001ff00 */
[----:B------:R1:W3:Y:S01]  /*9920*/  SHFL.IDX PT, R3, R34, 0x1, 0x1c1f ;  /* 0x003c1f0022037f89 */ /* 0x0002e200000e0000 */
[----:B--2---:R-:W-:Y:S01]  /*9930*/  CS2R R42, SRZ ;  /* 0x00000000002a7805 */ /* 0x004fe2000001ff00 */
[----:B----4-:R-:W-:Y:S01]  /*9940*/  PRMT R37, R10, 0x5410, R0 ;  /* 0x000054100a257816 */ /* 0x010fe20000000000 */
[----:B-1----:R-:W-:Y:S01]  /*9950*/  CS2R R34, SRZ ;  /* 0x0000000000227805 */ /* 0x002fe2000001ff00 */
[----:B------:R-:W-:Y:S05]  /*9960*/  @P0 BRA `(.L_x_1330) ;  /* 0x000003e000000947 */ /* 0x000fea0003800000 */
[----:B---3--:R-:W-:Y:S01]  /*9970*/  ISETP.GE.AND P0, PT, R146, c[0x0][0x27c], PT ;  /* 0x00009f0092007a0c */ /* 0x008fe20003f06270 */
[----:B------:R-:W-:Y:S01]  /*9980*/  CS2R R50, SRZ ;  /* 0x0000000000327805 */ /* 0x000fe2000001ff00 */
[----:B------:R-:W-:-:S11]  /*9990*/  ISETP.GE.AND P2, PT, R143, c[0x0][0x27c], PT ;  /* 0x00009f008f007a0c */ /* 0x000fd60003f46270 */
[C---:B------:R-:W-:Y:S01]  /*99a0*/  @!P0 IMAD.SHL.U32 R0, R146.reuse, 0x2, RZ ;  /* 0x0000000292008824 */ /* 0x040fe200078e00ff */
[----:B------:R-:W-:Y:S01]  /*99b0*/  @!P0 SHF.L.U64.HI R12, R146, 0x1, R82 ;  /* 0x00000001920c8819 */ /* 0x000fe20000010252 */
[----:B------:R-:W-:Y:S01]  /*99c0*/  CS2R R48, SRZ ;  /* 0x0000000000307805 */ /* 0x000fe2000001ff00 */
[----:B------:R-:W-:Y:S02]  /*99d0*/  @!P2 IMAD.SHL.U32 R16, R143, 0x2, RZ ;  /* 0x000000028f10a824 */ /* 0x000fe400078e00ff */
[-C--:B------:R-:W-:Y:S02]  /*99e0*/  @!P0 IADD3 R10, P3, R4, R0.reuse, RZ ;  /* 0x00000000040a8210 */ /* 0x080fe40007f7e0ff */
[----:B------:R-:W-:-:S03]  /*99f0*/  @!P0 IADD3 R14, P1, R2, R0, RZ ;  /* 0x00000000020e8210 */ /* 0x000fc60007f3e0ff */
[--C-:B------:R-:W-:Y:S01]  /*9a00*/  @!P0 IMAD.X R11, R5, 0x1, R12.reuse, P3 ;  /* 0x00000001050b8824 */ /* 0x100fe200018e060c */
[----:B------:R-:W-:Y:S01]  /*9a10*/  ISETP.GE.AND P3, PT, R145, c[0x0][0x27c], PT ;  /* 0x00009f0091007a0c */ /* 0x000fe20003f66270 */
[----:B------:R-:W-:Y:S01]  /*9a20*/  @!P0 IMAD.X R15, R3, 0x1, R12, P1 ;  /* 0x00000001030f8824 */ /* 0x000fe200008e060c */
[----:B------:R-:W-:Y:S02]  /*9a30*/  ISETP.GE.AND P1, PT, R142, c[0x0][0x27c], PT ;  /* 0x00009f008e007a0c */ /* 0x000fe40003f26270 */
[----:B------:R1:W5:Y:S01]  /*9a40*/  @!P0 LD.E.64 R50, [R10.64] ;  /* 0x000000080a328980 */ /* 0x000362000c101b00 */
[----:B------:R-:W-:Y:S02]  /*9a50*/  @!P2 SHF.L.U64.HI R0, R143, 0x1, R81 ;  /* 0x000000018f00a819 */ /* 0x000fe40000010251 */
[----:B------:R-:W-:Y:S01]  /*9a60*/  @!P2 IADD3 R12, P4, R4, R16, RZ ;  /* 0x00000010040ca210 */ /* 0x000fe20007f9e0ff */
[----:B------:R2:W5:Y:S01]  /*9a70*/  @!P0 LD.E.64 R48, [R14.64] ;  /* 0x000000080e308980 */ /* 0x000562000c101b00 */
[----:B------:R-:W-:Y:S01]  /*9a80*/  CS2R R54, SRZ ;  /* 0x0000000000367805 */ /* 0x000fe2000001ff00 */
[----:B------:R-:W-:-:S02]  /*9a90*/  CS2R R52, SRZ ;  /* 0x0000000000347805 */ /* 0x000fc4000001ff00 */
[----:B------:R-:W-:-:S03]  /*9aa0*/  @!P2 IMAD.X R13, R5, 0x1, R0, P4 ;  /* 0x00000001050da824 */ /* 0x000fc600020e0600 */
[----:B------:R-:W-:Y:S02]  /*9ab0*/  @!P1 SHF.L.U64.HI R18, R142, 0x1, R79 ;  /* 0x000000018e129819 */ /* 0x000fe4000001024f */
[----:B------:R3:W5:Y:S01]  /*9ac0*/  @!P2 LD.E.64 R52, [R12.64] ;  /* 0x000000080c34a980 */ /* 0x000762000c101b00 */
[----:B-1----:R-:W-:-:S05]  /*9ad0*/  @!P2 IADD3 R10, P0, R2, R16, RZ ;  /* 0x00000010020aa210 */ /* 0x002fca0007f1e0ff */
[----:B------:R-:W-:Y:S02]  /*9ae0*/  @!P2 IMAD.X R11, R3, 0x1, R0, P0 ;  /* 0x00000001030ba824 */ /* 0x000fe400000e0600 */
[----:B------:R-:W-:-:S03]  /*9af0*/  @!P3 IMAD.SHL.U32 R0, R145, 0x2, RZ ;  /* 0x000000029100b824 */ /* 0x000fc600078e00ff */
[----:B------:R1:W5:Y:S02]  /*9b00*/  @!P2 LD.E.64 R54, [R10.64] ;  /* 0x000000080a36a980 */ /* 0x000364000c101b00 */
[-C--:B------:R-:W-:Y:S02]  /*9b10*/  @!P3 IADD3 R16, P0, R4, R0.reuse, RZ ;  /* 0x000000000410b210 */ /* 0x080fe40007f1e0ff */
[----:B--2---:R-:W-:Y:S02]  /*9b20*/  @!P3 IADD3 R14, P2, R2, R0, RZ ;  /* 0x00000000020eb210 */ /* 0x004fe40007f5e0ff */
[----:B-1----:R-:W-:Y:S01]  /*9b30*/  @!P3 SHF.L.U64.HI R11, R145, 0x1, R80 ;  /* 0x00000001910bb819 */ /* 0x002fe20000010250 */
[----:B------:R-:W-:-:S04]  /*9b40*/  @!P1 IMAD.SHL.U32 R10, R142, 0x2, RZ ;  /* 0x000000028e0a9824 */ /* 0x000fc800078e00ff */
[----:B------:R-:W-:Y:S01]  /*9b50*/  @!P3 IMAD.X R17, R5, 0x1, R11, P0 ;  /* 0x000000010511b824 */ /* 0x000fe200000e060b */
[----:B---3--:R-:W-:-:S05]  /*9b60*/  @!P1 IADD3 R12, P0, R4, R10, RZ ;  /* 0x0000000a040c9210 */ /* 0x008fca0007f1e0ff */
[----:B------:R-:W-:Y:S01]  /*9b70*/  @!P1 IMAD.X R13, R5, 0x1, R18, P0 ;  /* 0x00000001050d9824 */ /* 0x000fe200000e0612 */
[----:B------:R-:W-:Y:S01]  /*9b80*/  @!P1 IADD3 R10, P0, R2, R10, RZ ;  /* 0x0000000a020a9210 */ /* 0x000fe20007f1e0ff */
        /* <DEDUP_REMOVED lines=20> */
[----:B------:R-:W-:Y:S01]  /*9cd0*/  @!P0 IADD3 R2, P2, R2, R0, RZ ;  /* 0x0000000002028210 */ /* 0x000fe20007f5e0ff */
[----:B-1----:R-:W-:-:S03]  /*9ce0*/  CS2R R20, SRZ ;  /* 0x0000000000147805 */ /* 0x002fc6000001ff00 */
[----:B------:R3:W5:Y:S01]  /*9cf0*/  @!P0 LD.E.64 R62, [R4.64] ;  /* 0x00000008043e8980 */ /* 0x000762000c101b00 */
[----:B------:R-:W-:Y:S02]  /*9d00*/  @!P0 IMAD.X R3, R3, 0x1, R18, P2 ;  /* 0x0000000103038824 */ /* 0x000fe400010e0612 */
[----:B------:R-:W-:Y:S01]  /*9d10*/  CS2R R18, SRZ ;  /* 0x0000000000127805 */ /* 0x000fe2000001ff00 */
[----:B------:R3:W5:Y:S04]  /*9d20*/  @!P3 LD.E.64 R20, [R16.64] ;  /* 0x000000081014b980 */ /* 0x000768000c101b00 */
[----:B------:R3:W5:Y:S04]  /*9d30*/  @!P0 LD.E.64 R60, [R2.64] ;  /* 0x00000008023c8980 */ /* 0x000768000c101b00 */
[----:B------:R3:W5:Y:S02]  /*9d40*/  @!P3 LD.E.64 R18, [R14.64] ;  /* 0x000000080e12b980 */ /* 0x000764000c101b00 */
.L_x_1330:
[----:B---3--:R-:W-:Y:S05]  /*9d50*/  BSYNC B0 ;  /* 0x0000000000007941 */ /* 0x008fea0003800000 */
.L_x_1329:
[----:B-----5:R-:W-:Y:S01]  /*9d60*/  IMAD.MOV.U32 R2, RZ, RZ, R56 ;  /* 0x000000ffff027224 */ /* 0x020fe200078e0038 */
[----:B------:R-:W-:-:S04]  /*9d70*/  DEPBAR.LE SB0, 0x1 ;  /* 0x000080400000791a */ /* 0x000fc80000000000 */
        /* <DEDUP_REMOVED lines=9> */
[----:B------:R-:W-:-:S02]  /*9e10*/  MOV R4, R20 ;  /* 0x0000001400047202 */ /* 0x000fc40000000f00 */
        /* <DEDUP_REMOVED lines=10> */
[----:B------:R-:W-:Y:S01]  /*9ec0*/  IMAD.IADD R3, R36, 0x1, -R240 ;  /* 0x0000000124037824 */ /* 0x000fe200078e0af0 */
[----:B------:R-:W-:Y:S01]  /*9ed0*/  PRMT R87, R2, 0x5410, R0 ;  /* 0x0000541002577816 */ /* 0x000fe20000000000 */
[----:B------:R-:W-:Y:S02]  /*9ee0*/  IMAD.MOV.U32 R2, RZ, RZ, R58 ;  /* 0x000000ffff027224 */ /* 0x000fe400078e003a */
[----:B------:R-:W-:Y:S01]  /*9ef0*/  IMAD.MOV.U32 R0, RZ, RZ, R59 ;  /* 0x000000ffff007224 */ /* 0x000fe200078e003b */
[----:B------:R-:W-:-:S04]  /*9f00*/  IMNMX R36, R3, 0x80, PT ;  /* 0x0000008003247817 */ /* 0x000fc80003800200 */
[----:B------:R-:W-:Y:S01]  /*9f10*/  PRMT R84, R2, 0x5410, R0 ;  /* 0x0000541002547816 */ /* 0x000fe20000000000 */
[----:B------:R-:W-:Y:S01]  /*9f20*/  IMAD.MOV.U32 R0, RZ, RZ, R19 ;  /* 0x000000ffff007224 */ /* 0x000fe200078e0013 */
[----:B------:R-:W-:Y:S01]  /*9f30*/  MOV R2, R18 ;  /* 0x0000001200027202 */ /* 0x000fe20000000f00 */
[----:B------:R-:W-:Y:S01]  /*9f40*/  BAR.SYNC.DEFER_BLOCKING 0x0 ;  /* 0x0000000000007b1d */ /* 0x000fe20000010000 */
[----:B------:R-:W-:Y:S02]  /*9f50*/  ISETP.GE.AND P0, PT, R216, R36, PT ;  /* 0x00000024d800720c */ /* 0x000fe40003f06270 */
[----:B------:R-:W-:Y:S01]  /*9f60*/  PRMT R82, R2, 0x5410, R0 ;  /* 0x0000541002527816 */ /* 0x000fe20000000000 */
[----:B------:R-:W-:Y:S01]  /*9f70*/  IMAD.MOV.U32 R2, RZ, RZ, R54 ;  /* 0x000000ffff027224 */ /* 0x000fe200078e0036 */
[----:B------:R-:W-:-:S04]  /*9f80*/  MOV R0, R55 ;  /* 0x0000003700007202 */ /* 0x000fc80000000f00 */
[----:B------:R-:W-:Y:S01]  /*9f90*/  PRMT R80, R2, 0x5410, R0 ;  /* 0x0000541002507816 */ /* 0x000fe20000000000 */
[----:B------:R-:W-:Y:S02]  /*9fa0*/  IMAD.MOV.U32 R0, RZ, RZ, R49 ;  /* 0x000000ffff007224 */ /* 0x000fe400078e0031 */
[----:B------:R-:W-:-:S03]  /*9fb0*/  IMAD.MOV.U32 R2, RZ, RZ, R48 ;  /* 0x000000ffff027224 */ /* 0x000fc600078e0030 */
[----:B------:R-:W-:Y:S01]  /*9fc0*/  PRMT R78, R0, 0x7610, R78 ;  /* 0x00007610004e7816 */ /* 0x000fe2000000004e */
[----:B------:R-:W-:Y:S01]  /*9fd0*/  IMAD.MOV.U32 R0, RZ, RZ, R43 ;  /* 0x000000ffff007224 */ /* 0x000fe200078e002b */
[----:B------:R-:W-:Y:S02]  /*9fe0*/  PRMT R77, R2, 0x7610, R77 ;  /* 0x00007610024d7816 */ /* 0x000fe4000000004d */
[----:B------:R-:W-:Y:S02]  /*9ff0*/  MOV R2, R42 ;  /* 0x0000002a00027202 */ /* 0x000fe40000000f00 */
[----:B------:R-:W-:Y:S02]  /*a000*/  PRMT R73, R0, 0x7610, R73 ;  /* 0x0000761000497816 */ /* 0x000fe40000000049 */
        /* <DEDUP_REMOVED lines=47> */
.L_x_1334:
[----:B------:R-:W-:Y:S05]  /*a300*/  BSYNC B0 ;  /* 0x0000000000007941 */ /* 0x000fea0003800000 */
.L_x_1333:
        /* <DEDUP_REMOVED lines=42> */
[----:B------:R-:W-:-:S05]  /*a5b0*/  FFMA.FTZ R3, R0, R9, R3 ;  /* 0x0000000900037223 */ /* 0x000fca0000010003 */
[----:B------:R-:W-:-:S05]  /*a5c0*/  F2FP.PACK_AB R5, R3, R2 ;  /* 0x000000020305723e */ /* 0x000fca00000000ff */
[----:B------:R1:W-:Y:S02]  /*a5d0*/  STS.128 [R211+0xc000], R4 ;  /* 0x00c00004d3007388 */ /* 0x0003e40000000c00 */
.L_x_1336:
[----:B------:R-:W-:Y:S05]  /*a5e0*/  BSYNC B0 ;  /* 0x0000000000007941 */ /* 0x000fea0003800000 */
.L_x_1335:
[----:B------:R-:W-:Y:S01]  /*a5f0*/  ISETP.GE.AND P0, PT, R143, c[0x0][0x27c], PT ;  /* 0x00009f008f007a0c */ /* 0x000fe20003f06270 */
[----:B------:R-:W-:-:S12]  /*a600*/  BSSY B0, `(.L_x_1337) ;  /* 0x000002c000007945 */ /* 0x000fd80003800000 */
[----:B------:R-:W-:Y:S05]  /*a610*/  @P0 BRA `(.L_x_1338) ;  /* 0x000002a000000947 */ /* 0x000fea0003800000 */
[----:B------:R-:W2:Y:S01]  /*a620*/  LDS.128 R8, [R210+0x10000] ;  /* 0x01000000d2087984 */ /* 0x000ea20000000c00 */
[----:B------:R-:W-:Y:S02]  /*a630*/  SHF.R.U32.HI R0, RZ, 0x10, R31 ;  /* 0x00000010ff007819 */ /* 0x000fe4000001161f */
[----:B------:R-:W-:Y:S02]  /*a640*/  SHF.R.U32.HI R2, RZ, 0x10, R29 ;  /* 0x00000010ff027819 */ /* 0x000fe4000001161d */
[----:B-1----:R-:W-:Y:S01]  /*a650*/  SHF.R.U64 R7, R30, 0x10, R31 ;  /* 0x000000101e077819 */ /* 0x002fe2000000121f */
[----:B------:R-:W-:Y:S01]  /*a660*/  HADD2.F32 R0, -RZ, R0.H0_H0 ;  /* 0x20000000ff007230 */ /* 0x000fe20000004100 */
[----:B------:R-:W-:Y:S01]  /*a670*/  SHF.R.U64 R12, R28, 0x10, R29 ;  /* 0x000000101c0c7819 */ /* 0x000fe2000000121d */
[----:B------:R-:W-:Y:S02]  /*a680*/  HADD2.F32 R2, -RZ, R2.H0_H0 ;  /* 0x20000002ff027230 */ /* 0x000fe40000004100 */
[----:B--2---:R-:W-:-:S02]  /*a690*/  HADD2.F32 R3, -RZ, R11.H1_H1 ;  /* 0x3000000bff037230 */ /* 0x004fc40000004100 */
[----:B------:R-:W-:Y:S02]  /*a6a0*/  HADD2.F32 R4, -RZ, R11.H0_H0 ;  /* 0x2000000bff047230 */ /* 0x000fe40000004100 */
[----:B------:R-:W-:Y:S01]  /*a6b0*/  HADD2.F32 R6, -RZ, R10.H1_H1 ;  /* 0x3000000aff067230 */ /* 0x000fe20000004100 */
[CC--:B------:R-:W-:Y:S02]  /*a6c0*/  FMUL.FTZ R5, R3.reuse, R0.reuse ;  /* 0x0000000003057220 */ /* 0x0c0fe40000410000 */
[C---:B------:R-:W-:Y:S02]  /*a6d0*/  FMUL.FTZ R0, R4.reuse, R0 ;  /* 0x0000000004007220 */ /* 0x040fe40000410000 */
[-C--:B------:R-:W-:Y:S01]  /*a6e0*/  FFMA.FTZ R15, R4, R2.reuse, -R5 ;  /* 0x00000002040f7223 */ /* 0x080fe20000010805 */
[----:B------:R-:W-:Y:S01]  /*a6f0*/  HADD2.F32 R4, -RZ, R8.H0_H0 ;  /* 0x20000008ff047230 */ /* 0x000fe20000004100 */
[----:B------:R-:W-:Y:S01]  /*a700*/  FFMA.FTZ R14, R3, R2, R0 ;  /* 0x00000002030e7223 */ /* 0x000fe20000010000 */
[----:B------:R-:W-:-:S02]  /*a710*/  HADD2.F32 R0, -RZ, R67.H0_H0 ;  /* 0x20000043ff007230 */ /* 0x000fc40000004100 */
[----:B------:R-:W-:Y:S02]  /*a720*/  HADD2.F32 R3, -RZ, R8.H1_H1 ;  /* 0x30000008ff037230 */ /* 0x000fe40000004100 */
[----:B------:R-:W-:-:S03]  /*a730*/  HADD2.F32 R2, -RZ, R68.H0_H0 ;  /* 0x20000044ff027230 */ /* 0x000fc60000004100 */
[CC--:B------:R-:W-:Y:S02]  /*a740*/  FMUL.FTZ R5, R3.reuse, R0.reuse ;  /* 0x0000000003057220 */ /* 0x0c0fe40000410000 */
[C---:B------:R-:W-:Y:S02]  /*a750*/  FMUL.FTZ R0, R4.reuse, R0 ;  /* 0x0000000004007220 */ /* 0x040fe40000410000 */
[-C--:B------:R-:W-:Y:S01]  /*a760*/  FFMA.FTZ R13, R4, R2.reuse, -R5 ;  /* 0x00000002040d7223 */ /* 0x080fe20000010805 */
[----:B------:R-:W-:Y:S01]  /*a770*/  HADD2.F32 R5, -RZ, R67.H1_H1 ;  /* 0x30000043ff057230 */ /* 0x000fe20000004100 */
[----:B------:R-:W-:Y:S01]  /*a780*/  FFMA.FTZ R11, R3, R2, R0 ;  /* 0x00000002030b7223 */ /* 0x000fe20000010000 */
[----:B------:R-:W-:Y:S02]  /*a790*/  HADD2.F32 R2, -RZ, R10.H0_H0 ;  /* 0x2000000aff027230 */ /* 0x000fe40000004100 */
[----:B------:R-:W-:Y:S02]  /*a7a0*/  HADD2.F32 R0, -RZ, R68.H1_H1 ;  /* 0x30000044ff007230 */ /* 0x000fe40000004100 */
[----:B------:R-:W-:Y:S01]  /*a7b0*/  HADD2.F32 R10, -RZ, R7.H0_H0 ;  /* 0x20000007ff0a7230 */ /* 0x000fe20000004100 */
[-C--:B------:R-:W-:Y:S01]  /*a7c0*/  FMUL.FTZ R7, R6, R5.reuse ;  /* 0x0000000506077220 */ /* 0x080fe20000410000 */
[--C-:B------:R-:W-:Y:S01]  /*a7d0*/  HADD2.F32 R3, -RZ, R9.reuse.H1_H1 ;  /* 0x30000009ff037230 */ /* 0x100fe20000004100 */
[C---:B------:R-:W-:Y:S01]  /*a7e0*/  FMUL.FTZ R5, R2.reuse, R5 ;  /* 0x0000000502057220 */ /* 0x040fe20000410000 */
[----:B------:R-:W-:Y:S01]  /*a7f0*/  HADD2.F32 R4, -RZ, R9.H0_H0 ;  /* 0x20000009ff047230 */ /* 0x000fe20000004100 */
[----:B------:R-:W-:Y:S01]  /*a800*/  FFMA.FTZ R8, R2, R0, -R7 ;  /* 0x0000000002087223 */ /* 0x000fe20000010807 */
[----:B------:R-:W-:Y:S01]  /*a810*/  HADD2.F32 R9, -RZ, R12.H0_H0 ;  /* 0x2000000cff097230 */ /* 0x000fe20000004100 */
[----:B------:R-:W-:-:S02]  /*a820*/  FMUL.FTZ R2, R3, R10 ;  /* 0x0000000a03027220 */ /* 0x000fc40000410000 */
[----:B------:R-:W-:Y:S02]  /*a830*/  FMUL.FTZ R7, R4, R10 ;  /* 0x0000000a04077220 */ /* 0x000fe40000410000 */
[----:B------:R-:W-:Y:S02]  /*a840*/  FFMA.FTZ R0, R6, R0, R5 ;  /* 0x0000000006007223 */ /* 0x000fe40000010005 */
[----:B------:R-:W-:Y:S01]  /*a850*/  FFMA.FTZ R2, R4, R9, -R2 ;  /* 0x0000000904027223 */ /* 0x000fe20000010802 */
[----:B------:R-:W-:Y:S01]  /*a860*/  F2FP.PACK_AB R4, R11, R13 ;  /* 0x0000000d0b04723e */ /* 0x000fe200000000ff */
[----:B------:R-:W-:Y:S01]  /*a870*/  FFMA.FTZ R3, R3, R9, R7 ;  /* 0x0000000903037223 */ /* 0x000fe20000010007 */
[----:B------:R-:W-:Y:S02]  /*a880*/  F2FP.PACK_AB R7, R14, R15 ;  /* 0x0000000f0e07723e */ /* 0x000fe400000000ff */
[----:B------:R-:W-:Y:S02]  /*a890*/  F2FP.PACK_AB R6, R0, R8 ;  /* 0x000000080006723e */ /* 0x000fe400000000ff */
[----:B------:R-:W-:-:S05]  /*a8a0*/  F2FP.PACK_AB R5, R3, R2 ;  /* 0x000000020305723e */ /* 0x000fca00000000ff */
[----:B------:R1:W-:Y:S02]  /*a8b0*/  STS.128 [R210+0x10000], R4 ;  /* 0x01000004d2007388 */ /* 0x0003e40000000c00 */
.L_x_1338:
[----:B------:R-:W-:Y:S05]  /*a8c0*/  BSYNC B0 ;  /* 0x0000000000007941 */ /* 0x000fea0003800000 */
.L_x_1337:
        /* <DEDUP_REMOVED lines=45> */
.L_x_1340:
[----:B------:R-:W-:Y:S05]  /*aba0*/  BSYNC B0 ;  /* 0x0000000000007941 */ /* 0x000fea0003800000 */
.L_x_1339:
        /* <DEDUP_REMOVED lines=45> */
.L_x_1342:
[----:B------:R-:W-:Y:S05]  /*ae80*/  BSYNC B0 ;  /* 0x0000000000007941 */ /* 0x000fea0003800000 */
.L_x_1341:
        /* <DEDUP_REMOVED lines=44> */
.L_x_1332:
[----:B------:R-:W-:Y:S05]  /*b150*/  BSYNC B1 ;  /* 0x0000000000017941 */ /* 0x000fea0003800000 */
.L_x_1331:
        /* <DEDUP_REMOVED lines=48> */
.L_x_1345:
[----:B------:R-:W-:Y:S05]  /*b460*/  BSYNC B0 ;  /* 0x0000000000007941 */ /* 0x000fea0003800000 */
.L_x_1344:
        /* <DEDUP_REMOVED lines=45> */
.L_x_1347:
[----:B------:R-:W-:Y:S05]  /*b740*/  BSYNC B0 ;  /* 0x0000000000007941 */ /* 0x000fea0003800000 */
.L_x_1346:
        /* <DEDUP_REMOVED lines=45> */
.L_x_1349:
[----:B------:R-:W-:Y:S05]  /*ba20*/  BSYNC B0 ;  /* 0x0000000000007941 */ /* 0x000fea0003800000 */
.L_x_1348:
        /* <DEDUP_REMOVED lines=45> */
.L_x_1351:
[----:B------:R-:W-:Y:S05]  /*bd00*/  BSYNC B0 ;  /* 0x0000000000007941 */ /* 0x000fea0003800000 */
.L_x_1350:
        /* <DEDUP_REMOVED lines=45> */
.L_x_1353:
[----:B------:R-:W-:Y:S05]  /*bfe0*/  BSYNC B0 ;  /* 0x0000000000007941 */ /* 0x000fea0003800000 */
.L_x_1352:
        /* <DEDUP_REMOVED lines=45> */
.L_x_1326:
        /* <DEDUP_REMOVED lines=44> */
[----:B------:R-:W-:Y:S01]  /*c580*/  ISETP.GE.AND P2, PT, R107, c[0x0][0x27c], PT ;  /* 0x00009f006b007a0c */ /* 0x000fe20003f46270 */
[----:B------:R-:W-:Y:S01]  /*c590*/  CS2R R30, SRZ ;  /* 0x00000000001e7805 */ /* 0x000fe2000001ff00 */
[----:B------:R-:W-:Y:S01]  /*c5a0*/  CS2R R28, SRZ ;  /* 0x00000000001c7805 */ /* 0x000fe2000001ff00 */
[----:B------:R-:W-:Y:S01]  /*c5b0*/  CS2R R46, SRZ ;  /* 0x00000000002e7805 */ /* 0x000fe2000001ff00 */
[----:B------:R-:W-:-:S05]  /*c5c0*/  CS2R R44, SRZ ;  /* 0x00000000002c7805 */ /* 0x000fca000001ff00 */
[C---:B------:R-:W-:Y:S01]  /*c5d0*/  @!P0 IMAD.SHL.U32 R0, R102.reuse, 0x2, RZ ;  /* 0x0000000266008824 */ /* 0x040fe200078e00ff */
[----:B------:R-:W-:-:S03]  /*c5e0*/  @!P0 SHF.L.U64.HI R5, R102, 0x1, R103 ;  /* 0x0000000166058819 */ /* 0x000fc60000010267 */
[----:B------:R-:W-:Y:S01]  /*c5f0*/  @!P2 IMAD.SHL.U32 R4, R226, 0x8, RZ ;  /* 0x00000008e204a824 */ /* 0x000fe200078e00ff */
[----:B------:R-:W-:-:S03]  /*c600*/  @!P0 IADD3 R16, P3, R12, R0, RZ ;  /* 0x000000000c108210 */ /* 0x000fc60007f7e0ff */
[----:B----4-:R-:W-:Y:S01]  /*c610*/  @!P2 IMAD.WIDE R10, R4, 0x2, R12 ;  /* 0x00000002040aa825 */ /* 0x010fe200078e020c */
[----:B------:R-:W-:Y:S02]  /*c620*/  @!P0 IADD3.X R17, R13, R5, RZ, P3, !PT ;  /* 0x000000050d118210 */ /* 0x000fe40001ffe4ff */
[----:B---3--:R-:W-:Y:S01]  /*c630*/  @!P0 IADD3 R14, P3, R2, R0, RZ ;  /* 0x00000000020e8210 */ /* 0x008fe20007f7e0ff */
[----:B-1----:R-:W-:Y:S01]  /*c640*/  @!P2 IMAD.WIDE R8, R4, 0x2, R2 ;  /* 0x000000020408a825 */ /* 0x002fe200078e0202 */
[----:B------:R-:W-:Y:S01]  /*c650*/  @!P1 SHF.L.U32 R0, R225, 0x3, RZ ;  /* 0x00000003e1009819 */ /* 0x000fe200000006ff */
[----:B------:R1:W5:Y:S01]  /*c660*/  @!P2 LD.E.128 R32, [R10.64] ;  /* 0x000000080a20a980 */ /* 0x000362000c101d00 */
[----:B------:R-:W-:Y:S01]  /*c670*/  CS2R R42, SRZ ;  /* 0x00000000002a7805 */ /* 0x000fe2000001ff00 */
[----:B------:R-:W-:Y:S02]  /*c680*/  @!P0 IMAD.X R15, R3, 0x1, R5, P3 ;  /* 0x00000001030f8824 */ /* 0x000fe400018e0605 */
[C---:B------:R-:W-:Y:S01]  /*c690*/  @!P1 IMAD.WIDE R6, R0.reuse, 0x2, R12 ;  /* 0x0000000200069825 */ /* 0x040fe200078e020c */
[----:B------:R2:W5:Y:S01]  /*c6a0*/  @!P2 LD.E.128 R28, [R8.64] ;  /* 0x00000008081ca980 */ /* 0x000562000c101d00 */
[----:B------:R-:W-:Y:S01]  /*c6b0*/  CS2R R40, SRZ ;  /* 0x0000000000287805 */ /* 0x000fe2000001ff00 */
[----:B------:R-:W-:Y:S01]  /*c6c0*/  CS2R R4, SRZ ;  /* 0x0000000000047805 */ /* 0x000fe2000001ff00 */
[----:B------:R-:W-:Y:S01]  /*c6d0*/  @!P1 IMAD.WIDE R12, R0, 0x2, R2 ;  /* 0x00000002000c9825 */ /* 0x000fe200078e0202 */
[----:B------:R3:W5:Y:S04]  /*c6e0*/  @!P1 LD.E.128 R44, [R6.64] ;  /* 0x00000008062c9980 */ /* 0x000768000c101d00 */
[----:B------:R4:W5:Y:S01]  /*c6f0*/  @!P1 LD.E.128 R40, [R12.64] ;  /* 0x000000080c289980 */ /* 0x000962000c101d00 */
[----:B-1----:R-:W-:Y:S01]  /*c700*/  CS2R R10, SRZ ;  /* 0x00000000000a7805 */ /* 0x002fe2000001ff00 */
[----:B--2---:R-:W-:Y:S01]  /*c710*/  CS2R R8, SRZ ;  /* 0x0000000000087805 */ /* 0x004fe2000001ff00 */
[----:B---3--:R-:W-:-:S05]  /*c720*/  CS2R R6, SRZ ;  /* 0x0000000000067805 */ /* 0x008fca000001ff00 */
[----:B------:R4:W5:Y:S04]  /*c730*/  @!P0 LD.E.128 R8, [R16.64] ;  /* 0x0000000810088980 */ /* 0x000968000c101d00 */
[----:B------:R4:W5:Y:S02]  /*c740*/  @!P0 LD.E.128 R4, [R14.64] ;  /* 0x000000080e048980 */ /* 0x000964000c101d00 */
.L_x_1355:
[----:B--2---:R-:W-:Y:S05]  /*c750*/  BSYNC B0 ;  /* 0x0000000000007941 */ /* 0x004fea0003800000 */
.L_x_1354:
[----:B------:R-:W-:Y:S01]  /*c760*/  IADD3 R0, R18, 0x40, RZ ;  /* 0x0000004012007810 */ /* 0x000fe20007ffe0ff */
[----:B---3-5:R-:W-:Y:S01]  /*c770*/  IMAD.MOV.U32 R2, RZ, RZ, R44 ;  /* 0x000000ffff027224 */ /* 0x028fe200078e002c */
[----:B----4-:R-:W-:Y:S01]  /*c780*/  MOV R16, R6 ;  /* 0x0000000600107202 */ /* 0x010fe20000000f00 */
[----:B------:R-:W-:Y:S01]  /*c790*/  IMAD.MOV.U32 R12, RZ, RZ, R46 ;  /* 0x000000ffff0c7224 */ /* 0x000fe200078e002e */
[----:B------:R-:W-:Y:S01]  /*c7a0*/  ISETP.GE.AND P0, PT, R0, R36, PT ;  /* 0x000000240000720c */ /* 0x000fe20003f06270 */
[----:B------:R-:W-:Y:S01]  /*c7b0*/  IMAD.MOV.U32 R0, RZ, RZ, R45 ;  /* 0x000000ffff007224 */ /* 0x000fe200078e002d */
[----:B------:R-:W-:Y:S01]  /*c7c0*/  PRMT R80, R80, 0x5410, R2 ;  /* 0x0000541050507816 */ /* 0x000fe20000000002 */
[----:B-1----:R-:W-:Y:S01]  /*c7d0*/  IMAD.MOV.U32 R3, RZ, RZ, R47 ;  /* 0x000000ffff037224 */ /* 0x002fe200078e002f */
[----:B------:R1:W2:Y:S01]  /*c7e0*/  SHFL.IDX PT, R13, R20, 0x1, 0x1c1f ;  /* 0x003c1f00140d7f89 */ /* 0x0002a200000e0000 */
        /* <DEDUP_REMOVED lines=9> */
[----:B------:R-:W-:Y:S01]  /*c880*/  BSSY B0, `(.L_x_1356) ;  /* 0x000004c000007945 */ /* 0x000fe20003800000 */
        /* <DEDUP_REMOVED lines=52> */
[----:B------:R-:W-:Y:S01]  /*cbd0*/  @!P0 SHF.L.U64.HI R18, R102, 0x1, R103 ;  /* 0x0000000166128819 */ /* 0x000fe20000010267 */
[----:B------:R-:W-:-:S03]  /*cbe0*/  @!P2 IMAD.SHL.U32 R15, R226, 0x8, RZ ;  /* 0x00000008e20fa824 */ /* 0x000fc600078e00ff */
[----:B----4-:R-:W-:Y:S01]  /*cbf0*/  @!P0 IADD3 R16, P3, R12, R0, RZ ;  /* 0x000000000c108210 */ /* 0x010fe20007f7e0ff */
[----:B------:R-:W-:-:S03]  /*cc00*/  @!P2 IMAD.WIDE R24, R15, 0x2, R12 ;  /* 0x000000020f18a825 */ /* 0x000fc600078e020c */
[----:B------:R-:W-:Y:S01]  /*cc10*/  @!P0 IADD3.X R17, R13, R18, RZ, P3, !PT ;  /* 0x000000120d118210 */ /* 0x000fe20001ffe4ff */
[----:B-1-3--:R-:W-:Y:S01]  /*cc20*/  @!P2 IMAD.WIDE R22, R15, 0x2, R2 ;  /* 0x000000020f16a825 */ /* 0x00afe200078e0202 */
[----:B------:R-:W-:Y:S01]  /*cc30*/  @!P0 IADD3 R14, P3, R2, R0, RZ ;  /* 0x00000000020e8210 */ /* 0x000fe20007f7e0ff */
[----:B------:R1:W5:Y:S01]  /*cc40*/  @!P2 LD.E.128 R52, [R24.64] ;  /* 0x000000081834a980 */ /* 0x000362000c101d00 */
[----:B------:R-:W-:Y:S01]  /*cc50*/  @!P1 SHF.L.U32 R0, R225, 0x3, RZ ;  /* 0x00000003e1009819 */ /* 0x000fe200000006ff */
[----:B------:R-:W-:Y:S01]  /*cc60*/  CS2R R66, SRZ ;  /* 0x0000000000427805 */ /* 0x000fe2000001ff00 */
[----:B------:R-:W-:Y:S01]  /*cc70*/  CS2R R64, SRZ ;  /* 0x0000000000407805 */ /* 0x000fe2000001ff00 */
[----:B------:R-:W-:Y:S01]  /*cc80*/  CS2R R26, SRZ ;  /* 0x00000000001a7805 */ /* 0x000fe2000001ff00 */
[----:B------:R-:W-:Y:S01]  /*cc90*/  CS2R R50, SRZ ;  /* 0x0000000000327805 */ /* 0x000fe2000001ff00 */
[C---:B------:R-:W-:Y:S01]  /*cca0*/  @!P1 IMAD.WIDE R20, R0.reuse, 0x2, R12 ;  /* 0x0000000200149825 */ /* 0x040fe200078e020c */
[----:B------:R-:W-:Y:S01]  /*ccb0*/  CS2R R48, SRZ ;  /* 0x0000000000307805 */ /* 0x000fe2000001ff00 */
[----:B------:R2:W5:Y:S02]  /*ccc0*/  @!P2 LD.E.128 R56, [R22.64] ;  /* 0x000000081638a980 */ /* 0x000564000c101d00 */
[----:B------:R-:W-:-:S02]  /*ccd0*/  @!P1 IMAD.WIDE R12, R0, 0x2, R2 ;  /* 0x00000002000c9825 */ /* 0x000fc400078e0202 */
[----:B------:R2:W5:Y:S02]  /*cce0*/  @!P1 LD.E.128 R68, [R20.64] ;  /* 0x0000000814449980 */ /* 0x000564000c101d00 */
[----:B------:R-:W-:Y:S02]  /*ccf0*/  @!P0 IMAD.X R15, R3, 0x1, R18, P3 ;  /* 0x00000001030f8824 */ /* 0x000fe400018e0612 */
[----:B------:R2:W5:Y:S04]  /*cd00*/  @!P1 LD.E.128 R64, [R12.64] ;  /* 0x000000080c409980 */ /* 0x000568000c101d00 */
[----:B------:R2:W5:Y:S01]  /*cd10*/  @!P0 LD.E.128 R48, [R14.64] ;  /* 0x000000080e308980 */ /* 0x000562000c101d00 */
[----:B-1----:R-:W-:-:S06]  /*cd20*/  CS2R R24, SRZ ;  /* 0x0000000000187805 */ /* 0x002fcc000001ff00 */
[----:B------:R2:W5:Y:S02]  /*cd30*/  @!P0 LD.E.128 R24, [R16.64] ;  /* 0x0000000810188980 */ /* 0x000564000c101d00 */
.L_x_1357:
[----:B--2---:R-:W-:Y:S05]  /*cd40*/  BSYNC B0 ;  /* 0x0000000000007941 */ /* 0x004fea0003800000 */
.L_x_1356:
[----:B-1---5:R-:W-:Y:S01]  /*cd50*/  IMAD.MOV.U32 R2, RZ, RZ, R68 ;  /* 0x000000ffff027224 */ /* 0x022fe200078e0044 */
[----:B------:R-:W-:-:S04]  /*cd60*/  DEPBAR.LE SB0, 0x1 ;  /* 0x000080400000791a */ /* 0x000fc80000000000 */
[----:B------:R-:W-:Y:S01]  /*cd70*/  IMAD.MOV.U32 R0, RZ, RZ, R69 ;  /* 0x000000ffff007224 */ /* 0x000fe200078e0045 */
[----:B------:R-:W-:Y:S01]  /*cd80*/  PRMT R93, R93, 0x5410, R2 ;  /* 0x000054105d5d7816 */ /* 0x000fe20000000002 */
[----:B----4-:R-:W-:Y:S01]  /*cd90*/  IMAD.MOV.U32 R12, RZ, RZ, R70 ;  /* 0x000000ffff0c7224 */ /* 0x010fe200078e0046 */
[----:B------:R-:W-:Y:S01]  /*cda0*/  MOV R2, R52 ;  /* 0x0000003400027202 */ /* 0x000fe20000000f00 */
[----:B---3--:R-:W-:Y:S01]  /*cdb0*/  IMAD.MOV.U32 R3, RZ, RZ, R71 ;  /* 0x000000ffff037224 */ /* 0x008fe200078e0047 */
        /* <DEDUP_REMOVED lines=9> */
[----:B------:R-:W-:Y:S01]  /*ce50*/  BSSY B1, `(.L_x_1358) ;  /* 0x000014b000017945 */ /* 0x000fe20003800000 */
        /* <DEDUP_REMOVED lines=19> */
[----:B------:R-:W-:Y:S01]  /*cf90*/  PRMT R89, R0, 0x7610, R89 ;  /* 0x0000761000597816 */ /* 0x000fe20000000059 */
[----:B------:R-:W-:Y:S01]  /*cfa0*/  IMAD.MOV.U32 R0, RZ, RZ, R57 ;  /* 0x000000ffff007224 */ /* 0x000fe200078e0039 */
[----:B------:R-:W-:Y:S01]  /*cfb0*/  BAR.SYNC.DEFER_BLOCKING 0x0 ;  /* 0x0000000000007b1d */ /* 0x000fe20000010000 */
[----:B------:R-:W-:-:S03]  /*cfc0*/  ISETP.GE.AND P0, PT, R216, R72, PT ;  /* 0x00000048d800720c */ /* 0x000fc60003f06270 */
[----:B------:R-:W-:Y:S01]  /*cfd0*/  PRMT R87, R0, 0x5410, R2 ;  /* 0x0000541000577816 */ /* 0x000fe20000000002 */
[----:B------:R-:W-:Y:S01]  /*cfe0*/  IMAD.MOV.U32 R0, RZ, RZ, R51 ;  /* 0x000000ffff007224 */ /* 0x000fe200078e0033 */
[----:B------:R-:W-:-:S04]  /*cff0*/  MOV R2, R50 ;  /* 0x0000003200027202 */ /* 0x000fc80000000f00 */
[----:B------:R-:W-:Y:S01]  /*d000*/  PRMT R83, R83, 0x5410, R2 ;  /* 0x0000541053537816 */ /* 0x000fe20000000002 */
[----:B------:R-:W-:Y:S01]  /*d010*/  IMAD.MOV.U32 R2, RZ, RZ, R48 ;  /* 0x000000ffff027224 */ /* 0x000fe200078e0030 */
[----:B------:R-:W-:Y:S01]  /*d020*/  PRMT R84, R0, 0x7610, R84 ;  /* 0x0000761000547816 */ /* 0x000fe20000000054 */
[----:B------:R-:W-:-:S05]  /*d030*/  IMAD.MOV.U32 R0, RZ, RZ, R49 ;  /* 0x000000ffff007224 */ /* 0x000fca00078e0031 */
[----:B------:R-:W-:Y:S01]  /*d040*/  PRMT R82, R0, 0x5410, R2 ;  /* 0x0000541000527816 */ /* 0x000fe20000000002 */
[----:B------:R-:W-:Y:S05]  /*d050*/  @P0 BRA `(.L_x_1359) ;  /* 0x000012a000000947 */ /* 0x000fea0003800000 */
[----:B------:R-:W-:Y:S01]  /*d060*/  ISETP.GE.AND P0, PT, R102, c[0x0][0x27c], PT ;  /* 0x00009f0066007a0c */ /* 0x000fe20003f06270 */
[----:B------:R-:W-:-:S12]  /*d070*/  BSSY B0, `(.L_x_1360) ;  /* 0x0000062000007945 */ /* 0x000fd80003800000 */
[----:B------:R-:W-:Y:S05]  /*d080*/  @P0 BRA `(.L_x_1361) ;  /* 0x0000060000000947 */ /* 0x000fea0003800000 */
[----:B------:R-:W2:Y:S01]  /*d090*/  LDL R97, [R1+0x50] ;  /* 0x0000500001617983 */ /* 0x000ea20000100800 */
[----:B------:R-:W-:Y:S02]  /*d0a0*/  MOV R2, c[0x0][0x27c] ;  /* 0x00009f0000027a02 */ /* 0x000fe40000000f00 */
[----:B------:R-:W-:Y:S02]  /*d0b0*/  SHF.R.U64 R36, R8, 0x10, R9 ;  /* 0x0000001008247819 */ /* 0x000fe40000001209 */
[----:B------:R-:W-:Y:S02]  /*d0c0*/  LEA.HI R2, R2, R248, RZ, 0x1d ;  /* 0x000000f802027211 */ /* 0x000fe400078fe8ff */
[----:B------:R-:W-:Y:S02]  /*d0d0*/  SHF.R.U64 R8, R4, 0x10, R5 ;  /* 0x0000001004087819 */ /* 0x000fe40000001205 */
        /* <DEDUP_REMOVED lines=10> */
[----:B------:R-:W-:-:S04]  /*d180*/  HADD2.F32 R0, -RZ, R37.H0_H0 ;  /* 0x20000025ff007230 */ /* 0x000fc80000004100 */
[----:B------:R-:W1:Y:S02]  /*d190*/  LDS.128 R20, [R14+0xc100] ;  /* 0x00c100000e147984 */ /* 0x000e640000000c00 */
        /* <DEDUP_REMOVED lines=8> */
[----:B------:R-:W-:Y:S01]  /*d220*/  HADD2.F32 R2, -RZ, R17.H1_H1 ;  /* 0x30000011ff027230 */ /* 0x000fe20000004100 */
[----:B------:R-:W-:Y:S02]  /*d230*/  SHF.R.U32.HI R3, RZ, 0x10, R9 ;  /* 0x00000010ff037819 */ /* 0x000fe40000011609 */
[----:B------:R-:W-:Y:S01]  /*d240*/  SHF.R.U64 R9, R10, 0x10, R11 ;  /* 0x000000100a097819 */ /* 0x000fe2000000120b */
[----:B------:R-:W-:-:S02]  /*d250*/  HADD2.F32 R4, -RZ, R0.H0_H0 ;  /* 0x20000000ff047230 */ /* 0x000fc40000004100 */
[----:B------:R-:W-:Y:S02]  /*d260*/  HADD2.F32 R0, -RZ, R21.H1_H1 ;  /* 0x30000015ff007230 */ /* 0x000fe40000004100 */
[----:B------:R-:W-:Y:S01]  /*d270*/  HADD2.F32 R5, -RZ, R3.H0_H0 ;  /* 0x20000003ff057230 */ /* 0x000fe20000004100 */
[-C--:B------:R-:W-:Y:S01]  /*d280*/  FMUL.FTZ R3, R2, R4.reuse ;  /* 0x0000000402037220 */ /* 0x080fe20000410000 */
[----:B------:R-:W-:Y:S01]  /*d290*/  HADD2.F32 R9, -RZ, R9.H0_H0 ;  /* 0x20000009ff097230 */ /* 0x000fe20000004100 */
[C---:B------:R-:W-:Y:S02]  /*d2a0*/  FMUL.FTZ R4, R0.reuse, R4 ;  /* 0x0000000400047220 */ /* 0x040fe40000410000 */
[-C--:B------:R-:W-:Y:S01]  /*d2b0*/  FFMA.FTZ R37, R0, R5.reuse, R3 ;  /* 0x0000000500257223 */ /* 0x080fe20000010003 */
[----:B------:R-:W-:Y:S01]  /*d2c0*/  HADD2.F32 R0, -RZ, R39.H0_H0 ;  /* 0x20000027ff007230 */ /* 0x000fe20000004100 */
[----:B------:R-:W-:Y:S01]  /*d2d0*/  FFMA.FTZ R38, R2, R5, -R4 ;  /* 0x0000000502267223 */ /* 0x000fe20000010804 */
[----:B------:R-:W-:-:S02]  /*d2e0*/  HADD2.F32 R3, -RZ, R20.H0_H0 ;  /* 0x20000014ff037230 */ /* 0x000fc40000004100 */
        /* <DEDUP_REMOVED lines=8> */
[----:B------:R-:W-:Y:S02]  /*d370*/  HADD2.F32 R3, -RZ, R22.H0_H0 ;  /* 0x20000016ff037230 */ /* 0x000fe40000004100 */
[----:B------:R-:W-:-:S03]  /*d380*/  HADD2.F32 R2, -RZ, R63.H0_H0 ;  /* 0x2000003fff027230 */ /* 0x000fc60000004100 */
[CC--:B------:R-:W-:Y:S02]  /*d390*/  FMUL.FTZ R5, R3.reuse, R0.reuse ;  /* 0x0000000003057220 */ /* 0x0c0fe40000410000 */
[C---:B------:R-:W-:Y:S02]  /*d3a0*/  FMUL.FTZ R0, R4.reuse, R0 ;  /* 0x0000000004007220 */ /* 0x040fe40000410000 */
[-C--:B------:R-:W-:Y:S01]  /*d3b0*/  FFMA.FTZ R21, R4, R2.reuse, -R5 ;  /* 0x0000000204157223 */ /* 0x080fe20000010805 */
[----:B------:R-:W-:Y:S01]  /*d3c0*/  HADD2.F32 R4, -RZ, R19.H0_H0 ;  /* 0x20000013ff047230 */ /* 0x000fe20000004100 */
[----:B------:R-:W-:Y:S01]  /*d3d0*/  FFMA.FTZ R15, R3, R2, R0 ;  /* 0x00000002030f7223 */ /* 0x000fe20000010000 */
[----:B------:R-:W-:Y:S02]  /*d3e0*/  HADD2.F32 R0, -RZ, R62.H1_H1 ;  /* 0x3000003eff007230 */ /* 0x000fe40000004100 */
[----:B------:R-:W-:Y:S02]  /*d3f0*/  HADD2.F32 R3, -RZ, R23.H0_H0 ;  /* 0x20000017ff037230 */ /* 0x000fe40000004100 */
        /* <DEDUP_REMOVED lines=12> */
[----:B------:R-:W-:-:S03]  /*d4c0*/  HADD2.F32 R7, -RZ, R3.H0_H0 ;  /* 0x20000003ff077230 */ /* 0x000fc60000004100 */
[----:B------:R-:W-:-:S04]  /*d4d0*/  FMUL.FTZ R3, R0, R4 ;  /* 0x0000000400037220 */ /* 0x000fc80000410000 */
[CC--:B------:R-:W-:Y:S02]  /*d4e0*/  FFMA.FTZ R11, R2.reuse, R7.reuse, -R3 ;  /* 0x00000007020b7223 */ /* 0x0c0fe40000010803 */
[----:B------:R-:W-:Y:S01]  /*d4f0*/  FMUL.FTZ R2, R2, R4 ;  /* 0x0000000402027220 */ /* 0x000fe20000410000 */
[----:B------:R-:W-:Y:S02]  /*d500*/  HADD2.F32 R4, -RZ, R8.H0_H0 ;  /* 0x20000008ff047230 */ /* 0x000fe40000004100 */
[----:B------:R-:W-:Y:S01]  /*d510*/  HADD2.F32 R8, -RZ, R36.H0_H0 ;  /* 0x20000024ff087230 */ /* 0x000fe20000004100 */
[----:B------:R-:W-:Y:S01]  /*d520*/  FFMA.FTZ R7, R0, R7, R2 ;  /* 0x0000000700077223 */ /* 0x000fe20000010002 */
[----:B------:R-:W-:Y:S01]  /*d530*/  HADD2.F32 R2, -RZ, R16.H1_H1 ;  /* 0x30000010ff027230 */ /* 0x000fe20000004100 */
[----:B------:R-:W-:Y:S01]  /*d540*/  F2FP.PACK_AB R11, R11, R13 ;  /* 0x0000000d0b0b723e */ /* 0x000fe200000000ff */
[----:B------:R-:W-:Y:S02]  /*d550*/  HADD2.F32 R0, -RZ, R20.H1_H1 ;  /* 0x30000014ff007230 */ /* 0x000fe40000004100 */
[----:B------:R-:W-:Y:S01]  /*d560*/  F2FP.PACK_AB R7, R7, R12 ;  /* 0x0000000c0707723e */ /* 0x000fe200000000ff */
[----:B------:R-:W-:-:S02]  /*d570*/  FMUL.FTZ R3, R2, R4 ;  /* 0x0000000402037220 */ /* 0x000fc40000410000 */
[C---:B------:R-:W-:Y:S02]  /*d580*/  FMUL.FTZ R4, R0.reuse, R4 ;  /* 0x0000000400047220 */ /* 0x040fe40000410000 */
[-C--:B------:R-:W-:Y:S01]  /*d590*/  FFMA.FTZ R6, R0, R8.reuse, R3 ;  /* 0x0000000800067223 */ /* 0x080fe20000010003 */
[----:B------:R-:W-:Y:S01]  /*d5a0*/  HADD2.F32 R0, -RZ, R22.H1_H1 ;  /* 0x30000016ff007230 */ /* 0x000fe20000004100 */
[----:B------:R-:W-:Y:S01]  /*d5b0*/  FFMA.FTZ R8, R2, R8, -R4 ;  /* 0x0000000802087223 */ /* 0x000fe20000010804 */
[----:B------:R-:W-:-:S03]  /*d5c0*/  HADD2.F32 R2, -RZ, R18.H1_H1 ;  /* 0x30000012ff027230 */ /* 0x000fc60000004100 */
[----:B------:R-:W-:Y:S01]  /*d5d0*/  FMUL.FTZ R4, R0, R5 ;  /* 0x0000000500047220 */ /* 0x000fe20000410000 */
[----:B------:R-:W-:Y:S01]  /*d5e0*/  F2FP.PACK_AB R8, R8, R39 ;  /* 0x000000270808723e */ /* 0x000fe200000000ff */
[C---:B------:R-:W-:Y:S01]  /*d5f0*/  FMUL.FTZ R3, R2.reuse, R5 ;  /* 0x0000000502037220 */ /* 0x040fe20000410000 */
        /* <DEDUP_REMOVED lines=9> */
.L_x_1361:
[----:B------:R-:W-:Y:S05]  /*d690*/  BSYNC B0 ;  /* 0x0000000000007941 */ /* 0x000fea0003800000 */
.L_x_1360:
[----:B------:R-:W-:Y:S01]  /*d6a0*/  ISETP.GE.AND P0, PT, R107, c[0x0][0x27c], PT ;  /* 0x00009f006b007a0c */ /* 0x000fe20003f06270 */
[----:B------:R-:W-:-:S12]  /*d6b0*/  BSSY B0, `(.L_x_1362) ;  /* 0x0000062000007945 */ /* 0x000fd80003800000 */
[----:B------:R-:W-:Y:S05]  /*d6c0*/  @P0 BRA `(.L_x_1363) ;  /* 0x0000060000000947 */ /* 0x000fea0003800000 */
[----:B------:R-:W2:Y:S01]  /*d6d0*/  LDL R37, [R1+0x4c] ;  /* 0x00004c0001257983 */ /* 0x000ea20000100800 */
[----:B------:R-:W-:-:S04]  /*d6e0*/  MOV R0, c[0x0][0x27c] ;  /* 0x00009f0000007a02 */ /* 0x000fc80000000f00 */
        /* <DEDUP_REMOVED lines=12> */
[----:B-1----:R-:W1:Y:S02]  /*d7b0*/  LDS.128 R12, [R16+0xc100] ;  /* 0x00c10000100c7984 */ /* 0x002e640000000c00 */
        /* <DEDUP_REMOVED lines=47> */
[-C--:B------:R-:W-:Y:S02]  /*dab0*/  FMUL.FTZ R5, R4, R0.reuse ;  /* 0x0000000004057220 */ /* 0x080fe40000410000 */
[C---:B------:R-:W-:Y:S02]  /*dac0*/  FMUL.FTZ R0, R3.reuse, R0 ;  /* 0x0000000003007220 */ /* 0x040fe40000410000 */
[-C--:B------:R-:W-:Y:S01]  /*dad0*/  FFMA.FTZ R7, R3, R2.reuse, R5 ;  /* 0x0000000203077223 */ /* 0x080fe20000010005 */
[----:B------:R-:W-:Y:S01]  /*dae0*/  SHF.R.U64 R3, R32, 0x10, R33 ;  /* 0x0000001020037819 */ /* 0x000fe20000001221 */
[----:B------:R-:W-:Y:S01]  /*daf0*/  FFMA.FTZ R11, R4, R2, -R0 ;  /* 0x00000002040b7223 */ /* 0x000fe20000010800 */
[----:B------:R-:W-:Y:S01]  /*db00*/  SHF.R.U64 R0, R28, 0x10, R29 ;  /* 0x000000101c007819 */ /* 0x000fe2000000121d */
[----:B------:R-:W-:Y:S01]  /*db10*/  HADD2.F32 R2, -RZ, R8.H1_H1 ;  /* 0x30000008ff027230 */ /* 0x000fe20000004100 */
[----:B------:R-:W-:Y:S01]  /*db20*/  SHF.R.U64 R5, R30, 0x10, R31 ;  /* 0x000000101e057819 */ /* 0x000fe2000000121f */
[----:B------:R-:W-:Y:S01]  /*db30*/  HADD2.F32 R8, -RZ, R3.H0_H0 ;  /* 0x20000003ff087230 */ /* 0x000fe20000004100 */
[----:B------:R-:W-:Y:S01]  /*db40*/  F2FP.PACK_AB R7, R7, R9 ;  /* 0x000000090707723e */ /* 0x000fe200000000ff */
[----:B------:R-:W-:Y:S01]  /*db50*/  HADD2.F32 R4, -RZ, R0.H0_H0 ;  /* 0x20000000ff047230 */ /* 0x000fe20000004100 */
[----:B------:R-:W-:Y:S01]  /*db60*/  F2FP.PACK_AB R11, R11, R13 ;  /* 0x0000000d0b0b723e */ /* 0x000fe200000000ff */
[----:B------:R-:W-:Y:S01]  /*db70*/  HADD2.F32 R0, -RZ, R12.H1_H1 ;  /* 0x3000000cff007230 */ /* 0x000fe20000004100 */
[----:B------:R-:W-:Y:S01]  /*db80*/  F2FP.PACK_AB R9, R22, R36 ;  /* 0x000000241609723e */ /* 0x000fe200000000ff */
[----:B------:R-:W-:Y:S01]  /*db90*/  HADD2.F32 R5, -RZ, R5.H0_H0 ;  /* 0x20000005ff057230 */ /* 0x000fe20000004100 */
[----:B------:R-:W-:-:S02]  /*dba0*/  FMUL.FTZ R3, R2, R4 ;  /* 0x0000000402037220 */ /* 0x000fc40000410000 */
[C---:B------:R-:W-:Y:S02]  /*dbb0*/  FMUL.FTZ R4, R0.reuse, R4 ;  /* 0x0000000400047220 */ /* 0x040fe40000410000 */
[-C--:B------:R-:W-:Y:S01]  /*dbc0*/  FFMA.FTZ R6, R0, R8.reuse, R3 ;  /* 0x0000000800067223 */ /* 0x080fe20000010003 */
[----:B------:R-:W-:Y:S01]  /*dbd0*/  SHF.R.U64 R3, R34, 0x10, R35 ;  /* 0x0000001022037819 */ /* 0x000fe20000001223 */
[----:B------:R-:W-:Y:S01]  /*dbe0*/  FFMA.FTZ R8, R2, R8, -R4 ;  /* 0x0000000802087223 */ /* 0x000fe20000010804 */
[----:B------:R-:W-:Y:S02]  /*dbf0*/  HADD2.F32 R0, -RZ, R14.H1_H1 ;  /* 0x3000000eff007230 */ /* 0x000fe40000004100 */
[----:B------:R-:W-:Y:S02]  /*dc00*/  HADD2.F32 R2, -RZ, R10.H1_H1 ;  /* 0x3000000aff027230 */ /* 0x000fe40000004100 */
[----:B------:R-:W-:Y:S01]  /*dc10*/  HADD2.F32 R10, -RZ, R3.H0_H0 ;  /* 0x20000003ff0a7230 */ /* 0x000fe20000004100 */
[-C--:B------:R-:W-:Y:S01]  /*dc20*/  FMUL.FTZ R4, R0, R5.reuse ;  /* 0x0000000500047220 */ /* 0x080fe20000410000 */
[----:B------:R-:W-:Y:S01]  /*dc30*/  F2FP.PACK_AB R8, R8, R20 ;  /* 0x000000140808723e */ /* 0x000fe200000000ff */
[C---:B------:R-:W-:Y:S01]  /*dc40*/  FMUL.FTZ R3, R2.reuse, R5 ;  /* 0x0000000502037220 */ /* 0x040fe20000410000 */
[----:B------:R-:W-:Y:S01]  /*dc50*/  F2FP.PACK_AB R5, R21, R23 ;  /* 0x000000171505723e */ /* 0x000fe200000000ff */
[-C--:B------:R-:W-:Y:S01]  /*dc60*/  FFMA.FTZ R2, R2, R10.reuse, -R4 ;  /* 0x0000000a02027223 */ /* 0x080fe20000010804 */
[----:B------:R-:W-:Y:S01]  /*dc70*/  F2FP.PACK_AB R4, R6, R19 ;  /* 0x000000130604723e */ /* 0x000fe200000000ff */
[----:B------:R-:W-:-:S03]  /*dc80*/  FFMA.FTZ R3, R0, R10, R3 ;  /* 0x0000000a00037223 */ /* 0x000fc60000010003 */
[----:B------:R-:W-:Y:S02]  /*dc90*/  F2FP.PACK_AB R10, R2, R17 ;  /* 0x00000011020a723e */ /* 0x000fe400000000ff */
[----:B------:R-:W-:-:S03]  /*dca0*/  F2FP.PACK_AB R6, R3, R18 ;  /* 0x000000120306723e */ /* 0x000fc600000000ff */
[----:B------:R1:W-:Y:S04]  /*dcb0*/  STS.128 [R37], R8 ;  /* 0x0000000825007388 */ /* 0x0003e80000000c00 */
[----:B------:R1:W-:Y:S02]  /*dcc0*/  STS.128 [R16+0xc100], R4 ;  /* 0x00c1000410007388 */ /* 0x0003e40000000c00 */
.L_x_1363:
[----:B------:R-:W-:Y:S05]  /*dcd0*/  BSYNC B0 ;  /* 0x0000000000007941 */ /* 0x000fea0003800000 */
.L_x_1362:
[----:B------:R-:W-:-:S13]  /*dce0*/  ISETP.GE.AND P0, PT, R106, c[0x0][0x27c], PT ;  /* 0x00009f006a007a0c */ /* 0x000fda0003f06270 */
[----:B------:R-:W-:Y:S05]  /*dcf0*/  @P0 BRA `(.L_x_1359) ;  /* 0x0000060000000947 */ /* 0x000fea0003800000 */
[----:B------:R-:W2:Y:S01]  /*dd00*/  LDL R60, [R1+0x44] ;  /* 0x00004400013c7983 */ /* 0x000ea20000100800 */
[----:B------:R-:W-:Y:S01]  /*dd10*/  MOV R0, c[0x0][0x27c] ;  /* 0x00009f0000007a02 */ /* 0x000fe20000000f00 */
[----:B-1----:R-:W-:Y:S01]  /*dd20*/  HADD2.F32 R4, -RZ, R79.H0_H0 ;  /* 0x2000004fff047230 */ /* 0x002fe20000004100 */
[----:B------:R-:W-:Y:S02]  /*dd30*/  SHF.R.U32.HI R7, RZ, 0x10, R45 ;  /* 0x00000010ff077819 */ /* 0x000fe4000001162d */
[----:B------:R-:W-:Y:S02]  /*dd40*/  LEA.HI R0, R0, R225, RZ, 0x1d ;  /* 0x000000e100007211 */ /* 0x000fe400078fe8ff */
[----:B------:R-:W-:Y:S02]  /*dd50*/  SHF.R.U64 R31, R40, 0x10, R41 ;  /* 0x00000010281f7819 */ /* 0x000fe40000001229 */
[----:B------:R-:W-:Y:S02]  /*dd60*/  SHF.R.S32.HI R2, RZ, 0x1f, R0 ;  /* 0x0000001fff027819 */ /* 0x000fe40000011400 */
[----:B------:R-:W-:-:S02]  /*dd70*/  SHF.L.U32 R3, R0, 0x3, RZ ;  /* 0x0000000300037819 */ /* 0x000fc400000006ff */
[----:B------:R-:W-:Y:S02]  /*dd80*/  LEA.HI R0, R2, R0, RZ, 0x3 ;  /* 0x0000000002007211 */ /* 0x000fe400078f18ff */
[----:B------:R-:W-:Y:S02]  /*dd90*/  LOP3.LUT R2, R227, 0x38, R3, 0xf8, !PT ;  /* 0x00000038e3027812 */ /* 0x000fe400078ef803 */
[----:B------:R-:W-:Y:S02]  /*dda0*/  SHF.L.U32 R0, R0, 0xa, RZ ;  /* 0x0000000a00007819 */ /* 0x000fe400000006ff */
[----:B------:R-:W-:Y:S02]  /*ddb0*/  LOP3.LUT R2, R2, R228, RZ, 0x3c, !PT ;  /* 0x000000e402027212 */ /* 0x000fe400078e3cff */
[----:B------:R-:W-:Y:S02]  /*ddc0*/  LOP3.LUT R0, R0, 0x7fffe000, RZ, 0xc0, !PT ;  /* 0x7fffe00000007812 */ /* 0x000fe400078ec0ff */
[----:B------:R-:W-:Y:S01]  /*ddd0*/  SHF.R.U32.HI R3, RZ, 0x10, R41 ;  /* 0x00000010ff037819 */ /* 0x000fe20000011629 */
[----:B------:R-:W-:Y:S01]  /*dde0*/  HADD2.F32 R41, -RZ, R7.H0_H0 ;  /* 0x20000007ff297230 */ /* 0x000fe20000004100 */
[----:B------:R-:W-:-:S02]  /*ddf0*/  IADD3 R0, R2, R0, R229 ;  /* 0x0000000002007210 */ /* 0x000fc40007ffe0e5 */
[----:B------:R-:W-:Y:S02]  /*de00*/  SHF.R.U32.HI R20, RZ, 0x10, R43 ;  /* 0x00000010ff147819 */ /* 0x000fe4000001162b */
[----:B------:R-:W-:Y:S01]  /*de10*/  SHF.L.U32 R19, R0, 0x1, RZ ;  /* 0x0000000100137819 */ /* 0x000fe200000006ff */
[----:B------:R-:W-:Y:S01]  /*de20*/  HADD2.F32 R0, -RZ, R78.H0_H0 ;  /* 0x2000004eff007230 */ /* 0x000fe20000004100 */
[----:B------:R-:W-:Y:S02]  /*de30*/  SHF.R.U32.HI R28, RZ, 0x10, R47 ;  /* 0x00000010ff1c7819 */ /* 0x000fe4000001162f */
[----:B------:R-:W-:Y:S01]  /*de40*/  SHF.R.U64 R37, R44, 0x10, R45 ;  /* 0x000000102c257819 */ /* 0x000fe2000000122d */
[----:B------:R-:W1:Y:S01]  /*de50*/  LDS.128 R8, [R19+0xc100] ;  /* 0x00c1000013087984 */ /* 0x000e620000000c00 */
[----:B------:R-:W-:Y:S01]  /*de60*/  SHF.R.U64 R32, R42, 0x10, R43 ;  /* 0x000000102a207819 */ /* 0x000fe2000000122b */
[----:B------:R-:W-:Y:S01]  /*de70*/  HADD2.F32 R40, -RZ, R28.H0_H0 ;  /* 0x2000001cff287230 */ /* 0x000fe20000004100 */
[----:B------:R-:W-:-:S05]  /*de80*/  SHF.R.U64 R38, R46, 0x10, R47 ;  /* 0x000000102e267819 */ /* 0x000fca000000122f */
[----:B------:R-:W-:Y:S02]  /*de90*/  HADD2.F32 R28, -RZ, R38.H0_H0 ;  /* 0x20000026ff1c7230 */ /* 0x000fe40000004100 */
[----:B-1----:R-:W-:-:S05]  /*dea0*/  HADD2.F32 R2, -RZ, R9.H0_H0 ;  /* 0x20000009ff027230 */ /* 0x002fca0000004100 */
[CC--:B------:R-:W-:Y:S01]  /*deb0*/  FMUL.FTZ R18, R2.reuse, R0.reuse ;  /* 0x0000000002127220 */ /* 0x0c0fe20000410000 */
[----:B--2---:R-:W1:Y:S02]  /*dec0*/  LDS.128 R12, [R60] ;  /* 0x000000003c0c7984 */ /* 0x004e640000000c00 */
[--C-:B-1----:R-:W-:Y:S02]  /*ded0*/  HADD2.F32 R5, -RZ, R13.reuse.H0_H0 ;  /* 0x2000000dff057230 */ /* 0x102fe40000004100 */
[----:B------:R-:W-:Y:S02]  /*dee0*/  HADD2.F32 R17, -RZ, R13.H1_H1 ;  /* 0x3000000dff117230 */ /* 0x000fe40000004100 */
[----:B------:R-:W-:Y:S01]  /*def0*/  HADD2.F32 R13, -RZ, R3.H0_H0 ;  /* 0x20000003ff0d7230 */ /* 0x000fe20000004100 */
[C---:B------:R-:W-:Y:S01]  /*df00*/  FMUL.FTZ R6, R5.reuse, R0 ;  /* 0x0000000005067220 */ /* 0x040fe20000410000 */
[----:B------:R-:W-:Y:S01]  /*df10*/  HADD2.F32 R0, -RZ, R9.H1_H1 ;  /* 0x30000009ff007230 */ /* 0x000fe20000004100 */
[-C--:B------:R-:W-:Y:S01]  /*df20*/  FFMA.FTZ R34, R5, R4.reuse, -R18 ;  /* 0x0000000405227223 */ /* 0x080fe20000010812 */
[----:B------:R-:W-:Y:S01]  /*df30*/  HADD2.F32 R16, -RZ, R12.H0_H0 ;  /* 0x2000000cff107230 */ /* 0x000fe20000004100 */
[----:B------:R-:W-:Y:S01]  /*df40*/  FFMA.FTZ R39, R2, R4, R6 ;  /* 0x0000000402277223 */ /* 0x000fe20000010006 */
[----:B------:R-:W-:Y:S01]  /*df50*/  HADD2.F32 R2, -RZ, R78.H1_H1 ;  /* 0x3000004eff027230 */ /* 0x000fe20000004100 */
[-C--:B------:R-:W-:Y:S01]  /*df60*/  FMUL.FTZ R3, R17, R13.reuse ;  /* 0x0000000d11037220 */ /* 0x080fe20000410000 */
[----:B------:R-:W-:Y:S01]  /*df70*/  HADD2.F32 R9, -RZ, R80.H1_H1 ;  /* 0x30000050ff097230 */ /* 0x000fe20000004100 */
[C---:B------:R-:W-:Y:S01]  /*df80*/  FMUL.FTZ R30, R0.reuse, R13 ;  /* 0x0000000d001e7220 */ /* 0x040fe20000410000 */
[----:B------:R-:W-:Y:S01]  /*df90*/  HADD2.F32 R13, -RZ, R14.H0_H0 ;  /* 0x2000000eff0d7230 */ /* 0x000fe20000004100 */
[----:B------:R-:W-:Y:S01]  /*dfa0*/  FFMA.FTZ R36, R0, R41, R3 ;  /* 0x0000002900247223 */ /* 0x000fe20000010003 */
[----:B------:R-:W-:Y:S01]  /*dfb0*/  HADD2.F32 R0, -RZ, R8.H0_H0 ;  /* 0x20000008ff007230 */ /* 0x000fe20000004100 */
[----:B------:R-:W-:Y:S01]  /*dfc0*/  FMUL.FTZ R6, R16, R2 ;  /* 0x0000000210067220 */ /* 0x000fe20000410000 */
[----:B------:R-:W-:-:S02]  /*dfd0*/  HADD2.F32 R3, -RZ, R79.H1_H1 ;  /* 0x3000004fff037230 */ /* 0x000fc40000004100 */
[----:B------:R-:W-:Y:S01]  /*dfe0*/  HADD2.F32 R7, -RZ, R15.H0_H0 ;  /* 0x2000000fff077230 */ /* 0x000fe20000004100 */
[C---:B------:R-:W-:Y:S01]  /*dff0*/  FMUL.FTZ R29, R0.reuse, R2 ;  /* 0x00000002001d7220 */ /* 0x040fe20000410000 */
[----:B------:R-:W-:Y:S01]  /*e000*/  HADD2.F32 R2, -RZ, R80.H0_H0 ;  /* 0x20000050ff027230 */ /* 0x000fe20000004100 */
[----:B------:R-:W-:Y:S01]  /*e010*/  FFMA.FTZ R35, R0, R9, R6 ;  /* 0x0000000900237223 */ /* 0x000fe20000010006 */
[----:B------:R-:W-:Y:S01]  /*e020*/  HADD2.F32 R0, -RZ, R10.H0_H0 ;  /* 0x2000000aff007230 */ /* 0x000fe20000004100 */
[-C--:B------:R-:W-:Y:S01]  /*e030*/  FMUL.FTZ R4, R13, R3.reuse ;  /* 0x000000030d047220 */ /* 0x080fe20000410000 */
[----:B------:R-:W-:Y:S02]  /*e040*/  HADD2.F32 R6, -RZ, R81.H0_H0 ;  /* 0x20000051ff067230 */ /* 0x000fe40000004100 */
[----:B------:R-:W-:Y:S01]  /*e050*/  HADD2.F32 R5, -RZ, R15.H1_H1 ;  /* 0x3000000fff057230 */ /* 0x000fe20000004100 */
[C---:B------:R-:W-:Y:S01]  /*e060*/  FMUL.FTZ R23, R0.reuse, R3 ;  /* 0x0000000300177220 */ /* 0x040fe20000410000 */
[----:B------:R-:W-:Y:S01]  /*e070*/  HADD2.F32 R15, -RZ, R20.H0_H0 ;  /* 0x20000014ff0f7230 */ /* 0x000fe20000004100 */
[----:B------:R-:W-:Y:S01]  /*e080*/  FFMA.FTZ R33, R0, R6, R4 ;  /* 0x0000000600217223 */ /* 0x000fe20000010004 */
[----:B------:R-:W-:Y:S01]  /*e090*/  HADD2.F32 R0, -RZ, R11.H0_H0 ;  /* 0x2000000bff007230 */ /* 0x000fe20000004100 */
[----:B------:R-:W-:Y:S01]  /*e0a0*/  FMUL.FTZ R3, R7, R2 ;  /* 0x0000000207037220 */ /* 0x000fe20000410000 */
[----:B------:R-:W-:Y:S01]  /*e0b0*/  HADD2.F32 R4, -RZ, R81.H1_H1 ;  /* 0x30000051ff047230 */ /* 0x000fe20000004100 */
[----:B------:R-:W-:-:S02]  /*e0c0*/  FFMA.FTZ R13, R13, R6, -R23 ;  /* 0x000000060d0d7223 */ /* 0x000fc40000010817 */
[C---:B------:R-:W-:Y:S02]  /*e0d0*/  FMUL.FTZ R21, R0.reuse, R2 ;  /* 0x0000000200157220 */ /* 0x040fe40000410000 */
[-C--:B------:R-:W-:Y:S01]  /*e0e0*/  FFMA.FTZ R22, R0, R4.reuse, R3 ;  /* 0x0000000400167223 */ /* 0x080fe20000010003 */
[----:B------:R-:W-:Y:S01]  /*e0f0*/  HADD2.F32 R0, -RZ, R11.H1_H1 ;  /* 0x3000000bff007230 */ /* 0x000fe20000004100 */
[-C--:B------:R-:W-:Y:S01]  /*e100*/  FMUL.FTZ R2, R5, R15.reuse ;  /* 0x0000000f05027220 */ /* 0x080fe20000410000 */
[----:B------:R-:W-:Y:S01]  /*e110*/  HADD2.F32 R3, -RZ, R12.H1_H1 ;  /* 0x3000000cff037230 */ /* 0x000fe20000004100 */
[----:B------:R-:W-:Y:S01]  /*e120*/  FFMA.FTZ R6, R7, R4, -R21 ;  /* 0x0000000407067223 */ /* 0x000fe20000010815 */
[----:B------:R-:W-:Y:S01]  /*e130*/  HADD2.F32 R11, -RZ, R31.H0_H0 ;  /* 0x2000001fff0b7230 */ /* 0x000fe20000004100 */
[C---:B------:R-:W-:Y:S01]  /*e140*/  FMUL.FTZ R15, R0.reuse, R15 ;  /* 0x0000000f000f7220 */ /* 0x040fe20000410000 */
[----:B------:R-:W-:Y:S01]  /*e150*/  HADD2.F32 R31, -RZ, R37.H0_H0 ;  /* 0x20000025ff1f7230 */ /* 0x000fe20000004100 */
[----:B------:R-:W-:Y:S01]  /*e160*/  FFMA.FTZ R18, R0, R40, R2 ;  /* 0x0000002800127223 */ /* 0x000fe20000010002 */
[----:B------:R-:W-:Y:S01]  /*e170*/  HADD2.F32 R0, -RZ, R8.H1_H1 ;  /* 0x30000008ff007230 */ /* 0x000fe20000004100 */
[----:B------:R-:W-:Y:S01]  /*e180*/  FMUL.FTZ R8, R3, R11 ;  /* 0x0000000b03087220 */ /* 0x000fe20000410000 */
[----:B------:R-:W-:-:S02]  /*e190*/  HADD2.F32 R2, -RZ, R14.H1_H1 ;  /* 0x3000000eff027230 */ /* 0x000fc40000004100 */
[----:B------:R-:W-:Y:S01]  /*e1a0*/  HADD2.F32 R12, -RZ, R32.H0_H0 ;  /* 0x20000020ff0c7230 */ /* 0x000fe20000004100 */
[----:B------:R-:W-:Y:S01]  /*e1b0*/  FMUL.FTZ R11, R0, R11 ;  /* 0x0000000b000b7220 */ /* 0x000fe20000410000 */
[----:B------:R-:W-:Y:S01]  /*e1c0*/  F2FP.PACK_AB R7, R18, R22 ;  /* 0x000000161207723e */ /* 0x000fe200000000ff */
[-C--:B------:R-:W-:Y:S01]  /*e1d0*/  FFMA.FTZ R14, R0, R31.reuse, R8 ;  /* 0x0000001f000e7223 */ /* 0x080fe20000010008 */
[----:B------:R-:W-:Y:S01]  /*e1e0*/  HADD2.F32 R0, -RZ, R10.H1_H1 ;  /* 0x3000000aff007230 */ /* 0x000fe20000004100 */
[-C--:B------:R-:W-:Y:S02]  /*e1f0*/  FMUL.FTZ R8, R2, R12.reuse ;  /* 0x0000000c02087220 */ /* 0x080fe40000410000 */
[----:B------:R-:W-:Y:S01]  /*e200*/  FFMA.FTZ R3, R3, R31, -R11 ;  /* 0x0000001f03037223 */ /* 0x000fe2000001080b */
[----:B------:R-:W-:Y:S01]  /*e210*/  F2FP.PACK_AB R4, R14, R35 ;  /* 0x000000230e04723e */ /* 0x000fe200000000ff */
[C---:B------:R-:W-:Y:S02]  /*e220*/  FMUL.FTZ R10, R0.reuse, R12 ;  /* 0x0000000c000a7220 */ /* 0x040fe40000410000 */
[----:B------:R-:W-:-:S02]  /*e230*/  FFMA.FTZ R20, R0, R28, R8 ;  /* 0x0000001c00147223 */ /* 0x000fc40000010008 */
[----:B------:R-:W-:Y:S02]  /*e240*/  FFMA.FTZ R12, R17, R41, -R30 ;  /* 0x00000029110c7223 */ /* 0x000fe4000001081e */
[----:B------:R-:W-:Y:S02]  /*e250*/  FFMA.FTZ R8, R16, R9, -R29 ;  /* 0x0000000910087223 */ /* 0x000fe4000001081d */
        /* <DEDUP_REMOVED lines=10> */
.L_x_1359:
[----:B------:R-:W-:Y:S05]  /*e300*/  BSYNC B1 ;  /* 0x0000000000017941 */ /* 0x000fea0003800000 */
.L_x_1358:
[----:B------:R-:W-:-:S04]  /*e310*/  IADD3 R0, R216, 0x40, RZ ;  /* 0x00000040d8007810 */ /* 0x000fc80007ffe0ff */
[----:B------:R-:W-:-:S13]  /*e320*/  ISETP.GE.AND P0, PT, R0, R72, PT ;  /* 0x000000480000720c */ /* 0x000fda0003f06270 */
[----:B------:R-:W-:Y:S05]  /*e330*/  @P0 BRA `(.L_x_1343) ;  /* 0x0000132000000947 */ /* 0x000fea0003800000 */
[----:B------:R2:W5:Y:S01]  /*e340*/  LDL R42, [R1+0x28] ;  /* 0x00002800012a7983 */ /* 0x0005620000100800 */
        /* <DEDUP_REMOVED lines=14> */
[----:B------:R-:W-:Y:S02]  /*e430*/  SHF.R.U64 R38, R24, 0x10, R25 ;  /* 0x0000001018267819 */ /* 0x000fe40000001219 */
        /* <DEDUP_REMOVED lines=10> */
[----:B------:R-:W-:Y:S01]  /*e4e0*/  SHF.R.U32.HI R25, RZ, 0x10, R51 ;  /* 0x00000010ff197819 */ /* 0x000fe20000011633 */
[----:B------:R-:W-:Y:S01]  /*e4f0*/  HADD2.F32 R40, -RZ, R24.H0_H0 ;  /* 0x20000018ff287230 */ /* 0x000fe20000004100 */
[----:B------:R-:W-:Y:S01]  /*e500*/  SHF.L.U32 R22, R0, 0x1, RZ ;  /* 0x0000000100167819 */ /* 0x000fe200000006ff */
[----:B------:R-:W-:Y:S01]  /*e510*/  HADD2.F32 R0, -RZ, R82.H0_H0 ;  /* 0x20000052ff007230 */ /* 0x000fe20000004100 */
[----:B------:R-:W-:-:S02]  /*e520*/  SHF.R.U64 R36, R48, 0x10, R49 ;  /* 0x0000001030247819 */ /* 0x000fc40000001231 */
[--C-:B-1----:R-:W-:Y:S01]  /*e530*/  SHF.R.U64 R37, R26, 0x10, R27.reuse ;  /* 0x000000101a257819 */ /* 0x102fe2000000121b */
[----:B------:R-:W1:Y:S01]  /*e540*/  LDS.128 R8, [R22+0xc100] ;  /* 0x00c1000016087984 */ /* 0x000e620000000c00 */
[----:B------:R-:W-:Y:S02]  /*e550*/  SHF.R.U32.HI R27, RZ, 0x10, R27 ;  /* 0x00000010ff1b7819 */ /* 0x000fe4000001161b */
[----:B------:R-:W-:-:S03]  /*e560*/  SHF.R.U64 R33, R50, 0x10, R51 ;  /* 0x0000001032217819 */ /* 0x000fc60000001233 */
[----:B------:R-:W-:Y:S02]  /*e570*/  HADD2.F32 R39, -RZ, R27.H0_H0 ;  /* 0x2000001bff277230 */ /* 0x000fe40000004100 */
[--C-:B-1----:R-:W-:Y:S02]  /*e580*/  HADD2.F32 R3, -RZ, R9.reuse.H0_H0 ;  /* 0x20000009ff037230 */ /* 0x102fe40000004100 */
[----:B------:R-:W-:Y:S02]  /*e590*/  HADD2.F32 R2, -RZ, R9.H1_H1 ;  /* 0x30000009ff027230 */ /* 0x000fe40000004100 */
[--C-:B------:R-:W-:Y:S01]  /*e5a0*/  HADD2.F32 R9, -RZ, R8.reuse.H0_H0 ;  /* 0x20000008ff097230 */ /* 0x100fe20000004100 */
[----:B------:R-:W-:Y:S01]  /*e5b0*/  FMUL.FTZ R30, R3, R0 ;  /* 0x00000000031e7220 */ /* 0x000fe20000410000 */
[----:B------:R-:W-:Y:S02]  /*e5c0*/  HADD2.F32 R13, -RZ, R8.H1_H1 ;  /* 0x30000008ff0d7230 */ /* 0x000fe40000004100 */
[----:B------:R-:W-:-:S02]  /*e5d0*/  HADD2.F32 R8, -RZ, R11.H0_H0 ;  /* 0x2000000bff087230 */ /* 0x000fc40000004100 */
[--C-:B------:R-:W-:Y:S02]  /*e5e0*/  HADD2.F32 R12, -RZ, R10.reuse.H0_H0 ;  /* 0x2000000aff0c7230 */ /* 0x100fe40000004100 */
[----:B------:R-:W-:Y:S01]  /*e5f0*/  HADD2.F32 R10, -RZ, R10.H1_H1 ;  /* 0x3000000aff0a7230 */ /* 0x000fe20000004100 */
[----:B---3--:R-:W1:Y:S02]  /*e600*/  LDS.128 R4, [R41] ;  /* 0x0000000029047984 */ /* 0x008e640000000c00 */
[----:B-1----:R-:W-:Y:S02]  /*e610*/  HADD2.F32 R20, -RZ, R5.H0_H0 ;  /* 0x20000005ff147230 */ /* 0x002fe40000004100 */
[--C-:B------:R-:W-:Y:S02]  /*e620*/  HADD2.F32 R15, -RZ, R7.reuse.H0_H0 ;  /* 0x20000007ff0f7230 */ /* 0x100fe40000004100 */
[----:B------:R-:W-:Y:S02]  /*e630*/  HADD2.F32 R14, -RZ, R7.H1_H1 ;  /* 0x30000007ff0e7230 */ /* 0x000fe40000004100 */
[----:B------:R-:W-:-:S02]  /*e640*/  HADD2.F32 R7, -RZ, R11.H1_H1 ;  /* 0x3000000bff077230 */ /* 0x000fc40000004100 */
        /* <DEDUP_REMOVED lines=58> */
.L_x_1365:
[----:B------:R-:W-:Y:S05]  /*e9f0*/  BSYNC B0 ;  /* 0x0000000000007941 */ /* 0x000fea0003800000 */
.L_x_1364:
        /* <DEDUP_REMOVED lines=99> */
.L_x_1367:
[----:B------:R-:W-:Y:S05]  /*f030*/  BSYNC B0 ;  /* 0x0000000000007941 */ /* 0x000fea0003800000 */
.L_x_1366:
        /* <DEDUP_REMOVED lines=98> */
.L_x_1343:
[----:B------:R-:W-:Y:S05]  /*f660*/  BSYNC B2 ;  /* 0x0000000000027941 */ /* 0x000fea0003800000 */
.L_x_1325:
[----:B------:R-:W-:-:S04]  /*f670*/  DEPBAR.LE SB0, 0x0 ;  /* 0x000080000000791a */ /* 0x000fc80000000000 */
[----:B------:R-:W-:Y:S01]  /*f680*/  BAR.SYNC.DEFER_BLOCKING 0x0 ;  /* 0x0000000000007b1d */ /* 0x000fe20000010000 */
[----:B------:R-:W-:Y:S01]  /*f690*/  IMAD R0, R95, c[0x0][0x208], RZ ;  /* 0x000082005f007a24 */ /* 0x000fe200078e02ff */
[----:B------:R-:W-:Y:S01]  /*f6a0*/  SHF.L.U64.HI R95, R204, 0x1, R205 ;  /* 0x00000001cc5f7819 */ /* 0x000fe200000102cd */
[----:B------:R-:W-:Y:S01]  /*f6b0*/  IMAD.WIDE.U32 R2, R198, c[0x0][0x208], RZ ;  /* 0x00008200c6027a25 */ /* 0x000fe200078e00ff */
[----:B-1----:R-:W-:Y:S02]  /*f6c0*/  SHF.L.U64.HI R97, R207, 0x1, R219 ;  /* 0x00000001cf617819 */ /* 0x002fe400000102db */
[----:B------:R-:W-:Y:S01]  /*f6d0*/  ISETP.GE.AND P5, PT, R204, c[0x0][0x1d4], PT ;  /* 0x00007500cc007a0c */ /* 0x000fe20003fa6270 */
[----:B------:R-:W-:Y:S01]  /*f6e0*/  IMAD R0, R198, c[0x0][0x20c], R0 ;  /* 0x00008300c6007a24 */ /* 0x000fe200078e0200 */
[----:B------:R-:W-:Y:S01]  /*f6f0*/  ISETP.GE.AND P4, PT, R206, c[0x0][0x1d4], PT ;  /* 0x00007500ce007a0c */ /* 0x000fe20003f86270 */
[----:B------:R-:W-:Y:S01]  /*f700*/  IMAD.WIDE.U32 R222, R85, c[0x0][0x210], RZ ;  /* 0x0000840055de7a25 */ /* 0x000fe200078e00ff */
[----:B------:R-:W-:Y:S03]  /*f710*/  BSSY B0, `(.L_x_1368) ;  /* 0x0000117000007945 */ /* 0x000fe60003800000 */
[----:B------:R-:W-:-:S02]  /*f720*/  IMAD.IADD R3, R3, 0x1, R0 ;  /* 0x0000000103037824 */ /* 0x000fc400078e0200 */
[----:B------:R-:W-:Y:S01]  /*f730*/  IMAD R0, R96, c[0x0][0x218], RZ ;  /* 0x0000860060007a24 */ /* 0x000fe200078e02ff */
[----:B------:R-:W-:Y:S01]  /*f740*/  SHF.L.U64.HI R96, R206, 0x1, R220 ;  /* 0x00000001ce607819 */ /* 0x000fe200000102dc */
[----:B------:R-:W-:-:S04]  /*f750*/  IMAD.WIDE.U32 R2, R196, c[0x0][0x218], R2 ;  /* 0x00008600c4027a25 */ /* 0x000fc800078e0002 */
[----:B------:R-:W-:Y:S02]  /*f760*/  IMAD R224, R85, c[0x0][0x214], R223 ;  /* 0x0000850055e07a24 */ /* 0x000fe400078e02df */
[----:B------:R-:W-:Y:S01]  /*f770*/  IMAD.SHL.U32 R93, R206, 0x2, RZ ;  /* 0x00000002ce5d7824 */ /* 0x000fe200078e00ff */
[----:B--2---:R-:W-:Y:S01]  /*f780*/  LDSM.16.M88.4 R8, [R178] ;  /* 0x00000000b208783b */ /* 0x004fe20000000200 */
[----:B------:R-:W-:Y:S02]  /*f790*/  IMAD.SHL.U32 R92, R204, 0x2, RZ ;  /* 0x00000002cc5c7824 */ /* 0x000fe400078e00ff */
[----:B------:R-:W-:Y:S01]  /*f7a0*/  IMAD.SHL.U32 R94, R207, 0x2, RZ ;  /* 0x00000002cf5e7824 */ /* 0x000fe200078e00ff */
[----:B------:R-:W1:Y:S04]  /*f7b0*/  LDSM.16.M88.4 R4, [R147] ;  /* 0x000000009304783b */ /* 0x000e680000000200 */
[----:B------:R-:W2:Y:S04]  /*f7c0*/  LDSM.16.M88.4 R12, [R147+0x800] ;  /* 0x00080000930c783b */ /* 0x000ea80000000200 */
[----:B------:R-:W3:Y:S04]  /*f7d0*/  LDSM.16.M88.4 R16, [R147+0x1000] ;  /* 0x001000009310783b */ /* 0x000ee80000000200 */
[----:B------:R-:W-:Y:S04]  /*f7e0*/  LDSM.16.M88.4 R28, [R147+0x1800] ;  /* 0x00180000931c783b */ /* 0x000fe80000000200 */
[----:B------:R-:W-:Y:S04]  /*f7f0*/  LDSM.16.M88.4 R24, [R182] ;  /* 0x00000000b618783b */ /* 0x000fe80000000200 */
[----:B------:R-:W-:Y:S04]  /*f800*/  LDSM.16.M88.4 R36, [R193] ;  /* 0x00000000c124783b */ /* 0x000fe80000000200 */
[----:B------:R-:W-:Y:S01]  /*f810*/  LDSM.16.M88.4 R48, [R191] ;  /* 0x00000000bf30783b */ /* 0x000fe20000000200 */
[C---:B-1----:R-:W-:Y:S07]  /*f820*/  HMMA.16816.F32 R44, R8.reuse, R4, RZ ;  /* 0x00000004082c723c */ /* 0x042fee00000018ff */
[----:B------:R-:W-:Y:S01]  /*f830*/  IMAD R4, R196, c[0x0][0x21c], R0 ;  /* 0x00008700c4047a24 */ /* 0x000fe200078e0200 */
[----:B------:R-:W-:Y:S01]  /*f840*/  IADD3 R0, P0, R2, R222, RZ ;  /* 0x000000de02007210 */ /* 0x000fe20007f1e0ff */
[----:B--2---:R-:W-:Y:S03]  /*f850*/  HMMA.16816.F32 R32, R8, R12, RZ ;  /* 0x0000000c0820723c */ /* 0x004fe600000018ff */
[----:B------:R-:W-:-:S02]  /*f860*/  IADD3.X R3, R224, R3, R4, P0, !PT ;  /* 0x00000003e0037210 */ /* 0x000fc400007fe404 */
[----:B------:R-:W-:-:S03]  /*f870*/  LEA R2, P0, R0, c[0x0][0x1f8], 0x1 ;  /* 0x00007e0000027a11 */ /* 0x000fc600078008ff */
[C---:B-----5:R-:W-:Y:S01]  /*f880*/  HMMA.16816.F32 R40, R8.reuse, R6, RZ ;  /* 0x000000060828723c */ /* 0x060fe200000018ff */
[----:B------:R-:W-:Y:S01]  /*f890*/  LEA.HI.X R13, R0, c[0x0][0x1fc], R3, 0x1, P0 ;  /* 0x00007f00000d7a11 */ /* 0x000fe200000f0c03 */
[----:B------:R-:W-:Y:S04]  /*f8a0*/  LDSM.16.M88.4 R4, [R179] ;  /* 0x00000000b304783b */ /* 0x000fe80000000200 */
[----:B------:R-:W1:Y:S02]  /*f8b0*/  SHFL.IDX PT, R3, R2, RZ, 0x181f ;  /* 0x00181fff02037589 */ /* 0x000e6400000e0000 */
[C---:B---3--:R-:W-:Y:S02]  /*f8c0*/  HMMA.16816.F32 R64, R8.reuse, R18, RZ ;  /* 0x000000120840723c */ /* 0x048fe400000018ff */
[----:B------:R-:W2:Y:S04]  /*f8d0*/  SHFL.IDX PT, R12, R13, RZ, 0x181f ;  /* 0x00181fff0d0c7589 */ /* 0x000ea800000e0000 */
[----:B------:R-:W3:Y:S02]  /*f8e0*/  SHFL.IDX PT, R0, R2, 0x1, 0x181f ;  /* 0x00381f0002007f89 */ /* 0x000ee400000e0000 */
[C---:B------:R-:W-:Y:S02]  /*f8f0*/  HMMA.16816.F32 R52, R8.reuse, R14, RZ ;  /* 0x0000000e0834723c */ /* 0x040fe400000018ff */
[----:B------:R-:W4:Y:S06]  /*f900*/  SHFL.IDX PT, R2, R13, 0x1, 0x181f ;  /* 0x00381f000d027f89 */ /* 0x000f2c00000e0000 */
[----:B------:R-:W-:Y:S01]  /*f910*/  HMMA.16816.F32 R56, R8, R16, RZ ;  /* 0x000000100838723c */ /* 0x000fe200000018ff */
[----:B-1----:R-:W-:-:S02]  /*f920*/  IADD3 R20, P1, R3, R93, RZ ;  /* 0x0000005d03147210 */ /* 0x002fc40007f3e0ff */
[----:B------:R-:W-:-:S05]  /*f930*/  IADD3 R22, P0, R3, R92, RZ ;  /* 0x0000005c03167210 */ /* 0x000fca0007f1e0ff */
[C---:B------:R-:W-:Y:S01]  /*f940*/  HMMA.16816.F32 R68, R8.reuse, R28, RZ ;  /* 0x0000001c0844723c */ /* 0x040fe200000018ff */
[----:B------:R-:W-:Y:S01]  /*f950*/  IADD3 R18, P2, R3, R94, RZ ;  /* 0x0000005e03127210 */ /* 0x000fe20007f5e0ff */
[C-C-:B--2---:R-:W-:Y:S02]  /*f960*/  IMAD.X R21, R12.reuse, 0x1, R96.reuse, P1 ;  /* 0x000000010c157824 */ /* 0x144fe400008e0660 */
[----:B------:R-:W-:Y:S01]  /*f970*/  IMAD.X R23, R12, 0x1, R95, P0 ;  /* 0x000000010c177824 */ /* 0x000fe200000e065f */
[----:B---3--:R-:W-:Y:S01]  /*f980*/  IADD3 R14, P1, R0, R93, RZ ;  /* 0x0000005d000e7210 */ /* 0x008fe20007f3e0ff */
[----:B------:R-:W-:Y:S01]  /*f990*/  IMAD.X R19, R12, 0x1, R97, P2 ;  /* 0x000000010c137824 */ /* 0x000fe200010e0661 */
[----:B------:R-:W-:Y:S01]  /*f9a0*/  IADD3 R16, P0, R0, R92, RZ ;  /* 0x0000005c00107210 */ /* 0x000fe20007f1e0ff */
[----:B------:R-:W-:Y:S01]  /*f9b0*/  HMMA.16816.F32 R60, R8, R30, RZ ;  /* 0x0000001e083c723c */ /* 0x000fe200000018ff */
[----:B------:R-:W-:Y:S01]  /*f9c0*/  ISETP.LT.OR P2, PT, R76, 0x1, P5 ;  /* 0x000000014c00780c */ /* 0x000fe20002f41670 */
[----:B----4-:R-:W-:Y:S01]  /*f9d0*/  IMAD.X R15, R2, 0x1, R96, P1 ;  /* 0x00000001020f7824 */ /* 0x010fe200008e0660 */
[----:B------:R-:W-:Y:S01]  /*f9e0*/  ISETP.LT.OR P1, PT, R76, 0x1, P4 ;  /* 0x000000014c00780c */ /* 0x000fe20002721670 */
[----:B------:R-:W-:Y:S01]  /*f9f0*/  IMAD.X R17, R2, 0x1, R95, P0 ;  /* 0x0000000102117824 */ /* 0x000fe200000e065f */
[----:B------:R-:W-:Y:S01]  /*fa00*/  IADD3 R12, P0, R0, R94, RZ ;  /* 0x0000005e000c7210 */ /* 0x000fe20007f1e0ff */
[----:B------:R-:W1:Y:S02]  /*fa10*/  LDSM.16.M88.4 R8, [R192] ;  /* 0x00000000c008783b */ /* 0x000e640000000200 */
[----:B------:R-:W-:Y:S02]  /*fa20*/  HMMA.16816.F32 R72, R4, R24, R44 ;  /* 0x000000180448723c */ /* 0x000fe4000000182c */
[----:B------:R-:W-:Y:S01]  /*fa30*/  IMAD.X R13, R2, 0x1, R97, P0 ;  /* 0x00000001020d7824 */ /* 0x000fe200000e0661 */
[----:B------:R-:W-:-:S03]  /*fa40*/  ISETP.GE.AND P0, PT, R207, c[0x0][0x1d4], PT ;  /* 0x00007500cf007a0c */ /* 0x000fc60003f06270 */
[----:B------:R-:W-:Y:S01]  /*fa50*/  @!PT LDS RZ, [RZ] ;  /* 0x00000000fffff984 */ /* 0x000fe20000000800 */
[----:B------:R-:W-:Y:S01]  /*fa60*/  @!PT LDS RZ, [RZ] ;  /* 0x00000000fffff984 */ /* 0x000fe20000000800 */
[----:B------:R-:W-:Y:S01]  /*fa70*/  @!PT LDS RZ, [RZ] ;  /* 0x00000000fffff984 */ /* 0x000fe20000000800 */
[----:B------:R2:W-:Y:S01]  /*fa80*/  LDGSTS.E.BYPASS.LTC128B.128 [R194+0x100], [R22.64], !P2 ;  /* 0x0010000016c27fae */ /* 0x0005e2000d101d48 */
[C---:B------:R-:W-:Y:S01]  /*fa90*/  ISETP.LT.OR P3, PT, R76.reuse, 0x1, P0 ;  /* 0x000000014c00780c */ /* 0x040fe20000761670 */
[----:B------:R-:W-:Y:S01]  /*faa0*/  HMMA.16816.F32 R44, R4, R26, R40 ;  /* 0x0000001a042c723c */ /* 0x000fe20000001828 */
[C---:B------:R-:W-:Y:S01]  /*fab0*/  ISETP.LT.OR P2, PT, R76.reuse, 0x21, P5 ;  /* 0x000000214c00780c */ /* 0x040fe20002f41670 */
[----:B------:R2:W-:Y:S01]  /*fac0*/  LDGSTS.E.BYPASS.LTC128B.128 [R194+0x2100], [R20.64], !P1 ;  /* 0x0210000014c27fae */ /* 0x0005e2000c901d48 */
[C---:B------:R-:W-:Y:S02]  /*fad0*/  ISETP.LT.OR P1, PT, R76.reuse, 0x21, P4 ;  /* 0x000000214c00780c */ /* 0x040fe40002721670 */
[----:B------:R-:W-:-:S03]  /*fae0*/  ISETP.LT.OR P0, PT, R76, 0x21, P0 ;  /* 0x000000214c00780c */ /* 0x000fc60000701670 */
[C---:B------:R-:W-:Y:S04]  /*faf0*/  HMMA.16816.F32 R40, R4.reuse, R36, R32 ;  /* 0x000000240428723c */ /* 0x040fe80000001820 */
[----:B------:R1:W-:Y:S04]  /*fb00*/  LDGSTS.E.BYPASS.LTC128B.128 [R194+0x4100], [R18.64], !P3 ;  /* 0x0410000012c27fae */ /* 0x0003e8000d901d48 */
[----:B------:R1:W-:Y:S01]  /*fb10*/  LDGSTS.E.BYPASS.LTC128B.128 [R194+0x1100], [R16.64], !P2 ;  /* 0x0110000010c27fae */ /* 0x0003e2000d101d48 */
[----:B------:R-:W-:Y:S03]  /*fb20*/  HMMA.16816.F32 R60, R4, R50, R60 ;  /* 0x00000032043c723c */ /* 0x000fe6000000183c */
[----:B------:R3:W-:Y:S04]  /*fb30*/  LDGSTS.E.BYPASS.LTC128B.128 [R194+0x3100], [R14.64], !P1 ;  /* 0x031000000ec27fae */ /* 0x0007e8000c901d48 */
[----:B------:R3:W-:Y:S01]  /*fb40*/  LDGSTS.E.BYPASS.LTC128B.128 [R194+0x5100], [R12.64], !P0 ;  /* 0x051000000cc27fae */ /* 0x0007e2000c101d48 */
[----:B------:R-:W-:-:S03]  /*fb50*/  ISETP.GT.AND P0, PT, R98, R215, PT ;  /* 0x000000d76200720c */ /* 0x000fc60003f04270 */
[----:B------:R-:W-:Y:S01]  /*fb60*/  LDSM.16.M88.4 R32, [R177] ;  /* 0x00000000b120783b */ /* 0x000fe20000000200 */
[C---:B--2---:R-:W-:Y:S03]  /*fb70*/  HMMA.16816.F32 R20, R4.reuse, R38, R52 ;  /* 0x000000260414723c */ /* 0x044fe60000001834 */
[----:B------:R-:W-:Y:S04]  /*fb80*/  LDSM.16.M88.4 R28, [R177+0x800] ;  /* 0x00080000b11c783b */ /* 0x000fe80000000200 */
[----:B------:R-:W-:Y:S01]  /*fb90*/  LDSM.16.M88.4 R80, [R177+0x1800] ;  /* 0x00180000b150783b */ /* 0x000fe20000000200 */
[C---:B------:R-:W-:Y:S03]  /*fba0*/  HMMA.16816.F32 R36, R4.reuse, R48, R68 ;  /* 0x000000300424723c */ /* 0x040fe60000001844 */
[----:B------:R-:W-:Y:S04]  /*fbb0*/  LDSM.16.M88.4 R24, [R177+0x1000] ;  /* 0x00100000b118783b */ /* 0x000fe80000000200 */
[----:B------:R-:W-:Y:S01]  /*fbc0*/  LDSM.16.M88.4 R68, [R174] ;  /* 0x00000000ae44783b */ /* 0x000fe20000000200 */
[C---:B-1----:R-:W-:Y:S03]  /*fbd0*/  HMMA.16816.F32 R16, R4.reuse, R8, R56 ;  /* 0x000000080410723c */ /* 0x042fe60000001838 */
[----:B------:R-:W-:Y:S04]  /*fbe0*/  LDSM.16.M88.4 R76, [R174+0x800] ;  /* 0x00080000ae4c783b */ /* 0x000fe80000000200 */
[----:B---3--:R-:W1:Y:S01]  /*fbf0*/  LDSM.16.M88.4 R12, [R181] ;  /* 0x00000000b50c783b */ /* 0x008e620000000200 */
[----:B------:R-:W-:Y:S03]  /*fc00*/  HMMA.16816.F32 R8, R4, R10, R64 ;  /* 0x0000000a0408723c */ /* 0x000fe60000001840 */
[----:B------:R-:W2:Y:S04]  /*fc10*/  LDSM.16.M88.4 R4, [R180] ;  /* 0x00000000b404783b */ /* 0x000ea80000000200 */
[----:B------:R-:W-:Y:S04]  /*fc20*/  LDSM.16.M88.4 R84, [R187] ;  /* 0x00000000bb54783b */ /* 0x000fe80000000200 */
[----:B------:R-:W-:Y:S04]  /*fc30*/  LDSM.16.M88.4 R88, [R177+0x2800] ;  /* 0x00280000b158783b */ /* 0x000fe80000000200 */
[----:B------:R-:W0:Y:S01]  /*fc40*/  LDGDEPBAR ;  /* 0x00000000000079af */ /* 0x000e220000000000 */
[C---:B-1----:R-:W-:Y:S03]  /*fc50*/  HMMA.16816.F32 R64, R12.reuse, R32, R72 ;  /* 0x000000200c40723c */ /* 0x042fe60000001848 */
[----:B------:R-:W-:Y:S05]  /*fc60*/  LDSM.16.M88.4 R72, [R147+0x3800] ;  /* 0x003800009348783b */ /* 0x000fea0000000200 */
[C---:B------:R-:W-:Y:S08]  /*fc70*/  HMMA.16816.F32 R56, R12.reuse, R34, R44 ;  /* 0x000000220c38723c */ /* 0x040ff0000000182c */
[C---:B------:R-:W-:Y:S01]  /*fc80*/  HMMA.16816.F32 R52, R12.reuse, R28, R40 ;  /* 0x0000001c0c34723c */ /* 0x040fe20000001828 */
[----:B------:R-:W1:Y:S07]  /*fc90*/  LDSM.16.M88.4 R40, [R174+0x1000] ;  /* 0x00100000ae28783b */ /* 0x000e6e0000000200 */
[C---:B------:R-:W-:Y:S08]  /*fca0*/  HMMA.16816.F32 R48, R12.reuse, R30, R20 ;  /* 0x0000001e0c30723c */ /* 0x040ff00000001814 */
[C---:B------:R-:W-:Y:S01]  /*fcb0*/  HMMA.16816.F32 R28, R12.reuse, R80, R36 ;  /* 0x000000500c1c723c */ /* 0x040fe20000001824 */
[----:B------:R-:W3:Y:S07]  /*fcc0*/  LDSM.16.M88.4 R36, [R174+0x1800] ;  /* 0x00180000ae24783b */ /* 0x000eee0000000200 */
[C---:B------:R-:W-:Y:S08]  /*fcd0*/  HMMA.16816.F32 R44, R12.reuse, R24, R16 ;  /* 0x000000180c2c723c */ /* 0x040ff00000001810 */
[C---:B------:R-:W-:Y:S01]  /*fce0*/  HMMA.16816.F32 R32, R12.reuse, R26, R8 ;  /* 0x0000001a0c20723c */ /* 0x040fe20000001808 */
[----:B------:R-:W-:Y:S04]  /*fcf0*/  LDSM.16.M88.4 R8, [R178+0x4000] ;  /* 0x00400000b208783b */ /* 0x000fe80000000200 */
[----:B------:R-:W4:Y:S03]  /*fd00*/  LDSM.16.M88.4 R24, [R147+0x2000] ;  /* 0x002000009318783b */ /* 0x000f260000000200 */
[----:B------:R-:W-:Y:S01]  /*fd10*/  HMMA.16816.F32 R20, R12, R82, R60 ;  /* 0x000000520c14723c */ /* 0x000fe2000000183c */
[----:B------:R-:W3:Y:S07]  /*fd20*/  LDSM.16.M88.4 R80, [R147+0x2800] ;  /* 0x002800009350783b */ /* 0x000eee0000000200 */
[C---:B--2---:R-:W-:Y:S08]  /*fd30*/  HMMA.16816.F32 R16, R4.reuse, R68, R64 ;  /* 0x000000440410723c */ /* 0x044ff00000001840 */
[C---:B------:R-:W-:Y:S01]  /*fd40*/  HMMA.16816.F32 R12, R4.reuse, R70, R56 ;  /* 0x00000046040c723c */ /* 0x040fe20000001838 */
[----:B------:R-:W2:Y:S07]  /*fd50*/  LDSM.16.M88.4 R68, [R147+0x3000] ;  /* 0x003000009344783b */ /* 0x000eae0000000200 */
[C---:B------:R-:W-:Y:S08]  /*fd60*/  HMMA.16816.F32 R64, R4.reuse, R76, R52 ;  /* 0x0000004c0440723c */ /* 0x040ff00000001834 */
[C---:B------:R-:W-:Y:S01]  /*fd70*/  HMMA.16816.F32 R60, R4.reuse, R78, R48 ;  /* 0x0000004e043c723c */ /* 0x040fe20000001830 */
[----:B------:R-:W-:Y:S07]  /*fd80*/  LDSM.16.M88.4 R76, [R188] ;  /* 0x00000000bc4c783b */ /* 0x000fee0000000200 */
[C---:B-1----:R-:W-:Y:S08]  /*fd90*/  HMMA.16816.F32 R52, R4.reuse, R40, R44 ;  /* 0x000000280434723c */ /* 0x042ff0000000182c */
[C---:B------:R-:W-:Y:S01]  /*fda0*/  HMMA.16816.F32 R48, R4.reuse, R42, R32 ;  /* 0x0000002a0430723c */ /* 0x040fe20000001820 */
[----:B------:R-:W-:Y:S07]  /*fdb0*/  LDSM.16.M88.4 R32, [R189] ;  /* 0x00000000bd20783b */ /* 0x000fee0000000200 */
[C---:B---3--:R-:W-:Y:S08]  /*fdc0*/  HMMA.16816.F32 R56, R4.reuse, R36, R28 ;  /* 0x000000240438723c */ /* 0x048ff0000000181c */
[----:B------:R-:W-:Y:S01]  /*fdd0*/  HMMA.16816.F32 R44, R4, R38, R20 ;  /* 0x00000026042c723c */ /* 0x000fe20000001814 */
[----:B------:R-:W-:Y:S04]  /*fde0*/  LDSM.16.M88.4 R4, [R179+0x4000] ;  /* 0x00400000b304783b */ /* 0x000fe80000000200 */
[----:B------:R-:W1:Y:S03]  /*fdf0*/  LDSM.16.M88.4 R36, [R190] ;  /* 0x00000000be24783b */ /* 0x000e660000000200 */
[C---:B----4-:R-:W-:Y:S08]  /*fe00*/  HMMA.16816.F32 R40, R8.reuse, R24, R16 ;  /* 0x000000180828723c */ /* 0x050ff00000001810 */
[C---:B------:R-:W-:Y:S08]  /*fe10*/  HMMA.16816.F32 R28, R8.reuse, R26, R12 ;  /* 0x0000001a081c723c */ /* 0x040ff0000000180c */
[C---:B------:R-:W-:Y:S08]  /*fe20*/  HMMA.16816.F32 R24, R8.reuse, R80, R64 ;  /* 0x000000500818723c */ /* 0x040ff00000001840 */
[C---:B--2---:R-:W-:Y:S08]  /*fe30*/  HMMA.16816.F32 R16, R8.reuse, R68, R52 ;  /* 0x000000440810723c */ /* 0x044ff00000001834 */
[C---:B------:R-:W-:Y:S01]  /*fe40*/  HMMA.16816.F32 R20, R8.reuse, R82, R60 ;  /* 0x000000520814723c */ /* 0x040fe2000000183c */
[----:B------:R-:W-:Y:S07]  /*fe50*/  LDSM.16.M88.4 R80, [R177+0x2000] ;  /* 0x00200000b150783b */ /* 0x000fee0000000200 */
[C---:B------:R-:W-:Y:S08]  /*fe60*/  HMMA.16816.F32 R12, R8.reuse, R70, R48 ;  /* 0x00000046080c723c */ /* 0x040ff00000001830 */
[C---:B------:R-:W-:Y:S08]  /*fe70*/  HMMA.16816.F32 R56, R8.reuse, R72, R56 ;  /* 0x000000480838723c */ /* 0x040ff00000001838 */
[----:B------:R-:W-:Y:S01]  /*fe80*/  HMMA.16816.F32 R52, R8, R74, R44 ;  /* 0x0000004a0834723c */ /* 0x000fe2000000182c */
[----:B------:R-:W2:Y:S04]  /*fe90*/  LDSM.16.M88.4 R8, [R181+0x4000] ;  /* 0x00400000b508783b */ /* 0x000ea80000000200 */
[----:B------:R-:W3:Y:S03]  /*fea0*/  LDSM.16.M88.4 R44, [R177+0x3000] ;  /* 0x00300000b12c783b */ /* 0x000ee60000000200 */
[C---:B-1----:R-:W-:Y:S08]  /*feb0*/  HMMA.16816.F32 R72, R4.reuse, R36, R40 ;  /* 0x000000240448723c */ /* 0x042ff00000001828 */
[C---:B------:R-:W-:Y:S08]  /*fec0*/  HMMA.16816.F32 R68, R4.reuse, R38, R28 ;  /* 0x000000260444723c */ /* 0x040ff0000000181c */
[C---:B------:R-:W-:Y:S01]  /*fed0*/  HMMA.16816.F32 R64, R4.reuse, R32, R24 ;  /* 0x000000200440723c */ /* 0x040fe20000001818 */
        /* <DEDUP_REMOVED lines=9> */
[----:B------:R-:W-:Y:S03]  /*ff70*/  LDSM.16.M88.4 R84, [R177+0x5800] ;  /* 0x00580000b154783b */ /* 0x000fe60000000200 */
[C---:B--2---:R-:W-:Y:S01]  /*ff80*/  HMMA.16816.F32 R20, R8.reuse, R80, R72 ;  /* 0x000000500814723c */ /* 0x044fe20000001848 */
[----:B------:R-:W-:Y:S07]  /*ff90*/  LDSM.16.M88.4 R72, [R174+0x3800] ;  /* 0x00380000ae48783b */ /* 0x000fee0000000200 */
[C---:B------:R-:W-:Y:S01]  /*ffa0*/  HMMA.16816.F32 R16, R8.reuse, R82, R68 ;  /* 0x000000520810723c */ /* 0x040fe20000001844 */
[----:B------:R-:W2:Y:S04]  /*ffb0*/  LDSM.16.M88.4 R68, [R174+0x3000] ;  /* 0x00300000ae44783b */ /* 0x000ea80000000200 */
[----:B------:R-:W-:Y:S03]  /*ffc0*/  LDSM.16.M88.4 R80, [R147+0x5800] ;  /* 0x005800009350783b */ /* 0x000fe60000000200 */
[C---:B------:R-:W-:Y:S08]  /*ffd0*/  HMMA.16816.F32 R12, R8.reuse, R88, R64 ;  /* 0x00000058080c723c */ /* 0x040ff00000001840 */
[C---:B------:R-:W-:Y:S01]  /*ffe0*/  HMMA.16816.F32 R64, R8.reuse, R90, R60 ;  /* 0x0000005a0840723c */ /* 0x040fe2000000183c */
[----:B------:R-:W-:Y:S07]  /*fff0*/  LDSM.16.M88.4 R88, [R177+0x4800] ;  /* 0x00480000b158783b */ /* 0x000fee0000000200 */
[C---:B---3--:R-:W-:Y:S08]  /*10000*/  HMMA.16816.F32 R60, R8.reuse, R44, R48 ;  /* 0x0000002c083c723c */ /* 0x048ff00000001830 */
[----:B------:R-:W-:Y:S08]  /*10010*/  HMMA.16816.F32 R56, R8, R46, R40 ;  /* 0x0000002e0838723c */ /* 0x000ff00000001828 */
[C---:B-1----:R-:W-:Y:S08]  /*10020*/  HMMA.16816.F32 R44, R4.reuse, R24, R20 ;  /* 0x00000018042c723c */ /* 0x042ff00000001814 */
[----:B------:R-:W-:Y:S08]  /*10030*/  HMMA.16816.F32 R40, R4, R26, R16 ;  /* 0x0000001a0428723c */ /* 0x000ff00000001810 */
[----:B------:R-:W-:Y:S01]  /*10040*/  HMMA.16816.F32 R52, R8, R32, R36 ;  /* 0x000000200834723c */ /* 0x000fe20000001824 */
[----:B------:R-:W-:Y:S07]  /*10050*/  LDSM.16.M88.4 R36, [R147+0x4000] ;  /* 0x004000009324783b */ /* 0x000fee0000000200 */
[----:B------:R-:W-:Y:S01]  /*10060*/  HMMA.16816.F32 R24, R4, R76, R12 ;  /* 0x0000004c0418723c */ /* 0x000fe2000000180c */
[----:B------:R-:W1:Y:S07]  /*10070*/  LDSM.16.M88.4 R12, [R178+0x8000] ;  /* 0x00800000b20c783b */ /* 0x000e6e0000000200 */
[----:B------:R-:W-:Y:S01]  /*10080*/  HMMA.16816.F32 R48, R8, R34, R28 ;  /* 0x000000220830723c */ /* 0x000fe2000000181c */
[----:B------:R-:W3:Y:S04]  /*10090*/  LDSM.16.M88.4 R32, [R147+0x4800] ;  /* 0x004800009320783b */ /* 0x000ee80000000200 */
[----:B------:R-:W4:Y:S03]  /*100a0*/  LDSM.16.M88.4 R28, [R147+0x5000] ;  /* 0x00500000931c783b */ /* 0x000f260000000200 */
[C---:B------:R-:W-:Y:S01]  /*100b0*/  HMMA.16816.F32 R20, R4.reuse, R78, R64 ;  /* 0x0000004e0414723c */ /* 0x040fe20000001840 */
[----:B------:R-:W-:Y:S07]  /*100c0*/  LDSM.16.M88.4 R76, [R185] ;  /* 0x00000000b94c783b */ /* 0x000fee0000000200 */
[C---:B--2---:R-:W-:Y:S08]  /*100d0*/  HMMA.16816.F32 R16, R4.reuse, R68, R60 ;  /* 0x000000440410723c */ /* 0x044ff0000000183c */
[C---:B------:R-:W-:Y:S08]  /*100e0*/  HMMA.16816.F32 R8, R4.reuse, R70, R56 ;  /* 0x000000460408723c */ /* 0x040ff00000001838 */
[C---:B------:R-:W-:Y:S08]  /*100f0*/  HMMA.16816.F32 R52, R4.reuse, R72, R52 ;  /* 0x000000480434723c */ /* 0x040ff00000001834 */
[----:B------:R-:W-:Y:S01]  /*10100*/  HMMA.16816.F32 R68, R4, R74, R48 ;  /* 0x0000004a0444723c */ /* 0x000fe20000001830 */
[----:B------:R-:W-:Y:S04]  /*10110*/  LDSM.16.M88.4 R4, [R179+0x8000] ;  /* 0x00800000b304783b */ /* 0x000fe80000000200 */
[----:B------:R-:W2:Y:S03]  /*10120*/  LDSM.16.M88.4 R72, [R186] ;  /* 0x00000000ba48783b */ /* 0x000ea60000000200 */
[C---:B-1----:R-:W-:Y:S08]  /*10130*/  HMMA.16816.F32 R64, R12.reuse, R36, R44 ;  /* 0x000000240c40723c */ /* 0x042ff0000000182c */
[C---:B------:R-:W-:Y:S01]  /*10140*/  HMMA.16816.F32 R60, R12.reuse, R38, R40 ;  /* 0x000000260c3c723c */ /* 0x040fe20000001828 */
[----:B------:R-:W1:Y:S04]  /*10150*/  LDSM.16.M88.4 R40, [R184] ;  /* 0x00000000b828783b */ /* 0x000e680000000200 */
[----:B------:R-:W1:Y:S03]  /*10160*/  LDSM.16.M88.4 R36, [R183] ;  /* 0x00000000b724783b */ /* 0x000e660000000200 */
[C---:B---3--:R-:W-:Y:S01]  /*10170*/  HMMA.16816.F32 R56, R12.reuse, R32, R24 ;  /* 0x000000200c38723c */ /* 0x048fe20000001818 */
[----:B------:R-:W-:Y:S07]  /*10180*/  LDSM.16.M88.4 R24, [R177+0x4000] ;  /* 0x00400000b118783b */ /* 0x000fee0000000200 */
[C---:B------:R-:W-:Y:S08]  /*10190*/  HMMA.16816.F32 R48, R12.reuse, R34, R20 ;  /* 0x000000220c30723c */ /* 0x040ff00000001814 */
[C---:B----4-:R-:W-:Y:S08]  /*101a0*/  HMMA.16816.F32 R44, R12.reuse, R28, R16 ;  /* 0x0000001c0c2c723c */ /* 0x050ff00000001810 */
[C---:B------:R-:W-:Y:S01]  /*101b0*/  HMMA.16816.F32 R32, R12.reuse, R30, R8 ;  /* 0x0000001e0c20723c */ /* 0x040fe20000001808 */
[----:B------:R-:W3:Y:S07]  /*101c0*/  LDSM.16.M88.4 R8, [R181+0x8000] ;  /* 0x00800000b508783b */ /* 0x000eee0000000200 */
[C---:B------:R-:W-:Y:S08]  /*101d0*/  HMMA.16816.F32 R28, R12.reuse, R80, R52 ;  /* 0x000000500c1c723c */ /* 0x040ff00000001834 */
[----:B------:R-:W-:Y:S01]  /*101e0*/  HMMA.16816.F32 R20, R12, R82, R68 ;  /* 0x000000520c14723c */ /* 0x000fe20000001844 */
[----:B------:R-:W4:Y:S07]  /*101f0*/  LDSM.16.M88.4 R80, [R177+0x5000] ;  /* 0x00500000b150783b */ /* 0x000f2e0000000200 */
[C---:B--2---:R-:W-:Y:S08]  /*10200*/  HMMA.16816.F32 R16, R4.reuse, R72, R64 ;  /* 0x000000480410723c */ /* 0x044ff00000001840 */
[C---:B------:R-:W-:Y:S08]  /*10210*/  HMMA.16816.F32 R12, R4.reuse, R74, R60 ;  /* 0x0000004a040c723c */ /* 0x040ff0000000183c */
[C---:B------:R-:W-:Y:S08]  /*10220*/  HMMA.16816.F32 R68, R4.reuse, R76, R56 ;  /* 0x0000004c0444723c */ /* 0x040ff00000001838 */
[C---:B------:R-:W-:Y:S01]  /*10230*/  HMMA.16816.F32 R76, R4.reuse, R78, R48 ;  /* 0x0000004e044c723c */ /* 0x040fe20000001830 */
[----:B------:R-:W-:Y:S07]  /*10240*/  LDSM.16.M88.4 R48, [R174+0x4000] ;  /* 0x00400000ae30783b */ /* 0x000fee0000000200 */
[C---:B-1----:R-:W-:Y:S01]  /*10250*/  HMMA.16816.F32 R72, R4.reuse, R40, R44 ;  /* 0x000000280448723c */ /* 0x042fe2000000182c */
[----:B------:R-:W-:Y:S07]  /*10260*/  LDSM.16.M88.4 R44, [R174+0x4800] ;  /* 0x00480000ae2c783b */ /* 0x000fee0000000200 */
[C---:B------:R-:W-:Y:S01]  /*10270*/  HMMA.16816.F32 R64, R4.reuse, R42, R32 ;  /* 0x0000002a0440723c */ /* 0x040fe20000001820 */
[----:B------:R-:W-:Y:S07]  /*10280*/  LDSM.16.M88.4 R40, [R174+0x5000] ;  /* 0x00500000ae28783b */ /* 0x000fee0000000200 */
[C---:B------:R-:W-:Y:S08]  /*10290*/  HMMA.16816.F32 R60, R4.reuse, R36, R28 ;  /* 0x00000024043c723c */ /* 0x040ff0000000181c */
[----:B------:R-:W-:Y:S01]  /*102a0*/  HMMA.16816.F32 R56, R4, R38, R20 ;  /* 0x000000260438723c */ /* 0x000fe20000001814 */
[----:B------:R-:W1:Y:S04]  /*102b0*/  LDSM.16.M88.4 R4, [R180+0x8000] ;  /* 0x00800000b404783b */ /* 0x000e680000000200 */
[----:B------:R-:W2:Y:S01]  /*102c0*/  LDSM.16.M88.4 R36, [R174+0x5800] ;  /* 0x00580000ae24783b */ /* 0x000ea20000000200 */
[----:B------:R-:W-:-:S04]  /*102d0*/  DEPBAR.LE SB0, 0x0 ;  /* 0x000080000000791a */ /* 0x000fc80000000000 */
[C---:B---3--:R-:W-:Y:S08]  /*102e0*/  HMMA.16816.F32 R52, R8.reuse, R24, R16 ;  /* 0x000000180834723c */ /* 0x048ff00000001810 */
[C---:B------:R-:W-:Y:S08]  /*102f0*/  HMMA.16816.F32 R32, R8.reuse, R26, R12 ;  /* 0x0000001a0820723c */ /* 0x040ff0000000180c */
[C---:B------:R-:W-:Y:S08]  /*10300*/  HMMA.16816.F32 R28, R8.reuse, R88, R68 ;  /* 0x00000058081c723c */ /* 0x040ff00000001844 */
[C---:B------:R-:W-:Y:S08]  /*10310*/  HMMA.16816.F32 R24, R8.reuse, R90, R76 ;  /* 0x0000005a0818723c */ /* 0x040ff0000000184c */
[C---:B----4-:R-:W-:Y:S08]  /*10320*/  HMMA.16816.F32 R20, R8.reuse, R80, R72 ;  /* 0x000000500814723c */ /* 0x050ff00000001848 */
        /* <DEDUP_REMOVED lines=8> */
[C---:B--2---:R-:W-:Y:S08]  /*103b0*/  HMMA.16816.F32 R24, R4.reuse, R36, R12 ;  /* 0x000000240418723c */ /* 0x044ff0000000180c */
[C---:B------:R-:W-:Y:S08]  /*103c0*/  HMMA.16816.F32 R40, R4.reuse, R42, R16 ;  /* 0x0000002a0428723c */ /* 0x040ff00000001810 */
[----:B------:R-:W-:Y:S01]  /*103d0*/  HMMA.16816.F32 R36, R4, R38, R8 ;  /* 0x000000260424723c */ /* 0x000fe20000001808 */
[----:B------:R-:W-:Y:S06]  /*103e0*/  BAR.SYNC.DEFER_BLOCKING 0x0 ;  /* 0x0000000000007b1d */ /* 0x000fec0000010000 */
[----:B------:R-:W-:Y:S01]  /*103f0*/  @!UPT UIADD3 URZ, URZ, URZ, URZ ;  /* 0x0000003f3f3ff290 */ /* 0x000fe2000fffe03f */
[----:B------:R-:W-:Y:S11]  /*10400*/  @!P0 BRA `(.L_x_1369) ;  /* 0x0000047000008947 */ /* 0x000ff60003800000 */
[----:B------:R-:W-:Y:S01]  /*10410*/  ISETP.NE.AND P5, PT, R100, 0x1, PT ;  /* 0x000000016400780c */ /* 0x000fe20003fa5270 */
[----:B------:R-:W-:-:S02]  /*10420*/  IMAD R2, R98, 0x40, R239 ;  /* 0x0000004062027824 */ /* 0x000fc400078e02ef */
        /* <DEDUP_REMOVED lines=27> */
.L_x_1467:
        /* <DEDUP_REMOVED lines=21> */
.L_x_1468:
        /* <DEDUP_REMOVED lines=21> */
.L_x_1369:
[----:B------:R-:W-:Y:S05]  /*10880*/  BSYNC B0 ;  /* 0x0000000000007941 */ /* 0x000fea0003800000 */
.L_x_1368:
[----:B------:R-:W-:Y:S01]  /*10890*/  IMAD.MOV.U32 R0, RZ, RZ, c[0x0][0x2c4] ;  /* 0x0000b100ff007624 */ /* 0x000fe200078e00ff */
[----:B------:R-:W0:Y:S01]  /*108a0*/  LDGDEPBAR ;  /* 0x00000000000079af */ /* 0x000e220000000000 */
[----:B-1----:R-:W-:Y:S01]  /*108b0*/  IMAD.MOV.U32 R2, RZ, RZ, 0x1 ;  /* 0x00000001ff027424 */ /* 0x002fe200078e00ff */
[----:B------:R-:W-:-:S02]  /*108c0*/  IADD3 R6, -R243, R99, RZ ;  /* 0x00000063f3067210 */ /* 0x000fc40007ffe1ff */
[----:B------:R-:W-:Y:S01]  /*108d0*/  ISETP.NE.AND P0, PT, R0, 0x1, PT ;  /* 0x000000010000780c */ /* 0x000fe20003f05270 */
[----:B------:R-:W-:Y:S01]  /*108e0*/  IMAD R2, R98, -0x40, R2 ;  /* 0xffffffc062027824 */ /* 0x000fe200078e0202 */
[----:B------:R-:W-:-:S05]  /*108f0*/  IADD3 R0, R249, R240, RZ ;  /* 0x000000f0f9007210 */ /* 0x000fca0007ffe0ff */
[----:B------:R-:W-:-:S06]  /*10900*/  IMAD.MOV.U32 R4, RZ, RZ, R0 ;  /* 0x000000ffff047224 */ /* 0x000fcc00078e0000 */
[----:B------:R-:W-:Y:S01]  /*10910*/  @P0 IMAD.HI.U32 R3, R0, c[0x0][0x2c8], RZ ;  /* 0x0000b20000030a27 */ /* 0x000fe200078e00ff */
[----:B------:R-:W-:-:S04]  /*10920*/  IADD3 R0, -R243, R2, R241 ;  /* 0x00000002f3007210 */ /* 0x000fc80007ffe1f1 */
[----:B------:R-:W-:Y:S02]  /*10930*/  @P0 SHF.R.U32.HI R4, RZ, c[0x0][0x2cc], R3 ;  /* 0x0000b300ff040a19 */ /* 0x000fe40000011603 */
[----:B------:R-:W-:Y:S01]  /*10940*/  IADD3 R5, R0, -R242, RZ ;  /* 0x800000f200057210 */ /* 0x000fe20007ffe0ff */
[----:B------:R-:W-:Y:S05]  /*10950*/  BRA.DIV ~URZ, `(.L_x_1372) ;  /* 0x0000d3127f007947 */ /* 0x000fea000b800000 */
[----:B------:R1:W2:Y:S02]  /*10960*/  SHFL.IDX PT, R0, R4, RZ, 0x1c1f ;  /* 0x001c1fff04007589 */ /* 0x0002a400000e0000 */
.L_x_1469:
[----:B--2---:R-:W-:-:S05]  /*10970*/  IMAD.IADD R0, R5, 0x1, R0 ;  /* 0x0000000105007824 */ /* 0x004fca00078e0200 */
[----:B------:R-:W-:-:S04]  /*10980*/  IMNMX R0, R6, R0, PT ;  /* 0x0000000006007217 */ /* 0x000fc80003800200 */
[C---:B------:R-:W-:Y:S02]  /*10990*/  ISETP.GT.AND P0, PT, R0.reuse, RZ, PT ;  /* 0x000000ff0000720c */ /* 0x040fe40003f04270 */
[----:B------:R-:W-:Y:S02]  /*109a0*/  ISETP.GT.AND P2, PT, R0, 0x1, PT ;  /* 0x000000010000780c */ /* 0x000fe40003f44270 */
[----:B------:R-:W-:Y:S02]  /*109b0*/  FSEL R8, R52, -INF , P0 ;  /* 0xff80000034087808 */ /* 0x000fe40000000000 */
[C---:B------:R-:W-:Y:S02]  /*109c0*/  ISETP.GT.AND P3, PT, R0.reuse, 0x8, PT ;  /* 0x000000080000780c */ /* 0x040fe40003f64270 */
[C---:B------:R-:W-:Y:S02]  /*109d0*/  ISETP.GT.AND P4, PT, R0.reuse, 0x9, PT ;  /* 0x000000090000780c */ /* 0x040fe40003f84270 */
[----:B------:R-:W-:-:S02]  /*109e0*/  ISETP.GT.AND P1, PT, R0, 0x10, PT ;  /* 0x000000100000780c */ /* 0x000fc40003f24270 */
[----:B------:R-:W-:Y:S02]  /*109f0*/  ISETP.GT.AND P0, PT, R0, 0x11, PT ;  /* 0x000000110000780c */ /* 0x000fe40003f04270 */
[----:B------:R-:W-:Y:S02]  /*10a00*/  FSEL R9, R53, -INF , P2 ;  /* 0xff80000035097808 */ /* 0x000fe40001000000 */
[----:B------:R-:W-:Y:S02]  /*10a10*/  FSEL R10, R48, -INF , P3 ;  /* 0xff800000300a7808 */ /* 0x000fe40001800000 */
[----:B------:R-:W-:Y:S02]  /*10a20*/  FSEL R11, R49, -INF , P4 ;  /* 0xff800000310b7808 */ /* 0x000fe40002000000 */
[----:B------:R-:W-:Y:S02]  /*10a30*/  FSEL R14, R32, -INF , P1 ;  /* 0xff800000200e7808 */ /* 0x000fe40000800000 */
[----:B------:R-:W-:-:S02]  /*10a40*/  FSEL R15, R33, -INF , P0 ;  /* 0xff800000210f7808 */ /* 0x000fc40000000000 */
[C---:B------:R-:W-:Y:S02]  /*10a50*/  ISETP.GT.AND P3, PT, R0.reuse, 0x18, PT ;  /* 0x000000180000780c */ /* 0x040fe40003f64270 */
[C---:B------:R-:W-:Y:S02]  /*10a60*/  ISETP.GT.AND P4, PT, R0.reuse, 0x19, PT ;  /* 0x000000190000780c */ /* 0x040fe40003f84270 */
[C---:B------:R-:W-:Y:S02]  /*10a70*/  ISETP.GT.AND P2, PT, R0.reuse, 0x20, PT ;  /* 0x000000200000780c */ /* 0x040fe40003f44270 */
[C---:B------:R-:W-:Y:S02]  /*10a80*/  ISETP.GT.AND P1, PT, R0.reuse, 0x21, PT ;  /* 0x000000210000780c */ /* 0x040fe40003f24270 */
[----:B------:R-:W-:Y:S02]  /*10a90*/  ISETP.GT.AND P0, PT, R0, 0x28, PT ;  /* 0x000000280000780c */ /* 0x000fe40003f04270 */
[----:B------:R-:W-:-:S02]  /*10aa0*/  FSEL R19, R44, -INF , P3 ;  /* 0xff8000002c137808 */ /* 0x000fc40001800000 */
[----:B------:R-:W-:Y:S02]  /*10ab0*/  FSEL R21, R45, -INF , P4 ;  /* 0xff8000002d157808 */ /* 0x000fe40002000000 */
[----:B------:R-:W-:Y:S02]  /*10ac0*/  FSEL R83, R28, -INF , P2 ;  /* 0xff8000001c537808 */ /* 0x000fe40001000000 */
[----:B------:R-:W-:Y:S02]  /*10ad0*/  FSEL R82, R29, -INF , P1 ;  /* 0xff8000001d527808 */ /* 0x000fe40000800000 */
[----:B------:R-:W-:Y:S02]  /*10ae0*/  FSEL R81, R40, -INF , P0 ;  /* 0xff80000028517808 */ /* 0x000fe40000000000 */
[C---:B------:R-:W-:Y:S02]  /*10af0*/  ISETP.GT.AND P4, PT, R0.reuse, 0x29, PT ;  /* 0x000000290000780c */ /* 0x040fe40003f84270 */
[----:B------:R-:W-:-:S02]  /*10b00*/  ISETP.GT.AND P3, PT, R0, 0x30, PT ;  /* 0x000000300000780c */ /* 0x000fc40003f64270 */
[C---:B------:R-:W-:Y:S02]  /*10b10*/  ISETP.GT.AND P2, PT, R0.reuse, 0x31, PT ;  /* 0x000000310000780c */ /* 0x040fe40003f44270 */
[C---:B------:R-:W-:Y:S02]  /*10b20*/  ISETP.GT.AND P1, PT, R0.reuse, 0x38, PT ;  /* 0x000000380000780c */ /* 0x040fe40003f24270 */
[----:B------:R-:W-:Y:S02]  /*10b30*/  ISETP.GT.AND P0, PT, R0, 0x39, PT ;  /* 0x000000390000780c */ /* 0x000fe40003f04270 */
[----:B------:R-:W-:Y:S02]  /*10b40*/  FSEL R80, R41, -INF , P4 ;  /* 0xff80000029507808 */ /* 0x000fe40002000000 */
        /* <DEDUP_REMOVED lines=19> */
[----:B------:R-:W-:Y:S02]  /*10c80*/  FSEL R6, R54, -INF , P1 ;  /* 0xff80000036067808 */ /* 0x000fe40000800000 */
        /* <DEDUP_REMOVED lines=49> */
[----:B------:R-:W2:Y:S02]  /*10fa0*/  SHFL.BFLY PT, R3, R0, 0x2, 0x1f ;  /* 0x0c401f0000037f89 */ /* 0x000ea400000e0000 */
[----:B------:R-:W-:-:S05]  /*10fb0*/  FMNMX.FTZ R2, R68, R2, !PT ;  /* 0x0000000244027209 */ /* 0x000fca0007810000 */
[----:B-1----:R-:W1:Y:S01]  /*10fc0*/  SHFL.BFLY PT, R4, R2, 0x2, 0x1f ;  /* 0x0c401f0002047f89 */ /* 0x002e6200000e0000 */
[----:B--2---:R-:W-:-:S05]  /*10fd0*/  FMNMX.FTZ R0, R3, R0, !PT ;  /* 0x0000000003007209 */ /* 0x004fca0007810000 */
[----:B------:R-:W2:Y:S01]  /*10fe0*/  SHFL.BFLY PT, R3, R0, 0x1, 0x1f ;  /* 0x0c201f0000037f89 */ /* 0x000ea200000e0000 */
[----:B-1----:R-:W-:-:S05]  /*10ff0*/  FMNMX.FTZ R4, R2, R4, !PT ;  /* 0x0000000402047209 */ /* 0x002fca0007810000 */
[----:B------:R1:W3:Y:S01]  /*11000*/  SHFL.BFLY PT, R5, R4, 0x1, 0x1f ;  /* 0x0c201f0004057f89 */ /* 0x0002e200000e0000 */
[----:B--2---:R-:W-:-:S05]  /*11010*/  FMNMX.FTZ R101, R0, R3, !PT ;  /* 0x0000000300657209 */ /* 0x004fca0007810000 */
.L_x_1470:
[C---:B------:R-:W-:Y:S01]  /*11020*/  FMUL.FTZ R2, R101.reuse, c[0x0][0x2d0] ;  /* 0x0000b40065027a20 */ /* 0x040fe20000410000 */
[----:B------:R-:W-:Y:S01]  /*11030*/  FSETP.NEU.FTZ.AND P0, PT, R101, -INF , PT ;  /* 0xff8000006500780b */ /* 0x000fe20003f1d000 */
[----:B------:R-:W-:Y:S01]  /*11040*/  WARPSYNC 0xffffffff ;  /* 0xffffffff00007948 */ /* 0x000fe20003800000 */
[----:B---3--:R-:W-:Y:S01]  /*11050*/  FMNMX.FTZ R16, R5, R4, !PT ;  /* 0x0000000405107209 */ /* 0x008fe20007810000 */
        /* <DEDUP_REMOVED lines=11> */
[----:B------:R-:W-:Y:S04]  /*11110*/  LDSM.16.MT88.4 R32, [R172+0x800] ;  /* 0x00080000ac20783b */ /* 0x000fe80000004200 */
        /* <DEDUP_REMOVED lines=39> */
[----:B------:R-:W-:-:S04]  /*11390*/  FFMA.FTZ R18, R81, c[0x0][0x2d0], -R2 ;  /* 0x0000b40051127a23 */ /* 0x000fc80000010802 */
[----:B------:R1:W-:Y:S02]  /*113a0*/  MUFU.EX2 R94, R3 ;  /* 0x00000003005e7308 */ /* 0x0003e40000000800 */
[----:B-1----:R-:W-:Y:S02]  /*113b0*/  FFMA.FTZ R3, R17, c[0x0][0x2d0], -R0 ;  /* 0x0000b40011037a23 */ /* 0x002fe40000010800 */
[----:B------:R-:W-:-:S04]  /*113c0*/  FADD.FTZ R17, R87, R85 ;  /* 0x0000005557117221 */ /* 0x000fc80000010000 */
[----:B------:R1:W2:Y:S01]  /*113d0*/  MUFU.EX2 R97, R3 ;  /* 0x0000000300617308 */ /* 0x0002a20000000800 */
[----:B------:R-:W-:Y:S02]  /*113e0*/  FADD.FTZ R17, R89, R17 ;  /* 0x0000001159117221 */ /* 0x000fe40000010000 */
[--C-:B-1----:R-:W-:Y:S01]  /*113f0*/  FFMA.FTZ R3, R20, c[0x0][0x2d0], -R0.reuse ;  /* 0x0000b40014037a23 */ /* 0x102fe20000010800 */
[----:B--2---:R-:W-:Y:S01]  /*11400*/  F2FP.PACK_AB R9, R97, R94 ;  /* 0x0000005e6109723e */ /* 0x004fe200000000ff */
[C---:B------:R-:W-:Y:S03]  /*11410*/  HMMA.16816.F32 R20, R12.reuse, R6, RZ ;  /* 0x000000060c14723c */ /* 0x040fe600000018ff */
[----:B------:R1:W-:Y:S05]  /*11420*/  MUFU.EX2 R98, R3 ;  /* 0x0000000300627308 */ /* 0x0003ea0000000800 */
        /* <DEDUP_REMOVED lines=10> */
[----:B------:R-:W-:Y:S02]  /*114d0*/  HMMA.16816.F32 R120, R8, R30, R20 ;  /* 0x0000001e0878723c */ /* 0x000fe40000001814 */
[----:B------:R-:W-:-:S06]  /*114e0*/  FADD.FTZ R3, R93, R3 ;  /* 0x000000035d037221 */ /* 0x000fcc0000010000 */
[C---:B------:R-:W-:Y:S08]  /*114f0*/  HMMA.16816.F32 R24, R12.reuse, R40, RZ ;  /* 0x000000280c18723c */ /* 0x040ff000000018ff */
[----:B------:R-:W-:Y:S01]  /*11500*/  HMMA.16816.F32 R20, R12, R42, RZ ;  /* 0x0000002a0c14723c */ /* 0x000fe200000018ff */
[----:B------:R-:W2:Y:S07]  /*11510*/  LDSM.16.MT88.4 R40, [R173+0x2000] ;  /* 0x00200000ad28783b */ /* 0x000eae0000004200 */
[C---:B------:R-:W-:Y:S01]  /*11520*/  HMMA.16816.F32 R136, R8.reuse, R32, R44 ;  /* 0x000000200888723c */ /* 0x040fe2000000182c */
[----:B------:R-:W3:Y:S07]  /*11530*/  LDSM.16.MT88.4 R44, [R176+0x2000] ;  /* 0x00200000b02c783b */ /* 0x000eee0000004200 */
[C---:B------:R-:W-:Y:S01]  /*11540*/  HMMA.16816.F32 R128, R8.reuse, R34, R36 ;  /* 0x000000220880723c */ /* 0x040fe20000001824 */
[----:B------:R-:W4:Y:S04]  /*11550*/  LDSM.16.MT88.4 R32, [R173+0x2800] ;  /* 0x00280000ad20783b */ /* 0x000f280000004200 */
[----:B------:R-:W5:Y:S03]  /*11560*/  LDSM.16.MT88.4 R36, [R176+0x2800] ;  /* 0x00280000b024783b */ /* 0x000f660000004200 */
[----:B------:R-:W-:Y:S08]  /*11570*/  HMMA.16816.F32 R160, R8, R56, R4 ;  /* 0x0000003808a0723c */ /* 0x000ff00000001804 */
[C---:B------:R-:W-:Y:S08]  /*11580*/  HMMA.16816.F32 R4, R12.reuse, R60, RZ ;  /* 0x0000003c0c04723c */ /* 0x040ff000000018ff */
        /* <DEDUP_REMOVED lines=9> */
[----:B----4-:R-:W-:Y:S01]  /*11620*/  HMMA.16816.F32 R56, R8, R32, R24 ;  /* 0x000000200838723c */ /* 0x010fe20000001818 */
[----:B------:R-:W2:Y:S06]  /*11630*/  LDSM.16.MT88.4 R24, [R175+0x2800] ;  /* 0x00280000af18783b */ /* 0x000eac0000004200 */
[--C-:B------:R-:W-:Y:S01]  /*11640*/  FFMA.FTZ R32, R70, c[0x0][0x2d0], -R0.reuse ;  /* 0x0000b40046207a23 */ /* 0x100fe20000010800 */
[----:B------:R-:W-:Y:S01]  /*11650*/  HMMA.16816.F32 R28, R12, R62, RZ ;  /* 0x0000003e0c1c723c */ /* 0x000fe200000018ff */
[----:B------:R-:W-:-:S07]  /*11660*/  FFMA.FTZ R33, R68, c[0x0][0x2d0], -R0 ;  /* 0x0000b40044217a23 */ /* 0x000fce0000010800 */
[----:B-----5:R-:W-:Y:S07]  /*11670*/  HMMA.16816.F32 R124, R8, R36, R4 ;  /* 0x00000024087c723c */ /* 0x020fee0000001804 */
        /* <DEDUP_REMOVED lines=93> */
[----:B------:R-:W-:-:S04]  /*11c50*/  @P1 SHF.R.U32.HI R0, RZ, c[0x0][0x2cc], R2 ;  /* 0x0000b300ff001a19 */ /* 0x000fc80000011602 */
[----:B------:R-:W-:Y:S01]  /*11c60*/  IADD3 R0, R0, R241, -R242 ;  /* 0x000000f100007210 */ /* 0x000fe20007ffe8f2 */
[----:B----4-:R-:W-:Y:S03]  /*11c70*/  HMMA.16816.F32 R24, R12, R20, RZ ;  /* 0x000000140c18723c */ /* 0x010fe600000018ff */
[----:B------:R-:W-:-:S04]  /*11c80*/  SHF.R.S32.HI R2, RZ, 0x1f, R0 ;  /* 0x0000001fff027819 */ /* 0x000fc80000011400 */
[----:B------:R-:W-:Y:S01]  /*11c90*/  LEA.HI R0, R2, R0, RZ, 0x6 ;  /* 0x0000000002007211 */ /* 0x000fe200078f30ff */
[----:B------:R-:W-:Y:S01]  /*11ca0*/  HMMA.16816.F32 R12, R12, R22, RZ ;  /* 0x000000160c0c723c */ /* 0x000fe200000018ff */
[----:B------:R-:W1:Y:S02]  /*11cb0*/  LDSM.16.MT88.4 R20, [R175+0x4800] ;  /* 0x00480000af14783b */ /* 0x000e640000004200 */
[----:B------:R-:W-:-:S04]  /*11cc0*/  SHF.R.S32.HI R0, RZ, 0x6, R0 ;  /* 0x00000006ff007819 */ /* 0x000fc80000011400 */
[----:B------:R-:W-:-:S04]  /*11cd0*/  IMNMX R217, R215, R0, !PT ;  /* 0x00000000d7d97217 */ /* 0x000fc80007800200 */
[----:B------:R-:W-:-:S05]  /*11ce0*/  ISETP.GE.AND P0, PT, R197, R217, PT ;  /* 0x000000d9c500720c */ /* 0x000fca0003f06270 */
        /* <DEDUP_REMOVED lines=74> */
[----:B------:R-:W-:Y:S03]  /*12190*/  @!UPT UIADD3 URZ, URZ, URZ, URZ ;  /* 0x0000003f3f3ff290 */ /* 0x000fe6000fffe03f */
[----:B------:R-:W-:Y:S11]  /*121a0*/  @!P0 BRA `(.L_x_1374) ;  /* 0x000032a000008947 */ /* 0x000ff60003800000 */
[----:B------:R-:W-:Y:S02]  /*121b0*/  MOV R105, R16 ;  /* 0x0000001000697202 */ /* 0x000fe40000000f00 */
[----:B------:R-:W-:-:S07]  /*121c0*/  MOV R104, R101 ;  /* 0x0000006500687202 */ /* 0x000fce0000000f00 */
.L_x_1385:
        /* <DEDUP_REMOVED lines=22> */
[----:B------:R-:W-:Y:S01]  /*12330*/  SHF.L.U64.HI R21, R206, 0x1, R220 ;  /* 0x00000001ce157819 */ /* 0x000fe200000102dc */
[----:B------:R-:W-:Y:S01]  /*12340*/  IMAD R4, R4, c[0x0][0x218], RZ ;  /* 0x0000860004047a24 */ /* 0x000fe200078e02ff */
[----:B------:R-:W-:Y:S01]  /*12350*/  SHF.L.U32 R20, R206, 0x1, RZ ;  /* 0x00000001ce147819 */ /* 0x000fe200000006ff */
[----:B------:R-:W-:Y:S01]  /*12360*/  IMAD R0, R198, c[0x0][0x20c], R0 ;  /* 0x00008300c6007a24 */ /* 0x000fe200078e0200 */
[----:B------:R-:W-:Y:S01]  /*12370*/  SHF.L.U64.HI R15, R204, 0x1, R205 ;  /* 0x00000001cc0f7819 */ /* 0x000fe200000102cd */
        /* <DEDUP_REMOVED lines=10> */
.L_x_1471:
[----:B------:R-:W-:-:S05]  /*12420*/  BRA.DIV ~URZ, `(.L_x_1378) ;  /* 0x0000beb27f007947 */ /* 0x000fca000b800000 */
[----:B------:R-:W5:Y:S01]  /*12430*/  SHFL.IDX PT, R0, R13, RZ, 0x181f ;  /* 0x00181fff0d007589 */ /* 0x000f6200000e0000 */
[----:B------:R-:W-:Y:S02]  /*12440*/  ISETP.GE.AND P3, PT, R204, c[0x0][0x1d4], PT ;  /* 0x00007500cc007a0c */ /* 0x000fe40003f66270 */
[----:B------:R-:W-:Y:S04]  /*12450*/  ISETP.GE.AND P1, PT, R206, c[0x0][0x1d4], PT ;  /* 0x00007500ce007a0c */ /* 0x000fe80003f26270 */
[----:B------:R-:W-:Y:S02]  /*12460*/  SEL R12, RZ, 0x10, P1 ;  /* 0x00000010ff0c7807 */ /* 0x000fe40000800000 */
[----:B-----5:R-:W-:Y:S05]  /*12470*/  IADD3 R2, P0, R0, R14, RZ ;  /* 0x0000000e00027210 */ /* 0x020fea0007f1e0ff */
[----:B---3--:R-:W-:Y:S01]  /*12480*/  IMAD.X R3, R4, 0x1, R15, P0 ;  /* 0x0000000104037824 */ /* 0x008fe200000e060f */
[----:B------:R-:W-:Y:S04]  /*12490*/  ISETP.GE.AND P0, PT, R207, c[0x0][0x1d4], PT ;  /* 0x00007500cf007a0c */ /* 0x000fe80003f06270 */
[----:B------:R-:W-:Y:S01]  /*124a0*/  @!PT LDS RZ, [RZ] ;  /* 0x00000000fffff984 */ /* 0x000fe20000000800 */
[----:B------:R-:W-:Y:S01]  /*124b0*/  @!PT LDS RZ, [RZ] ;  /* 0x00000000fffff984 */ /* 0x000fe20000000800 */
[----:B------:R3:W-:Y:S02]  /*124c0*/  LDGSTS.E.BYPASS.LTC128B.128 [R194+0x100], [R2.64], !P3 ;  /* 0x0010000002c27fae */ /* 0x0007e4000d901d48 */
[----:B---3--:R-:W-:Y:S05]  /*124d0*/  IADD3 R2, P2, R0, R20, RZ ;  /* 0x0000001400027210 */ /* 0x008fea0007f5e0ff */
[----:B------:R-:W-:Y:S01]  /*124e0*/  IMAD.X R3, R4, 0x1, R21, P2 ;  /* 0x0000000104037824 */ /* 0x000fe200010e0615 */
[----:B------:R-:W-:Y:S02]  /*124f0*/  IADD3 R6, P2, R0, R22, RZ ;  /* 0x0000001600067210 */ /* 0x000fe40007f5e0ff */
[----:B------:R-:W3:Y:S03]  /*12500*/  SHFL.IDX PT, R0, R13, 0x1, 0x181f ;  /* 0x00381f000d007f89 */ /* 0x000ee600000e0000 */
[----:B------:R-:W-:Y:S01]  /*12510*/  IMAD.X R7, R4, 0x1, R23, P2 ;  /* 0x0000000104077824 */ /* 0x000fe200010e0617 */
[----:B------:R4:W-:Y:S04]  /*12520*/  LDGSTS.E.BYPASS.LTC128B.128 [R194+0x2100], [R2.64], !P1 ;  /* 0x0210000002c27fae */ /* 0x0009e8000c901d48 */
[----:B------:R5:W-:Y:S04]  /*12530*/  LDGSTS.E.BYPASS.LTC128B.128 [R194+0x4100], [R6.64], !P0 ;  /* 0x0410000006c27fae */ /* 0x000be8000c101d48 */
[----:B------:R2:W1:Y:S02]  /*12540*/  SHFL.IDX PT, R4, R5, 0x1, 0x181f ;  /* 0x00381f0005047f89 */ /* 0x00046400000e0000 */
[----:B--2-4-:R-:W-:Y:S02]  /*12550*/  SEL R5, RZ, 0x10, P3 ;  /* 0x00000010ff057807 */ /* 0x014fe40001800000 */
[----:B-----5:R-:W-:Y:S02]  /*12560*/  SEL R7, RZ, 0x10, P0 ;  /* 0x00000010ff077807 */ /* 0x020fe40000000000 */
.L_x_1472:
[C---:B-1-3--:R-:W-:Y:S02]  /*12570*/  IADD3 R2, -R5.reuse, 0x10, RZ ;  /* 0x0000001005027810 */ /* 0x04afe40007ffe1ff */
        /* <DEDUP_REMOVED lines=20> */
.L_x_1376:
[----:B------:R-:W-:Y:S05]  /*126c0*/  BSYNC B0 ;  /* 0x0000000000007941 */ /* 0x000fea0003800000 */
.L_x_1375:
        /* <DEDUP_REMOVED lines=154> */
[----:B------:R-:W-:Y:S01]  /*13070*/  IMAD.MOV.U32 R0, RZ, RZ, c[0x0][0x2b8] ;  /* 0x0000ae00ff007624 */ /* 0x000fe200078e00ff */
[----:B------:R-:W-:Y:S01]  /*13080*/  ISETP.GT.AND P1, PT, R221, 0x3f, PT ;  /* 0x0000003fdd00780c */ /* 0x000fe20003f24270 */
[----:B------:R-:W-:Y:S01]  /*13090*/  IMAD R2, R197, 0x40, R239 ;  /* 0x00000040c5027824 */ /* 0x000fe200078e02ef */
[C---:B------:R-:W-:Y:S01]  /*130a0*/  SHF.L.U64.HI R156, R207.reuse, 0x1, R219 ;  /* 0x00000001cf9c7819 */ /* 0x040fe200000102db */
[----:B------:R-:W-:Y:S01]  /*130b0*/  IMAD.MOV.U32 R196, RZ, RZ, RZ ;  /* 0x000000ffffc47224 */ /* 0x000fe200078e00ff */
[----:B------:R-:W-:Y:S01]  /*130c0*/  ISETP.NE.AND P2, PT, R0, 0x1, PT ;  /* 0x000000010000780c */ /* 0x000fe20003f45270 */
        /* <DEDUP_REMOVED lines=31> */
.L_x_1473:
        /* <DEDUP_REMOVED lines=21> */
.L_x_1474:
        /* <DEDUP_REMOVED lines=21> */
.L_x_1380:
[----:B------:R-:W-:Y:S05]  /*13560*/  BSYNC B0 ;  /* 0x0000000000007941 */ /* 0x000fea0003800000 */
.L_x_1379:
[----:B------:R-:W-:Y:S01]  /*13570*/  IMAD.MOV.U32 R0, RZ, RZ, c[0x0][0x2c4] ;  /* 0x0000b100ff007624 */ /* 0x000fe200078e00ff */
[----:B------:R-:W0:Y:S01]  /*13580*/  LDGDEPBAR ;  /* 0x00000000000079af */ /* 0x000e220000000000 */
[----:B------:R-:W-:Y:S03]  /*13590*/  IMAD.IADD R100, R249, 0x1, R240 ;  /* 0x00000001f9647824 */ /* 0x000fe600078e02f0 */
[----:B------:R-:W-:Y:S11]  /*135a0*/  ISETP.NE.AND P0, PT, R0, 0x1, PT ;  /* 0x000000010000780c */ /* 0x000ff60003f05270 */
[----:B------:R-:W-:Y:S02]  /*135b0*/  @!UPT UIADD3 URZ, URZ, URZ, URZ ;  /* 0x0000003f3f3ff290 */ /* 0x000fe4000fffe03f */
        /* <DEDUP_REMOVED lines=8> */
.L_x_1475:
[----:B---3--:R-:W-:Y:S05]  /*13640*/  IMAD.IADD R0, R101, 0x1, R0 ;  /* 0x0000000165007824 */ /* 0x008fea00078e0200 */
[C---:B------:R-:W-:Y:S02]  /*13650*/  ISETP.GT.AND P0, PT, R0.reuse, RZ, PT ;  /* 0x000000ff0000720c */ /* 0x040fe40003f04270 */
[C---:B------:R-:W-:Y:S02]  /*13660*/  ISETP.GT.AND P2, PT, R0.reuse, 0x1, PT ;  /* 0x000000010000780c */ /* 0x040fe40003f44270 */
[C---:B------:R-:W-:Y:S02]  /*13670*/  ISETP.GT.AND P3, PT, R0.reuse, 0x8, PT ;  /* 0x000000080000780c */ /* 0x040fe40003f64270 */
[----:B------:R-:W-:Y:S02]  /*13680*/  ISETP.GT.AND P4, PT, R0, 0x9, PT ;  /* 0x000000090000780c */ /* 0x000fe40003f84270 */
[----:B------:R-:W-:Y:S02]  /*13690*/  FSEL R155, R4, -INF , P0 ;  /* 0xff800000049b7808 */ /* 0x000fe40000000000 */
[C---:B------:R-:W-:Y:S02]  /*136a0*/  ISETP.GT.AND P1, PT, R0.reuse, 0x10, PT ;  /* 0x000000100000780c */ /* 0x040fe40003f24270 */
[----:B------:R-:W-:Y:S02]  /*136b0*/  ISETP.GT.AND P0, PT, R0, 0x11, PT ;  /* 0x000000110000780c */ /* 0x000fe40003f04270 */
[----:B------:R-:W-:Y:S02]  /*136c0*/  FSEL R159, R5, -INF , P2 ;  /* 0xff800000059f7808 */ /* 0x000fe40001000000 */
[----:B------:R-:W-:Y:S02]  /*136d0*/  FSEL R158, R8, -INF , P3 ;  /* 0xff800000089e7808 */ /* 0x000fe40001800000 */
[C---:B------:R-:W-:Y:S02]  /*136e0*/  ISETP.GT.AND P3, PT, R0.reuse, 0x18, PT ;  /* 0x000000180000780c */ /* 0x040fe40003f64270 */
[----:B------:R-:W-:Y:S02]  /*136f0*/  FSEL R157, R9, -INF , P4 ;  /* 0xff800000099d7808 */ /* 0x000fe40002000000 */
[----:B------:R-:W-:Y:S02]  /*13700*/  ISETP.GT.AND P4, PT, R0, 0x19, PT ;  /* 0x000000190000780c */ /* 0x000fe40003f84270 */
[----:B------:R-:W-:Y:S02]  /*13710*/  FSEL R156, R12, -INF , P1 ;  /* 0xff8000000c9c7808 */ /* 0x000fe40000800000 */
[C---:B------:R-:W-:Y:S02]  /*13720*/  ISETP.GT.AND P2, PT, R0.reuse, 0x20, PT ;  /* 0x000000200000780c */ /* 0x040fe40003f44270 */
[----:B------:R-:W-:Y:S02]  /*13730*/  FSEL R154, R13, -INF , P0 ;  /* 0xff8000000d9a7808 */ /* 0x000fe40000000000 */
[C---:B------:R-:W-:Y:S02]  /*13740*/  ISETP.GT.AND P1, PT, R0.reuse, 0x21, PT ;  /* 0x000000210000780c */ /* 0x040fe40003f24270 */
[----:B------:R-:W-:Y:S02]  /*13750*/  ISETP.GT.AND P0, PT, R0, 0x28, PT ;  /* 0x000000280000780c */ /* 0x000fe40003f04270 */
[----:B------:R-:W-:Y:S02]  /*13760*/  FSEL R153, R16, -INF , P3 ;  /* 0xff80000010997808 */ /* 0x000fe40001800000 */
[----:B------:R-:W-:Y:S02]  /*13770*/  FSEL R152, R17, -INF , P4 ;  /* 0xff80000011987808 */ /* 0x000fe40002000000 */
[----:B------:R-:W-:Y:S02]  /*13780*/  ISETP.GT.AND P4, PT, R0, 0x29, PT ;  /* 0x000000290000780c */ /* 0x000fe40003f84270 */
[----:B------:R-:W-:Y:S02]  /*13790*/  FSEL R151, R20, -INF , P2 ;  /* 0xff80000014977808 */ /* 0x000fe40001000000 */
[C---:B------:R-:W-:Y:S02]  /*137a0*/  ISETP.GT.AND P3, PT, R0.reuse, 0x30, PT ;  /* 0x000000300000780c */ /* 0x040fe40003f64270 */
[----:B------:R-:W-:Y:S02]  /*137b0*/  FSEL R150, R21, -INF , P1 ;  /* 0xff80000015967808 */ /* 0x000fe40000800000 */
[----:B------:R-:W-:Y:S02]  /*137c0*/  ISETP.GT.AND P2, PT, R0, 0x31, PT ;  /* 0x000000310000780c */ /* 0x000fe40003f44270 */
[----:B-1----:R-:W-:Y:S02]  /*137d0*/  FSEL R149, R24, -INF , P0 ;  /* 0xff80000018957808 */ /* 0x002fe40000000000 */
[C---:B------:R-:W-:Y:S02]  /*137e0*/  ISETP.GT.AND P1, PT, R0.reuse, 0x38, PT ;  /* 0x000000380000780c */ /* 0x040fe40003f24270 */
[----:B------:R-:W-:Y:S02]  /*137f0*/  ISETP.GT.AND P0, PT, R0, 0x39, PT ;  /* 0x000000390000780c */ /* 0x000fe40003f04270 */
[----:B------:R-:W-:Y:S02]  /*13800*/  FSEL R148, R25, -INF , P4 ;  /* 0xff80000019947808 */ /* 0x000fe40002000000 */
[----:B------:R-:W-:Y:S02]  /*13810*/  FSEL R28, R28, -INF , P3 ;  /* 0xff8000001c1c7808 */ /* 0x000fe40001800000 */
[----:B------:R-:W-:Y:S02]  /*13820*/  FSEL R29, R29, -INF , P2 ;  /* 0xff8000001d1d7808 */ /* 0x000fe40001000000 */
[----:B------:R-:W-:Y:S02]  /*13830*/  FSEL R25, R32, -INF , P1 ;  /* 0xff80000020197808 */ /* 0x000fe40000800000 */
[----:B------:R-:W-:Y:S01]  /*13840*/  FSEL R4, R33, -INF , P0 ;  /* 0xff80000021047808 */ /* 0x000fe20000000000 */
[----:B------:R-:W-:-:S05]  /*13850*/  BRA.DIV ~URZ, `(.L_x_1384) ;  /* 0x0000afb27f007947 */ /* 0x000fca000b800000 */
[----:B------:R-:W1:Y:S02]  /*13860*/  SHFL.IDX PT, R0, R100, 0x1, 0x1c1f ;  /* 0x003c1f0064007f89 */ /* 0x000e6400000e0000 */
[----:B-1----:R-:W-:Y:S05]  /*13870*/  IMAD.IADD R0, R101, 0x1, R0 ;  /* 0x0000000165007824 */ /* 0x002fea00078e0200 */
        /* <DEDUP_REMOVED lines=30> */
[----:B------:R-:W-:Y:S02]  /*13a60*/  FMNMX.FTZ R0, R159, R0, !PT ;  /* 0x000000009f007209 */ /* 0x000fe40007810000 */
[----:B------:R-:W-:Y:S02]  /*13a70*/  FSEL R7, R31, -INF , P2 ;  /* 0xff8000001f077808 */ /* 0x000fe40001000000 */
[----:B------:R-:W-:Y:S02]  /*13a80*/  FMNMX.FTZ R0, R158, R0, !PT ;  /* 0x000000009e007209 */ /* 0x000fe40007810000 */
[----:B------:R-:W-:Y:S02]  /*13a90*/  FSEL R6, R34, -INF , P1 ;  /* 0xff80000022067808 */ /* 0x000fe40000800000 */
[----:B------:R-:W-:Y:S02]  /*13aa0*/  FMNMX.FTZ R0, R157, R0, !PT ;  /* 0x000000009d007209 */ /* 0x000fe40007810000 */
[----:B------:R-:W-:Y:S02]  /*13ab0*/  FSEL R5, R35, -INF , P0 ;  /* 0xff80000023057808 */ /* 0x000fe40000000000 */
        /* <DEDUP_REMOVED lines=33> */
[----:B-12---:R-:W-:Y:S06]  /*13cd0*/  FMNMX.FTZ R100, R0, R2, !PT ;  /* 0x0000000200647209 */ /* 0x006fec0007810000 */
[----:B------:R1:W2:Y:S02]  /*13ce0*/  SHFL.BFLY PT, R0, R100, 0x1, 0x1f ;  /* 0x0c201f0064007f89 */ /* 0x0002a400000e0000 */
.L_x_1476:
        /* <DEDUP_REMOVED lines=374> */
.L_x_1374:
[----:B------:R-:W-:-:S13]  /*15450*/  ISETP.GE.AND P0, PT, R197, R215, PT ;  /* 0x000000d7c500720c */ /* 0x000fda0003f06270 */
[----:B------:R-:W-:Y:S05]  /*15460*/  @!P0 BRA `(.L_x_1386) ;  /* 0x00002c3000008947 */ /* 0x000fea0003800000 */
[----:B------:R-:W-:Y:S02]  /*15470*/  MOV R105, R16 ;  /* 0x0000001000697202 */ /* 0x000fe40000000f00 */
[----:B------:R-:W-:Y:S02]  /*15480*/  MOV R104, R101 ;  /* 0x0000006500687202 */ /* 0x000fe40000000f00 */
.L_x_1393:
[----:B------:R-:W-:Y:S04]  /*15490*/  DEPBAR.LE SB0, 0x0 ;  /* 0x000080000000791a */ /* 0x000fe80000000000 */
[----:B------:R-:W-:Y:S01]  /*154a0*/  WARPSYNC 0xffffffff ;  /* 0xffffffff00007948 */ /* 0x000fe20003800000 */
[----:B------:R-:W-:Y:S01]  /*154b0*/  BAR.SYNC.DEFER_BLOCKING 0x0 ;  /* 0x0000000000007b1d */ /* 0x000fe20000010000 */
[----:B------:R-:W-:Y:S01]  /*154c0*/  SHF.R.S32.HI R0, RZ, 0x1f, R198 ;  /* 0x0000001fff007819 */ /* 0x000fe200000114c6 */
[----:B------:R-:W-:Y:S01]  /*154d0*/  IMAD.WIDE.U32 R2, R198, c[0x0][0x208], RZ ;  /* 0x00008200c6027a25 */ /* 0x000fe200078e00ff */
[C---:B------:R-:W-:Y:S02]  /*154e0*/  SHF.L.U64.HI R30, R207.reuse, 0x1, R219 ;  /* 0x00000001cf1e7819 */ /* 0x040fe400000102db */
[----:B------:R-:W-:Y:S01]  /*154f0*/  SHF.L.U64.HI R22, R206, 0x1, R220 ;  /* 0x00000001ce167819 */ /* 0x000fe200000102dc */
        /* <DEDUP_REMOVED lines=27> */
.L_x_1477:
[----:B------:R-:W5:Y:S01]  /*156b0*/  SHFL.IDX PT, R4, R5, RZ, 0x181f ;  /* 0x00181fff05047589 */ /* 0x000f6200000e0000 */
[----:B------:R-:W-:Y:S01]  /*156c0*/  ISETP.GE.AND P0, PT, R204, c[0x0][0x1d4], PT ;  /* 0x00007500cc007a0c */ /* 0x000fe20003f06270 */
[----:B------:R-:W-:Y:S01]  /*156d0*/  BSSY B0, `(.L_x_1388) ;  /* 0x0000101000007945 */ /* 0x000fe20003800000 */
[----:B------:R-:W-:Y:S02]  /*156e0*/  ISETP.GE.AND P5, PT, R206, c[0x0][0x1d4], PT ;  /* 0x00007500ce007a0c */ /* 0x000fe40003fa6270 */
[----:B------:R-:W-:Y:S01]  /*156f0*/  SHFL.IDX PT, R3, R7, 0x1, 0x181f ;  /* 0x00381f0007037f89 */ /* 0x000fe200000e0000 */
[----:B------:R-:W-:Y:S02]  /*15700*/  SEL R195, RZ, 0x10, P0 ;  /* 0x00000010ffc37807 */ /* 0x000fe40000000000 */
[----:B------:R-:W-:Y:S02]  /*15710*/  ISETP.GE.AND P4, PT, R207, c[0x0][0x1d4], PT ;  /* 0x00007500cf007a0c */ /* 0x000fe40003f86270 */
[----:B------:R4:W3:Y:S02]  /*15720*/  SHFL.IDX PT, R2, R5, 0x1, 0x181f ;  /* 0x00381f0005027f89 */ /* 0x0008e400000e0000 */
[----:B------:R-:W-:Y:S02]  /*15730*/  SEL R14, RZ, 0x10, P4 ;  /* 0x00000010ff0e7807 */ /* 0x000fe40002000000 */
[----:B----4-:R-:W-:Y:S02]  /*15740*/  SEL R5, RZ, 0x10, P5 ;  /* 0x00000010ff057807 */ /* 0x010fe40002800000 */
[----:B-----5:R-:W-:Y:S02]  /*15750*/  IADD3 R6, P1, R4, R12, RZ ;  /* 0x0000000c04067210 */ /* 0x020fe40007f3e0ff */
[C---:B------:R-:W-:Y:S02]  /*15760*/  ISETP.NE.U32.AND P6, PT, R5.reuse, RZ, PT ;  /* 0x000000ff0500720c */ /* 0x040fe40003fc5070 */
[----:B------:R-:W-:Y:S01]  /*15770*/  IADD3 R5, -R5, 0x10, RZ ;  /* 0x0000001005057810 */ /* 0x000fe20007ffe1ff */
[--C-:B---3--:R-:W-:Y:S03]  /*15780*/  IMAD.X R7, R0, 0x1, R13.reuse, P1 ;  /* 0x0000000100077824 */ /* 0x108fe600008e060d */
[----:B------:R-:W-:Y:S02]  /*15790*/  LOP3.LUT R5, R5, 0xf, RZ, 0xc0, !PT ;  /* 0x0000000f05057812 */ /* 0x000fe400078ec0ff */
[----:B------:R3:W-:Y:S02]  /*157a0*/  LDGSTS.E.BYPASS.LTC128B.128 [R194+0x100], [R6.64], !P0 ;  /* 0x0010000006c27fae */ /* 0x0007e4000c101d48 */
[----:B---3--:R-:W-:Y:S04]  /*157b0*/  IADD3 R6, -R195, 0x10, RZ ;  /* 0x00000010c3067810 */ /* 0x008fe80007ffe1ff */
[----:B------:R-:W-:Y:S04]  /*157c0*/  LOP3.LUT R6, R6, 0xf, RZ, 0xc0, !PT ;  /* 0x0000000f06067812 */ /* 0x000fe800078ec0ff */
[-C--:B------:R-:W-:Y:S02]  /*157d0*/  IADD3 R20, P1, P0, R6, R2.reuse, R12 ;  /* 0x0000000206147210 */ /* 0x080fe4000783e00c */
[----:B------:R-:W-:Y:S02]  /*157e0*/  IADD3 R6, -R14, 0x10, RZ ;  /* 0x000000100e067810 */ /* 0x000fe40007ffe1ff */
[----:B------:R-:W-:Y:S02]  /*157f0*/  IADD3.X R21, RZ, R3, R13, P1, P0 ;  /* 0x00000003ff157210 */ /* 0x000fe40000fe040d */
[-C--:B------:R-:W-:Y:S02]  /*15800*/  IADD3 R28, P1, P0, R5, R2.reuse, R15 ;  /* 0x00000002051c7210 */ /* 0x080fe4000783e00f */
[----:B------:R-:W-:Y:S02]  /*15810*/  LOP3.LUT R5, R6, 0xf, RZ, 0xc0, !PT ;  /* 0x0000000f06057812 */ /* 0x000fe400078ec0ff */
[C---:B------:R-:W-:Y:S02]  /*15820*/  IADD3 R6, P2, R4.reuse, R15, RZ ;  /* 0x0000000f04067210 */ /* 0x040fe40007f5e0ff */
[----:B------:R-:W-:Y:S02]  /*15830*/  IADD3 R12, P3, R4, R23, RZ ;  /* 0x00000017040c7210 */ /* 0x000fe40007f7e0ff */
[-CC-:B------:R-:W-:Y:S01]  /*15840*/  IADD3.X R29, RZ, R3.reuse, R22.reuse, P1, P0 ;  /* 0x00000003ff1d7210 */ /* 0x180fe20000fe0416 */
[C---:B------:R-:W-:Y:S01]  /*15850*/  IMAD.X R7, R0.reuse, 0x1, R22, P2 ;  /* 0x0000000100077824 */ /* 0x040fe200010e0616 */
[----:B------:R-:W-:Y:S01]  /*15860*/  IADD3 R2, P1, P0, R5, R2, R23 ;  /* 0x0000000205027210 */ /* 0x000fe2000783e017 */
[--C-:B------:R-:W-:Y:S03]  /*15870*/  IMAD.X R13, R0, 0x1, R30.reuse, P3 ;  /* 0x00000001000d7824 */ /* 0x100fe600018e061e */
[----:B------:R3:W-:Y:S01]  /*15880*/  LDGSTS.E.BYPASS.LTC128B.128 [R194+0x2100], [R6.64], !P5 ;  /* 0x0210000006c27fae */ /* 0x0007e2000e901d48 */
[----:B------:R-:W-:Y:S02]  /*15890*/  IADD3.X R3, RZ, R3, R30, P1, P0 ;  /* 0x00000003ff037210 */ /* 0x000fe40000fe041e */
[----:B------:R-:W-:Y:S02]  /*158a0*/  ISETP.NE.U32.AND P1, PT, R195, RZ, PT ;  /* 0x000000ffc300720c */ /* 0x000fe40003f25070 */
[----:B------:R4:W-:Y:S01]  /*158b0*/  LDGSTS.E.BYPASS.LTC128B.128 [R194+0x4100], [R12.64], !P4 ;  /* 0x041000000cc27fae */ /* 0x0009e2000e101d48 */
[----:B------:R-:W-:Y:S10]  /*158c0*/  ISETP.NE.U32.AND P0, PT, R14, RZ, PT ;  /* 0x000000ff0e00720c */ /* 0x000ff40003f05070 */
[----:B------:R5:W-:Y:S05]  /*158d0*/  LDGSTS.E.BYPASS.LTC128B.128.ZFILL [R194+0x1100], [R20.64], P1 ;  /* 0x0110000014c27fae */ /* 0x000bea0008941d48 */
[----:B------:R2:W-:Y:S05]  /*158e0*/  LDGSTS.E.BYPASS.LTC128B.128.ZFILL [R194+0x3100], [R28.64], P6 ;  /* 0x031000001cc27fae */ /* 0x0005ea000b141d48 */
[----:B------:R1:W-:Y:S01]  /*158f0*/  LDGSTS.E.BYPASS.LTC128B.128.ZFILL [R194+0x5100], [R2.64], P0 ;  /* 0x0510000002c27fae */ /* 0x0003e20008141d48 */
[C---:B--23--:R-:W-:Y:S03]  /*15900*/  HMMA.16816.F32 R4, R32.reuse, R8, RZ ;  /* 0x000000082004723c */ /* 0x04cfe600000018ff */
[----:B------:R-:W-:Y:S01]  /*15910*/  ISETP.GT.AND P0, PT, R197, R215, PT ;  /* 0x000000d7c500720c */ /* 0x000fe20003f04270 */
[----:B------:R-:W0:Y:S04]  /*15920*/  LDGDEPBAR ;  /* 0x00000000000079af */ /* 0x000e280000000000 */
[C---:B------:R-:W-:Y:S08]  /*15930*/  HMMA.16816.F32 R8, R32.reuse, R10, RZ ;  /* 0x0000000a2008723c */ /* 0x040ff000000018ff */
[C---:B----4-:R-:W-:Y:S08]  /*15940*/  HMMA.16816.F32 R12, R32.reuse, R16, RZ ;  /* 0x00000010200c723c */ /* 0x050ff000000018ff */
[C---:B------:R-:W-:Y:S08]  /*15950*/  HMMA.16816.F32 R16, R32.reuse, R18, RZ ;  /* 0x000000122010723c */ /* 0x040ff000000018ff */
[C---:B-1---5:R-:W-:Y:S08]  /*15960*/  HMMA.16816.F32 R20, R32.reuse, R24, RZ ;  /* 0x000000182014723c */ /* 0x062ff000000018ff */
        /* <DEDUP_REMOVED lines=182> */
.L_x_1478:
        /* <DEDUP_REMOVED lines=18> */
.L_x_1479:
        /* <DEDUP_REMOVED lines=15> */
.L_x_1389:
[----:B------:R-:W-:Y:S05]  /*166e0*/  BSYNC B0 ;  /* 0x0000000000007941 */ /* 0x000fea0003800000 */
.L_x_1388:
        /* <DEDUP_REMOVED lines=41> */
.L_x_1480:
        /* <DEDUP_REMOVED lines=370> */
.L_x_1386:
[----:B------:R-:W-:Y:S05]  /*180a0*/  BRA.DIV ~URZ, `(.L_x_1394) ;  /* 0x000070b27f007947 */ /* 0x000fea000b800000 */
[----:B------:R1:W2:Y:S02]  /*180b0*/  SHFL.BFLY PT, R0, R209, 0x2, 0x1f ;  /* 0x0c401f00d1007f89 */ /* 0x0002a400000e0000 */
.L_x_1481:
[----:B--2---:R-:W-:Y:S01]  /*180c0*/  FADD.FTZ R4, R0, R209 ;  /* 0x000000d100047221 */ /* 0x004fe20000010000 */
[----:B------:R-:W-:Y:S05]  /*180d0*/  BRA.DIV ~URZ, `(.L_x_1395) ;  /* 0x000070d27f007947 */ /* 0x000fea000b800000 */
[----:B------:R-:W2:Y:S02]  /*180e0*/  SHFL.BFLY PT, R0, R203, 0x2, 0x1f ;  /* 0x0c401f00cb007f89 */ /* 0x000ea400000e0000 */
[----:B--2---:R-:W-:-:S02]  /*180f0*/  FADD.FTZ R5, R0, R203 ;  /* 0x000000cb00057221 */ /* 0x004fc40000010000 */
[----:B------:R-:W2:Y:S04]  /*18100*/  SHFL.BFLY PT, R0, R4, 0x1, 0x1f ;  /* 0x0c201f0004007f89 */ /* 0x000ea800000e0000 */
[----:B------:R3:W4:Y:S01]  /*18110*/  SHFL.BFLY PT, R3, R5, 0x1, 0x1f ;  /* 0x0c201f0005037f89 */ /* 0x00072200000e0000 */
[----:B--2---:R-:W-:-:S05]  /*18120*/  FADD.FTZ R4, R4, R0 ;  /* 0x0000000004047221 */ /* 0x004fca0000010000 */
.L_x_1482:
[----:B------:R-:W-:Y:S01]  /*18130*/  FSETP.NE.FTZ.AND P1, PT, R4, RZ, PT ;  /* 0x000000ff0400720b */ /* 0x000fe20003f35000 */
[----:B----4-:R-:W-:Y:S01]  /*18140*/  FADD.FTZ R3, R3, R5 ;  /* 0x0000000503037221 */ /* 0x010fe20000010000 */
[----:B------:R-:W-:Y:S02]  /*18150*/  MOV R2, RZ ;  /* 0x000000ff00027202 */ /* 0x000fe40000000f00 */
[----:B------:R-:W-:Y:S02]  /*18160*/  MOV R15, 0xff800000 ;  /* 0xff800000000f7802 */ /* 0x000fe40000000f00 */
[----:B------:R-:W-:-:S02]  /*18170*/  FSETP.NE.FTZ.AND P0, PT, R3, RZ, PT ;  /* 0x000000ff0300720b */ /* 0x000fc40003f15000 */
[----:B------:R-:W-:-:S05]  /*18180*/  MOV R18, 0xff800000 ;  /* 0xff80000000127802 */ /* 0x000fca0000000f00 */
[----:B------:R-:W2:Y:S01]  /*18190*/  @P1 MUFU.LG2 R0, R4 ;  /* 0x0000000400001308 */ /* 0x000ea20000000c00 */
[----:B---3--:R-:W-:-:S07]  /*181a0*/  @P1 MOV R5, 0x3f317218 ;  /* 0x3f31721800051802 */ /* 0x008fce0000000f00 */
[----:B------:R2:W3:Y:S02]  /*181b0*/  @P1 MUFU.RCP R2, R4 ;  /* 0x0000000400021308 */ /* 0x0004e40000001000 */
[----:B--2---:R-:W-:Y:S02]  /*181c0*/  @P1 FMUL.FTZ R4, R0, 0.69314718246459960938 ;  /* 0x3f31721800041820 */ /* 0x004fe40000410000 */
[----:B------:R-:W-:Y:S01]  /*181d0*/  @P1 FMUL.FTZ R0, R5, c[0x0][0x2d0] ;  /* 0x0000b40005001a20 */ /* 0x000fe20000410000 */
[----:B------:R-:W-:Y:S01]  /*181e0*/  @P0 MOV R5, 0x3f317218 ;  /* 0x3f31721800050802 */ /* 0x000fe20000000f00 */
[----:B---3--:R-:W-:Y:S02]  /*181f0*/  FMUL.FTZ R100, R2, R108 ;  /* 0x0000006c02647220 */ /* 0x008fe40000410000 */
[----:B------:R-:W-:Y:S01]  /*18200*/  @P1 FFMA.FTZ R15, R0, R101, R4 ;  /* 0x00000065000f1223 */ /* 0x000fe20000010004 */
[----:B------:R-:W-:Y:S01]  /*18210*/  MOV R0, RZ ;  /* 0x000000ff00007202 */ /* 0x000fe20000000f00 */
[----:B------:R-:W-:Y:S01]  /*18220*/  @P0 MUFU.LG2 R4, R3 ;  /* 0x0000000300040308 */ /* 0x000fe20000000c00 */
[----:B------:R-:W-:-:S02]  /*18230*/  FMUL.FTZ R101, R2, R109 ;  /* 0x0000006d02657220 */ /* 0x000fc40000410000 */
[C---:B------:R-:W-:Y:S02]  /*18240*/  FMUL.FTZ R108, R2.reuse, R88 ;  /* 0x00000058026c7220 */ /* 0x040fe40000410000 */
[C---:B------:R-:W-:Y:S02]  /*18250*/  FMUL.FTZ R109, R2.reuse, R89 ;  /* 0x00000059026d7220 */ /* 0x040fe40000410000 */
[C---:B------:R-:W-:Y:S01]  /*18260*/  FMUL.FTZ R104, R2.reuse, R68 ;  /* 0x0000004402687220 */ /* 0x040fe20000410000 */
[----:B------:R-:W2:Y:S01]  /*18270*/  @P0 MUFU.RCP R0, R3 ;  /* 0x0000000300000308 */ /* 0x000ea20000001000 */
        /* <DEDUP_REMOVED lines=10> */
[----:B------:R-:W-:Y:S02]  /*18320*/  @P0 FMUL.FTZ R3, R4, 0.69314718246459960938 ;  /* 0x3f31721804030820 */ /* 0x000fe40000410000 */
[C---:B------:R-:W-:Y:S02]  /*18330*/  FMUL.FTZ R122, R0.reuse, R38 ;  /* 0x00000026007a7220 */ /* 0x040fe40000410000 */
[----:B------:R-:W-:Y:S02]  /*18340*/  FMUL.FTZ R123, R0, R39 ;  /* 0x00000027007b7220 */ /* 0x000fe40000410000 */
[----:B------:R-:W-:Y:S02]  /*18350*/  @P0 FMUL.FTZ R4, R5, c[0x0][0x2d0] ;  /* 0x0000b40005040a20 */ /* 0x000fe40000410000 */
        /* <DEDUP_REMOVED lines=81> */
.L_x_1311:
        /* <DEDUP_REMOVED lines=17> */
.L_x_1397:
[----:B------:R-:W-:Y:S05]  /*18980*/  BSYNC B0 ;  /* 0x0000000000007941 */ /* 0x000fea0003800000 */
.L_x_1396:
        /* <DEDUP_REMOVED lines=8> */
[----:B------:R-:W3:Y:S04]  /*18a10*/  LDL R7, [R1+0x10] ;  /* 0x0000100001077983 */ /* 0x000ee80000100800 */
        /* <DEDUP_REMOVED lines=9> */
[----:B------:R-:W-:-:S04]  /*18ab0*/  ISETP.NE.U32.AND P0, PT, RZ, c[0x0][0x508], PT ;  /* 0x00014200ff007a0c */ /* 0x000fc80003f05070 */
[----:B------:R-:W-:Y:S02]  /*18ac0*/  ISETP.NE.AND.EX P1, PT, RZ, c[0x0][0x50c], PT, P0 ;  /* 0x00014300ff007a0c */ /* 0x000fe40003f25300 */
[----:B------:R-:W-:-:S04]  /*18ad0*/  ISETP.NE.U32.AND P2, PT, RZ, c[0x0][0x500], PT ;  /* 0x00014000ff007a0c */ /* 0x000fc80003f45070 */
[----:B------:R-:W-:Y:S01]  /*18ae0*/  ISETP.NE.AND.EX P2, PT, RZ, c[0x0][0x504], PT, P2 ;  /* 0x00014100ff007a0c */ /* 0x000fe20003f45320 */
[----:B--2---:R2:W-:Y:S04]  /*18af0*/  STS [R10], R2 ;  /* 0x000000020a007388 */ /* 0x0045e80000000800 */
[----:B------:R1:W-:Y:S01]  /*18b00*/  STS [R10+0x400], R0 ;  /* 0x000400000a007388 */ /* 0x0003e20000000800 */
[----:B--2---:R-:W-:Y:S02]  /*18b10*/  F2FP.PACK_AB R2, R25, R24 ;  /* 0x000000181902723e */ /* 0x004fe400000000ff */
[----:B-1----:R-:W-:-:S03]  /*18b20*/  F2FP.PACK_AB R0, R85, R84 ;  /* 0x000000545500723e */ /* 0x002fc600000000ff */
        /* <DEDUP_REMOVED lines=105> */
.L_x_1400:
[----:B------:R-:W2:Y:S04]  /*191c0*/  LDL.LU R3, [R1] ;  /* 0x0000000001037983 */ /* 0x000ea80000300800 */
[----:B------:R-:W3:Y:S01]  /*191d0*/  LDL R19, [R1+0x4] ;  /* 0x0000040001137983 */ /* 0x000ee20000100800 */
[----:B------:R-:W-:Y:S01]  /*191e0*/  IMAD.MOV.U32 R13, RZ, RZ, 0x368 ;  /* 0x00000368ff0d7424 */ /* 0x000fe200078e00ff */
[----:B------:R-:W-:-:S02]  /*191f0*/  ISETP.GT.AND P2, PT, R0, 0x1, PT ;  /* 0x000000010000780c */ /* 0x000fc40003f44270 */
[----:B------:R-:W4:Y:S01]  /*19200*/  LDL R87, [R1+0x5c] ;  /* 0x00005c0001577983 */ /* 0x000f220000100800 */
[----:B------:R-:W-:Y:S02]  /*19210*/  ISETP.NE.U32.AND P0, PT, RZ, c[0x0][0x500], PT ;  /* 0x00014000ff007a0c */ /* 0x000fe40003f05070 */
[----:B------:R-:W-:Y:S02]  /*19220*/  SEL R13, R13, 0x328, P2 ;  /* 0x000003280d0d7807 */ /* 0x000fe40001000000 */
[----:B------:R-:W-:Y:S02]  /*19230*/  ISETP.NE.AND.EX P0, PT, RZ, c[0x0][0x504], PT, P0 ;  /* 0x00014100ff007a0c */ /* 0x000fe40003f05300 */
[----:B------:R-:W1:Y:S02]  /*19240*/  LDC.64 R6, c[0x0][R13+0x170] ;  /* 0x00005c000d067b82 */ /* 0x000e640000000a00 */
[----:B-1----:R-:W-:Y:S02]  /*19250*/  LOP3.LUT R5, R246, 0xffff, RZ, 0xc0, !PT ;  /* 0x0000fffff6057812 */ /* 0x002fe400078ec0ff */
[----:B------:R-:W-:-:S04]  /*19260*/  SEL R0, R252, RZ, !P0 ;  /* 0x000000fffc007207 */ /* 0x000fc80004000000 */
[----:B------:R-:W1:Y:S08]  /*19270*/  LDC.64 R10, c[0x0][R13+0x168] ;  /* 0x00005a000d0a7b82 */ /* 0x000e700000000a00 */
[----:B------:R-:W2:Y:S01]  /*19280*/  LDC.64 R16, c[0x0][R13+0x178] ;  /* 0x00005e000d107b82 */ /* 0x000ea20000000a00 */
[----:B-1----:R-:W-:Y:S01]  /*19290*/  IMAD.WIDE.U32 R8, R10, R5, RZ ;  /* 0x000000050a087225 */ /* 0x002fe200078e00ff */
[----:B------:R-:W1:Y:S01]  /*192a0*/  S2R R90, SR_TID.X ;  /* 0x00000000005a7919 */ /* 0x000e620000002100 */
[----:B--2---:R-:W-:-:S02]  /*192b0*/  SEL R4, R3, RZ, !P0 ;  /* 0x000000ff03047207 */ /* 0x004fc40004000000 */
[----:B------:R-:W-:-:S04]  /*192c0*/  IMAD R3, R7, R0, RZ ;  /* 0x0000000007037224 */ /* 0x000fc800078e02ff */
[C---:B------:R-:W-:Y:S02]  /*192d0*/  IMAD R4, R6.reuse, R4, R3 ;  /* 0x0000000406047224 */ /* 0x040fe400078e0203 */
[----:B------:R-:W-:Y:S02]  /*192e0*/  IMAD R3, R11, R5, RZ ;  /* 0x000000050b037224 */ /* 0x000fe400078e02ff */
[----:B------:R-:W-:-:S04]  /*192f0*/  IMAD.WIDE.U32 R6, R6, R0, RZ ;  /* 0x0000000006067225 */ /* 0x000fc800078e00ff */
[----:B------:R-:W-:Y:S01]  /*19300*/  IMAD.IADD R9, R9, 0x1, R3 ;  /* 0x0000000109097824 */ /* 0x000fe200078e0203 */
[--C-:B-----5:R-:W-:Y:S01]  /*19310*/  IADD3 R12, P1, P0, R6, R8, R2.reuse ;  /* 0x00000008060c7210 */ /* 0x120fe2000783e002 */
[----:B------:R-:W-:Y:S01]  /*19320*/  IMAD.MOV.U32 R3, RZ, RZ, c[0x0][0x4e8] ;  /* 0x00013a00ff037624 */ /* 0x000fe200078e00ff */
[----:B------:R-:W-:Y:S01]  /*19330*/  SHF.R.S32.HI R8, RZ, 0x1f, R2 ;  /* 0x0000001fff087819 */ /* 0x000fe20000011402 */
[----:B------:R-:W-:Y:S01]  /*19340*/  IMAD.IADD R4, R7, 0x1, R4 ;  /* 0x0000000107047824 */ /* 0x000fe200078e0204 */
[----:B---3--:R-:W-:Y:S02]  /*19350*/  SEL R6, R19, RZ, P2 ;  /* 0x000000ff13067207 */ /* 0x008fe40001000000 */
[----:B------:R-:W-:Y:S01]  /*19360*/  ISETP.NE.AND P3, PT, R3, 0x1, PT ;  /* 0x000000010300780c */ /* 0x000fe20003f65270 */
[----:B------:R-:W-:Y:S01]  /*19370*/  IMAD.IADD R3, R249, 0x1, R240 ;  /* 0x00000001f9037824 */ /* 0x000fe200078e02f0 */
[----:B------:R-:W-:Y:S01]  /*19380*/  IADD3.X R11, R4, R9, R8, P1, P0 ;  /* 0x00000009040b7210 */ /* 0x000fe20000fe0408 */
[----:B------:R-:W-:-:S02]  /*19390*/  IMAD R10, R17, R6, RZ ;  /* 0x00000006110a7224 */ /* 0x000fc400078e02ff */
[----:B------:R-:W-:-:S04]  /*193a0*/  IMAD.WIDE.U32 R6, R16, R6, RZ ;  /* 0x0000000610067225 */ /* 0x000fc800078e00ff */
[----:B------:R-:W-:-:S04]  /*193b0*/  IMAD.MOV.U32 R4, RZ, RZ, R3 ;  /* 0x000000ffff047224 */ /* 0x000fc800078e0003 */
[----:B------:R-:W-:-:S05]  /*193c0*/  @P3 IMAD.HI.U32 R9, R3, c[0x0][0x4ec], RZ ;  /* 0x00013b0003093a27 */ /* 0x000fca00078e00ff */
[----:B------:R-:W-:Y:S01]  /*193d0*/  @P3 SHF.R.U32.HI R4, RZ, c[0x0][0x4f0], R9 ;  /* 0x00013c00ff043a19 */ /* 0x000fe20000011609 */
[----:B------:R-:W-:-:S03]  /*193e0*/  IMAD.IADD R10, R7, 0x1, R10 ;  /* 0x00000001070a7824 */ /* 0x000fc600078e020a */
        /* <DEDUP_REMOVED lines=27> */
[----:B----4-:R-:W-:-:S05]  /*195a0*/  IMAD.IADD R6, R87, 0x1, R240 ;  /* 0x0000000157067824 */ /* 0x010fca00078e02f0 */
        /* <DEDUP_REMOVED lines=44> */
[----:B------:R-:W5:Y:S01]  /*19870*/  S2R R87, SR_TID.X ;  /* 0x0000000000577919 */ /* 0x000f620000002100 */
[----:B------:R-:W-:Y:S01]  /*19880*/  IADD3 R3, R3, R8, RZ ;  /* 0x0000000803037210 */ /* 0x000fe20007ffe0ff */
[----:B------:R-:W-:-:S04]  /*19890*/  IMAD R5, R5, c[0x0][0x3d8], RZ ;  /* 0x0000f60005057a24 */ /* 0x000fc800078e02ff */
[----:B------:R-:W-:-:S04]  /*198a0*/  IMAD.WIDE.U32 R2, R0, c[0x0][0x3d8], R2 ;  /* 0x0000f60000027a25 */ /* 0x000fc800078e0002 */
[----:B------:R-:W-:Y:S01]  /*198b0*/  IMAD R0, R0, c[0x0][0x3dc], R5 ;  /* 0x0000f70000007a24 */ /* 0x000fe200078e0205 */
[----:B------:R-:W-:-:S04]  /*198c0*/  LEA R7, P0, R2, c[0x0][0x380], 0x1 ;  /* 0x0000e00002077a11 */ /* 0x000fc800078008ff */
[----:B------:R-:W-:-:S04]  /*198d0*/  IADD3 R0, R3, R0, RZ ;  /* 0x0000000003007210 */ /* 0x000fc80007ffe0ff */
[----:B------:R-:W-:Y:S02]  /*198e0*/  LEA.HI.X R6, R2, c[0x0][0x384], R0, 0x1, P0 ;  /* 0x0000e10002067a11 */ /* 0x000fe400000f0c00 */
[----:B-----5:R-:W-:-:S04]  /*198f0*/  SHF.R.S32.HI R14, RZ, 0x1f, R87 ;  /* 0x0000001fff0e7819 */ /* 0x020fc80000011457 */
[----:B------:R-:W-:-:S04]  /*19900*/  LEA.HI R14, R14, R87, RZ, 0x3 ;  /* 0x000000570e0e7211 */ /* 0x000fc800078f18ff */
[----:B------:R-:W-:-:S04]  /*19910*/  SHF.R.S32.HI R14, RZ, 0x3, R14 ;  /* 0x00000003ff0e7819 */ /* 0x000fc8000001140e */
[----:B------:R-:W-:Y:S01]  /*19920*/  IADD3 R5, R14, R240, RZ ;  /* 0x000000f00e057210 */ /* 0x000fe20007ffe0ff */
[----:B------:R-:W-:Y:S05]  /*19930*/  BRA.DIV ~URZ, `(.L_x_1402) ;  /* 0x000059727f007947 */ /* 0x000fea000b800000 */
[----:B-1234-:R1:W2:Y:S02]  /*19940*/  SHFL.IDX PT, R8, R6, RZ, 0x181f ;  /* 0x00181fff06087589 */ /* 0x01e2a400000e0000 */
.L_x_1483:
[----:B------:R-:W-:Y:S05]  /*19950*/  BRA.DIV ~URZ, `(.L_x_1403) ;  /* 0x000059c27f007947 */ /* 0x000fea000b800000 */
[----:B------:R3:W4:Y:S02]  /*19960*/  SHFL.IDX PT, R0, R7, RZ, 0x181f ;  /* 0x00181fff07007589 */ /* 0x00072400000e0000 */
.L_x_1484:
[----:B------:R-:W-:Y:S01]  /*19970*/  ISETP.GE.AND P0, PT, R5, R4, PT ;  /* 0x000000040500720c */ /* 0x000fe20003f06270 */
[----:B------:R-:W-:-:S12]  /*19980*/  BSSY B0, `(.L_x_1404) ;  /* 0x000000e000007945 */ /* 0x000fd80003800000 */
        /* <DEDUP_REMOVED lines=10> */
[----:B------:R2:W-:Y:S04]  /*19a30*/  @!P2 ST.E.128 [R12.64], R24 ;  /* 0x000000180c00a985 */ /* 0x0005e8000c101d08 */
[----:B------:R2:W-:Y:S04]  /*19a40*/  @!P1 ST.E.128 [R10.64], R20 ;  /* 0x000000140a009985 */ /* 0x0005e8000c101d08 */
[----:B------:R2:W-:Y:S02]  /*19a50*/  @!P0 ST.E.128 [R2.64], R16 ;  /* 0x0000001002008985 */ /* 0x0005e4000c101d08 */
.L_x_1405:
[----:B------:R-:W-:Y:S05]  /*19a60*/  BSYNC B0 ;  /* 0x0000000000007941 */ /* 0x000fea0003800000 */
.L_x_1404:
[----:B------:R-:W-:Y:S05]  /*19a70*/  BRA.DIV ~URZ, `(.L_x_1406) ;  /* 0x000059027f007947 */ /* 0x000fea000b800000 */
[----:B--2---:R2:W1:Y:S04]  /*19a80*/  SHFL.IDX PT, R8, R6, 0x1, 0x181f ;  /* 0x00381f0006087f89 */ /* 0x00446800000e0000 */
[----:B----4-:R2:W4:Y:S02]  /*19a90*/  SHFL.IDX PT, R0, R7, 0x1, 0x181f ;  /* 0x00381f0007007f89 */ /* 0x01052400000e0000 */
.L_x_1485:
        /* <DEDUP_REMOVED lines=13> */
[----:B------:R1:W-:Y:S04]  /*19b70*/  @!P2 ST.E.128 [R12.64], R36 ;  /* 0x000000240c00a985 */ /* 0x0003e8000c101d08 */
[----:B------:R1:W-:Y:S04]  /*19b80*/  @!P1 ST.E.128 [R10.64], R32 ;  /* 0x000000200a009985 */ /* 0x0003e8000c101d08 */
[----:B------:R1:W-:Y:S02]  /*19b90*/  @!P0 ST.E.128 [R2.64], R28 ;  /* 0x0000001c02008985 */ /* 0x0003e4000c101d08 */
.L_x_1408:
[----:B------:R-:W-:Y:S05]  /*19ba0*/  BSYNC B0 ;  /* 0x0000000000007941 */ /* 0x000fea0003800000 */
.L_x_1407:
[----:B------:R-:W-:Y:S05]  /*19bb0*/  BRA.DIV ~URZ, `(.L_x_1409) ;  /* 0x000058827f007947 */ /* 0x000fea000b800000 */
[----:B-1----:R1:W2:Y:S02]  /*19bc0*/  SHFL.IDX PT, R8, R6, 0x2, 0x181f ;  /* 0x00581f0006087f89 */ /* 0x0022a400000e0000 */
.L_x_1486:
[----:B------:R-:W-:Y:S05]  /*19bd0*/  BRA.DIV ~URZ, `(.L_x_1410) ;  /* 0x000058d27f007947 */ /* 0x000fea000b800000 */
[----:B----4-:R4:W1:Y:S02]  /*19be0*/  SHFL.IDX PT, R0, R7, 0x2, 0x181f ;  /* 0x00581f0007007f89 */ /* 0x01086400000e0000 */
.L_x_1487:
        /* <DEDUP_REMOVED lines=16> */
.L_x_1412:
[----:B------:R-:W-:Y:S05]  /*19cf0*/  BSYNC B0 ;  /* 0x0000000000007941 */ /* 0x000fea0003800000 */
.L_x_1411:
[----:B------:R-:W-:Y:S05]  /*19d00*/  BRA.DIV ~URZ, `(.L_x_1413) ;  /* 0x000058027f007947 */ /* 0x000fea000b800000 */
[----:B-12---:R-:W1:Y:S04]  /*19d10*/  SHFL.IDX PT, R6, R6, 0x3, 0x181f ;  /* 0x00781f0006067f89 */ /* 0x006e6800000e0000 */
[----:B------:R2:W3:Y:S02]  /*19d20*/  SHFL.IDX PT, R0, R7, 0x3, 0x181f ;  /* 0x00781f0007007f89 */ /* 0x0004e400000e0000 */
.L_x_1488:
[----:B------:R-:W-:-:S04]  /*19d30*/  IADD3 R2, R5, 0x60, RZ ;  /* 0x0000006005027810 */ /* 0x000fc80007ffe0ff */
[----:B------:R-:W-:-:S13]  /*19d40*/  ISETP.GE.AND P0, PT, R2, R4, PT ;  /* 0x000000040200720c */ /* 0x000fda0003f06270 */
[----:B------:R-:W-:Y:S05]  /*19d50*/  @P0 BRA `(.L_x_1414) ;  /* 0x0000259000000947 */ /* 0x000fea0003800000 */
[----:B------:R-:W-:Y:S02]  /*19d60*/  ISETP.GE.AND P1, PT, R204, c[0x0][0x3c8], PT ;  /* 0x0000f200cc007a0c */ /* 0x000fe40003f26270 */
[----:B------:R-:W-:-:S11]  /*19d70*/  ISETP.GE.AND P0, PT, R206, c[0x0][0x3c8], PT ;  /* 0x0000f200ce007a0c */ /* 0x000fd60003f06270 */
[-C--:B---3--:R-:W-:Y:S02]  /*19d80*/  @!P1 LEA R4, P3, R204, R0.reuse, 0x1 ;  /* 0x00000000cc049211 */ /* 0x088fe400078608ff */
[----:B------:R-:W-:Y:S02]  /*19d90*/  @!P0 LEA R2, P2, R206, R0, 0x1 ;  /* 0x00000000ce028211 */ /* 0x000fe400078408ff */
[-C--:B-1----:R-:W-:Y:S02]  /*19da0*/  @!P1 LEA.HI.X R5, R204, R6.reuse, R205, 0x1, P3 ;  /* 0x00000006cc059211 */ /* 0x082fe400018f0ccd */
[----:B------:R-:W-:-:S03]  /*19db0*/  @!P0 LEA.HI.X R3, R206, R6, R220, 0x1, P2 ;  /* 0x00000006ce038211 */ /* 0x000fc600010f0cdc */
[----:B------:R1:W-:Y:S04]  /*19dc0*/  @!P1 ST.E.128 [R4.64], R56 ;  /* 0x0000003804009985 */ /* 0x0003e8000c101d08 */
[----:B------:R1:W-:Y:S01]  /*19dd0*/  @!P0 ST.E.128 [R2.64], R52 ;  /* 0x0000003402008985 */ /* 0x0003e2000c101d08 */
[----:B------:R-:W-:-:S13]  /*19de0*/  ISETP.GE.AND P0, PT, R207, c[0x0][0x3c8], PT ;  /* 0x0000f200cf007a0c */ /* 0x000fda0003f06270 */
[----:B------:R-:W-:Y:S05]  /*19df0*/  @P0 BRA `(.L_x_1414) ;  /* 0x000024f000000947 */ /* 0x000fea0003800000 */
[----:B-1----:R-:W-:-:S04]  /*19e00*/  LEA R2, P0, R207, R0, 0x1 ;  /* 0x00000000cf027211 */ /* 0x002fc800078008ff */
[----:B------:R-:W-:-:S05]  /*19e10*/  LEA.HI.X R3, R207, R6, R219, 0x1, P0 ;  /* 0x00000006cf037211 */ /* 0x000fca00000f0cdb */
[----:B------:R1:W-:Y:S01]  /*19e20*/  ST.E.128 [R2.64], R60 ;  /* 0x0000003c02007985 */ /* 0x0003e2000c101d08 */
[----:B------:R-:W-:Y:S05]  /*19e30*/  BRA `(.L_x_1414) ;  /* 0x000024b000007947 */ /* 0x000fea0003800000 */
.L_x_1401:
[----:B------:R-:W3:Y:S01]  /*19e40*/  LDL.LU R9, [R1+0x4] ;  /* 0x0000040001097983 */ /* 0x000ee20000300800 */
        /* <DEDUP_REMOVED lines=13> */
[----:B------:R-:W-:-:S05]  /*19f20*/  @P3 IMAD.HI.U32 R2, R3, c[0x0][0x4ec], RZ ;  /* 0x00013b0003023a27 */ /* 0x000fca00078e00ff */
[----:B------:R-:W-:-:S04]  /*19f30*/  @P3 SHF.R.U32.HI R0, RZ, c[0x0][0x4f0], R2 ;  /* 0x00013c00ff003a19 */ /* 0x000fc80000011602 */
[----:B------:R-:W-:-:S05]  /*19f40*/  SHF.R.S32.HI R2, RZ, 0x1f, R0 ;  /* 0x0000001fff027819 */ /* 0x000fca0000011400 */
[----:B------:R-:W-:-:S04]  /*19f50*/  IMAD R2, R2, c[0x0][0x430], RZ ;  /* 0x00010c0002027a24 */ /* 0x000fc800078e02ff */
[----:B------:R-:W-:Y:S02]  /*19f60*/  IMAD R2, R0, c[0x0][0x434], R2 ;  /* 0x00010d0000027a24 */ /* 0x000fe400078e0202 */
[----:B---3--:R-:W-:-:S04]  /*19f70*/  IMAD.WIDE.U32 R4, R9, c[0x0][0x448], R4 ;  /* 0x0001120009047a25 */ /* 0x008fc800078e0004 */
[----:B------:R-:W-:-:S04]  /*19f80*/  IMAD R5, R9, c[0x0][0x44c], R5 ;  /* 0x0001130009057a24 */ /* 0x000fc800078e0205 */
[C---:B------:R-:W-:Y:S01]  /*19f90*/  IMAD.WIDE.U32 R4, R0.reuse, c[0x0][0x430], R4 ;  /* 0x00010c0000047a25 */ /* 0x040fe200078e0004 */
        /* <DEDUP_REMOVED lines=13> */
.L_x_1489:
[----:B------:R-:W-:Y:S05]  /*1a070*/  BRA.DIV ~URZ, `(.L_x_1416) ;  /* 0x000055c27f007947 */ /* 0x000fea000b800000 */
[----:B------:R4:W1:Y:S02]  /*1a080*/  SHFL.IDX PT, R0, R12, RZ, 0x1c1f ;  /* 0x001c1fff0c007589 */ /* 0x00086400000e0000 */
.L_x_1490:
        /* <DEDUP_REMOVED lines=12> */
[C---:B------:R-:W-:Y:S02]  /*1a150*/  IADD3 R14, R243.reuse, 0x20, RZ ;  /* 0x00000020f30e7810 */ /* 0x040fe40007ffe0ff */
[C---:B--2---:R-:W-:Y:S01]  /*1a160*/  IADD3 R10, R243.reuse, 0x30, RZ ;  /* 0x00000030f30a7810 */ /* 0x044fe20007ffe0ff */
[C---:B------:R-:W-:Y:S01]  /*1a170*/  @!P0 IMAD.WIDE R2, R243.reuse, 0x4, R2 ;  /* 0x00000004f3028825 */ /* 0x040fe200078e0202 */
[----:B------:R-:W-:-:S02]  /*1a180*/  IADD3 R15, R243, 0x20, RZ ;  /* 0x00000020f30f7810 */ /* 0x000fc40007ffe0ff */
[C---:B------:R-:W-:Y:S02]  /*1a190*/  IADD3 R11, R243.reuse, 0x28, RZ ;  /* 0x00000028f30b7810 */ /* 0x040fe40007ffe0ff */
[----:B------:R1:W-:Y:S01]  /*1a1a0*/  @!P0 ST.E.64 [R2.64], R22 ;  /* 0x0000001602008985 */ /* 0x0003e2000c101b08 */
[----:B------:R-:W-:Y:S02]  /*1a1b0*/  SHF.R.S32.HI R15, RZ, 0x1f, R15 ;  /* 0x0000001fff0f7819 */ /* 0x000fe4000001140f */
[----:B------:R-:W-:Y:S02]  /*1a1c0*/  SHF.R.S32.HI R11, RZ, 0x1f, R11 ;  /* 0x0000001fff0b7819 */ /* 0x000fe4000001140b */
[C---:B------:R-:W-:Y:S02]  /*1a1d0*/  IADD3 R16, R243.reuse, 0x60, RZ ;  /* 0x00000060f3107810 */ /* 0x040fe40007ffe0ff */
[C---:B------:R-:W-:Y:S02]  /*1a1e0*/  IADD3 R17, R243.reuse, 0x70, RZ ;  /* 0x00000070f3117810 */ /* 0x040fe40007ffe0ff */
[----:B------:R-:W-:-:S02]  /*1a1f0*/  IADD3 R18, R243, 0x60, RZ ;  /* 0x00000060f3127810 */ /* 0x000fc40007ffe0ff */
[----:B------:R-:W-:Y:S02]  /*1a200*/  IADD3 R19, R243, 0xa8, RZ ;  /* 0x000000a8f3137810 */ /* 0x000fe40007ffe0ff */
[----:B------:R-:W-:Y:S02]  /*1a210*/  SHF.R.S32.HI R18, RZ, 0x1f, R18 ;  /* 0x0000001fff127819 */ /* 0x000fe40000011412 */
        /* <DEDUP_REMOVED lines=8> */
[----:B------:R-:W-:-:S02]  /*1a2a0*/  ISETP.GE.AND P3, PT, R9, c[0x0][0x3c8], PT ;  /* 0x0000f20009007a0c */ /* 0x000fc40003f66270 */
        /* <DEDUP_REMOVED lines=10> */
[----:B------:R-:W-:-:S03]  /*1a350*/  @!P3 LEA R6, P0, R9, R0, 0x2 ;  /* 0x000000000906b211 */ /* 0x000fc600078010ff */
[----:B------:R1:W-:Y:S01]  /*1a360*/  @!P1 ST.E.64 [R2.64], R28 ;  /* 0x0000001c02009985 */ /* 0x0003e2000c101b08 */
[----:B------:R-:W-:Y:S02]  /*1a370*/  ISETP.GE.AND P1, PT, R10, c[0x0][0x3c8], PT ;  /* 0x0000f2000a007a0c */ /* 0x000fe40003f26270 */
[----:B------:R-:W-:Y:S02]  /*1a380*/  @!P3 LEA.HI.X R7, R9, R4, R11, 0x2, P0 ;  /* 0x000000040907b211 */ /* 0x000fe400000f140b */
        /* <DEDUP_REMOVED lines=9> */
[----:B------:R-:W-:Y:S01]  /*1a420*/  SHF.R.S32.HI R15, RZ, 0x1f, R15 ;  /* 0x0000001fff0f7819 */ /* 0x000fe2000001140f */
[----:B------:R2:W-:Y:S01]  /*1a430*/  @!P3 ST.E.64 [R6.64], R32 ;  /* 0x000000200600b985 */ /* 0x0005e2000c101b08 */
[----:B------:R-:W-:-:S02]  /*1a440*/  ISETP.GE.AND P3, PT, R9, c[0x0][0x3c8], PT ;  /* 0x0000f20009007a0c */ /* 0x000fc40003f66270 */
[-C--:B-1----:R-:W-:Y:S02]  /*1a450*/  @!P1 LEA R2, P5, R10, R0.reuse, 0x2 ;  /* 0x000000000a029211 */ /* 0x082fe400078a10ff */
[----:B--2---:R-:W-:Y:S02]  /*1a460*/  @!P4 LEA R6, P0, R8, R0, 0x2 ;  /* 0x000000000806c211 */ /* 0x004fe400078010ff */
[-C--:B------:R-:W-:Y:S02]  /*1a470*/  @!P1 LEA.HI.X R3, R10, R4.reuse, R15, 0x2, P5 ;  /* 0x000000040a039211 */ /* 0x080fe400028f140f */
[----:B------:R-:W-:Y:S02]  /*1a480*/  @!P4 LEA.HI.X R7, R8, R4, R11, 0x2, P0 ;  /* 0x000000040807c211 */ /* 0x000fe400000f140b */
[C---:B------:R-:W-:Y:S01]  /*1a490*/  IADD3 R10, R243.reuse, 0x50, RZ ;  /* 0x00000050f30a7810 */ /* 0x040fe20007ffe0ff */
[----:B------:R1:W-:Y:S01]  /*1a4a0*/  @!P1 ST.E.64 [R2.64], R34 ;  /* 0x0000002202009985 */ /* 0x0003e2000c101b08 */
[----:B------:R-:W-:-:S02]  /*1a4b0*/  IADD3 R8, R243, 0x58, RZ ;  /* 0x00000058f3087810 */ /* 0x000fc40007ffe0ff */
[C---:B------:R-:W-:Y:S01]  /*1a4c0*/  IADD3 R15, R243.reuse, 0x40, RZ ;  /* 0x00000040f30f7810 */ /* 0x040fe20007ffe0ff */
[----:B------:R2:W-:Y:S01]  /*1a4d0*/  @!P4 ST.E.64 [R6.64], R100 ;  /* 0x000000640600c985 */ /* 0x0005e2000c101b08 */
[----:B------:R-:W-:Y:S02]  /*1a4e0*/  IADD3 R11, R243, 0x48, RZ ;  /* 0x00000048f30b7810 */ /* 0x000fe40007ffe0ff */
[----:B------:R-:W-:Y:S02]  /*1a4f0*/  ISETP.GE.AND P1, PT, R10, c[0x0][0x3c8], PT ;  /* 0x0000f2000a007a0c */ /* 0x000fe40003f26270 */
[----:B------:R-:W-:Y:S02]  /*1a500*/  ISETP.GE.AND P4, PT, R8, c[0x0][0x3c8], PT ;  /* 0x0000f20008007a0c */ /* 0x000fe40003f86270 */
[----:B------:R-:W-:Y:S02]  /*1a510*/  SHF.R.S32.HI R15, RZ, 0x1f, R15 ;  /* 0x0000001fff0f7819 */ /* 0x000fe4000001140f */
[----:B------:R-:W-:-:S02]  /*1a520*/  SHF.R.S32.HI R11, RZ, 0x1f, R11 ;  /* 0x0000001fff0b7819 */ /* 0x000fc4000001140b */
[CC--:B-1----:R-:W-:Y:S02]  /*1a530*/  @!P2 LEA R2, P5, R14.reuse, R0.reuse, 0x2 ;  /* 0x000000000e02a211 */ /* 0x0c2fe400078a10ff */
[C---:B--2---:R-:W-:Y:S02]  /*1a540*/  @!P3 LEA R6, P0, R9.reuse, R0, 0x2 ;  /* 0x000000000906b211 */ /* 0x044fe400078010ff */
[-C--:B------:R-:W-:Y:S02]  /*1a550*/  @!P2 LEA.HI.X R3, R14, R4.reuse, R15, 0x2, P5 ;  /* 0x000000040e03a211 */ /* 0x080fe400028f140f */
[----:B------:R-:W-:Y:S02]  /*1a560*/  @!P3 LEA.HI.X R7, R9, R4, R11, 0x2, P0 ;  /* 0x000000040907b211 */ /* 0x000fe400000f140b */
[C---:B------:R-:W-:Y:S01]  /*1a570*/  IADD3 R11, R243.reuse, 0x68, RZ ;  /* 0x00000068f30b7810 */ /* 0x040fe20007ffe0ff */
[----:B------:R1:W-:Y:S01]  /*1a580*/  @!P2 ST.E.64 [R2.64], R36 ;  /* 0x000000240200a985 */ /* 0x0003e2000c101b08 */
[----:B------:R-:W-:-:S02]  /*1a590*/  IADD3 R14, R243, 0x50, RZ ;  /* 0x00000050f30e7810 */ /* 0x000fc40007ffe0ff */
[----:B------:R-:W-:Y:S01]  /*1a5a0*/  IADD3 R9, R243, 0x58, RZ ;  /* 0x00000058f3097810 */ /* 0x000fe20007ffe0ff */
[----:B------:R2:W-:Y:S01]  /*1a5b0*/  @!P3 ST.E.64 [R6.64], R40 ;  /* 0x000000280600b985 */ /* 0x0005e2000c101b08 */
[----:B------:R-:W-:Y:S02]  /*1a5c0*/  ISETP.GE.AND P2, PT, R16, c[0x0][0x3c8], PT ;  /* 0x0000f20010007a0c */ /* 0x000fe40003f46270 */
[----:B------:R-:W-:Y:S02]  /*1a5d0*/  ISETP.GE.AND P3, PT, R11, c[0x0][0x3c8], PT ;  /* 0x0000f2000b007a0c */ /* 0x000fe40003f66270 */
[----:B------:R-:W-:Y:S02]  /*1a5e0*/  SHF.R.S32.HI R14, RZ, 0x1f, R14 ;  /* 0x0000001fff0e7819 */ /* 0x000fe4000001140e */
[----:B------:R-:W-:Y:S02]  /*1a5f0*/  SHF.R.S32.HI R9, RZ, 0x1f, R9 ;  /* 0x0000001fff097819 */ /* 0x000fe40000011409 */
[----:B------:R-:W-:-:S02]  /*1a600*/  IADD3 R15, R243, 0x80, RZ ;  /* 0x00000080f30f7810 */ /* 0x000fc40007ffe0ff */
[-C--:B-1----:R-:W-:Y:S02]  /*1a610*/  @!P1 LEA R2, P5, R10, R0.reuse, 0x2 ;  /* 0x000000000a029211 */ /* 0x082fe400078a10ff */
[----:B--2---:R-:W-:Y:S02]  /*1a620*/  @!P4 LEA R6, P0, R8, R0, 0x2 ;  /* 0x000000000806c211 */ /* 0x004fe400078010ff */
[-C--:B------:R-:W-:Y:S02]  /*1a630*/  @!P1 LEA.HI.X R3, R10, R4.reuse, R14, 0x2, P5 ;  /* 0x000000040a039211 */ /* 0x080fe400028f140e */
[----:B------:R-:W-:Y:S02]  /*1a640*/  @!P4 LEA.HI.X R7, R8, R4, R9, 0x2, P0 ;  /* 0x000000040807c211 */ /* 0x000fe400000f1409 */
[C---:B------:R-:W-:Y:S01]  /*1a650*/  IADD3 R10, R243.reuse, 0x78, RZ ;  /* 0x00000078f30a7810 */ /* 0x040fe20007ffe0ff */
[----:B------:R1:W-:Y:S01]  /*1a660*/  @!P1 ST.E.64 [R2.64], R44 ;  /* 0x0000002c02009985 */ /* 0x0003e2000c101b08 */
[----:B------:R-:W-:-:S02]  /*1a670*/  IADD3 R14, R243, 0x68, RZ ;  /* 0x00000068f30e7810 */ /* 0x000fc40007ffe0ff */
[----:B------:R-:W-:Y:S01]  /*1a680*/  ISETP.GE.AND P0, PT, R17, c[0x0][0x3c8], PT ;  /* 0x0000f20011007a0c */ /* 0x000fe20003f06270 */
[----:B------:R2:W-:Y:S01]  /*1a690*/  @!P4 ST.E.64 [R6.64], R48 ;  /* 0x000000300600c985 */ /* 0x0005e2000c101b08 */
[----:B------:R-:W-:Y:S02]  /*1a6a0*/  ISETP.GE.AND P4, PT, R10, c[0x0][0x3c8], PT ;  /* 0x0000f2000a007a0c */ /* 0x000fe40003f86270 */
[----:B------:R-:W-:Y:S02]  /*1a6b0*/  SHF.R.S32.HI R14, RZ, 0x1f, R14 ;  /* 0x0000001fff0e7819 */ /* 0x000fe4000001140e */
[----:B------:R-:W-:-:S04]  /*1a6c0*/  @!P3 LEA R8, P1, R11, R0, 0x2 ;  /* 0x000000000b08b211 */ /* 0x000fc800078210ff */
[----:B------:R-:W-:Y:S02]  /*1a6d0*/  @!P3 LEA.HI.X R9, R11, R4, R14, 0x2, P1 ;  /* 0x000000040b09b211 */ /* 0x000fe400008f140e */
[C---:B------:R-:W-:Y:S02]  /*1a6e0*/  IADD3 R14, R243.reuse, 0x88, RZ ;  /* 0x00000088f30e7810 */ /* 0x040fe40007ffe0ff */
[----:B------:R-:W-:Y:S02]  /*1a6f0*/  IADD3 R11, R243, 0x90, RZ ;  /* 0x00000090f30b7810 */ /* 0x000fe40007ffe0ff */
[----:B------:R-:W-:Y:S02]  /*1a700*/  ISETP.GE.AND P1, PT, R14, c[0x0][0x3c8], PT ;  /* 0x0000f2000e007a0c */ /* 0x000fe40003f26270 */
        /* <DEDUP_REMOVED lines=9> */
[----:B------:R-:W-:-:S02]  /*1a7a0*/  SHF.R.S32.HI R18, RZ, 0x1f, R18 ;  /* 0x0000001fff127819 */ /* 0x000fc40000011412 */
[----:B------:R-:W-:Y:S02]  /*1a7b0*/  SHF.R.S32.HI R16, RZ, 0x1f, R16 ;  /* 0x0000001fff107819 */ /* 0x000fe40000011410 */
[----:B------:R-:W-:Y:S02]  /*1a7c0*/  @!P0 LEA.HI.X R7, R17, R4, R18, 0x2, P5 ;  /* 0x0000000411078211 */ /* 0x000fe400028f1412 */
[C---:B------:R-:W-:Y:S02]  /*1a7d0*/  IADD3 R17, R243.reuse, 0x80, RZ ;  /* 0x00000080f3117810 */ /* 0x040fe40007ffe0ff */
[----:B------:R-:W-:Y:S01]  /*1a7e0*/  IADD3 R18, R243, 0xa8, RZ ;  /* 0x000000a8f3127810 */ /* 0x000fe20007ffe0ff */
[----:B------:R3:W-:Y:S01]  /*1a7f0*/  @!P0 ST.E.64 [R6.64], R60 ;  /* 0x0000003c06008985 */ /* 0x0007e2000c101b08 */
[----:B------:R-:W-:Y:S02]  /*1a800*/  SHF.R.S32.HI R17, RZ, 0x1f, R17 ;  /* 0x0000001fff117819 */ /* 0x000fe40000011411 */
[----:B-1----:R-:W-:-:S04]  /*1a810*/  @!P4 LEA R2, P3, R10, R0, 0x2 ;  /* 0x000000000a02c211 */ /* 0x002fc800078610ff */
[----:B------:R-:W-:Y:S02]  /*1a820*/  @!P4 LEA.HI.X R3, R10, R4, R16, 0x2, P3 ;  /* 0x000000040a03c211 */ /* 0x000fe400018f1410 */
[C---:B------:R-:W-:Y:S02]  /*1a830*/  IADD3 R16, R243.reuse, 0x88, RZ ;  /* 0x00000088f3107810 */ /* 0x040fe40007ffe0ff */
[----:B------:R-:W-:Y:S01]  /*1a840*/  IADD3 R10, R243, 0x98, RZ ;  /* 0x00000098f30a7810 */ /* 0x000fe20007ffe0ff */
[----:B------:R1:W-:Y:S01]  /*1a850*/  @!P4 ST.E.64 [R2.64], R64 ;  /* 0x000000400200c985 */ /* 0x0003e2000c101b08 */
[----:B------:R-:W-:Y:S02]  /*1a860*/  SHF.R.S32.HI R16, RZ, 0x1f, R16 ;  /* 0x0000001fff107819 */ /* 0x000fe40000011410 */
[----:B--2---:R-:W-:Y:S02]  /*1a870*/  @!P2 LEA R8, P0, R15, R0, 0x2 ;  /* 0x000000000f08a211 */ /* 0x004fe400078010ff */
[----:B------:R-:W-:-:S02]  /*1a880*/  ISETP.GE.AND P5, PT, R10, c[0x0][0x3c8], PT ;  /* 0x0000f2000a007a0c */ /* 0x000fc40003fa6270 */
[----:B------:R-:W-:Y:S02]  /*1a890*/  @!P2 LEA.HI.X R9, R15, R4, R17, 0x2, P0 ;  /* 0x000000040f09a211 */ /* 0x000fe400000f1411 */
[----:B------:R-:W-:Y:S02]  /*1a8a0*/  IADD3 R15, R243, 0xa0, RZ ;  /* 0x000000a0f30f7810 */ /* 0x000fe40007ffe0ff */
[----:B---3--:R-:W-:Y:S01]  /*1a8b0*/  @!P6 LEA R6, P0, R11, R0, 0x2 ;  /* 0x000000000b06e211 */ /* 0x008fe200078010ff */
[----:B------:R-:W-:Y:S01]  /*1a8c0*/  @!P2 ST.E.64 [R8.64], R104 ;  /* 0x000000680800a985 */ /* 0x000fe2000c101b08 */
[----:B------:R-:W-:Y:S02]  /*1a8d0*/  ISETP.GE.AND P4, PT, R15, c[0x0][0x3c8], PT ;  /* 0x0000f2000f007a0c */ /* 0x000fe40003f86270 */
        /* <DEDUP_REMOVED lines=35> */
.L_x_1418:
[----:B------:R-:W-:Y:S05]  /*1ab10*/  BSYNC B0 ;  /* 0x0000000000007941 */ /* 0x000fea0003800000 */
.L_x_1417:
[----:B------:R-:W-:Y:S05]  /*1ab20*/  BRA.DIV ~URZ, `(.L_x_1419) ;  /* 0x00004b727f007947 */ /* 0x000fea000b800000 */
[----:B---3--:R3:W2:Y:S04]  /*1ab30*/  SHFL.IDX PT, R4, R5, 0x1, 0x1c1f ;  /* 0x003c1f0005047f89 */ /* 0x0086a800000e0000 */
[----:B-1----:R3:W1:Y:S02]  /*1ab40*/  SHFL.IDX PT, R0, R12, 0x1, 0x1c1f ;  /* 0x003c1f000c007f89 */ /* 0x00266400000e0000 */
.L_x_1491:
[----:B------:R-:W-:-:S13]  /*1ab50*/  ISETP.NE.AND P0, PT, R13, RZ, PT ;  /* 0x000000ff0d00720c */ /* 0x000fda0003f05270 */
[----:B------:R-:W-:Y:S05]  /*1ab60*/  @P0 BRA `(.L_x_1414) ;  /* 0x0000178000000947 */ /* 0x000fea0003800000 */
[C---:B------:R-:W-:Y:S02]  /*1ab70*/  ISETP.GE.AND P4, PT, R243.reuse, c[0x0][0x3c8], PT ;  /* 0x0000f200f3007a0c */ /* 0x040fe40003f86270 */
[C---:B------:R-:W-:Y:S02]  /*1ab80*/  IADD3 R15, R243.reuse, 0x18, RZ ;  /* 0x00000018f30f7810 */ /* 0x040fe40007ffe0ff */
[----:B------:R-:W-:Y:S02]  /*1ab90*/  IADD3 R8, R243, 0x8, RZ ;  /* 0x00000008f3087810 */ /* 0x000fe40007ffe0ff */
[----:B------:R-:W-:Y:S02]  /*1aba0*/  ISETP.GE.AND P1, PT, R15, c[0x0][0x3c8], PT ;  /* 0x0000f2000f007a0c */ /* 0x000fe40003f26270 */
[----:B------:R-:W-:Y:S02]  /*1abb0*/  ISETP.GE.AND P3, PT, R8, c[0x0][0x3c8], PT ;  /* 0x0000f20008007a0c */ /* 0x000fe40003f66270 */
[----:B---3--:R-:W-:-:S02]  /*1abc0*/  IADD3 R5, R243, 0x10, RZ ;  /* 0x00000010f3057810 */ /* 0x008fc40007ffe0ff */
[----:B------:R-:W-:Y:S01]  /*1abd0*/  IADD3 R9, R243, 0x8, RZ ;  /* 0x00000008f3097810 */ /* 0x000fe20007ffe0ff */
[----:B-1----:R-:W-:Y:S01]  /*1abe0*/  @!P4 IMAD.MOV.U32 R6, RZ, RZ, R0 ;  /* 0x000000ffff06c224 */ /* 0x002fe200078e0000 */
[----:B------:R-:W-:Y:S01]  /*1abf0*/  ISETP.GE.AND P2, PT, R5, c[0x0][0x3c8], PT ;  /* 0x0000f20005007a0c */ /* 0x000fe20003f46270 */
[----:B--2---:R-:W-:Y:S01]  /*1ac00*/  @!P4 IMAD.MOV.U32 R7, RZ, RZ, R4 ;  /* 0x000000ffff07c224 */ /* 0x004fe200078e0004 */
        /* <DEDUP_REMOVED lines=170> */
.L_x_1399:
        /* <DEDUP_REMOVED lines=19> */
.L_x_1420:
[----:B--2---:R-:W2:Y:S01]  /*1b7e0*/  LDL.LU R2, [R1] ;  /* 0x0000000001027983 */ /* 0x004ea20000300800 */
[----:B------:R-:W-:Y:S01]  /*1b7f0*/  BSSY B0, `(.L_x_1421) ;  /* 0x0000038000007945 */ /* 0x000fe20003800000 */
[----:B------:R-:W-:Y:S02]  /*1b800*/  LOP3.LUT R4, R246, 0xffff, RZ, 0xc0, !PT ;  /* 0x0000fffff6047812 */ /* 0x000fe400078ec0ff */
[----:B------:R-:W3:Y:S01]  /*1b810*/  S2R R5, SR_TID.X ;  /* 0x0000000000057919 */ /* 0x000ee20000002100 */
[----:B------:R-:W-:-:S02]  /*1b820*/  SEL R3, R252, RZ, !P3 ;  /* 0x000000fffc037207 */ /* 0x000fc40005800000 */
[----:B-----5:R-:W-:Y:S02]  /*1b830*/  SHF.R.S32.HI R18, RZ, 0x1f, R0 ;  /* 0x0000001fff127819 */ /* 0x020fe40000011400 */
[----:B---3--:R-:W-:Y:S02]  /*1b840*/  ISETP.GT.AND P0, PT, R5, 0x7f, PT ;  /* 0x0000007f0500780c */ /* 0x008fe40003f04270 */
[----:B--2---:R-:W-:-:S11]  /*1b850*/  SEL R20, R2, RZ, !P3 ;  /* 0x000000ff02147207 */ /* 0x004fd60005800000 */
[----:B------:R-:W-:Y:S05]  /*1b860*/  @P0 BRA `(.L_x_1422) ;  /* 0x0000030000000947 */ /* 0x000fea0003800000 */
[----:B------:R-:W-:Y:S01]  /*1b870*/  IMAD R2, R15, c[0x0][0x4e8], RZ ;  /* 0x00013a000f027a24 */ /* 0x000fe200078e02ff */
[----:B------:R-:W-:-:S04]  /*1b880*/  IADD3 R14, R240, R5, RZ ;  /* 0x00000005f00e7210 */ /* 0x000fc80007ffe0ff */
[----:B------:R-:W-:-:S13]  /*1b890*/  ISETP.GE.AND P0, PT, R14, R2, PT ;  /* 0x000000020e00720c */ /* 0x000fda0003f06270 */
[----:B------:R-:W-:Y:S05]  /*1b8a0*/  @P0 BRA `(.L_x_1422) ;  /* 0x000002c000000947 */ /* 0x000fea0003800000 */
[----:B------:R-:W2:Y:S01]  /*1b8b0*/  LDL.LU R22, [R1+0x4] ;  /* 0x0000040001167983 */ /* 0x000ea20000300800 */
[----:B------:R-:W-:Y:S01]  /*1b8c0*/  IMAD.MOV.U32 R2, RZ, RZ, 0x368 ;  /* 0x00000368ff027424 */ /* 0x000fe200078e00ff */
[----:B------:R-:W-:-:S04]  /*1b8d0*/  ISETP.GT.AND P2, PT, R19, 0x1, PT ;  /* 0x000000011300780c */ /* 0x000fc80003f44270 */
[----:B------:R-:W-:-:S04]  /*1b8e0*/  SEL R2, R2, 0x328, P2 ;  /* 0x0000032802027807 */ /* 0x000fc80001000000 */
[----:B------:R3:W4:Y:S08]  /*1b8f0*/  LDC.64 R10, c[0x0][R2+0x170] ;  /* 0x00005c00020a7b82 */ /* 0x0007300000000a00 */
[----:B------:R3:W5:Y:S08]  /*1b900*/  LDC.64 R8, c[0x0][R2+0x168] ;  /* 0x00005a0002087b82 */ /* 0x0007700000000a00 */
[----:B------:R3:W1:Y:S08]  /*1b910*/  LDC.64 R16, c[0x0][R2+0x178] ;  /* 0x00005e0002107b82 */ /* 0x0006700000000a00 */
[----:B------:R3:W1:Y:S02]  /*1b920*/  LDC.64 R12, c[0x0][R2+0x160] ;  /* 0x00005800020c7b82 */ /* 0x0006640000000a00 */
[----:B---3--:R-:W-:-:S02]  /*1b930*/  IMAD.MOV.U32 R2, RZ, RZ, c[0x0][0x4e8] ;  /* 0x00013a00ff027624 */ /* 0x008fc400078e00ff */
[-C--:B----4-:R-:W-:Y:S02]  /*1b940*/  IMAD R5, R11, R3.reuse, RZ ;  /* 0x000000030b057224 */ /* 0x090fe400078e02ff */
[----:B------:R-:W-:Y:S01]  /*1b950*/  IMAD.WIDE.U32 R6, R10, R3, RZ ;  /* 0x000000030a067225 */ /* 0x000fe200078e00ff */
[----:B------:R-:W-:Y:S02]  /*1b960*/  ISETP.NE.AND P0, PT, R2, 0x1, PT ;  /* 0x000000010200780c */ /* 0x000fe40003f05270 */
[----:B------:R-:W-:Y:S01]  /*1b970*/  MOV R2, R14 ;  /* 0x0000000e00027202 */ /* 0x000fe20000000f00 */
[----:B------:R-:W-:Y:S02]  /*1b980*/  IMAD R10, R10, R20, R5 ;  /* 0x000000140a0a7224 */ /* 0x000fe400078e0205 */
[-C--:B-----5:R-:W-:Y:S02]  /*1b990*/  IMAD R11, R9, R4.reuse, RZ ;  /* 0x00000004090b7224 */ /* 0x0a0fe400078e02ff */
[----:B------:R-:W-:Y:S01]  /*1b9a0*/  IMAD.WIDE.U32 R8, R8, R4, RZ ;  /* 0x0000000408087225 */ /* 0x000fe200078e00ff */
[----:B------:R-:W-:-:S03]  /*1b9b0*/  IADD3 R7, R7, R10, RZ ;  /* 0x0000000a07077210 */ /* 0x000fc60007ffe0ff */
[----:B------:R-:W-:Y:S02]  /*1b9c0*/  IMAD.IADD R11, R9, 0x1, R11 ;  /* 0x00000001090b7824 */ /* 0x000fe400078e020b */
[----:B------:R-:W-:-:S05]  /*1b9d0*/  @P0 IMAD.HI.U32 R21, R14, c[0x0][0x4ec], RZ ;  /* 0x00013b000e150a27 */ /* 0x000fca00078e00ff */
[----:B------:R-:W-:Y:S02]  /*1b9e0*/  @P0 SHF.R.U32.HI R2, RZ, c[0x0][0x4f0], R21 ;  /* 0x00013c00ff020a19 */ /* 0x000fe40000011615 */
[----:B------:R-:W-:-:S03]  /*1b9f0*/  IADD3 R21, P1, P0, R6, R8, R0 ;  /* 0x0000000806157210 */ /* 0x000fc6000783e000 */
[----:B------:R-:W-:Y:S01]  /*1ba00*/  IMAD.MOV R6, RZ, RZ, -R2 ;  /* 0x000000ffff067224 */ /* 0x000fe200078e0a02 */
[----:B------:R-:W-:-:S03]  /*1ba10*/  IADD3.X R11, R7, R11, R18, P1, P0 ;  /* 0x0000000b070b7210 */ /* 0x000fc60000fe0412 */
[----:B------:R-:W-:-:S05]  /*1ba20*/  IMAD R6, R6, c[0x0][0x4e8], R14 ;  /* 0x00013a0006067a24 */ /* 0x000fca00078e020e */
[----:B------:R-:W-:Y:S02]  /*1ba30*/  SHF.R.S32.HI R7, RZ, 0x1f, R6 ;  /* 0x0000001fff077819 */ /* 0x000fe40000011406 */
[----:B--2---:R-:W-:-:S05]  /*1ba40*/  SEL R5, R22, RZ, P2 ;  /* 0x000000ff16057207 */ /* 0x004fca0001000000 */
[-C--:B-1----:R-:W-:Y:S02]  /*1ba50*/  IMAD R10, R17, R5.reuse, RZ ;  /* 0x00000005110a7224 */ /* 0x082fe400078e02ff */
[----:B------:R-:W-:Y:S01]  /*1ba60*/  IMAD.WIDE.U32 R8, R16, R5, RZ ;  /* 0x0000000510087225 */ /* 0x000fe200078e00ff */
[----:B------:R-:W-:-:S04]  /*1ba70*/  SHF.R.S32.HI R5, RZ, 0x1f, R2 ;  /* 0x0000001fff057819 */ /* 0x000fc80000011402 */
[----:B------:R-:W-:Y:S01]  /*1ba80*/  IADD3 R9, R9, R10, RZ ;  /* 0x0000000a09097210 */ /* 0x000fe20007ffe0ff */
[----:B------:R-:W-:Y:S01]  /*1ba90*/  IMAD.MOV.U32 R10, RZ, RZ, c[0x0][0x4a8] ;  /* 0x00012a00ff0a7624 */ /* 0x000fe200078e00ff */
[----:B------:R-:W-:Y:S01]  /*1baa0*/  IADD3 R8, P1, P0, R2, R21, R8 ;  /* 0x0000001502087210 */ /* 0x000fe2000783e008 */
[----:B------:R-:W-:-:S03]  /*1bab0*/  IMAD R2, R13, R6, RZ ;  /* 0x000000060d027224 */ /* 0x000fc600078e02ff */
[----:B------:R-:W-:Y:S01]  /*1bac0*/  IADD3.X R9, R5, R11, R9, P1, P0 ;  /* 0x0000000b05097210 */ /* 0x000fe20000fe0409 */
[----:B------:R-:W-:Y:S01]  /*1bad0*/  IMAD R2, R12, R7, R2 ;  /* 0x000000070c027224 */ /* 0x000fe200078e0202 */
[----:B------:R-:W-:-:S03]  /*1bae0*/  MOV R5, c[0x0][0x4ac] ;  /* 0x00012b0000057a02 */ /* 0x000fc60000000f00 */
[----:B------:R-:W-:Y:S01]  /*1baf0*/  IMAD.WIDE.U32 R6, R12, R6, R8 ;  /* 0x000000060c067225 */ /* 0x000fe200078e0008 */
[----:B------:R-:W-:Y:S02]  /*1bb00*/  SEL R8, R10, c[0x0][0x450], P2 ;  /* 0x000114000a087a07 */ /* 0x000fe40001000000 */
[----:B------:R-:W-:Y:S01]  /*1bb10*/  SEL R5, R5, c[0x0][0x454], P2 ;  /* 0x0001150005057a07 */ /* 0x000fe20001000000 */
[----:B------:R-:W-:Y:S01]  /*1bb20*/  IMAD.IADD R2, R7, 0x1, R2 ;  /* 0x0000000107027824 */ /* 0x000fe200078e0202 */
[----:B------:R-:W-:-:S04]  /*1bb30*/  LEA R8, P0, R6, R8, 0x2 ;  /* 0x0000000806087211 */ /* 0x000fc800078010ff */
[----:B------:R-:W-:Y:S02]  /*1bb40*/  LEA.HI.X R9, R6, R5, R2, 0x2, P0 ;  /* 0x0000000506097211 */ /* 0x000fe400000f1402 */
[----:B------:R-:W-:-:S05]  /*1bb50*/  MOV R2, 0xff800000 ;  /* 0xff80000000027802 */ /* 0x000fca0000000f00 */
[----:B------:R1:W-:Y:S02]  /*1bb60*/  STG.E [R8.64], R2 ;  /* 0x0000000208007986 */ /* 0x0003e4000c101908 */
.L_x_1422:
[----:B------:R-:W-:Y:S05]  /*1bb70*/  BSYNC B0 ;  /* 0x0000000000007941 */ /* 0x000fea0003800000 */
.L_x_1421:
[----:B------:R-:W-:-:S13]  /*1bb80*/  ISETP.GT.AND P0, PT, R19, 0x1, PT ;  /* 0x000000011300780c */ /* 0x000fda0003f04270 */
[----:B------:R-:W-:Y:S05]  /*1bb90*/  @P0 BRA `(.L_x_1414) ;  /* 0x0000075000000947 */ /* 0x000fea0003800000 */
[----:B------:R-:W-:Y:S01]  /*1bba0*/  MOV R5, c[0x0][0x4e8] ;  /* 0x00013a0000057a02 */ /* 0x000fe20000000f00 */
[----:B-1----:R-:W-:Y:S01]  /*1bbb0*/  IMAD R2, R18, c[0x0][0x3a0], RZ ;  /* 0x0000e80012027a24 */ /* 0x002fe200078e02ff */
[----:B------:R-:W1:Y:S01]  /*1bbc0*/  S2R R11, SR_TID.X ;  /* 0x00000000000b7919 */ /* 0x000e620000002100 */
        /* <DEDUP_REMOVED lines=12> */
[----:B------:R-:W-:Y:S01]  /*1bc90*/  SHF.R.S32.HI R8, RZ, 0x1f, R0 ;  /* 0x0000001fff087819 */ /* 0x000fe20000011400 */
[----:B------:R-:W-:Y:S01]  /*1bca0*/  IMAD.MOV.U32 R4, RZ, RZ, R6 ;  /* 0x000000ffff047224 */ /* 0x000fe200078e0006 */
[----:B-1----:R-:W-:-:S03]  /*1bcb0*/  SHF.R.S32.HI R10, RZ, 0x1f, R11 ;  /* 0x0000001fff0a7819 */ /* 0x002fc6000001140b */
[----:B------:R-:W-:Y:S01]  /*1bcc0*/  IMAD.WIDE.U32 R6, R3, c[0x0][0x3f0], R4 ;  /* 0x0000fc0003067a25 */ /* 0x000fe200078e0004 */
[----:B------:R-:W-:Y:S02]  /*1bcd0*/  IADD3 R4, -R0, RZ, RZ ;  /* 0x000000ff00047210 */ /* 0x000fe40007ffe1ff */
[----:B------:R-:W-:Y:S01]  /*1bce0*/  LEA.HI R10, R10, R11, RZ, 0x3 ;  /* 0x0000000b0a0a7211 */ /* 0x000fe200078f18ff */
[----:B------:R-:W-:Y:S01]  /*1bcf0*/  IMAD R5, R8, c[0x0][0x3e0], RZ ;  /* 0x0000f80008057a24 */ /* 0x000fe200078e02ff */
[----:B------:R-:W-:Y:S01]  /*1bd00*/  IADD3 R3, R7, R9, RZ ;  /* 0x0000000907037210 */ /* 0x000fe20007ffe0ff */
[----:B------:R-:W-:Y:S01]  /*1bd10*/  IMAD R4, R4, c[0x0][0x4e8], R2 ;  /* 0x00013a0004047a24 */ /* 0x000fe200078e0202 */
[----:B------:R-:W-:Y:S01]  /*1bd20*/  SHF.R.S32.HI R10, RZ, 0x3, R10 ;  /* 0x00000003ff0a7819 */ /* 0x000fe2000001140a */
[----:B------:R-:W-:Y:S02]  /*1bd30*/  IMAD.MOV.U32 R2, RZ, RZ, R6 ;  /* 0x000000ffff027224 */ /* 0x000fe400078e0006 */
[----:B------:R-:W-:-:S02]  /*1bd40*/  IMAD R5, R0, c[0x0][0x3e4], R5 ;  /* 0x0000f90000057a24 */ /* 0x000fc400078e0205 */
        /* <DEDUP_REMOVED lines=12> */
.L_x_1492:
[----:B------:R-:W-:Y:S05]  /*1be10*/  BRA.DIV ~URZ, `(.L_x_1424) ;  /* 0x000039b27f007947 */ /* 0x000fea000b800000 */
[----:B------:R3:W4:Y:S02]  /*1be20*/  SHFL.IDX PT, R0, R7, RZ, 0x181f ;  /* 0x00181fff07007589 */ /* 0x00072400000e0000 */
.L_x_1493:
        /* <DEDUP_REMOVED lines=16> */
.L_x_1426:
[----:B------:R-:W-:Y:S05]  /*1bf30*/  BSYNC B0 ;  /* 0x0000000000007941 */ /* 0x000fea0003800000 */
.L_x_1425:
[----:B------:R-:W-:Y:S05]  /*1bf40*/  BRA.DIV ~URZ, `(.L_x_1427) ;  /* 0x000038e27f007947 */ /* 0x000fea000b800000 */
[----:B--2---:R2:W1:Y:S04]  /*1bf50*/  SHFL.IDX PT, R8, R6, 0x1, 0x181f ;  /* 0x00381f0006087f89 */ /* 0x00446800000e0000 */
[----:B----4-:R2:W4:Y:S02]  /*1bf60*/  SHFL.IDX PT, R0, R7, 0x1, 0x181f ;  /* 0x00381f0007007f89 */ /* 0x01052400000e0000 */
.L_x_1494:
        /* <DEDUP_REMOVED lines=16> */
.L_x_1429:
[----:B------:R-:W-:Y:S05]  /*1c070*/  BSYNC B0 ;  /* 0x0000000000007941 */ /* 0x000fea0003800000 */
.L_x_1428:
[----:B------:R-:W-:Y:S05]  /*1c080*/  BRA.DIV ~URZ, `(.L_x_1430) ;  /* 0x000038627f007947 */ /* 0x000fea000b800000 */
[----:B-1----:R1:W2:Y:S02]  /*1c090*/  SHFL.IDX PT, R8, R6, 0x2, 0x181f ;  /* 0x00581f0006087f89 */ /* 0x0022a400000e0000 */
.L_x_1495:
[----:B------:R-:W-:Y:S05]  /*1c0a0*/  BRA.DIV ~URZ, `(.L_x_1431) ;  /* 0x000038b27f007947 */ /* 0x000fea000b800000 */
[----:B----4-:R4:W1:Y:S02]  /*1c0b0*/  SHFL.IDX PT, R0, R7, 0x2, 0x181f ;  /* 0x00581f0007007f89 */ /* 0x01086400000e0000 */
.L_x_1496:
        /* <DEDUP_REMOVED lines=16> */
.L_x_1433:
[----:B------:R-:W-:Y:S05]  /*1c1c0*/  BSYNC B0 ;  /* 0x0000000000007941 */ /* 0x000fea0003800000 */
.L_x_1432:
[----:B------:R-:W-:Y:S05]  /*1c1d0*/  BRA.DIV ~URZ, `(.L_x_1434) ;  /* 0x000037e27f007947 */ /* 0x000fea000b800000 */
[----:B-12---:R-:W1:Y:S04]  /*1c1e0*/  SHFL.IDX PT, R6, R6, 0x3, 0x181f ;  /* 0x00781f0006067f89 */ /* 0x006e6800000e0000 */
[----:B---34-:R-:W2:Y:S02]  /*1c1f0*/  SHFL.IDX PT, R7, R7, 0x3, 0x181f ;  /* 0x00781f0007077f89 */ /* 0x018ea400000e0000 */
.L_x_1497:
[----:B------:R-:W-:-:S04]  /*1c200*/  IADD3 R4, R4, 0x60, RZ ;  /* 0x0000006004047810 */ /* 0x000fc80007ffe0ff */
        /* <DEDUP_REMOVED lines=14> */
.L_x_1414:
[----:B------:R-:W-:Y:S05]  /*1c2f0*/  BSYNC B1 ;  /* 0x0000000000017941 */ /* 0x000fea0003800000 */
.L_x_1398:
[----:B-1-3--:R-:W3:Y:S02]  /*1c300*/  LDL R0, [R1+0x58] ;  /* 0x0000580001007983 */ /* 0x00aee40000100800 */
[----:B---3--:R-:W-:-:S13]  /*1c310*/  ISETP.NE.AND P0, PT, R0, RZ, PT ;  /* 0x000000ff0000720c */ /* 0x008fda0003f05270 */
[----:B------:R-:W-:Y:S01]  /*1c320*/  @P0 WARPSYNC 0xffffffff ;  /* 0xffffffff00000948 */ /* 0x000fe20003800000 */
[----:B------:R-:W-:Y:S06]  /*1c330*/  @P0 BAR.SYNC.DEFER_BLOCKING 0x5, 0x100 ;  /* 0x0144000000000b1d */ /* 0x000fec0000010000 */
[----:B------:R-:W1:Y:S04]  /*1c340*/  @P0 LDS.128 R244, [0x18100] ;  /* 0x01810000fff40984 */ /* 0x000e680000000c00 */
[----:B------:R-:W-:Y:S06]  /*1c350*/  @P0 BAR.ARV 0x4, 0x100 ;  /* 0x0104000000000b1d */ /* 0x000fec0000002000 */
[----:B------:R-:W-:Y:S05]  /*1c360*/  @P0 BRA `(.L_x_1435) ;  /* 0x00000f6000000947 */ /* 0x000fea0003800000 */
[----:B------:R-:W3:Y:S01]  /*1c370*/  S2R R0, SR_TID.X ;  /* 0x0000000000007919 */ /* 0x000ee20000002100 */
[----:B------:R-:W-:Y:S01]  /*1c380*/  IMAD.MOV.U32 R8, RZ, RZ, RZ ;  /* 0x000000ffff087224 */ /* 0x000fe200078e00ff */
[----:B---3--:R-:W-:-:S04]  /*1c390*/  LOP3.LUT R13, R0, 0x1f, RZ, 0xc0, !PT ;  /* 0x0000001f000d7812 */ /* 0x008fc800078ec0ff */
[----:B------:R-:W-:Y:S01]  /*1c3a0*/  ISETP.NE.AND P6, PT, R13, 0x1f, PT ;  /* 0x0000001f0d00780c */ /* 0x000fe20003fc5270 */
[----:B------:R-:W-:Y:S10]  /*1c3b0*/  BRA.DIV ~URZ, `(.L_x_1436) ;  /* 0x000036d27f007947 */ /* 0x000ff4000b800000 */
[----:B------:R3:W4:Y:S02]  /*1c3c0*/  SHFL.IDX PT, R9, R86, RZ, 0x1f ;  /* 0x00001fff56097589 */ /* 0x00072400000e0000 */
.L_x_1498:
[----:B------:R-:W-:Y:S05]  /*1c3d0*/  BRA.DIV ~URZ, `(.L_x_1437) ;  /* 0x000037227f007947 */ /* 0x000fea000b800000 */
[----:B------:R3:W4:Y:S02]  /*1c3e0*/  SHFL.IDX PT, R6, R86, 0x1, 0x1f ;  /* 0x00201f0056067f89 */ /* 0x00072400000e0000 */
.L_x_1499:
[----:B-1----:R-:W-:Y:S02]  /*1c3f0*/  IMAD.IADD R0, R247, 0x1, R13 ;  /* 0x00000001f7007824 */ /* 0x002fe400078e020d */
[----:B--2-4-:R-:W-:-:S03]  /*1c400*/  IMAD.MOV.U32 R7, RZ, RZ, RZ ;  /* 0x000000ffff077224 */ /* 0x014fc600078e00ff */
[----:B------:R-:W-:-:S13]  /*1c410*/  ISETP.GE.OR P0, PT, R0, c[0x0][0x53c], !P6 ;  /* 0x00014f0000007a0c */ /* 0x000fda0007706670 */
[----:B------:R-:W-:Y:S01]  /*1c420*/  @!P0 MOV R2, 0x4 ;  /* 0x0000000400028802 */ /* 0x000fe20000000f00 */
[----:B------:R-:W-:-:S04]  /*1c430*/  @!P0 IMAD.MOV.U32 R4, RZ, RZ, 0x4 ;  /* 0x00000004ff048424 */ /* 0x000fc800078e00ff */
[----:B------:R-:W-:-:S04]  /*1c440*/  @!P0 IMAD.WIDE R4, R0, R4, c[0x0][0x580] ;  /* 0x0001600000048625 */ /* 0x000fc800078e0204 */
[----:B------:R-:W-:Y:S01]  /*1c450*/  @!P0 IMAD.WIDE R2, R0, R2, c[0x0][0x578] ;  /* 0x00015e0000028625 */ /* 0x000fe200078e0202 */
[----:B------:R-:W2:Y:S04]  /*1c460*/  @!P0 LDG.E R7, [R4.64] ;  /* 0x0000000804078981 */ /* 0x000ea8000c1e1900 */
[----:B------:R-:W2:Y:S01]  /*1c470*/  @!P0 LDG.E R8, [R2.64] ;  /* 0x0000000802088981 */ /* 0x000ea2000c1e1900 */
[C---:B------:R-:W-:Y:S02]  /*1c480*/  ISETP.GE.U32.AND P4, PT, R13.reuse, 0x10, PT ;  /* 0x000000100d00780c */ /* 0x040fe40003f86070 */
[C---:B------:R-:W-:Y:S02]  /*1c490*/  ISETP.GE.U32.AND P3, PT, R13.reuse, 0x8, PT ;  /* 0x000000080d00780c */ /* 0x040fe40003f66070 */
[----:B------:R-:W-:-:S02]  /*1c4a0*/  ISETP.GE.U32.AND P2, PT, R13, 0x4, PT ;  /* 0x000000040d00780c */ /* 0x000fc40003f46070 */
[C---:B------:R-:W-:Y:S02]  /*1c4b0*/  ISETP.GE.U32.AND P1, PT, R13.reuse, 0x2, PT ;  /* 0x000000020d00780c */ /* 0x040fe40003f26070 */
[----:B------:R-:W-:Y:S02]  /*1c4c0*/  ISETP.NE.AND P5, PT, R13, RZ, PT ;  /* 0x000000ff0d00720c */ /* 0x000fe40003fa5270 */
[----:B------:R-:W-:Y:S01]  /*1c4d0*/  MOV R12, RZ ;  /* 0x000000ff000c7202 */ /* 0x000fe20000000f00 */
[----:B--2---:R-:W-:Y:S01]  /*1c4e0*/  IMAD R0, R8, R7, RZ ;  /* 0x0000000708007224 */ /* 0x004fe200078e02ff */
[----:B------:R-:W-:Y:S07]  /*1c4f0*/  BRA.DIV ~URZ, `(.L_x_1438) ;  /* 0x000036727f007947 */ /* 0x000fee000b800000 */
[----:B------:R1:W2:Y:S02]  /*1c500*/  SHFL.UP PT, R4, R0, 0x1, RZ ;  /* 0x0420000000047989 */ /* 0x0002a400000e00ff */
.L_x_1500:
        /* <DEDUP_REMOVED lines=16> */
.L_x_1501:
[----:B--2---:R-:W-:Y:S01]  /*1c610*/  IMAD R0, R0, c[0x0][0x538], RZ ;  /* 0x00014e0000007a24 */ /* 0x004fe200078e02ff */
[----:B------:R-:W-:Y:S04]  /*1c620*/  BSSY B1, `(.L_x_1440) ;  /* 0x00000c5000017945 */ /* 0x000fe80003800000 */
[----:B------:R-:W-:-:S04]  /*1c630*/  IADD3 R6, R0, R6, RZ ;  /* 0x0000000600067210 */ /* 0x000fc80007ffe0ff */
[----:B------:R-:W-:-:S13]  /*1c640*/  ISETP.GT.AND P0, PT, R6, R9, PT ;  /* 0x000000090600720c */ /* 0x000fda0003f04270 */
[----:B------:R-:W-:Y:S05]  /*1c650*/  @P0 BRA `(.L_x_1441) ;  /* 0x0000025000000947 */ /* 0x000fea0003800000 */
.L_x_1445:
        /* <DEDUP_REMOVED lines=17> */
.L_x_1502:
        /* <DEDUP_REMOVED lines=16> */
.L_x_1503:
[----:B--2---:R-:W-:-:S05]  /*1c870*/  IMAD R0, R0, c[0x0][0x538], RZ ;  /* 0x00014e0000007a24 */ /* 0x004fca00078e02ff */
[----:B------:R-:W-:-:S04]  /*1c880*/  IADD3 R6, R0, R6, RZ ;  /* 0x0000000600067210 */ /* 0x000fc80007ffe0ff */
[----:B------:R-:W-:-:S13]  /*1c890*/  ISETP.GT.AND P0, PT, R6, R9, PT ;  /* 0x000000090600720c */ /* 0x000fda0003f04270 */
[----:B-1-3--:R-:W-:Y:S05]  /*1c8a0*/  @!P0 BRA `(.L_x_1445) ;  /* 0xfffffdb000008947 */ /* 0x00afea000383ffff */
.L_x_1441:
[----:B------:R-:W-:-:S05]  /*1c8b0*/  IADD3 R11, -R0, R6, RZ ;  /* 0x00000006000b7210 */ /* 0x000fca0007ffe1ff */
[----:B------:R-:W-:-:S05]  /*1c8c0*/  IMAD R0, R4, c[0x0][0x538], R11 ;  /* 0x00014e0004007a24 */ /* 0x000fca00078e020b */
[----:B------:R-:W-:Y:S01]  /*1c8d0*/  ISETP.GT.AND P0, PT, R0, R9, PT ;  /* 0x000000090000720c */ /* 0x000fe20003f04270 */
[----:B------:R-:W-:-:S12]  /*1c8e0*/  BRA.DIV ~URZ, `(.L_x_1446) ;  /* 0x000036527f007947 */ /* 0x000fd8000b800000 */
[----:B------:R-:W-:-:S04]  /*1c8f0*/  VOTE.ANY R10, PT, !P0 ;  /* 0x00000000000a7806 */ /* 0x000fc800040e0100 */
.L_x_1504:
[----:B------:R-:W2:Y:S02]  /*1c900*/  POPC R6, R10 ;  /* 0x0000000a00067309 */ /* 0x000ea40000000000 */
[----:B--2---:R-:W-:Y:S01]  /*1c910*/  IADD3 R247, R6, R247, RZ ;  /* 0x000000f706f77210 */ /* 0x004fe20007ffe0ff */
[----:B------:R-:W-:Y:S05]  /*1c920*/  BRA.DIV ~URZ, `(.L_x_1447) ;  /* 0x000036627f007947 */ /* 0x000fea000b800000 */
[----:B------:R2:W4:Y:S04]  /*1c930*/  SHFL.IDX PT, R7, R7, R6, 0x1f ;  /* 0x00001f0607077589 */ /* 0x00052800000e0000 */
[----:B------:R2:W1:Y:S02]  /*1c940*/  SHFL.IDX PT, R5, R8, R6, 0x1f ;  /* 0x00001f0608057589 */ /* 0x00046400000e0000 */
.L_x_1505:
[----:B------:R-:W-:Y:S01]  /*1c950*/  ISETP.NE.AND P0, PT, R10, RZ, PT ;  /* 0x000000ff0a00720c */ /* 0x000fe20003f05270 */
[----:B------:R-:W-:-:S12]  /*1c960*/  BSSY B0, `(.L_x_1448) ;  /* 0x0000005000007945 */ /* 0x000fd80003800000 */
[----:B------:R-:W-:Y:S05]  /*1c970*/  @!P0 BRA `(.L_x_1449) ;  /* 0x0000003000008947 */ /* 0x000fea0003800000 */
[----:B--2---:R-:W-:Y:S01]  /*1c980*/  IADD3 R6, R6, -0x1, RZ ;  /* 0xffffffff06067810 */ /* 0x004fe20007ffe0ff */
[----:B------:R-:W-:Y:S05]  /*1c990*/  BRA.DIV ~URZ, `(.L_x_1450) ;  /* 0x000036c27f007947 */ /* 0x000fea000b800000 */
[----:B------:R2:W3:Y:S02]  /*1c9a0*/  SHFL.IDX PT, R12, R4, R6, 0x1f ;  /* 0x00001f06040c7589 */ /* 0x0004e400000e0000 */
.L_x_1449:
[----:B------:R-:W-:Y:S05]  /*1c9b0*/  BSYNC B0 ;  /* 0x0000000000007941 */ /* 0x000fea0003800000 */
.L_x_1448:
        /* <DEDUP_REMOVED lines=67> */
.L_x_1452:
        /* <DEDUP_REMOVED lines=64> */
.L_x_1453:
[----:B------:R-:W-:Y:S05]  /*1d1f0*/  BSYNC B0 ;  /* 0x0000000000007941 */ /* 0x000fea0003800000 */
.L_x_1451:
[----:B------:R-:W-:-:S04]  /*1d200*/  LOP3.LUT R2, RZ, R2, RZ, 0x33, !PT ;  /* 0x00000002ff027212 */ /* 0x000fc800078e33ff */
[----:B------:R-:W-:Y:S01]  /*1d210*/  IADD3 R245, R2, R7, RZ ;  /* 0x0000000702f57210 */ /* 0x000fe20007ffe0ff */
[----:B------:R-:W-:Y:S05]  /*1d220*/  BRA `(.L_x_1454) ;  /* 0x0000004000007947 */ /* 0x000fea0003800000 */
.L_x_1442:
[----:B------:R-:W-:Y:S01]  /*1d230*/  IMAD.MOV.U32 R244, RZ, RZ, R9 ;  /* 0x000000fffff47224 */ /* 0x000fe200078e0009 */
[----:B------:R-:W-:Y:S01]  /*1d240*/  MOV R246, RZ ;  /* 0x000000ff00f67202 */ /* 0x000fe20000000f00 */
[----:B------:R-:W-:Y:S01]  /*1d250*/  IMAD.MOV.U32 R245, RZ, RZ, RZ ;  /* 0x000000fffff57224 */ /* 0x000fe200078e00ff */
[----:B------:R-:W-:Y:S02]  /*1d260*/  MOV R247, c[0x0][0x53c] ;  /* 0x00014f0000f77a02 */ /* 0x000fe40000000f00 */
.L_x_1454:
[----:B------:R-:W-:Y:S05]  /*1d270*/  BSYNC B1 ;  /* 0x0000000000017941 */ /* 0x000fea0003800000 */
.L_x_1440:
[----:B------:R-:W-:Y:S01]  /*1d280*/  WARPSYNC 0xffffffff ;  /* 0xffffffff00007948 */ /* 0x000fe20003800000 */
[----:B------:R-:W-:Y:S01]  /*1d290*/  BAR.SYNC.DEFER_BLOCKING 0x4, 0x100 ;  /* 0x0104000000007b1d */ /* 0x000fe20000010000 */
[----:B------:R-:W-:-:S13]  /*1d2a0*/  ISETP.NE.AND P0, PT, R13, RZ, PT ;  /* 0x000000ff0d00720c */ /* 0x000fda0003f05270 */
[----:B------:R2:W-:Y:S04]  /*1d2b0*/  @!P0 STS.128 [0x18100], R244 ;  /* 0x018100f4ff008388 */ /* 0x0005e80000000c00 */
[----:B------:R-:W-:Y:S06]  /*1d2c0*/  BAR.ARV 0x5, 0x100 ;  /* 0x0144000000007b1d */ /* 0x000fec0000002000 */
.L_x_1435:
[----:B-1----:R-:W-:-:S13]  /*1d2d0*/  ISETP.GE.AND P0, PT, R247, c[0x0][0x53c], PT ;  /* 0x00014f00f7007a0c */ /* 0x002fda0003f06270 */
[----:B--234-:R-:W-:Y:S01]  /*1d2e0*/  @P0 CALL.REL.NOINC `(.L_x_1455) ;  /* 0x0000001000000944 */ /* 0x01cfe20003c00000 */
[----:B------:R-:W-:Y:S05]  /*1d2f0*/  BRA `(.L_x_1456) ;  /* 0xfffe4db000007947 */ /* 0x000fea000383ffff */
.L_x_1455:
[----:B------:R-:W-:Y:S05]  /*1d300*/  EXIT ;  /* 0x000000000000794d */ /* 0x000fea0003800000 */
.L_x_1266:
[----:B------:R-:W-:Y:S01]  /*1d310*/  IMAD.MOV.U32 R0, RZ, RZ, R5 ;  /* 0x000000ffff007224 */ /* 0x000fe200078e0005 */
[----:B------:R-:W-:Y:S02]  /*1d320*/  MOV R3, 0x1 ;  /* 0x0000000100037802 */ /* 0x000fe40000000f00 */
[----:B------:R-:W-:Y:S02]  /*1d330*/  MOV R2, 0x1d350 ;  /* 0x0001d35000027802 */ /* 0x000fe40000000f00 */
[----:B--2---:R-:W-:Y:S05]  /*1d340*/  CALL.REL.NOINC `($__internal_24_$__cuda_sm70_shflsync_up_p) ;  /* 0x00002e3000007944 */ /* 0x004fea0003c00000 */
[----:B------:R-:W-:Y:S01]  /*1d350*/  MOV R0, R4 ;  /* 0x0000000400007202 */ /* 0x000fe20000000f00 */
[----:B------:R-:W-:Y:S05]  /*1d360*/  BRA `(.L_x_1457) ;  /* 0xfffe30d000007947 */ /* 0x000fea000383ffff */
.L_x_1267:
[----:B------:R-:W-:Y:S01]  /*1d370*/  IMAD.MOV.U32 R0, RZ, RZ, R5 ;  /* 0x000000ffff007224 */ /* 0x000fe200078e0005 */
[----:B------:R-:W-:Y:S02]  /*1d380*/  MOV R3, 0x2 ;  /* 0x0000000200037802 */ /* 0x000fe40000000f00 */
[----:B------:R-:W-:Y:S02]  /*1d390*/  MOV R2, 0x1d3b0 ;  /* 0x0001d3b000027802 */ /* 0x000fe40000000f00 */
[----:B--2---:R-:W-:Y:S05]  /*1d3a0*/  CALL.REL.NOINC `($__internal_24_$__cuda_sm70_shflsync_up_p) ;  /* 0x00002dd000007944 */ /* 0x004fea0003c00000 */
[----:B------:R-:W-:Y:S01]  /*1d3b0*/  SEL R4, R4, RZ, P4 ;  /* 0x000000ff04047207 */ /* 0x000fe20002000000 */
[----:B------:R-:W-:Y:S01]  /*1d3c0*/  IMAD.MOV.U32 R3, RZ, RZ, 0x4 ;  /* 0x00000004ff037424 */ /* 0x000fe200078e00ff */
[----:B------:R-:W-:-:S03]  /*1d3d0*/  MOV R2, 0x1d400 ;  /* 0x0001d40000027802 */ /* 0x000fc60000000f00 */
[----:B------:R-:W-:Y:S02]  /*1d3e0*/  IMAD.IADD R0, R5, 0x1, R4 ;  /* 0x0000000105007824 */ /* 0x000fe400078e0204 */
[----:B------:R-:W-:Y:S05]  /*1d3f0*/  CALL.REL.NOINC `($__internal_24_$__cuda_sm70_shflsync_up_p) ;  /* 0x00002d8000007944 */ /* 0x000fea0003c00000 */
        /* <DEDUP_REMOVED lines=10> */
[----:B------:R-:W-:Y:S02]  /*1d4a0*/  SEL R4, R4, RZ, P1 ;  /* 0x000000ff04047207 */ /* 0x000fe40000800000 */
[----:B------:R-:W-:Y:S02]  /*1d4b0*/  MOV R3, 0x1f ;  /* 0x0000001f00037802 */ /* 0x000fe40000000f00 */
[----:B------:R-:W-:Y:S01]  /*1d4c0*/  MOV R2, 0x1d510 ;  /* 0x0001d51000027802 */ /* 0x000fe20000000f00 */
[----:B------:R-:W-:Y:S02]  /*1d4d0*/  IMAD.IADD R4, R0, 0x1, R4 ;  /* 0x0000000100047824 */ /* 0x000fe400078e0204 */
[----:B------:R-:W-:Y:S02]  /*1d4e0*/  IMAD.MOV.U32 R0, RZ, RZ, 0x1f ;  /* 0x0000001fff007424 */ /* 0x000fe400078e00ff */
[----:B------:R-:W-:Y:S02]  /*1d4f0*/  IMAD.MOV.U32 R199, RZ, RZ, R4 ;  /* 0x000000ffffc77224 */ /* 0x000fe400078e0004 */
[----:B------:R-:W-:Y:S05]  /*1d500*/  CALL.REL.NOINC `($__internal_23_$__cuda_sm70_shflsync_idx_p) ;  /* 0x00002c2000007944 */ /* 0x000fea0003c00000 */
[----:B------:R-:W-:Y:S05]  /*1d510*/  BRA `(.L_x_1458) ;  /* 0xfffe302000007947 */ /* 0x000fea000383ffff */
.L_x_1269:
[----:B------:R-:W-:Y:S02]  /*1d520*/  SEL R0, RZ, 0x1, P0 ;  /* 0x00000001ff007807 */ /* 0x000fe40000000000 */
[----:B------:R-:W-:-:S02]  /*1d530*/  MOV R2, 0x1d550 ;  /* 0x0001d55000027802 */ /* 0x000fc40000000f00 */
[----:B--2---:R-:W-:Y:S05]  /*1d540*/  CALL.REL.NOINC `($__internal_25_$__cuda_sm70_votesync_ballot) ;  /* 0x00002c9000007944 */ /* 0x004fea0003c00000 */
[----:B------:R-:W-:Y:S01]  /*1d550*/  MOV R10, R0 ;  /* 0x00000000000a7202 */ /* 0x000fe20000000f00 */
[----:B------:R-:W-:Y:S05]  /*1d560*/  BRA `(.L_x_1459) ;  /* 0xfffe306000007947 */ /* 0x000fea000383ffff */
.L_x_1270:
[----:B------:R-:W-:Y:S01]  /*1d570*/  IMAD.MOV.U32 R199, RZ, RZ, R9 ;  /* 0x000000ffffc77224 */ /* 0x000fe200078e0009 */
[----:B------:R-:W-:Y:S01]  /*1d580*/  MOV R0, R5 ;  /* 0x0000000500007202 */ /* 0x000fe20000000f00 */
[----:B------:R-:W-:Y:S01]  /*1d590*/  IMAD.MOV.U32 R3, RZ, RZ, 0x1f ;  /* 0x0000001fff037424 */ /* 0x000fe200078e00ff */
[----:B------:R-:W-:-:S02]  /*1d5a0*/  MOV R2, 0x1d5c0 ;  /* 0x0001d5c000027802 */ /* 0x000fc40000000f00 */
[----:B------:R-:W-:Y:S05]  /*1d5b0*/  CALL.REL.NOINC `($__internal_23_$__cuda_sm70_shflsync_idx_p) ;  /* 0x00002b7000007944 */ /* 0x000fea0003c00000 */
[----:B------:R-:W-:Y:S01]  /*1d5c0*/  IMAD.MOV.U32 R12, RZ, RZ, R0 ;  /* 0x000000ffff0c7224 */ /* 0x000fe200078e0000 */
[----:B------:R-:W-:Y:S01]  /*1d5d0*/  MOV R199, R8 ;  /* 0x0000000800c77202 */ /* 0x000fe20000000f00 */
[----:B------:R-:W-:Y:S01]  /*1d5e0*/  IMAD.MOV.U32 R6, RZ, RZ, RZ ;  /* 0x000000ffff067224 */ /* 0x000fe200078e00ff */
[----:B------:R-:W-:Y:S01]  /*1d5f0*/  MOV R0, R5 ;  /* 0x0000000500007202 */ /* 0x000fe20000000f00 */
[----:B------:R-:W-:Y:S01]  /*1d600*/  IMAD.MOV.U32 R3, RZ, RZ, 0x1f ;  /* 0x0000001fff037424 */ /* 0x000fe200078e00ff */
[----:B------:R-:W-:-:S02]  /*1d610*/  MOV R2, 0x1d630 ;  /* 0x0001d63000027802 */ /* 0x000fc40000000f00 */
[----:B------:R-:W-:Y:S05]  /*1d620*/  CALL.REL.NOINC `($__internal_23_$__cuda_sm70_shflsync_idx_p) ;  /* 0x00002b0000007944 */ /* 0x000fea0003c00000 */
[----:B------:R-:W-:Y:S01]  /*1d630*/  MOV R9, R0 ;  /* 0x0000000000097202 */ /* 0x000fe20000000f00 */
[----:B------:R-:W-:Y:S05]  /*1d640*/  BRA `(.L_x_1460) ;  /* 0xfffe2fe000007947 */ /* 0x000fea000383ffff */
.L_x_1273:
[----:B------:R-:W-:Y:S01]  /*1d650*/  IMAD.MOV.U32 R199, RZ, RZ, R4 ;  /* 0x000000ffffc77224 */ /* 0x000fe200078e0004 */
[----:B------:R-:W-:-:S02]  /*1d660*/  MOV R3, 0x1f ;  /* 0x0000001f00037802 */ /* 0x000fc40000000f00 */
[----:B------:R-:W-:Y:S02]  /*1d670*/  MOV R2, 0x1d690 ;  /* 0x0001d69000027802 */ /* 0x000fe40000000f00 */
[----:B-123--:R-:W-:Y:S05]  /*1d680*/  CALL.REL.NOINC `($__internal_23_$__cuda_sm70_shflsync_idx_p) ;  /* 0x00002aa000007944 */ /* 0x00efea0003c00000 */
[----:B------:R-:W-:Y:S01]  /*1d690*/  MOV R6, R0 ;  /* 0x0000000000067202 */ /* 0x000fe20000000f00 */
[----:B------:R-:W-:Y:S05]  /*1d6a0*/  BRA `(.L_x_1272) ;  /* 0xfffe2fe000007947 */ /* 0x000fea000383ffff */
.L_x_1312:
[----:B------:R-:W-:Y:S01]  /*1d6b0*/  IMAD.MOV.U32 R199, RZ, RZ, R5 ;  /* 0x000000ffffc77224 */ /* 0x000fe200078e0005 */
[----:B------:R-:W-:Y:S01]  /*1d6c0*/  MOV R0, RZ ;  /* 0x000000ff00007202 */ /* 0x000fe20000000f00 */
[----:B------:R-:W-:Y:S01]  /*1d6d0*/  IMAD.MOV.U32 R3, RZ, RZ, 0x181f ;  /* 0x0000181fff037424 */ /* 0x000fe200078e00ff */
[----:B------:R-:W-:Y:S02]  /*1d6e0*/  MOV R2, 0x1d700 ;  /* 0x0001d70000027802 */ /* 0x000fe40000000f00 */
[----:B-----5:R-:W-:Y:S05]  /*1d6f0*/  CALL.REL.NOINC `($__internal_23_$__cuda_sm70_shflsync_idx_p) ;  /* 0x00002a3000007944 */ /* 0x020fea0003c00000 */
[----:B------:R-:W-:Y:S01]  /*1d700*/  MOV R6, R0 ;  /* 0x0000000000067202 */ /* 0x000fe20000000f00 */
[----:B------:R-:W-:Y:S05]  /*1d710*/  BRA `(.L_x_1461) ;  /* 0xfffeace000007947 */ /* 0x000fea000383ffff */
.L_x_1313:
[----:B------:R-:W-:Y:S01]  /*1d720*/  IMAD.MOV.U32 R199, RZ, RZ, R7 ;  /* 0x000000ffffc77224 */ /* 0x000fe200078e0007 */
[----:B------:R-:W-:Y:S01]  /*1d730*/  MOV R0, RZ ;  /* 0x000000ff00007202 */ /* 0x000fe20000000f00 */
[----:B------:R-:W-:Y:S01]  /*1d740*/  IMAD.MOV.U32 R3, RZ, RZ, 0x181f ;  /* 0x0000181fff037424 */ /* 0x000fe200078e00ff */
[----:B------:R-:W-:Y:S02]  /*1d750*/  MOV R2, 0x1d770 ;  /* 0x0001d77000027802 */ /* 0x000fe40000000f00 */
[----:B-12--5:R-:W-:Y:S05]  /*1d760*/  CALL.REL.NOINC `($__internal_23_$__cuda_sm70_shflsync_idx_p) ;  /* 0x000029c000007944 */ /* 0x026fea0003c00000 */
[----:B------:R-:W-:Y:S05]  /*1d770*/  BRA `(.L_x_1462) ;  /* 0xfffeaca000007947 */ /* 0x000fea000383ffff */
.L_x_1316:
[----:B------:R-:W-:Y:S01]  /*1d780*/  IMAD.MOV.U32 R199, RZ, RZ, R5 ;  /* 0x000000ffffc77224 */ /* 0x000fe200078e0005 */
[----:B----4-:R-:W-:Y:S01]  /*1d790*/  MOV R0, 0x1 ;  /* 0x0000000100007802 */ /* 0x010fe20000000f00 */
[----:B--2---:R-:W-:Y:S01]  /*1d7a0*/  IMAD.MOV.U32 R3, RZ, RZ, 0x181f ;  /* 0x0000181fff037424 */ /* 0x004fe200078e00ff */
[----:B------:R-:W-:-:S02]  /*1d7b0*/  MOV R2, 0x1d7d0 ;  /* 0x0001d7d000027802 */ /* 0x000fc40000000f00 */
[----:B-1-3-5:R-:W-:Y:S05]  /*1d7c0*/  CALL.REL.NOINC `($__internal_23_$__cuda_sm70_shflsync_idx_p) ;  /* 0x0000296000007944 */ /* 0x02afea0003c00000 */
[----:B------:R-:W-:Y:S01]  /*1d7d0*/  IMAD.MOV.U32 R6, RZ, RZ, R0 ;  /* 0x000000ffff067224 */ /* 0x000fe200078e0000 */
[----:B------:R-:W-:Y:S01]  /*1d7e0*/  MOV R0, 0x1 ;  /* 0x0000000100007802 */ /* 0x000fe20000000f00 */
[----:B------:R-:W-:Y:S01]  /*1d7f0*/  IMAD.MOV.U32 R199, RZ, RZ, R7 ;  /* 0x000000ffffc77224 */ /* 0x000fe200078e0007 */
[----:B------:R-:W-:-:S02]  /*1d800*/  MOV R3, 0x181f ;  /* 0x0000181f00037802 */ /* 0x000fc40000000f00 */
[----:B------:R-:W-:Y:S02]  /*1d810*/  MOV R2, 0x1d830 ;  /* 0x0001d83000027802 */ /* 0x000fe40000000f00 */
[----:B------:R-:W-:Y:S05]  /*1d820*/  CALL.REL.NOINC `($__internal_23_$__cuda_sm70_shflsync_idx_p) ;  /* 0x0000290000007944 */ /* 0x000fea0003c00000 */
[----:B------:R-:W-:Y:S05]  /*1d830*/  BRA `(.L_x_1463) ;  /* 0xfffead2000007947 */ /* 0x000fea000383ffff */
.L_x_1319:
[----:B------:R-:W-:Y:S01]  /*1d840*/  IMAD.MOV.U32 R199, RZ, RZ, R5 ;  /* 0x000000ffffc77224 */ /* 0x000fe200078e0005 */
[----:B----4-:R-:W-:Y:S01]  /*1d850*/  MOV R0, 0x2 ;  /* 0x0000000200007802 */ /* 0x010fe20000000f00 */
[----:B-1----:R-:W-:Y:S01]  /*1d860*/  IMAD.MOV.U32 R3, RZ, RZ, 0x181f ;  /* 0x0000181fff037424 */ /* 0x002fe200078e00ff */
[----:B------:R-:W-:Y:S02]  /*1d870*/  MOV R2, 0x1d890 ;  /* 0x0001d89000027802 */ /* 0x000fe40000000f00 */
[----:B--23-5:R-:W-:Y:S05]  /*1d880*/  CALL.REL.NOINC `($__internal_23_$__cuda_sm70_shflsync_idx_p) ;  /* 0x000028a000007944 */ /* 0x02cfea0003c00000 */
[----:B------:R-:W-:Y:S01]  /*1d890*/  MOV R6, R0 ;  /* 0x0000000000067202 */ /* 0x000fe20000000f00 */
[----:B------:R-:W-:Y:S05]  /*1d8a0*/  BRA `(.L_x_1464) ;  /* 0xfffeade000007947 */ /* 0x000fea000383ffff */
.L_x_1320:
[----:B------:R-:W-:Y:S01]  /*1d8b0*/  IMAD.MOV.U32 R199, RZ, RZ, R7 ;  /* 0x000000ffffc77224 */ /* 0x000fe200078e0007 */
[----:B----4-:R-:W-:Y:S01]  /*1d8c0*/  MOV R0, 0x2 ;  /* 0x0000000200007802 */ /* 0x010fe20000000f00 */
[----:B------:R-:W-:Y:S01]  /*1d8d0*/  IMAD.MOV.U32 R3, RZ, RZ, 0x181f ;  /* 0x0000181fff037424 */ /* 0x000fe200078e00ff */
[----:B------:R-:W-:Y:S02]  /*1d8e0*/  MOV R2, 0x1d900 ;  /* 0x0001d90000027802 */ /* 0x000fe40000000f00 */
[----:B-123-5:R-:W-:Y:S05]  /*1d8f0*/  CALL.REL.NOINC `($__internal_23_$__cuda_sm70_shflsync_idx_p) ;  /* 0x0000283000007944 */ /* 0x02efea0003c00000 */
[----:B------:R-:W-:Y:S05]  /*1d900*/  BRA `(.L_x_1465) ;  /* 0xfffeada000007947 */ /* 0x000fea000383ffff */
.L_x_1323:
[----:B------:R-:W-:Y:S01]  /*1d910*/  IMAD.MOV.U32 R199, RZ, RZ, R5 ;  /* 0x000000ffffc77224 */ /* 0x000fe200078e0005 */
[----:B-1----:R-:W-:Y:S01]  /*1d920*/  MOV R0, 0x3 ;  /* 0x0000000300007802 */ /* 0x002fe20000000f00 */
[----:B------:R-:W-:Y:S01]  /*1d930*/  IMAD.MOV.U32 R3, RZ, RZ, 0x181f ;  /* 0x0000181fff037424 */ /* 0x000fe200078e00ff */
[----:B------:R-:W-:-:S02]  /*1d940*/  MOV R2, 0x1d960 ;  /* 0x0001d96000027802 */ /* 0x000fc40000000f00 */
[----:B--2345:R-:W-:Y:S05]  /*1d950*/  CALL.REL.NOINC `($__internal_23_$__cuda_sm70_shflsync_idx_p) ;  /* 0x000027d000007944 */ /* 0x03cfea0003c00000 */
[----:B------:R-:W-:Y:S01]  /*1d960*/  IMAD.MOV.U32 R5, RZ, RZ, R0 ;  /* 0x000000ffff057224 */ /* 0x000fe200078e0000 */
[----:B------:R-:W-:Y:S01]  /*1d970*/  MOV R0, 0x3 ;  /* 0x0000000300007802 */ /* 0x000fe20000000f00 */
[----:B------:R-:W-:Y:S01]  /*1d980*/  IMAD.MOV.U32 R199, RZ, RZ, R7 ;  /* 0x000000ffffc77224 */ /* 0x000fe200078e0007 */
[----:B------:R-:W-:-:S02]  /*1d990*/  MOV R3, 0x181f ;  /* 0x0000181f00037802 */ /* 0x000fc40000000f00 */
[----:B------:R-:W-:Y:S02]  /*1d9a0*/  MOV R2, 0x1d9c0 ;  /* 0x0001d9c000027802 */ /* 0x000fe40000000f00 */
[----:B------:R-:W-:Y:S05]  /*1d9b0*/  CALL.REL.NOINC `($__internal_23_$__cuda_sm70_shflsync_idx_p) ;  /* 0x0000277000007944 */ /* 0x000fea0003c00000 */
[----:B------:R-:W-:Y:S05]  /*1d9c0*/  BRA `(.L_x_1466) ;  /* 0xfffeae2000007947 */ /* 0x000fea000383ffff */
.L_x_1370:
[----:B------:R-:W-:Y:S01]  /*1d9d0*/  IMAD.MOV.U32 R199, RZ, RZ, R5 ;  /* 0x000000ffffc77224 */ /* 0x000fe200078e0005 */
[----:B------:R-:W-:Y:S01]  /*1d9e0*/  MOV R0, RZ ;  /* 0x000000ff00007202 */ /* 0x000fe20000000f00 */
[----:B------:R-:W-:Y:S01]  /*1d9f0*/  IMAD.MOV.U32 R3, RZ, RZ, 0x181f ;  /* 0x0000181fff037424 */ /* 0x000fe200078e00ff */
[----:B------:R-:W-:Y:S02]  /*1da00*/  MOV R2, 0x1da20 ;  /* 0x0001da2000027802 */ /* 0x000fe40000000f00 */
[----:B------:R-:W-:Y:S05]  /*1da10*/  CALL.REL.NOINC `($__internal_23_$__cuda_sm70_shflsync_idx_p) ;  /* 0x0000271000007944 */ /* 0x000fea0003c00000 */
[----:B------:R-:W-:Y:S01]  /*1da20*/  MOV R4, R0 ;  /* 0x0000000000047202 */ /* 0x000fe20000000f00 */
[----:B------:R-:W-:Y:S05]  /*1da30*/  BRA `(.L_x_1467) ;  /* 0xffff2ba000007947 */ /* 0x000fea000383ffff */
.L_x_1371:
[----:B------:R-:W-:Y:S01]  /*1da40*/  IMAD.MOV.U32 R199, RZ, RZ, R12 ;  /* 0x000000ffffc77224 */ /* 0x000fe200078e000c */
[----:B------:R-:W-:Y:S01]  /*1da50*/  MOV R0, RZ ;  /* 0x000000ff00007202 */ /* 0x000fe20000000f00 */
[----:B------:R-:W-:Y:S01]  /*1da60*/  IMAD.MOV.U32 R3, RZ, RZ, 0x181f ;  /* 0x0000181fff037424 */ /* 0x000fe200078e00ff */
[----:B------:R-:W-:Y:S02]  /*1da70*/  MOV R2, 0x1da90 ;  /* 0x0001da9000027802 */ /* 0x000fe40000000f00 */
[----:B-12---:R-:W-:Y:S05]  /*1da80*/  CALL.REL.NOINC `($__internal_23_$__cuda_sm70_shflsync_idx_p) ;  /* 0x000026a000007944 */ /* 0x006fea0003c00000 */
[----:B------:R-:W-:Y:S01]  /*1da90*/  ISETP.GE.AND P2, PT, R204, c[0x0][0x1d4], PT ;  /* 0x00007500cc007a0c */ /* 0x000fe20003f46270 */
[----:B------:R-:W-:Y:S01]  /*1daa0*/  IMAD.MOV.U32 R199, RZ, RZ, R5 ;  /* 0x000000ffffc77224 */ /* 0x000fe200078e0005 */
[----:B------:R-:W-:Y:S02]  /*1dab0*/  IADD3 R2, P0, R0, R92, RZ ;  /* 0x0000005c00027210 */ /* 0x000fe40007f1e0ff */
[----:B------:R-:W-:-:S02]  /*1dac0*/  ISETP.GE.AND P1, PT, R206, c[0x0][0x1d4], PT ;  /* 0x00007500ce007a0c */ /* 0x000fc40003f26270 */
[----:B------:R-:W-:Y:S01]  /*1dad0*/  SEL R11, RZ, 0x10, P2 ;  /* 0x00000010ff0b7807 */ /* 0x000fe20001000000 */
[----:B------:R-:W-:Y:S01]  /*1dae0*/  IMAD.X R3, R4, 0x1, R95, P0 ;  /* 0x0000000104037824 */ /* 0x000fe200000e065f */
[----:B------:R-:W-:-:S05]  /*1daf0*/  SEL R10, RZ, 0x10, P1 ;  /* 0x00000010ff0a7807 */ /* 0x000fca0000800000 */
[----:B------:R-:W-:Y:S01]  /*1db00*/  @!PT LDS RZ, [RZ] ;  /* 0x00000000fffff984 */ /* 0x000fe20000000800 */
[----:B------:R-:W-:Y:S01]  /*1db10*/  @!PT LDS RZ, [RZ] ;  /* 0x00000000fffff984 */ /* 0x000fe20000000800 */
[----:B------:R-:W-:Y:S01]  /*1db20*/  @!PT LDS RZ, [RZ] ;  /* 0x00000000fffff984 */ /* 0x000fe20000000800 */
[----:B------:R1:W-:Y:S02]  /*1db30*/  LDGSTS.E.BYPASS.LTC128B.128 [R194+0x6100], [R2.64], !P2 ;  /* 0x0610000002c27fae */ /* 0x0003e4000d101d48 */
[----:B-1----:R-:W-:-:S05]  /*1db40*/  IADD3 R2, P0, R0, R93, RZ ;  /* 0x0000005d00027210 */ /* 0x002fca0007f1e0ff */
[----:B------:R-:W-:Y:S01]  /*1db50*/  IMAD.X R3, R4, 0x1, R96, P0 ;  /* 0x0000000104037824 */ /* 0x000fe200000e0660 */
[----:B------:R-:W-:-:S04]  /*1db60*/  ISETP.GE.AND P0, PT, R207, c[0x0][0x1d4], PT ;  /* 0x00007500cf007a0c */ /* 0x000fc80003f06270 */
[----:B------:R1:W-:Y:S01]  /*1db70*/  LDGSTS.E.BYPASS.LTC128B.128 [R194+0x8100], [R2.64], !P1 ;  /* 0x0810000002c27fae */ /* 0x0003e2000c901d48 */
[----:B------:R-:W-:Y:S02]  /*1db80*/  SEL R5, RZ, 0x10, P0 ;  /* 0x00000010ff057807 */ /* 0x000fe40000000000 */
[----:B-1----:R-:W-:Y:S01]  /*1db90*/  IADD3 R2, P3, R0, R94, RZ ;  /* 0x0000005e00027210 */ /* 0x002fe20007f7e0ff */
[----:B------:R-:W-:-:S04]  /*1dba0*/  IMAD.MOV.U32 R0, RZ, RZ, 0x1 ;  /* 0x00000001ff007424 */ /* 0x000fc800078e00ff */
[----:B------:R-:W-:-:S05]  /*1dbb0*/  IMAD.X R3, R4, 0x1, R97, P3 ;  /* 0x0000000104037824 */ /* 0x000fca00018e0661 */
[----:B------:R1:W-:Y:S02]  /*1dbc0*/  LDGSTS.E.BYPASS.LTC128B.128 [R194+0xa100], [R2.64], !P0 ;  /* 0x0a10000002c27fae */ /* 0x0003e4000c101d48 */
[----:B-1----:R-:W-:Y:S01]  /*1dbd0*/  IMAD.MOV.U32 R3, RZ, RZ, 0x181f ;  /* 0x0000181fff037424 */ /* 0x002fe200078e00ff */
[----:B------:R-:W-:Y:S02]  /*1dbe0*/  MOV R2, 0x1dc00 ;  /* 0x0001dc0000027802 */ /* 0x000fe40000000f00 */
[----:B------:R-:W-:Y:S05]  /*1dbf0*/  CALL.REL.NOINC `($__internal_23_$__cuda_sm70_shflsync_idx_p) ;  /* 0x0000253000007944 */ /* 0x000fea0003c00000 */
[----:B------:R-:W-:Y:S01]  /*1dc00*/  IMAD.MOV.U32 R4, RZ, RZ, R0 ;  /* 0x000000ffff047224 */ /* 0x000fe200078e0000 */
[----:B------:R-:W-:Y:S01]  /*1dc10*/  MOV R0, 0x1 ;  /* 0x0000000100007802 */ /* 0x000fe20000000f00 */
[----:B------:R-:W-:Y:S01]  /*1dc20*/  IMAD.MOV.U32 R199, RZ, RZ, R12 ;  /* 0x000000ffffc77224 */ /* 0x000fe200078e000c */
[----:B------:R-:W-:Y:S02]  /*1dc30*/  MOV R3, 0x181f ;  /* 0x0000181f00037802 */ /* 0x000fe40000000f00 */
[----:B------:R-:W-:Y:S02]  /*1dc40*/  MOV R2, 0x1dc60 ;  /* 0x0001dc6000027802 */ /* 0x000fe40000000f00 */
[----:B------:R-:W-:Y:S05]  /*1dc50*/  CALL.REL.NOINC `($__internal_23_$__cuda_sm70_shflsync_idx_p) ;  /* 0x000024d000007944 */ /* 0x000fea0003c00000 */
[----:B------:R-:W-:Y:S05]  /*1dc60*/  BRA `(.L_x_1468) ;  /* 0xffff2ac000007947 */ /* 0x000fea000383ffff */
.L_x_1372:
[----:B------:R-:W-:Y:S01]  /*1dc70*/  IMAD.MOV.U32 R199, RZ, RZ, R4 ;  /* 0x000000ffffc77224 */ /* 0x000fe200078e0004 */
[----:B------:R-:W-:Y:S01]  /*1dc80*/  MOV R0, RZ ;  /* 0x000000ff00007202 */ /* 0x000fe20000000f00 */
[----:B------:R-:W-:Y:S01]  /*1dc90*/  IMAD.MOV.U32 R3, RZ, RZ, 0x1c1f ;  /* 0x00001c1fff037424 */ /* 0x000fe200078e00ff */
[----:B------:R-:W-:-:S02]  /*1dca0*/  MOV R2, 0x1dcc0 ;  /* 0x0001dcc000027802 */ /* 0x000fc40000000f00 */
[----:B------:R-:W-:Y:S05]  /*1dcb0*/  CALL.REL.NOINC `($__internal_23_$__cuda_sm70_shflsync_idx_p) ;  /* 0x0000247000007944 */ /* 0x000fea0003c00000 */
[----:B------:R-:W-:Y:S05]  /*1dcc0*/  BRA `(.L_x_1469) ;  /* 0xffff2ca000007947 */ /* 0x000fea000383ffff */
.L_x_1373:
[----:B------:R-:W-:Y:S01]  /*1dcd0*/  IMAD.MOV.U32 R199, RZ, RZ, R4 ;  /* 0x000000ffffc77224 */ /* 0x000fe200078e0004 */
[----:B------:R-:W-:Y:S01]  /*1dce0*/  MOV R0, 0x1 ;  /* 0x0000000100007802 */ /* 0x000fe20000000f00 */
[----:B------:R-:W-:Y:S01]  /*1dcf0*/  IMAD.MOV.U32 R3, RZ, RZ, 0x1c1f ;  /* 0x00001c1fff037424 */ /* 0x000fe200078e00ff */
[----:B------:R-:W-:-:S02]  /*1dd00*/  MOV R2, 0x1dd20 ;  /* 0x0001dd2000027802 */ /* 0x000fc40000000f00 */
[----:B-1----:R-:W-:Y:S05]  /*1dd10*/  CALL.REL.NOINC `($__internal_23_$__cuda_sm70_shflsync_idx_p) ;  /* 0x0000241000007944 */ /* 0x002fea0003c00000 */
[----:B------:R-:W-:Y:S01]  /*1dd20*/  IMAD.IADD R0, R5, 0x1, R0 ;  /* 0x0000000105007824 */ /* 0x000fe200078e0200 */
[----:B------:R-:W-:-:S04]  /*1dd30*/  FMNMX.FTZ R3, R8, R9, !PT ;  /* 0x0000000908037209 */ /* 0x000fc80007810000 */
[----:B------:R-:W-:Y:S02]  /*1dd40*/  IMNMX R0, R6, R0, PT ;  /* 0x0000000006007217 */ /* 0x000fe40003800200 */
[----:B------:R-:W-:Y:S02]  /*1dd50*/  FMNMX.FTZ R3, R10, R3, !PT ;  /* 0x000000030a037209 */ /* 0x000fe40007810000 */
[C---:B------:R-:W-:Y:S02]  /*1dd60*/  ISETP.GT.AND P3, PT, R0.reuse, RZ, PT ;  /* 0x000000ff0000720c */ /* 0x040fe40003f64270 */
        /* <DEDUP_REMOVED lines=27> */
[----:B------:R-:W-:Y:S02]  /*1df20*/  FMNMX.FTZ R0, R6, R7, !PT ;  /* 0x0000000706007209 */ /* 0x000fe40007810000 */
[----:B------:R-:W-:Y:S02]  /*1df30*/  FMNMX.FTZ R3, R11, R3, !PT ;  /* 0x000000030b037209 */ /* 0x000fe40007810000 */
[----:B------:R-:W-:Y:S02]  /*1df40*/  FMNMX.FTZ R0, R12, R0, !PT ;  /* 0x000000000c007209 */ /* 0x000fe40007810000 */
[----:B------:R-:W-:Y:S02]  /*1df50*/  FMNMX.FTZ R3, R14, R3, !PT ;  /* 0x000000030e037209 */ /* 0x000fe40007810000 */
[----:B------:R-:W-:Y:S02]  /*1df60*/  FMNMX.FTZ R0, R13, R0, !PT ;  /* 0x000000000d007209 */ /* 0x000fe40007810000 */
[----:B------:R-:W-:-:S02]  /*1df70*/  FMNMX.FTZ R3, R15, R3, !PT ;  /* 0x000000030f037209 */ /* 0x000fc40007810000 */
        /* <DEDUP_REMOVED lines=9> */
[----:B------:R-:W-:Y:S02]  /*1e010*/  FSEL R71, R26, -INF , P3 ;  /* 0xff8000001a477808 */ /* 0x000fe40001800000 */
[----:B------:R-:W-:Y:S02]  /*1e020*/  FMNMX.FTZ R2, R74, R0, !PT ;  /* 0x000000004a027209 */ /* 0x000fe40007810000 */
[----:B------:R-:W-:-:S02]  /*1e030*/  FMNMX.FTZ R0, R81, R3, !PT ;  /* 0x0000000351007209 */ /* 0x000fc40007810000 */
[----:B------:R-:W-:Y:S02]  /*1e040*/  FMNMX.FTZ R3, R73, R2, !PT ;  /* 0x0000000249037209 */ /* 0x000fe40007810000 */
[----:B------:R-:W-:Y:S02]  /*1e050*/  FMNMX.FTZ R0, R80, R0, !PT ;  /* 0x0000000050007209 */ /* 0x000fe40007810000 */
[----:B------:R-:W-:Y:S02]  /*1e060*/  FMNMX.FTZ R4, R72, R3, !PT ;  /* 0x0000000348047209 */ /* 0x000fe40007810000 */
[----:B------:R-:W-:Y:S02]  /*1e070*/  FMNMX.FTZ R0, R79, R0, !PT ;  /* 0x000000004f007209 */ /* 0x000fe40007810000 */
[----:B------:R-:W-:Y:S02]  /*1e080*/  FSEL R70, R27, -INF , P2 ;  /* 0xff8000001b467808 */ /* 0x000fe40001000000 */
[----:B------:R-:W-:-:S02]  /*1e090*/  FMNMX.FTZ R0, R78, R0, !PT ;  /* 0x000000004e007209 */ /* 0x000fc40007810000 */
[----:B------:R-:W-:Y:S02]  /*1e0a0*/  FMNMX.FTZ R4, R71, R4, !PT ;  /* 0x0000000447047209 */ /* 0x000fe40007810000 */
[----:B------:R-:W-:Y:S02]  /*1e0b0*/  FMNMX.FTZ R0, R77, R0, !PT ;  /* 0x000000004d007209 */ /* 0x000fe40007810000 */
[----:B------:R-:W-:Y:S02]  /*1e0c0*/  FSEL R69, R38, -INF , P1 ;  /* 0xff80000026457808 */ /* 0x000fe40000800000 */
[----:B------:R-:W-:Y:S02]  /*1e0d0*/  FMNMX.FTZ R4, R70, R4, !PT ;  /* 0x0000000446047209 */ /* 0x000fe40007810000 */
[----:B------:R-:W-:Y:S01]  /*1e0e0*/  FMNMX.FTZ R101, R76, R0, !PT ;  /* 0x000000004c657209 */ /* 0x000fe20007810000 */
[----:B------:R-:W-:Y:S01]  /*1e0f0*/  IMAD.MOV.U32 R0, RZ, RZ, 0x2 ;  /* 0x00000002ff007424 */ /* 0x000fe200078e00ff */
[----:B------:R-:W-:-:S02]  /*1e100*/  FSEL R68, R39, -INF , P0 ;  /* 0xff80000027447808 */ /* 0x000fc40000000000 */
[----:B------:R-:W-:Y:S01]  /*1e110*/  FMNMX.FTZ R4, R69, R4, !PT ;  /* 0x0000000445047209 */ /* 0x000fe20007810000 */
[----:B------:R-:W-:Y:S01]  /*1e120*/  IMAD.MOV.U32 R100, RZ, RZ, R101 ;  /* 0x000000ffff647224 */ /* 0x000fe200078e0065 */
[----:B------:R-:W-:Y:S02]  /*1e130*/  MOV R2, 0x1e160 ;  /* 0x0001e16000027802 */ /* 0x000fe40000000f00 */
[----:B------:R-:W-:Y:S02]  /*1e140*/  FMNMX.FTZ R4, R68, R4, !PT ;  /* 0x0000000444047209 */ /* 0x000fe40007810000 */
[----:B------:R-:W-:Y:S05]  /*1e150*/  CALL.REL.NOINC `($__internal_22_$__cuda_sm70_shflsync_bfly_p) ;  /* 0x00001f7000007944 */ /* 0x000fea0003c00000 */
[----:B------:R-:W-:Y:S01]  /*1e160*/  FMNMX.FTZ R101, R101, R0, !PT ;  /* 0x0000000065657209 */ /* 0x000fe20007810000 */
[----:B------:R-:W-:Y:S01]  /*1e170*/  IMAD.MOV.U32 R0, RZ, RZ, 0x1 ;  /* 0x00000001ff007424 */ /* 0x000fe200078e00ff */
[----:B------:R-:W-:-:S03]  /*1e180*/  MOV R2, 0x1e1b0 ;  /* 0x0001e1b000027802 */ /* 0x000fc60000000f00 */
[----:B------:R-:W-:Y:S02]  /*1e190*/  IMAD.MOV.U32 R100, RZ, RZ, R101 ;  /* 0x000000ffff647224 */ /* 0x000fe400078e0065 */
[----:B------:R-:W-:Y:S05]  /*1e1a0*/  CALL.REL.NOINC `($__internal_22_$__cuda_sm70_shflsync_bfly_p) ;  /* 0x00001f2000007944 */ /* 0x000fea0003c00000 */
[----:B------:R-:W-:Y:S01]  /*1e1b0*/  FMNMX.FTZ R101, R101, R0, !PT ;  /* 0x0000000065657209 */ /* 0x000fe20007810000 */
[----:B------:R-:W-:Y:S01]  /*1e1c0*/  IMAD.MOV.U32 R100, RZ, RZ, R4 ;  /* 0x000000ffff647224 */ /* 0x000fe200078e0004 */
[----:B------:R-:W-:Y:S01]  /*1e1d0*/  MOV R2, 0x1e200 ;  /* 0x0001e20000027802 */ /* 0x000fe20000000f00 */
[----:B------:R-:W-:Y:S02]  /*1e1e0*/  IMAD.MOV.U32 R0, RZ, RZ, 0x2 ;  /* 0x00000002ff007424 */ /* 0x000fe400078e00ff */
[----:B------:R-:W-:Y:S05]  /*1e1f0*/  CALL.REL.NOINC `($__internal_22_$__cuda_sm70_shflsync_bfly_p) ;  /* 0x00001ed000007944 */ /* 0x000fea0003c00000 */
[----:B------:R-:W-:Y:S01]  /*1e200*/  FMNMX.FTZ R4, R4, R0, !PT ;  /* 0x0000000004047209 */ /* 0x000fe20007810000 */
[----:B------:R-:W-:Y:S01]  /*1e210*/  IMAD.MOV.U32 R0, RZ, RZ, 0x1 ;  /* 0x00000001ff007424 */ /* 0x000fe200078e00ff */
[----:B------:R-:W-:-:S03]  /*1e220*/  MOV R2, 0x1e250 ;  /* 0x0001e25000027802 */ /* 0x000fc60000000f00 */
[----:B------:R-:W-:Y:S02]  /*1e230*/  IMAD.MOV.U32 R100, RZ, RZ, R4 ;  /* 0x000000ffff647224 */ /* 0x000fe400078e0004 */
[----:B------:R-:W-:Y:S05]  /*1e240*/  CALL.REL.NOINC `($__internal_22_$__cuda_sm70_shflsync_bfly_p) ;  /* 0x00001e8000007944 */ /* 0x000fea0003c00000 */
[----:B------:R-:W-:Y:S01]  /*1e250*/  MOV R5, R0 ;  /* 0x0000000000057202 */ /* 0x000fe20000000f00 */
[----:B------:R-:W-:Y:S05]  /*1e260*/  BRA `(.L_x_1470) ;  /* 0xffff2db000007947 */ /* 0x000fea000383ffff */
.L_x_1377:
[----:B------:R-:W-:Y:S01]  /*1e270*/  MOV R0, RZ ;  /* 0x000000ff00007202 */ /* 0x000fe20000000f00 */
[----:B------:R-:W-:Y:S01]  /*1e280*/  IMAD.MOV.U32 R199, RZ, RZ, R5 ;  /* 0x000000ffffc77224 */ /* 0x000fe200078e0005 */
[----:B------:R-:W-:Y:S01]  /*1e290*/  MOV R2, 0x1e2c0 ;  /* 0x0001e2c000027802 */ /* 0x000fe20000000f00 */
[----:B------:R-:W-:Y:S02]  /*1e2a0*/  IMAD.MOV.U32 R3, RZ, RZ, 0x181f ;  /* 0x0000181fff037424 */ /* 0x000fe400078e00ff */
[----:B-1234-:R-:W-:Y:S05]  /*1e2b0*/  CALL.REL.NOINC `($__internal_23_$__cuda_sm70_shflsync_idx_p) ;  /* 0x00001e7000007944 */ /* 0x01efea0003c00000 */
[----:B------:R-:W-:Y:S01]  /*1e2c0*/  MOV R4, R0 ;  /* 0x0000000000047202 */ /* 0x000fe20000000f00 */
[----:B------:R-:W-:-:S05]  /*1e2d0*/  BRA `(.L_x_1471) ;  /* 0xffff414000007947 */ /* 0x000fca000383ffff */
.L_x_1378:
[----:B------:R-:W-:Y:S01]  /*1e2e0*/  MOV R0, RZ ;  /* 0x000000ff00007202 */ /* 0x000fe20000000f00 */
[----:B------:R-:W-:Y:S01]  /*1e2f0*/  IMAD.MOV.U32 R199, RZ, RZ, R13 ;  /* 0x000000ffffc77224 */ /* 0x000fe200078e000d */
[----:B------:R-:W-:Y:S01]  /*1e300*/  MOV R2, 0x1e330 ;  /* 0x0001e33000027802 */ /* 0x000fe20000000f00 */
[----:B------:R-:W-:Y:S02]  /*1e310*/  IMAD.MOV.U32 R3, RZ, RZ, 0x181f ;  /* 0x0000181fff037424 */ /* 0x000fe400078e00ff */
[----:B-1234-:R-:W-:Y:S05]  /*1e320*/  CALL.REL.NOINC `($__internal_23_$__cuda_sm70_shflsync_idx_p) ;  /* 0x00001e0000007944 */ /* 0x01efea0003c00000 */
[----:B------:R-:W-:Y:S01]  /*1e330*/  ISETP.GE.AND P2, PT, R204, c[0x0][0x1d4], PT ;  /* 0x00007500cc007a0c */ /* 0x000fe20003f46270 */
[----:B------:R-:W-:Y:S01]  /*1e340*/  IMAD.MOV.U32 R199, RZ, RZ, R5 ;  /* 0x000000ffffc77224 */ /* 0x000fe200078e0005 */
[----:B------:R-:W-:Y:S02]  /*1e350*/  IADD3 R2, P0, R0, R14, RZ ;  /* 0x0000000e00027210 */ /* 0x000fe40007f1e0ff */
[----:B------:R-:W-:Y:S02]  /*1e360*/  ISETP.GE.AND P1, PT, R206, c[0x0][0x1d4], PT ;  /* 0x00007500ce007a0c */ /* 0x000fe40003f26270 */
[----:B------:R-:W-:Y:S01]  /*1e370*/  IADD3 R6, P3, R0, R20, RZ ;  /* 0x0000001400067210 */ /* 0x000fe20007f7e0ff */
[C---:B------:R-:W-:Y:S01]  /*1e380*/  IMAD.X R3, R4.reuse, 0x1, R15, P0 ;  /* 0x0000000104037824 */ /* 0x040fe200000e060f */
[----:B------:R-:W-:Y:S02]  /*1e390*/  ISETP.GE.AND P0, PT, R207, c[0x0][0x1d4], PT ;  /* 0x00007500cf007a0c */ /* 0x000fe40003f06270 */
[----:B------:R-:W-:Y:S01]  /*1e3a0*/  SEL R5, RZ, 0x10, P2 ;  /* 0x00000010ff057807 */ /* 0x000fe20001000000 */
[----:B------:R-:W-:Y:S01]  /*1e3b0*/  IMAD.X R7, R4, 0x1, R21, P3 ;  /* 0x0000000104077824 */ /* 0x000fe200018e0615 */
[----:B------:R-:W-:Y:S01]  /*1e3c0*/  SEL R12, RZ, 0x10, P1 ;  /* 0x00000010ff0c7807 */ /* 0x000fe20000800000 */
[----:B------:R-:W-:Y:S01]  /*1e3d0*/  @!PT LDS RZ, [RZ] ;  /* 0x00000000fffff984 */ /* 0x000fe20000000800 */
[----:B------:R-:W-:Y:S01]  /*1e3e0*/  @!PT LDS RZ, [RZ] ;  /* 0x00000000fffff984 */ /* 0x000fe20000000800 */
[----:B------:R-:W-:Y:S01]  /*1e3f0*/  @!PT LDS RZ, [RZ] ;  /* 0x00000000fffff984 */ /* 0x000fe20000000800 */
[----:B------:R1:W-:Y:S04]  /*1e400*/  LDGSTS.E.BYPASS.LTC128B.128 [R194+0x100], [R2.64], !P2 ;  /* 0x0010000002c27fae */ /* 0x0003e8000d101d48 */
[----:B------:R2:W-:Y:S01]  /*1e410*/  LDGSTS.E.BYPASS.LTC128B.128 [R194+0x2100], [R6.64], !P1 ;  /* 0x0210000006c27fae */ /* 0x0005e2000c901d48 */
[----:B-1----:R-:W-:Y:S01]  /*1e420*/  IADD3 R2, P3, R0, R22, RZ ;  /* 0x0000001600027210 */ /* 0x002fe20007f7e0ff */
[----:B------:R-:W-:Y:S01]  /*1e430*/  IMAD.MOV.U32 R0, RZ, RZ, 0x1 ;  /* 0x00000001ff007424 */ /* 0x000fe200078e00ff */
[----:B--2---:R-:W-:Y:S03]  /*1e440*/  SEL R7, RZ, 0x10, P0 ;  /* 0x00000010ff077807 */ /* 0x004fe60000000000 */
[----:B------:R-:W-:Y:S05]  /*1e450*/  IMAD.X R3, R4, 0x1, R23, P3 ;  /* 0x0000000104037824 */ /* 0x000fea00018e0617 */
[----:B------:R1:W-:Y:S02]  /*1e460*/  LDGSTS.E.BYPASS.LTC128B.128 [R194+0x4100], [R2.64], !P0 ;  /* 0x0410000002c27fae */ /* 0x0003e4000c101d48 */
[----:B-1----:R-:W-:Y:S01]  /*1e470*/  MOV R2, 0x1e4a0 ;  /* 0x0001e4a000027802 */ /* 0x002fe20000000f00 */
[----:B------:R-:W-:Y:S02]  /*1e480*/  IMAD.MOV.U32 R3, RZ, RZ, 0x181f ;  /* 0x0000181fff037424 */ /* 0x000fe400078e00ff */
[----:B------:R-:W-:Y:S05]  /*1e490*/  CALL.REL.NOINC `($__internal_23_$__cuda_sm70_shflsync_idx_p) ;  /* 0x00001c9000007944 */ /* 0x000fea0003c00000 */
[----:B------:R-:W-:Y:S01]  /*1e4a0*/  MOV R3, 0x181f ;  /* 0x0000181f00037802 */ /* 0x000fe20000000f00 */
[----:B------:R-:W-:Y:S01]  /*1e4b0*/  IMAD.MOV.U32 R4, RZ, RZ, R0 ;  /* 0x000000ffff047224 */ /* 0x000fe200078e0000 */
[----:B------:R-:W-:Y:S01]  /*1e4c0*/  MOV R0, 0x1 ;  /* 0x0000000100007802 */ /* 0x000fe20000000f00 */
[----:B------:R-:W-:Y:S01]  /*1e4d0*/  IMAD.MOV.U32 R199, RZ, RZ, R13 ;  /* 0x000000ffffc77224 */ /* 0x000fe200078e000d */
[----:B------:R-:W-:Y:S02]  /*1e4e0*/  MOV R2, 0x1e500 ;  /* 0x0001e50000027802 */ /* 0x000fe40000000f00 */
[----:B------:R-:W-:Y:S05]  /*1e4f0*/  CALL.REL.NOINC `($__internal_23_$__cuda_sm70_shflsync_idx_p) ;  /* 0x00001c3000007944 */ /* 0x000fea0003c00000 */
[----:B------:R-:W-:-:S05]  /*1e500*/  BRA `(.L_x_1472) ;  /* 0xffff406000007947 */ /* 0x000fca000383ffff */
.L_x_1381:
[----:B------:R-:W-:Y:S01]  /*1e510*/  MOV R0, RZ ;  /* 0x000000ff00007202 */ /* 0x000fe20000000f00 */
[----:B------:R-:W-:Y:S01]  /*1e520*/  IMAD.MOV.U32 R199, RZ, RZ, R101 ;  /* 0x000000ffffc77224 */ /* 0x000fe200078e0065 */
[----:B------:R-:W-:Y:S01]  /*1e530*/  MOV R2, 0x1e560 ;  /* 0x0001e56000027802 */ /* 0x000fe20000000f00 */
[----:B------:R-:W-:Y:S02]  /*1e540*/  IMAD.MOV.U32 R3, RZ, RZ, 0x181f ;  /* 0x0000181fff037424 */ /* 0x000fe400078e00ff */
[----:B------:R-:W-:Y:S05]  /*1e550*/  CALL.REL.NOINC `($__internal_23_$__cuda_sm70_shflsync_idx_p) ;  /* 0x00001bd000007944 */ /* 0x000fea0003c00000 */
[----:B------:R-:W-:Y:S01]  /*1e560*/  MOV R100, R0 ;  /* 0x0000000000647202 */ /* 0x000fe20000000f00 */
[----:B------:R-:W-:-:S05]  /*1e570*/  BRA `(.L_x_1473) ;  /* 0xffff4d4000007947 */ /* 0x000fca000383ffff */
.L_x_1382:
[----:B------:R-:W-:Y:S01]  /*1e580*/  MOV R0, RZ ;  /* 0x000000ff00007202 */ /* 0x000fe20000000f00 */
[----:B------:R-:W-:Y:S01]  /*1e590*/  IMAD.MOV.U32 R199, RZ, RZ, R150 ;  /* 0x000000ffffc77224 */ /* 0x000fe200078e0096 */
[----:B------:R-:W-:Y:S01]  /*1e5a0*/  MOV R2, 0x1e5d0 ;  /* 0x0001e5d000027802 */ /* 0x000fe20000000f00 */
[----:B------:R-:W-:Y:S02]  /*1e5b0*/  IMAD.MOV.U32 R3, RZ, RZ, 0x181f ;  /* 0x0000181fff037424 */ /* 0x000fe400078e00ff */
[----:B-12---:R-:W-:Y:S05]  /*1e5c0*/  CALL.REL.NOINC `($__internal_23_$__cuda_sm70_shflsync_idx_p) ;  /* 0x00001b6000007944 */ /* 0x006fea0003c00000 */
        /* <DEDUP_REMOVED lines=8> */
[----:B------:R-:W-:Y:S02]  /*1e650*/  IMAD.X R149, R100, 0x1, R154, P3 ;  /* 0x0000000164957824 */ /* 0x000fe400018e069a */
        /* <DEDUP_REMOVED lines=8> */
[----:B------:R-:W-:Y:S01]  /*1e6e0*/  IMAD.X R3, R100, 0x1, R156, P3 ;  /* 0x0000000164037824 */ /* 0x000fe200018e069c */
[----:B------:R-:W-:Y:S04]  /*1e6f0*/  SEL R149, RZ, 0x10, P0 ;  /* 0x00000010ff957807 */ /* 0x000fe80000000000 */
        /* <DEDUP_REMOVED lines=11> */
.L_x_1383:
[----:B------:R-:W-:Y:S01]  /*1e7b0*/  MOV R0, RZ ;  /* 0x000000ff00007202 */ /* 0x000fe20000000f00 */
[----:B------:R-:W-:Y:S01]  /*1e7c0*/  IMAD.MOV.U32 R199, RZ, RZ, R100 ;  /* 0x000000ffffc77224 */ /* 0x000fe200078e0064 */
[----:B-1----:R-:W-:Y:S01]  /*1e7d0*/  MOV R2, 0x1e800 ;  /* 0x0001e80000027802 */ /* 0x002fe20000000f00 */
[----:B------:R-:W-:Y:S02]  /*1e7e0*/  IMAD.MOV.U32 R3, RZ, RZ, 0x1c1f ;  /* 0x00001c1fff037424 */ /* 0x000fe400078e00ff */
[----:B------:R-:W-:Y:S05]  /*1e7f0*/  CALL.REL.NOINC `($__internal_23_$__cuda_sm70_shflsync_idx_p) ;  /* 0x0000193000007944 */ /* 0x000fea0003c00000 */
[----:B------:R-:W-:-:S05]  /*1e800*/  BRA `(.L_x_1475) ;  /* 0xffff4e3000007947 */ /* 0x000fca000383ffff */
.L_x_1384:
[----:B------:R-:W-:Y:S01]  /*1e810*/  MOV R0, 0x1 ;  /* 0x0000000100007802 */ /* 0x000fe20000000f00 */
[----:B------:R-:W-:Y:S01]  /*1e820*/  IMAD.MOV.U32 R199, RZ, RZ, R100 ;  /* 0x000000ffffc77224 */ /* 0x000fe200078e0064 */
[----:B------:R-:W-:Y:S01]  /*1e830*/  MOV R2, 0x1e860 ;  /* 0x0001e86000027802 */ /* 0x000fe20000000f00 */
[----:B------:R-:W-:Y:S02]  /*1e840*/  IMAD.MOV.U32 R3, RZ, RZ, 0x1c1f ;  /* 0x00001c1fff037424 */ /* 0x000fe400078e00ff */
[----:B--2---:R-:W-:Y:S05]  /*1e850*/  CALL.REL.NOINC `($__internal_23_$__cuda_sm70_shflsync_idx_p) ;  /* 0x000018d000007944 */ /* 0x004fea0003c00000 */
        /* <DEDUP_REMOVED lines=67> */
[----:B------:R-:W-:Y:S05]  /*1ec90*/  CALL.REL.NOINC `($__internal_22_$__cuda_sm70_shflsync_bfly_p) ;  /* 0x0000143000007944 */ /* 0x000fea0003c00000 */
[----:B------:R-:W-:Y:S01]  /*1eca0*/  FMNMX.FTZ R100, R100, R0, !PT ;  /* 0x0000000064647209 */ /* 0x000fe20007810000 */
[----:B------:R-:W-:Y:S01]  /*1ecb0*/  IMAD.MOV.U32 R0, RZ, RZ, 0x1 ;  /* 0x00000001ff007424 */ /* 0x000fe200078e00ff */
[----:B------:R-:W-:Y:S02]  /*1ecc0*/  MOV R2, 0x1ece0 ;  /* 0x0001ece000027802 */ /* 0x000fe40000000f00 */
        /* <DEDUP_REMOVED lines=8> */
[----:B------:R-:W-:Y:S02]  /*1ed50*/  MOV R2, 0x1ed70 ;  /* 0x0001ed7000027802 */ /* 0x000fe40000000f00 */
[----:B------:R-:W-:Y:S05]  /*1ed60*/  CALL.REL.NOINC `($__internal_22_$__cuda_sm70_shflsync_bfly_p) ;  /* 0x0000136000007944 */ /* 0x000fea0003c00000 */
[----:B------:R-:W-:-:S05]  /*1ed70*/  BRA `(.L_x_1476) ;  /* 0xffff4f7000007947 */ /* 0x000fca000383ffff */
.L_x_1387:
[----:B------:R-:W-:Y:S01]  /*1ed80*/  MOV R0, RZ ;  /* 0x000000ff00007202 */ /* 0x000fe20000000f00 */
[----:B------:R-:W-:Y:S01]  /*1ed90*/  IMAD.MOV.U32 R199, RZ, RZ, R7 ;  /* 0x000000ffffc77224 */ /* 0x000fe200078e0007 */
[----:B------:R-:W-:Y:S01]  /*1eda0*/  MOV R2, 0x1edd0 ;  /* 0x0001edd000027802 */ /* 0x000fe20000000f00 */
[----:B------:R-:W-:Y:S02]  /*1edb0*/  IMAD.MOV.U32 R3, RZ, RZ, 0x181f ;  /* 0x0000181fff037424 */ /* 0x000fe400078e00ff */
[----:B-1234-:R-:W-:Y:S05]  /*1edc0*/  CALL.REL.NOINC `($__internal_23_$__cuda_sm70_shflsync_idx_p) ;  /* 0x0000136000007944 */ /* 0x01efea0003c00000 */
[----:B------:R-:W-:-:S05]  /*1edd0*/  BRA `(.L_x_1477) ;  /* 0xffff68d000007947 */ /* 0x000fca000383ffff */
.L_x_1390:
[----:B------:R-:W-:Y:S01]  /*1ede0*/  MOV R0, RZ ;  /* 0x000000ff00007202 */ /* 0x000fe20000000f00 */
[----:B------:R-:W-:Y:S01]  /*1edf0*/  IMAD.MOV.U32 R199, RZ, RZ, R101 ;  /* 0x000000ffffc77224 */ /* 0x000fe200078e0065 */
[----:B------:R-:W-:Y:S01]  /*1ee00*/  MOV R2, 0x1ee30 ;  /* 0x0001ee3000027802 */ /* 0x000fe20000000f00 */
[----:B------:R-:W-:Y:S02]  /*1ee10*/  IMAD.MOV.U32 R3, RZ, RZ, 0x181f ;  /* 0x0000181fff037424 */ /* 0x000fe400078e00ff */
[----:B------:R-:W-:Y:S05]  /*1ee20*/  CALL.REL.NOINC `($__internal_23_$__cuda_sm70_shflsync_idx_p) ;  /* 0x0000130000007944 */ /* 0x000fea0003c00000 */
[----:B------:R-:W-:Y:S01]  /*1ee30*/  MOV R100, R0 ;  /* 0x0000000000647202 */ /* 0x000fe20000000f00 */
[----:B------:R-:W-:-:S05]  /*1ee40*/  BRA `(.L_x_1478) ;  /* 0xffff768000007947 */ /* 0x000fca000383ffff */
.L_x_1391:
[----:B------:R-:W-:Y:S01]  /*1ee50*/  MOV R0, RZ ;  /* 0x000000ff00007202 */ /* 0x000fe20000000f00 */
[----:B------:R-:W-:Y:S01]  /*1ee60*/  IMAD.MOV.U32 R199, RZ, RZ, R150 ;  /* 0x000000ffffc77224 */ /* 0x000fe200078e0096 */
[----:B------:R-:W-:Y:S01]  /*1ee70*/  MOV R2, 0x1eea0 ;  /* 0x0001eea000027802 */ /* 0x000fe20000000f00 */
[----:B------:R-:W-:Y:S02]  /*1ee80*/  IMAD.MOV.U32 R3, RZ, RZ, 0x181f ;  /* 0x0000181fff037424 */ /* 0x000fe400078e00ff */
[----:B-12---:R-:W-:Y:S05]  /*1ee90*/  CALL.REL.NOINC `($__internal_23_$__cuda_sm70_shflsync_idx_p) ;  /* 0x0000129000007944 */ /* 0x006fea0003c00000 */
[C---:B------:R-:W-:Y:S01]  /*1eea0*/  IADD3 R2, -R195.reuse, 0x10, RZ ;  /* 0x00000010c3027810 */ /* 0x040fe20007ffe1ff */
[----:B------:R-:W-:Y:S01]  /*1eeb0*/  IMAD.MOV.U32 R199, RZ, RZ, R101 ;  /* 0x000000ffffc77224 */ /* 0x000fe200078e0065 */
        /* <DEDUP_REMOVED lines=17> */
[----:B--2---:R-:W-:Y:S05]  /*1efd0*/  CALL.REL.NOINC `($__internal_23_$__cuda_sm70_shflsync_idx_p) ;  /* 0x0000115000007944 */ /* 0x004fea0003c00000 */
[----:B------:R-:W-:Y:S01]  /*1efe0*/  MOV R3, 0x181f ;  /* 0x0000181f00037802 */ /* 0x000fe20000000f00 */
[----:B------:R-:W-:Y:S01]  /*1eff0*/  IMAD.MOV.U32 R100, RZ, RZ, R0 ;  /* 0x000000ffff647224 */ /* 0x000fe200078e0000 */
[----:B------:R-:W-:Y:S01]  /*1f000*/  MOV R0, 0x1 ;  /* 0x0000000100007802 */ /* 0x000fe20000000f00 */
[----:B------:R-:W-:Y:S01]  /*1f010*/  IMAD.MOV.U32 R199, RZ, RZ, R150 ;  /* 0x000000ffffc77224 */ /* 0x000fe200078e0096 */
[----:B------:R-:W-:Y:S02]  /*1f020*/  MOV R2, 0x1f040 ;  /* 0x0001f04000027802 */ /* 0x000fe40000000f00 */
[----:B------:R-:W-:Y:S05]  /*1f030*/  CALL.REL.NOINC `($__internal_23_$__cuda_sm70_shflsync_idx_p) ;  /* 0x000010f000007944 */ /* 0x000fea0003c00000 */
[----:B------:R-:W-:-:S05]  /*1f040*/  BRA `(.L_x_1479) ;  /* 0xffff75a000007947 */ /* 0x000fca000383ffff */
.L_x_1392:
[----:B------:R-:W-:Y:S02]  /*1f050*/  MOV R0, 0x2 ;  /* 0x0000000200007802 */ /* 0x000fe40000000f00 */
[----:B------:R-:W-:Y:S02]  /*1f060*/  MOV R2, 0x1f080 ;  /* 0x0001f08000027802 */ /* 0x000fe40000000f00 */
[----:B-1----:R-:W-:Y:S05]  /*1f070*/  CALL.REL.NOINC `($__internal_22_$__cuda_sm70_shflsync_bfly_p) ;  /* 0x0000105000007944 */ /* 0x002fea0003c00000 */
        /* <DEDUP_REMOVED lines=14> */
.L_x_1394:
[----:B------:R-:W-:Y:S01]  /*1f160*/  IMAD.MOV.U32 R100, RZ, RZ, R209 ;  /* 0x000000ffff647224 */ /* 0x000fe200078e00d1 */
[----:B------:R-:W-:-:S02]  /*1f170*/  MOV R0, 0x2 ;  /* 0x0000000200007802 */ /* 0x000fc40000000f00 */
[----:B------:R-:W-:Y:S02]  /*1f180*/  MOV R2, 0x1f1a0 ;  /* 0x0001f1a000027802 */ /* 0x000fe40000000f00 */
[----:B------:R-:W-:Y:S05]  /*1f190*/  CALL.REL.NOINC `($__internal_22_$__cuda_sm70_shflsync_bfly_p) ;  /* 0x00000f3000007944 */ /* 0x000fea0003c00000 */
[----:B------:R-:W-:Y:S05]  /*1f1a0*/  BRA `(.L_x_1481) ;  /* 0xffff8f1000007947 */ /* 0x000fea000383ffff */
.L_x_1395:
[----:B------:R-:W-:Y:S01]  /*1f1b0*/  IMAD.MOV.U32 R100, RZ, RZ, R4 ;  /* 0x000000ffff647224 */ /* 0x000fe200078e0004 */
[----:B------:R-:W-:Y:S02]  /*1f1c0*/  MOV R0, 0x1 ;  /* 0x0000000100007802 */ /* 0x000fe40000000f00 */
[----:B------:R-:W-:Y:S02]  /*1f1d0*/  MOV R2, 0x1f1f0 ;  /* 0x0001f1f000027802 */ /* 0x000fe40000000f00 */
[----:B-1----:R-:W-:Y:S05]  /*1f1e0*/  CALL.REL.NOINC `($__internal_22_$__cuda_sm70_shflsync_bfly_p) ;  /* 0x00000ee000007944 */ /* 0x002fea0003c00000 */
[----:B------:R-:W-:Y:S01]  /*1f1f0*/  FADD.FTZ R4, R4, R0 ;  /* 0x0000000004047221 */ /* 0x000fe20000010000 */
[----:B------:R-:W-:Y:S02]  /*1f200*/  MOV R100, R203 ;  /* 0x000000cb00647202 */ /* 0x000fe40000000f00 */
[----:B------:R-:W-:Y:S02]  /*1f210*/  MOV R0, 0x2 ;  /* 0x0000000200007802 */ /* 0x000fe40000000f00 */
[----:B------:R-:W-:Y:S02]  /*1f220*/  MOV R2, 0x1f240 ;  /* 0x0001f24000027802 */ /* 0x000fe40000000f00 */
[----:B------:R-:W-:Y:S05]  /*1f230*/  CALL.REL.NOINC `($__internal_22_$__cuda_sm70_shflsync_bfly_p) ;  /* 0x00000e9000007944 */ /* 0x000fea0003c00000 */
[----:B------:R-:W-:Y:S01]  /*1f240*/  FADD.FTZ R5, R203, R0 ;  /* 0x00000000cb057221 */ /* 0x000fe20000010000 */
[----:B------:R-:W-:Y:S02]  /*1f250*/  MOV R0, 0x1 ;  /* 0x0000000100007802 */ /* 0x000fe40000000f00 */
[----:B------:R-:W-:-:S02]  /*1f260*/  MOV R2, 0x1f290 ;  /* 0x0001f29000027802 */ /* 0x000fc40000000f00 */
[----:B------:R-:W-:Y:S02]  /*1f270*/  MOV R100, R5 ;  /* 0x0000000500647202 */ /* 0x000fe40000000f00 */
[----:B------:R-:W-:Y:S05]  /*1f280*/  CALL.REL.NOINC `($__internal_22_$__cuda_sm70_shflsync_bfly_p) ;  /* 0x00000e4000007944 */ /* 0x000fea0003c00000 */
[----:B------:R-:W-:Y:S01]  /*1f290*/  MOV R3, R0 ;  /* 0x0000000000037202 */ /* 0x000fe20000000f00 */
[----:B------:R-:W-:Y:S05]  /*1f2a0*/  BRA `(.L_x_1482) ;  /* 0xffff8e8000007947 */ /* 0x000fea000383ffff */
.L_x_1402:
[----:B-1234-:R-:W-:Y:S01]  /*1f2b0*/  IMAD.MOV.U32 R199, RZ, RZ, R6 ;  /* 0x000000ffffc77224 */ /* 0x01efe200078e0006 */
[----:B------:R-:W-:Y:S01]  /*1f2c0*/  MOV R0, RZ ;  /* 0x000000ff00007202 */ /* 0x000fe20000000f00 */
[----:B------:R-:W-:Y:S01]  /*1f2d0*/  IMAD.MOV.U32 R3, RZ, RZ, 0x181f ;  /* 0x0000181fff037424 */ /* 0x000fe200078e00ff */
[----:B------:R-:W-:Y:S02]  /*1f2e0*/  MOV R2, 0x1f300 ;  /* 0x0001f30000027802 */ /* 0x000fe40000000f00 */
[----:B------:R-:W-:Y:S05]  /*1f2f0*/  CALL.REL.NOINC `($__internal_23_$__cuda_sm70_shflsync_idx_p) ;  /* 0x00000e3000007944 */ /* 0x000fea0003c00000 */
[----:B------:R-:W-:Y:S01]  /*1f300*/  MOV R8, R0 ;  /* 0x0000000000087202 */ /* 0x000fe20000000f00 */
[----:B------:R-:W-:Y:S05]  /*1f310*/  BRA `(.L_x_1483) ;  /* 0xffffa63000007947 */ /* 0x000fea000383ffff */
.L_x_1403:
[----:B------:R-:W-:Y:S01]  /*1f320*/  IMAD.MOV.U32 R199, RZ, RZ, R7 ;  /* 0x000000ffffc77224 */ /* 0x000fe200078e0007 */
[----:B------:R-:W-:Y:S01]  /*1f330*/  MOV R0, RZ ;  /* 0x000000ff00007202 */ /* 0x000fe20000000f00 */
[----:B------:R-:W-:Y:S01]  /*1f340*/  IMAD.MOV.U32 R3, RZ, RZ, 0x181f ;  /* 0x0000181fff037424 */ /* 0x000fe200078e00ff */
[----:B------:R-:W-:Y:S02]  /*1f350*/  MOV R2, 0x1f370 ;  /* 0x0001f37000027802 */ /* 0x000fe40000000f00 */
[----:B-12---:R-:W-:Y:S05]  /*1f360*/  CALL.REL.NOINC `($__internal_23_$__cuda_sm70_shflsync_idx_p) ;  /* 0x00000dc000007944 */ /* 0x006fea0003c00000 */
[----:B------:R-:W-:Y:S05]  /*1f370*/  BRA `(.L_x_1484) ;  /* 0xffffa5f000007947 */ /* 0x000fea000383ffff */
.L_x_1406:
[----:B------:R-:W-:Y:S01]  /*1f380*/  IMAD.MOV.U32 R199, RZ, RZ, R6 ;  /* 0x000000ffffc77224 */ /* 0x000fe200078e0006 */
[----:B----4-:R-:W-:Y:S01]  /*1f390*/  MOV R0, 0x1 ;  /* 0x0000000100007802 */ /* 0x010fe20000000f00 */
[----:B--2---:R-:W-:Y:S01]  /*1f3a0*/  IMAD.MOV.U32 R3, RZ, RZ, 0x181f ;  /* 0x0000181fff037424 */ /* 0x004fe200078e00ff */
[----:B------:R-:W-:-:S02]  /*1f3b0*/  MOV R2, 0x1f3d0 ;  /* 0x0001f3d000027802 */ /* 0x000fc40000000f00 */
[----:B-1-3--:R-:W-:Y:S05]  /*1f3c0*/  CALL.REL.NOINC `($__internal_23_$__cuda_sm70_shflsync_idx_p) ;  /* 0x00000d6000007944 */ /* 0x00afea0003c00000 */
[----:B------:R-:W-:Y:S01]  /*1f3d0*/  IMAD.MOV.U32 R8, RZ, RZ, R0 ;  /* 0x000000ffff087224 */ /* 0x000fe200078e0000 */
[----:B------:R-:W-:Y:S01]  /*1f3e0*/  MOV R0, 0x1 ;  /* 0x0000000100007802 */ /* 0x000fe20000000f00 */
[----:B------:R-:W-:Y:S01]  /*1f3f0*/  IMAD.MOV.U32 R199, RZ, RZ, R7 ;  /* 0x000000ffffc77224 */ /* 0x000fe200078e0007 */
[----:B------:R-:W-:-:S02]  /*1f400*/  MOV R3, 0x181f ;  /* 0x0000181f00037802 */ /* 0x000fc40000000f00 */
[----:B------:R-:W-:Y:S02]  /*1f410*/  MOV R2, 0x1f430 ;  /* 0x0001f43000027802 */ /* 0x000fe40000000f00 */
[----:B------:R-:W-:Y:S05]  /*1f420*/  CALL.REL.NOINC `($__internal_23_$__cuda_sm70_shflsync_idx_p) ;  /* 0x00000d0000007944 */ /* 0x000fea0003c00000 */
[----:B------:R-:W-:Y:S05]  /*1f430*/  BRA `(.L_x_1485) ;  /* 0xffffa66000007947 */ /* 0x000fea000383ffff */
.L_x_1409:
[----:B------:R-:W-:Y:S01]  /*1f440*/  IMAD.MOV.U32 R199, RZ, RZ, R6 ;  /* 0x000000ffffc77224 */ /* 0x000fe200078e0006 */
[----:B----4-:R-:W-:Y:S01]  /*1f450*/  MOV R0, 0x2 ;  /* 0x0000000200007802 */ /* 0x010fe20000000f00 */
[----:B-1----:R-:W-:Y:S01]  /*1f460*/  IMAD.MOV.U32 R3, RZ, RZ, 0x181f ;  /* 0x0000181fff037424 */ /* 0x002fe200078e00ff */
[----:B------:R-:W-:Y:S02]  /*1f470*/  MOV R2, 0x1f490 ;  /* 0x0001f49000027802 */ /* 0x000fe40000000f00 */
[----:B--23--:R-:W-:Y:S05]  /*1f480*/  CALL.REL.NOINC `($__internal_23_$__cuda_sm70_shflsync_idx_p) ;  /* 0x00000ca000007944 */ /* 0x00cfea0003c00000 */
[----:B------:R-:W-:Y:S01]  /*1f490*/  MOV R8, R0 ;  /* 0x0000000000087202 */ /* 0x000fe20000000f00 */
[----:B------:R-:W-:Y:S05]  /*1f4a0*/  BRA `(.L_x_1486) ;  /* 0xffffa72000007947 */ /* 0x000fea000383ffff */
.L_x_1410:
[----:B------:R-:W-:Y:S01]  /*1f4b0*/  IMAD.MOV.U32 R199, RZ, RZ, R7 ;  /* 0x000000ffffc77224 */ /* 0x000fe200078e0007 */
[----:B----4-:R-:W-:Y:S01]  /*1f4c0*/  MOV R0, 0x2 ;  /* 0x0000000200007802 */ /* 0x010fe20000000f00 */
[----:B------:R-:W-:Y:S01]  /*1f4d0*/  IMAD.MOV.U32 R3, RZ, RZ, 0x181f ;  /* 0x0000181fff037424 */ /* 0x000fe200078e00ff */
[----:B------:R-:W-:Y:S02]  /*1f4e0*/  MOV R2, 0x1f500 ;  /* 0x0001f50000027802 */ /* 0x000fe40000000f00 */
[----:B-123--:R-:W-:Y:S05]  /*1f4f0*/  CALL.REL.NOINC `($__internal_23_$__cuda_sm70_shflsync_idx_p) ;  /* 0x00000c3000007944 */ /* 0x00efea0003c00000 */
[----:B------:R-:W-:Y:S05]  /*1f500*/  BRA `(.L_x_1487) ;  /* 0xffffa6e000007947 */ /* 0x000fea000383ffff */
.L_x_1413:
[----:B------:R-:W-:Y:S01]  /*1f510*/  IMAD.MOV.U32 R199, RZ, RZ, R6 ;  /* 0x000000ffffc77224 */ /* 0x000fe200078e0006 */
[----:B-1----:R-:W-:Y:S01]  /*1f520*/  MOV R0, 0x3 ;  /* 0x0000000300007802 */ /* 0x002fe20000000f00 */
[----:B------:R-:W-:Y:S01]  /*1f530*/  IMAD.MOV.U32 R3, RZ, RZ, 0x181f ;  /* 0x0000181fff037424 */ /* 0x000fe200078e00ff */
[----:B------:R-:W-:-:S02]  /*1f540*/  MOV R2, 0x1f560 ;  /* 0x0001f56000027802 */ /* 0x000fc40000000f00 */
[----:B--234-:R-:W-:Y:S05]  /*1f550*/  CALL.REL.NOINC `($__internal_23_$__cuda_sm70_shflsync_idx_p) ;  /* 0x00000bd000007944 */ /* 0x01cfea0003c00000 */
[----:B------:R-:W-:Y:S01]  /*1f560*/  IMAD.MOV.U32 R6, RZ, RZ, R0 ;  /* 0x000000ffff067224 */ /* 0x000fe200078e0000 */
[----:B------:R-:W-:Y:S01]  /*1f570*/  MOV R0, 0x3 ;  /* 0x0000000300007802 */ /* 0x000fe20000000f00 */
[----:B------:R-:W-:Y:S01]  /*1f580*/  IMAD.MOV.U32 R199, RZ, RZ, R7 ;  /* 0x000000ffffc77224 */ /* 0x000fe200078e0007 */
[----:B------:R-:W-:-:S02]  /*1f590*/  MOV R3, 0x181f ;  /* 0x0000181f00037802 */ /* 0x000fc40000000f00 */
[----:B------:R-:W-:Y:S02]  /*1f5a0*/  MOV R2, 0x1f5c0 ;  /* 0x0001f5c000027802 */ /* 0x000fe40000000f00 */
[----:B------:R-:W-:Y:S05]  /*1f5b0*/  CALL.REL.NOINC `($__internal_23_$__cuda_sm70_shflsync_idx_p) ;  /* 0x00000b7000007944 */ /* 0x000fea0003c00000 */
[----:B------:R-:W-:Y:S05]  /*1f5c0*/  BRA `(.L_x_1488) ;  /* 0xffffa76000007947 */ /* 0x000fea000383ffff */
.L_x_1415:
[----:B------:R-:W-:Y:S01]  /*1f5d0*/  IMAD.MOV.U32 R199, RZ, RZ, R5 ;  /* 0x000000ffffc77224 */ /* 0x000fe200078e0005 */
[----:B------:R-:W-:Y:S01]  /*1f5e0*/  MOV R0, RZ ;  /* 0x000000ff00007202 */ /* 0x000fe20000000f00 */
[----:B------:R-:W-:Y:S01]  /*1f5f0*/  IMAD.MOV.U32 R3, RZ, RZ, 0x1c1f ;  /* 0x00001c1fff037424 */ /* 0x000fe200078e00ff */
[----:B------:R-:W-:Y:S02]  /*1f600*/  MOV R2, 0x1f620 ;  /* 0x0001f62000027802 */ /* 0x000fe40000000f00 */
[----:B--2---:R-:W-:Y:S05]  /*1f610*/  CALL.REL.NOINC `($__internal_23_$__cuda_sm70_shflsync_idx_p) ;  /* 0x00000b1000007944 */ /* 0x004fea0003c00000 */
[----:B------:R-:W-:Y:S01]  /*1f620*/  MOV R4, R0 ;  /* 0x0000000000047202 */ /* 0x000fe20000000f00 */
[----:B------:R-:W-:Y:S05]  /*1f630*/  BRA `(.L_x_1489) ;  /* 0xffffaa3000007947 */ /* 0x000fea000383ffff */
.L_x_1416:
[----:B------:R-:W-:Y:S01]  /*1f640*/  IMAD.MOV.U32 R199, RZ, RZ, R12 ;  /* 0x000000ffffc77224 */ /* 0x000fe200078e000c */
[----:B------:R-:W-:Y:S01]  /*1f650*/  MOV R0, RZ ;  /* 0x000000ff00007202 */ /* 0x000fe20000000f00 */
[----:B------:R-:W-:Y:S01]  /*1f660*/  IMAD.MOV.U32 R3, RZ, RZ, 0x1c1f ;  /* 0x00001c1fff037424 */ /* 0x000fe200078e00ff */
[----:B------:R-:W-:Y:S02]  /*1f670*/  MOV R2, 0x1f690 ;  /* 0x0001f69000027802 */ /* 0x000fe40000000f00 */
[----:B-123--:R-:W-:Y:S05]  /*1f680*/  CALL.REL.NOINC `($__internal_23_$__cuda_sm70_shflsync_idx_p) ;  /* 0x00000aa000007944 */ /* 0x00efea0003c00000 */
[----:B------:R-:W-:Y:S05]  /*1f690*/  BRA `(.L_x_1490) ;  /* 0xffffa9f000007947 */ /* 0x000fea000383ffff */
.L_x_1419:
[----:B------:R-:W-:Y:S01]  /*1f6a0*/  IMAD.MOV.U32 R199, RZ, RZ, R5 ;  /* 0x000000ffffc77224 */ /* 0x000fe200078e0005 */
[----:B-1----:R-:W-:Y:S01]  /*1f6b0*/  MOV R0, 0x1 ;  /* 0x0000000100007802 */ /* 0x002fe20000000f00 */
[----:B---3--:R-:W-:Y:S01]  /*1f6c0*/  IMAD.MOV.U32 R3, RZ, RZ, 0x1c1f ;  /* 0x00001c1fff037424 */ /* 0x008fe200078e00ff */
[----:B------:R-:W-:-:S02]  /*1f6d0*/  MOV R2, 0x1f6f0 ;  /* 0x0001f6f000027802 */ /* 0x000fc40000000f00 */
[----:B--2-4-:R-:W-:Y:S05]  /*1f6e0*/  CALL.REL.NOINC `($__internal_23_$__cuda_sm70_shflsync_idx_p) ;  /* 0x00000a4000007944 */ /* 0x014fea0003c00000 */
[----:B------:R-:W-:Y:S01]  /*1f6f0*/  IMAD.MOV.U32 R4, RZ, RZ, R0 ;  /* 0x000000ffff047224 */ /* 0x000fe200078e0000 */
[----:B------:R-:W-:Y:S01]  /*1f700*/  MOV R0, 0x1 ;  /* 0x0000000100007802 */ /* 0x000fe20000000f00 */
[----:B------:R-:W-:Y:S01]  /*1f710*/  IMAD.MOV.U32 R199, RZ, RZ, R12 ;  /* 0x000000ffffc77224 */ /* 0x000fe200078e000c */
[----:B------:R-:W-:-:S02]  /*1f720*/  MOV R3, 0x1c1f ;  /* 0x00001c1f00037802 */ /* 0x000fc40000000f00 */
[----:B------:R-:W-:Y:S02]  /*1f730*/  MOV R2, 0x1f750 ;  /* 0x0001f75000027802 */ /* 0x000fe40000000f00 */
[----:B------:R-:W-:Y:S05]  /*1f740*/  CALL.REL.NOINC `($__internal_23_$__cuda_sm70_shflsync_idx_p) ;  /* 0x000009e000007944 */ /* 0x000fea0003c00000 */
[----:B------:R-:W-:Y:S05]  /*1f750*/  BRA `(.L_x_1491) ;  /* 0xffffb3f000007947 */ /* 0x000fea000383ffff */
.L_x_1423:
[----:B------:R-:W-:Y:S01]  /*1f760*/  IMAD.MOV.U32 R199, RZ, RZ, R6 ;  /* 0x000000ffffc77224 */ /* 0x000fe200078e0006 */
[----:B------:R-:W-:Y:S01]  /*1f770*/  MOV R0, RZ ;  /* 0x000000ff00007202 */ /* 0x000fe20000000f00 */
[----:B------:R-:W-:Y:S01]  /*1f780*/  IMAD.MOV.U32 R3, RZ, RZ, 0x181f ;  /* 0x0000181fff037424 */ /* 0x000fe200078e00ff */
[----:B------:R-:W-:Y:S02]  /*1f790*/  MOV R2, 0x1f7b0 ;  /* 0x0001f7b000027802 */ /* 0x000fe40000000f00 */
[----:B------:R-:W-:Y:S05]  /*1f7a0*/  CALL.REL.NOINC `($__internal_23_$__cuda_sm70_shflsync_idx_p) ;  /* 0x0000098000007944 */ /* 0x000fea0003c00000 */
[----:B------:R-:W-:Y:S01]  /*1f7b0*/  MOV R8, R0 ;  /* 0x0000000000087202 */ /* 0x000fe20000000f00 */
[----:B------:R-:W-:Y:S05]  /*1f7c0*/  BRA `(.L_x_1492) ;  /* 0xffffc64000007947 */ /* 0x000fea000383ffff */
.L_x_1424:
[----:B------:R-:W-:Y:S01]  /*1f7d0*/  IMAD.MOV.U32 R199, RZ, RZ, R7 ;  /* 0x000000ffffc77224 */ /* 0x000fe200078e0007 */
[----:B------:R-:W-:Y:S01]  /*1f7e0*/  MOV R0, RZ ;  /* 0x000000ff00007202 */ /* 0x000fe20000000f00 */
[----:B------:R-:W-:Y:S01]  /*1f7f0*/  IMAD.MOV.U32 R3, RZ, RZ, 0x181f ;  /* 0x0000181fff037424 */ /* 0x000fe200078e00ff */
[----:B------:R-:W-:Y:S02]  /*1f800*/  MOV R2, 0x1f820 ;  /* 0x0001f82000027802 */ /* 0x000fe40000000f00 */
[----:B-12---:R-:W-:Y:S05]  /*1f810*/  CALL.REL.NOINC `($__internal_23_$__cuda_sm70_shflsync_idx_p) ;  /* 0x0000091000007944 */ /* 0x006fea0003c00000 */
[----:B------:R-:W-:Y:S05]  /*1f820*/  BRA `(.L_x_1493) ;  /* 0xffffc60000007947 */ /* 0x000fea000383ffff */
.L_x_1427:
        /* <DEDUP_REMOVED lines=12> */
.L_x_1430:
[----:B------:R-:W-:Y:S01]  /*1f8f0*/  IMAD.MOV.U32 R199, RZ, RZ, R6 ;  /* 0x000000ffffc77224 */ /* 0x000fe200078e0006 */
[----:B----4-:R-:W-:Y:S01]  /*1f900*/  MOV R0, 0x2 ;  /* 0x0000000200007802 */ /* 0x010fe20000000f00 */
[----:B-1----:R-:W-:Y:S01]  /*1f910*/  IMAD.MOV.U32 R3, RZ, RZ, 0x181f ;  /* 0x0000181fff037424 */ /* 0x002fe200078e00ff */
[----:B------:R-:W-:Y:S02]  /*1f920*/  MOV R2, 0x1f940 ;  /* 0x0001f94000027802 */ /* 0x000fe40000000f00 */
[----:B--23--:R-:W-:Y:S05]  /*1f930*/  CALL.REL.NOINC `($__internal_23_$__cuda_sm70_shflsync_idx_p) ;  /* 0x000007f000007944 */ /* 0x00cfea0003c00000 */
[----:B------:R-:W-:Y:S01]  /*1f940*/  MOV R8, R0 ;  /* 0x0000000000087202 */ /* 0x000fe20000000f00 */
[----:B------:R-:W-:Y:S05]  /*1f950*/  BRA `(.L_x_1495) ;  /* 0xffffc74000007947 */ /* 0x000fea000383ffff */
.L_x_1431:
[----:B------:R-:W-:Y:S01]  /*1f960*/  IMAD.MOV.U32 R199, RZ, RZ, R7 ;  /* 0x000000ffffc77224 */ /* 0x000fe200078e0007 */
[----:B----4-:R-:W-:Y:S01]  /*1f970*/  MOV R0, 0x2 ;  /* 0x0000000200007802 */ /* 0x010fe20000000f00 */
[----:B------:R-:W-:Y:S01]  /*1f980*/  IMAD.MOV.U32 R3, RZ, RZ, 0x181f ;  /* 0x0000181fff037424 */ /* 0x000fe200078e00ff */
[----:B------:R-:W-:Y:S02]  /*1f990*/  MOV R2, 0x1f9b0 ;  /* 0x0001f9b000027802 */ /* 0x000fe40000000f00 */
[----:B-123--:R-:W-:Y:S05]  /*1f9a0*/  CALL.REL.NOINC `($__internal_23_$__cuda_sm70_shflsync_idx_p) ;  /* 0x0000078000007944 */ /* 0x00efea0003c00000 */
[----:B------:R-:W-:Y:S05]  /*1f9b0*/  BRA `(.L_x_1496) ;  /* 0xffffc70000007947 */ /* 0x000fea000383ffff */
.L_x_1434:
        /* <DEDUP_REMOVED lines=11> */
[----:B------:R-:W-:Y:S01]  /*1fa70*/  MOV R7, R0 ;  /* 0x0000000000077202 */ /* 0x000fe20000000f00 */
[----:B------:R-:W-:Y:S05]  /*1fa80*/  BRA `(.L_x_1497) ;  /* 0xffffc77000007947 */ /* 0x000fea000383ffff */
.L_x_1436:
[----:B------:R-:W-:Y:S01]  /*1fa90*/  IMAD.MOV.U32 R199, RZ, RZ, R86 ;  /* 0x000000ffffc77224 */ /* 0x000fe200078e0056 */
[----:B------:R-:W-:Y:S01]  /*1faa0*/  MOV R0, RZ ;  /* 0x000000ff00007202 */ /* 0x000fe20000000f00 */
[----:B------:R-:W-:Y:S01]  /*1fab0*/  IMAD.MOV.U32 R3, RZ, RZ, 0x1f ;  /* 0x0000001fff037424 */ /* 0x000fe200078e00ff */
[----:B------:R-:W-:Y:S02]  /*1fac0*/  MOV R2, 0x1fae0 ;  /* 0x0001fae000027802 */ /* 0x000fe40000000f00 */
[----:B-12-4-:R-:W-:Y:S05]  /*1fad0*/  CALL.REL.NOINC `($__internal_23_$__cuda_sm70_shflsync_idx_p) ;  /* 0x0000065000007944 */ /* 0x016fea0003c00000 */
[----:B------:R-:W-:Y:S01]  /*1fae0*/  MOV R9, R0 ;  /* 0x0000000000097202 */ /* 0x000fe20000000f00 */
[----:B------:R-:W-:Y:S05]  /*1faf0*/  BRA `(.L_x_1498) ;  /* 0xffffc8d000007947 */ /* 0x000fea000383ffff */
.L_x_1437:
[----:B------:R-:W-:Y:S01]  /*1fb00*/  IMAD.MOV.U32 R199, RZ, RZ, R86 ;  /* 0x000000ffffc77224 */ /* 0x000fe200078e0056 */
[----:B------:R-:W-:Y:S01]  /*1fb10*/  MOV R0, 0x1 ;  /* 0x0000000100007802 */ /* 0x000fe20000000f00 */
[----:B------:R-:W-:Y:S01]  /*1fb20*/  IMAD.MOV.U32 R3, RZ, RZ, 0x1f ;  /* 0x0000001fff037424 */ /* 0x000fe200078e00ff */
[----:B------:R-:W-:Y:S02]  /*1fb30*/  MOV R2, 0x1fb50 ;  /* 0x0001fb5000027802 */ /* 0x000fe40000000f00 */
[----:B-1234-:R-:W-:Y:S05]  /*1fb40*/  CALL.REL.NOINC `($__internal_23_$__cuda_sm70_shflsync_idx_p) ;  /* 0x000005e000007944 */ /* 0x01efea0003c00000 */
[----:B------:R-:W-:Y:S01]  /*1fb50*/  MOV R6, R0 ;  /* 0x0000000000067202 */ /* 0x000fe20000000f00 */
[----:B------:R-:W-:Y:S05]  /*1fb60*/  BRA `(.L_x_1499) ;  /* 0xffffc88000007947 */ /* 0x000fea000383ffff */
.L_x_1438:
[----:B------:R-:W-:Y:S02]  /*1fb70*/  MOV R3, 0x1 ;  /* 0x0000000100037802 */ /* 0x000fe40000000f00 */
[----:B------:R-:W-:-:S02]  /*1fb80*/  MOV R2, 0x1fba0 ;  /* 0x0001fba000027802 */ /* 0x000fc40000000f00 */
[----:B---3--:R-:W-:Y:S05]  /*1fb90*/  CALL.REL.NOINC `($__internal_24_$__cuda_sm70_shflsync_up_p) ;  /* 0x000005e000007944 */ /* 0x008fea0003c00000 */
[----:B------:R-:W-:Y:S05]  /*1fba0*/  BRA `(.L_x_1500) ;  /* 0xffffc96000007947 */ /* 0x000fea000383ffff */
.L_x_1439:
[----:B------:R-:W-:Y:S02]  /*1fbb0*/  MOV R3, 0x2 ;  /* 0x0000000200037802 */ /* 0x000fe40000000f00 */
[----:B------:R-:W-:-:S02]  /*1fbc0*/  MOV R2, 0x1fbe0 ;  /* 0x0001fbe000027802 */ /* 0x000fc40000000f00 */
[----:B---3--:R-:W-:Y:S05]  /*1fbd0*/  CALL.REL.NOINC `($__internal_24_$__cuda_sm70_shflsync_up_p) ;  /* 0x000005a000007944 */ /* 0x008fea0003c00000 */
        /* <DEDUP_REMOVED lines=23> */
.L_x_1443:
[----:B------:R-:W-:Y:S02]  /*1fd50*/  MOV R3, 0x1 ;  /* 0x0000000100037802 */ /* 0x000fe40000000f00 */
[----:B------:R-:W-:-:S02]  /*1fd60*/  MOV R2, 0x1fd80 ;  /* 0x0001fd8000027802 */ /* 0x000fc40000000f00 */
[----:B---3--:R-:W-:Y:S05]  /*1fd70*/  CALL.REL.NOINC `($__internal_24_$__cuda_sm70_shflsync_up_p) ;  /* 0x0000040000007944 */ /* 0x008fea0003c00000 */
[----:B------:R-:W-:Y:S01]  /*1fd80*/  MOV R2, R4 ;  /* 0x0000000400027202 */ /* 0x000fe20000000f00 */
[----:B------:R-:W-:Y:S05]  /*1fd90*/  BRA `(.L_x_1502) ;  /* 0xffffc9d000007947 */ /* 0x000fea000383ffff */
.L_x_1444:
        /* <DEDUP_REMOVED lines=26> */
.L_x_1446:
[----:B------:R-:W-:Y:S02]  /*1ff40*/  SEL R0, RZ, 0x1, P0 ;  /* 0x00000001ff007807 */ /* 0x000fe40000000000 */
[----:B------:R-:W-:-:S02]  /*1ff50*/  MOV R2, 0x1ff70 ;  /* 0x0001ff7000027802 */ /* 0x000fc40000000f00 */
[----:B-1-3--:R-:W-:Y:S05]  /*1ff60*/  CALL.REL.NOINC `($__internal_25_$__cuda_sm70_votesync_ballot) ;  /* 0x0000027000007944 */ /* 0x00afea0003c00000 */
[----:B------:R-:W-:Y:S01]  /*1ff70*/  MOV R10, R0 ;  /* 0x00000000000a7202 */ /* 0x000fe20000000f00 */
[----:B------:R-:W-:Y:S05]  /*1ff80*/  BRA `(.L_x_1504) ;  /* 0xffffc97000007947 */ /* 0x000fea000383ffff */
.L_x_1447:
[----:B------:R-:W-:Y:S01]  /*1ff90*/  IMAD.MOV.U32 R199, RZ, RZ, R7 ;  /* 0x000000ffffc77224 */ /* 0x000fe200078e0007 */
[----:B------:R-:W-:Y:S01]  /*1ffa0*/  MOV R0, R6 ;  /* 0x0000000600007202 */ /* 0x000fe20000000f00 */
[----:B------:R-:W-:Y:S01]  /*1ffb0*/  IMAD.MOV.U32 R3, RZ, RZ, 0x1f ;  /* 0x0000001fff037424 */ /* 0x000fe200078e00ff */
[----:B------:R-:W-:-:S02]  /*1ffc0*/  MOV R2, 0x1ffe0 ;  /* 0x0001ffe000027802 */ /* 0x000fc40000000f00 */
[----:B-1-3--:R-:W-:Y:S05]  /*1ffd0*/  CALL.REL.NOINC `($__internal_23_$__cuda_sm70_shflsync_idx_p) ;  /* 0x0000015000007944 */ /* 0x00afea0003c00000 */
[----:B------:R-:W-:Y:S01]  /*1ffe0*/  IMAD.MOV.U32 R7, RZ, RZ, R0 ;  /* 0x000000ffff077224 */ /* 0x000fe200078e0000 */
[----:B------:R-:W-:Y:S01]  /*1fff0*/  MOV R0, R6 ;  /* 0x0000000600007202 */ /* 0x000fe20000000f00 */
[----:B------:R-:W-:Y:S01]  /*20000*/  IMAD.MOV.U32 R199, RZ, RZ, R8 ;  /* 0x000000ffffc77224 */ /* 0x000fe200078e0008 */
[----:B------:R-:W-:-:S02]  /*20010*/  MOV R3, 0x1f ;  /* 0x0000001f00037802 */ /* 0x000fc40000000f00 */
[----:B------:R-:W-:Y:S02]  /*20020*/  MOV R2, 0x20040 ;  /* 0x0002004000027802 */ /* 0x000fe40000000f00 */
[----:B------:R-:W-:Y:S05]  /*20030*/  CALL.REL.NOINC `($__internal_23_$__cuda_sm70_shflsync_idx_p) ;  /* 0x000000f000007944 */ /* 0x000fea0003c00000 */
[----:B------:R-:W-:Y:S01]  /*20040*/  MOV R5, R0 ;  /* 0x0000000000057202 */ /* 0x000fe20000000f00 */
[----:B------:R-:W-:Y:S05]  /*20050*/  BRA `(.L_x_1505) ;  /* 0xffffc8f000007947 */ /* 0x000fea000383ffff */
.L_x_1450:
[----:B------:R-:W-:Y:S01]  /*20060*/  IMAD.MOV.U32 R199, RZ, RZ, R4 ;  /* 0x000000ffffc77224 */ /* 0x000fe200078e0004 */
[----:B------:R-:W-:Y:S01]  /*20070*/  MOV R0, R6 ;  /* 0x0000000600007202 */ /* 0x000fe20000000f00 */
[----:B------:R-:W-:Y:S01]  /*20080*/  IMAD.MOV.U32 R3, RZ, RZ, 0x1f ;  /* 0x0000001fff037424 */ /* 0x000fe200078e00ff */
[----:B------:R-:W-:Y:S02]  /*20090*/  MOV R2, 0x200b0 ;  /* 0x000200b000027802 */ /* 0x000fe40000000f00 */
[----:B-1-34-:R-:W-:Y:S05]  /*200a0*/  CALL.REL.NOINC `($__internal_23_$__cuda_sm70_shflsync_idx_p) ;  /* 0x0000008000007944 */ /* 0x01afea0003c00000 */
[----:B------:R-:W-:Y:S01]  /*200b0*/  MOV R12, R0 ;  /* 0x00000000000c7202 */ /* 0x000fe20000000f00 */
[----:B------:R-:W-:Y:S05]  /*200c0*/  BRA `(.L_x_1449) ;  /* 0xffffc8e000007947 */ /* 0x000fea000383ffff */
        .weak           $__internal_22_$__cuda_sm70_shflsync_bfly_p
        .type           $__internal_22_$__cuda_sm70_shflsync_bfly_p,@function
        .size           $__internal_22_$__cuda_sm70_shflsync_bfly_p,($__internal_23_$__cuda_sm70_shflsync_idx_p - $__internal_22_$__cuda_sm70_shflsync_bfly_p)
$__internal_22_$__cuda_sm70_shflsync_bfly_p:
[----:B------:R-:W-:Y:S02]  /*200d0*/  MOV R160, 0xffffffff ;  /* 0xffffffff00a07802 */ /* 0x000fe40000000f00 */
[----:B------:R-:W-:Y:S02]  /*200e0*/  MOV R3, 0x1f ;  /* 0x0000001f00037802 */ /* 0x000fe40000000f00 */
[----:B------:R-:W-:Y:S04]  /*200f0*/  WARPSYNC R160 ;  /* 0x000000a000007348 */ /* 0x000fe80003800000 */
[----:B------:R1:W2:Y:S02]  /*20100*/  SHFL.BFLY PT, R0, R100, R0, R3 ;  /* 0x0c00000064007389 */ /* 0x0002a400000e0003 */
[----:B-1----:R-:W-:-:S04]  /*20110*/  MOV R3, 0x0 ;  /* 0x0000000000037802 */ /* 0x002fc80000000f00 */
[----:B--2---:R-:W-:Y:S05]  /*20120*/  RET.REL.NODEC R2 `(_ZN7cutlass13device_kernelIN5flash19enable_sm80_to_sm89INS1_16FlashAttnFwdSm80INS1_25CollectiveMainloopFwdSm80ILi8ELi1ELb0EN4cute5tupleIJNS5_1CILi128EEENS7_ILi64EEENS7_ILi192EEEEEELi192ENS_6half_tEfNS_4arch4Sm80ELb1ELb0ELb0ELb1ELb1ELb1ELb1ELb1EEENS1_21CollectiveEpilogueFwdINS6_IJS8_SA_S9_EEENS6_IJNS7_ILi1EEESI_SI_EEESC_SE_Li256ELb1ELb1ELb1ELb0EEENS1_36VarlenDynamicPersistentTileSchedulerILi128ELi64ELi256ELi256ELb1ELb1ELb0ELb1ELb1ELb1EEEEEEEEEvNT_6ParamsE) ;  /* 0xfffdfed002007950 */ /* 0x004fea0003c3ffff */
        .weak           $__internal_23_$__cuda_sm70_shflsync_idx_p
        .type           $__internal_23_$__cuda_sm70_shflsync_idx_p,@function
        .size           $__internal_23_$__cuda_sm70_shflsync_idx_p,($__internal_24_$__cuda_sm70_shflsync_up_p - $__internal_23_$__cuda_sm70_shflsync_idx_p)
$__internal_23_$__cuda_sm70_shflsync_idx_p:
[----:B------:R-:W-:-:S04]  /*20130*/  MOV R200, 0xffffffff ;  /* 0xffffffff00c87802 */ /* 0x000fc80000000f00 */
[----:B------:R-:W-:Y:S04]  /*20140*/  WARPSYNC R200 ;  /* 0x000000c800007348 */ /* 0x000fe80003800000 */
[----:B------:R1:W2:Y:S02]  /*20150*/  SHFL.IDX PT, R0, R199, R0, R3 ;  /* 0x00000000c7007389 */ /* 0x0002a400000e0003 */
[----:B-1----:R-:W-:-:S04]  /*20160*/  MOV R3, 0x0 ;  /* 0x0000000000037802 */ /* 0x002fc80000000f00 */
[----:B--2---:R-:W-:Y:S05]  /*20170*/  RET.REL.NODEC R2 `(_ZN7cutlass13device_kernelIN5flash19enable_sm80_to_sm89INS1_16FlashAttnFwdSm80INS1_25CollectiveMainloopFwdSm80ILi8ELi1ELb0EN4cute5tupleIJNS5_1CILi128EEENS7_ILi64EEENS7_ILi192EEEEEELi192ENS_6half_tEfNS_4arch4Sm80ELb1ELb0ELb0ELb1ELb1ELb1ELb1ELb1EEENS1_21CollectiveEpilogueFwdINS6_IJS8_SA_S9_EEENS6_IJNS7_ILi1EEESI_SI_EEESC_SE_Li256ELb1ELb1ELb1ELb0EEENS1_36VarlenDynamicPersistentTileSchedulerILi128ELi64ELi256ELi256ELb1ELb1ELb0ELb1ELb1ELb1EEEEEEEEEvNT_6ParamsE) ;  /* 0xfffdfe8002007950 */ /* 0x004fea0003c3ffff */
        .weak           $__internal_24_$__cuda_sm70_shflsync_up_p
        .type           $__internal_24_$__cuda_sm70_shflsync_up_p,@function
        .size           $__internal_24_$__cuda_sm70_shflsync_up_p,($__internal_25_$__cuda_sm70_votesync_ballot - $__internal_24_$__cuda_sm70_shflsync_up_p)
$__internal_24_$__cuda_sm70_shflsync_up_p:
[----:B------:R-:W-:Y:S02]  /*20180*/  MOV R4, RZ ;  /* 0x000000ff00047202 */ /* 0x000fe40000000f00 */
[----:B------:R-:W-:-:S04]  /*20190*/  MOV R10, 0xffffffff ;  /* 0xffffffff000a7802 */ /* 0x000fc80000000f00 */
[----:B------:R-:W-:Y:S04]  /*201a0*/  WARPSYNC R10 ;  /* 0x0000000a00007348 */ /* 0x000fe80003800000 */
[----:B------:R1:W2:Y:S02]  /*201b0*/  SHFL.UP PT, R4, R0, R3, R4 ;  /* 0x0400000300047389 */ /* 0x0002a400000e0004 */
[----:B-1----:R-:W-:-:S04]  /*201c0*/  MOV R3, 0x0 ;  /* 0x0000000000037802 */ /* 0x002fc80000000f00 */
[----:B--2---:R-:W-:Y:S05]  /*201d0*/  RET.REL.NODEC R2 `(_ZN7cutlass13device_kernelIN5flash19enable_sm80_to_sm89INS1_16FlashAttnFwdSm80INS1_25CollectiveMainloopFwdSm80ILi8ELi1ELb0EN4cute5tupleIJNS5_1CILi128EEENS7_ILi64EEENS7_ILi192EEEEEELi192ENS_6half_tEfNS_4arch4Sm80ELb1ELb0ELb0ELb1ELb1ELb1ELb1ELb1EEENS1_21CollectiveEpilogueFwdINS6_IJS8_SA_S9_EEENS6_IJNS7_ILi1EEESI_SI_EEESC_SE_Li256ELb1ELb1ELb1ELb0EEENS1_36VarlenDynamicPersistentTileSchedulerILi128ELi64ELi256ELi256ELb1ELb1ELb0ELb1ELb1ELb1EEEEEEEEEvNT_6ParamsE) ;  /* 0xfffdfe2002007950 */ /* 0x004fea0003c3ffff */
        .weak           $__internal_25_$__cuda_sm70_votesync_ballot
        .type           $__internal_25_$__cuda_sm70_votesync_ballot,@function
        .size           $__internal_25_$__cuda_sm70_votesync_ballot,(.L_x_3115 - $__internal_25_$__cuda_sm70_votesync_ballot)
$__internal_25_$__cuda_sm70_votesync_ballot:
[----:B------:R-:W-:Y:S01]  /*201e0*/  ISETP.NE.U32.AND P0, PT, R0, 0x1, PT ;  /* 0x000000010000780c */ /* 0x000fe20003f05070 */
[----:B------:R-:W-:-:S04]  /*201f0*/  IMAD.MOV.U32 R3, RZ, RZ, -0x1 ;  /* 0xffffffffff037424 */ /* 0x000fc800078e00ff */
[----:B------:R-:W-:Y:S08]  /*20200*/  WARPSYNC R3 ;  /* 0x0000000300007348 */ /* 0x000ff00003800000 */
[----:B------:R-:W-:-:S04]  /*20210*/  VOTE.ANY R0, PT, !P0 ;  /* 0x0000000000007806 */ /* 0x000fc800040e0100 */
[----:B------:R-:W-:Y:S01]  /*20220*/  LOP3.LUT R0, R0, R3, RZ, 0xc0, !PT ;  /* 0x0000000300007212 */ /* 0x000fe200078ec0ff */
[----:B------:R-:W-:-:S04]  /*20230*/  IMAD.MOV.U32 R3, RZ, RZ, 0x0 ;  /* 0x00000000ff037424 */ /* 0x000fc800078e00ff */
[----:B------:R-:W-:Y:S05]  /*20240*/  RET.REL.NODEC R2 `(_ZN7cutlass13device_kernelIN5flash19enable_sm80_to_sm89INS1_16FlashAttnFwdSm80INS1_25CollectiveMainloopFwdSm80ILi8ELi1ELb0EN4cute5tupleIJNS5_1CILi128EEENS7_ILi64EEENS7_ILi192EEEEEELi192ENS_6half_tEfNS_4arch4Sm80ELb1ELb0ELb0ELb1ELb1ELb1ELb1ELb1EEENS1_21CollectiveEpilogueFwdINS6_IJS8_SA_S9_EEENS6_IJNS7_ILi1EEESI_SI_EEESC_SE_Li256ELb1ELb1ELb1ELb0EEENS1_36VarlenDynamicPersistentTileSchedulerILi128ELi64ELi256ELi256ELb1ELb1ELb0ELb1ELb1ELb1EEEEEEEEEvNT_6ParamsE) ;  /* 0xfffdfdb002007950 */ /* 0x000fea0003c3ffff */
.L_x_1506:
        /* <DEDUP_REMOVED lines=11> */
.L_x_3115:


//--------------------- .text._ZN7cutlass13device_kernelIN5flash19enable_sm80_to_sm89INS1_16FlashAttnFwdSm80INS1_25CollectiveMainloopFwdSm80ILi8ELi2ELb0EN4cute5tupleIJNS5_1CILi128EEENS7_ILi64EEENS7_ILi192EEEEEELi192ENS_6half_tEfNS_4arch4Sm80ELb0ELb0ELb0ELb0ELb1ELb0ELb1ELb1EEENS1_21CollectiveEpilogueFwdINS6_IJS8_SA_S9_EEENS6_IJNS7_ILi1EEESI_SI_EEESC_SE_Li256ELb0ELb1ELb1ELb0EEENS1_19SingleTileSchedulerILb0ELb1ELb1ELi128EEEEEEEEEvNT_6ParamsE --------------------------
	.section	.text._ZN7cutlass13device_kernelIN5flash19enable_sm80_to_sm89INS1_16FlashAttnFwdSm80INS1_25CollectiveMainloopFwdSm80ILi8ELi2ELb0EN4cute5tupleIJNS5_1CILi128EEENS7_ILi64EEENS7_ILi192EEEEEELi192ENS_6half_tEfNS_4arch4Sm80ELb0ELb0ELb0ELb0ELb1ELb0ELb1ELb1EEENS1_21CollectiveEpilogueFwdINS6_IJS8_SA_S9_EEENS6_IJNS7_ILi1EEESI_SI_EEESC_SE_Li256ELb0ELb1ELb1ELb0EEENS1_19SingleTileSchedulerILb0ELb1ELb1ELi128EEEEEEEEEvNT_6ParamsE,"ax",@progbits
	.sectioninfo	@"SHI_REGISTERS=245"
	.align	128
.text._ZN7cutlass13device_kernelIN5flash19enable_sm80_to_sm89INS1_16FlashAttnFwdSm80INS1_25CollectiveMainloopFwdSm80ILi8ELi2ELb0EN4cute5tupleIJNS5_1CILi128EEENS7_ILi64EEENS7_ILi192EEEEEELi192ENS_6half_tEfNS_4arch4Sm80ELb0ELb0ELb0ELb0ELb1ELb0ELb1ELb1EEENS1_21CollectiveEpilogueFwdINS6_IJS8_SA_S9_EEENS6_IJNS7_ILi1EEESI_SI_EEESC_SE_Li256ELb0ELb1ELb1ELb0EEENS1_19SingleTileSchedulerILb0ELb1ELb1ELi128EEEEEEEEEvNT_6ParamsE:
        .type           _ZN7cutlass13device_kernelIN5flash19enable_sm80_to_sm89INS1_16FlashAttnFwdSm80INS1_25CollectiveMainloopFwdSm80ILi8ELi2ELb0EN4cute5tupleIJNS5_1CILi128EEENS7_ILi64EEENS7_ILi192EEEEEELi192ENS_6half_tEfNS_4arch4Sm80ELb0ELb0ELb0ELb0ELb1ELb0ELb1ELb1EEENS1_21CollectiveEpilogueFwdINS6_IJS8_SA_S9_EEENS6_IJNS7_ILi1EEESI_SI_EEESC_SE_Li256ELb0ELb1ELb1ELb0EEENS1_19SingleTileSchedulerILb0ELb1ELb1ELi128EEEEEEEEEvNT_6ParamsE,@function
        .size           _ZN7cutlass13device_kernelIN5flash19enable_sm80_to_sm89INS1_16FlashAttnFwdSm80INS1_25CollectiveMainloopFwdSm80ILi8ELi2ELb0EN4cute5tupleIJNS5_1CILi128EEENS7_ILi64EEENS7_ILi192EEEEEELi192ENS_6half_tEfNS_4arch4Sm80ELb0ELb0ELb0ELb0ELb1ELb0ELb1ELb1EEENS1_21CollectiveEpilogueFwdINS6_IJS8_SA_S9_EEENS6_IJNS7_ILi1EEESI_SI_EEESC_SE_Li256ELb0ELb1ELb1ELb0EEENS1_19SingleTileSchedulerILb0ELb1ELb1ELi128EEEEEEEEEvNT_6ParamsE,(.L_x_3120 - _ZN7cutlass13device_kernelIN5flash19enable_sm80_to_sm89INS1_16FlashAttnFwdSm80INS1_25CollectiveMainloopFwdSm80ILi8ELi2ELb0EN4cute5tupleIJNS5_1CILi128EEENS7_ILi64EEENS7_ILi192EEEEEELi192ENS_6half_tEfNS_4arch4Sm80ELb0ELb0ELb0ELb0ELb1ELb0ELb1ELb1EEENS1_21CollectiveEpilogueFwdINS6_IJS8_SA_S9_EEENS6_IJNS7_ILi1EEESI_SI_EEESC_SE_Li256ELb0ELb1ELb1ELb0EEENS1_19SingleTileSchedulerILb0ELb1ELb1ELi128EEEEEEEEEvNT_6ParamsE)
        .other          _ZN7cutlass13device_kernelIN5flash19enable_sm80_to_sm89INS1_16FlashAttnFwdSm80INS1_25CollectiveMainloopFwdSm80ILi8ELi2ELb0EN4cute5tupleIJNS5_1CILi128EEENS7_ILi64EEENS7_ILi192EEEEEELi192ENS_6half_tEfNS_4arch4Sm80ELb0ELb0ELb0ELb0ELb1ELb0ELb1ELb1EEENS1_21CollectiveEpilogueFwdINS6_IJS8_SA_S9_EEENS6_IJNS7_ILi1EEESI_SI_EEESC_SE_Li256ELb0ELb1ELb1ELb0EEENS1_19SingleTileSchedulerILb0ELb1ELb1ELi128EEEEEEEEEvNT_6ParamsE,@"STO_CUDA_ENTRY STV_DEFAULT"
_ZN7cutlass13device_kernelIN5flash19enable_sm80_to_sm89INS1_16FlashAttnFwdSm80INS1_25CollectiveMainloopFwdSm80ILi8ELi2ELb0EN4cute5tupleIJNS5_1CILi128EEENS7_ILi64EEENS7_ILi192EEEEEELi192ENS_6half_tEfNS_4arch4Sm80ELb0ELb0ELb0ELb0ELb1ELb0ELb1ELb1EEENS1_21CollectiveEpilogueFwdINS6_IJS8_SA_S9_EEENS6_IJNS7_ILi1EEESI_SI_EEESC_SE_Li256ELb0ELb1ELb1ELb0EEENS1_19SingleTileSchedulerILb0ELb1ELb1ELi128EEEEEEEEEvNT_6ParamsE:
[----:B------:R-:W-:Y:S02]  /*0000*/  MOV R1, c[0x0][0x28] ;  /* 0x00000a0000017a02 */ /* 0x000fe40000000f00 */
[----:B------:R-:W1:Y:S04]  /*0010*/  S2R R6, SR_TID.X ;  /* 0x0000000000067919 */ /* 0x000e680000002100 */
[----:B------:R-:W2:Y:S04]  /*0020*/  S2R R3, SR_CTAID.Y ;  /* 0x0000000000037919 */ /* 0x000ea80000002600 */
[----:B------:R-:W3:Y:S01]  /*0030*/  S2R R0, SR_CTAID.Z ;  /* 0x0000000000007919 */ /* 0x000ee20000002700 */
[----:B-1----:R-:W-:-:S06]  /*0040*/  SHF.R.U32.HI R2, RZ, 0x5, R6 ;  /* 0x00000005ff027819 */ /* 0x002fcc0000011606 */
[----:B------:R-:W1:Y:S02]  /*0050*/  SHFL.IDX PT, R2, R2, RZ, 0x1f ;  /* 0x00001fff02027589 */ /* 0x000e6400000e0000 */
[----:B-1----:R-:W-:-:S13]  /*0060*/  ISETP.NE.AND P0, PT, R2, RZ, PT ;  /* 0x000000ff0200720c */ /* 0x002fda0003f05270 */
[----:B------:R-:W-:Y:S05]  /*0070*/  @!P0 BRA `(.L_x_1507) ;  /* 0x0000007000008947 */ /* 0x000fea0003800000 */
[----:B--23--:R-:W-:Y:S01]  /*0080*/  IMAD.MOV.U32 R2, RZ, RZ, c[0x0][0x550] ;  /* 0x00015400ff027624 */ /* 0x00cfe200078e00ff */
[----:B------:R-:W-:-:S04]  /*0090*/  MOV R197, R3 ;  /* 0x0000000300c57202 */ /* 0x000fc80000000f00 */
[----:B------:R-:W-:-:S13]  /*00a0*/  ISETP.NE.AND P0, PT, R2, 0x1, PT ;  /* 0x000000010200780c */ /* 0x000fda0003f05270 */
[----:B------:R-:W-:Y:S05]  /*00b0*/  @!P0 BRA `(.L_x_1508) ;  /* 0x0000008000008947 */ /* 0x000fea0003800000 */
[----:B------:R-:W-:-:S05]  /*00c0*/  IMAD.HI.U32 R197, R3, c[0x0][0x554], RZ ;  /* 0x0001550003c57a27 */ /* 0x000fca00078e00ff */
[----:B------:R-:W-:Y:S01]  /*00d0*/  SHF.R.U32.HI R197, RZ, c[0x0][0x558], R197 ;  /* 0x00015600ffc57a19 */ /* 0x000fe200000116c5 */
[----:B------:R-:W-:Y:S05]  /*00e0*/  BRA `(.L_x_1508) ;  /* 0x0000005000007947 */ /* 0x000fea0003800000 */
.L_x_1507:
[----:B--23--:R-:W-:Y:S01]  /*00f0*/  IMAD.MOV.U32 R2, RZ, RZ, c[0x0][0x550] ;  /* 0x00015400ff027624 */ /* 0x00cfe200078e00ff */
[----:B------:R-:W-:-:S04]  /*0100*/  MOV R197, R3 ;  /* 0x0000000300c57202 */ /* 0x000fc80000000f00 */
[----:B------:R-:W-:-:S13]  /*0110*/  ISETP.NE.AND P0, PT, R2, 0x1, PT ;  /* 0x000000010200780c */ /* 0x000fda0003f05270 */
[----:B------:R-:W-:-:S05]  /*0120*/  @P0 IMAD.HI.U32 R2, R3, c[0x0][0x554], RZ ;  /* 0x0001550003020a27 */ /* 0x000fca00078e00ff */
[----:B------:R-:W-:Y:S02]  /*0130*/  @P0 SHF.R.U32.HI R197, RZ, c[0x0][0x558], R2 ;  /* 0x00015600ffc50a19 */ /* 0x000fe40000011602 */
.L_x_1508:
[----:B------:R-:W-:Y:S02]  /*0140*/  ISETP.GE.AND P0, PT, R0, RZ, PT ;  /* 0x000000ff0000720c */ /* 0x000fe40003f06270 */
[----:B------:R-:W-:-:S05]  /*0150*/  IADD3 R2, -R197, RZ, RZ ;  /* 0x000000ffc5027210 */ /* 0x000fca0007ffe1ff */
[----:B------:R-:W-:-:S06]  /*0160*/  IMAD R7, R2, c[0x0][0x550], R3 ;  /* 0x0001540002077a24 */ /* 0x000fcc00078e0203 */
[----:B------:R-:W-:Y:S05]  /*0170*/  @!P0 EXIT ;  /* 0x000000000000894d */ /* 0x000fea0003800000 */
[----:B------:R-:W-:Y:S01]  /*0180*/  ISETP.NE.U32.AND P0, PT, RZ, c[0x0][0x370], PT ;  /* 0x0000dc00ff007a0c */ /* 0x000fe20003f05070 */
[----:B------:R-:W-:Y:S01]  /*0190*/  IMAD.MOV.U32 R196, RZ, RZ, RZ ;  /* 0x000000ffffc47224 */ /* 0x000fe200078e00ff */
[----:B------:R-:W-:Y:S02]  /*01a0*/  ULDC.64 UR6, c[0x0][0x118] ;  /* 0x0000460000067ab9 */ /* 0x000fe40000000a00 */
[----:B------:R-:W-:-:S13]  /*01b0*/  ISETP.NE.AND.EX P0, PT, RZ, c[0x0][0x374], PT, P0 ;  /* 0x0000dd00ff007a0c */ /* 0x000fda0003f05300 */
[----:B------:R-:W-:-:S04]  /*01c0*/  @P0 IMAD.MOV.U32 R3, RZ, RZ, 0x4 ;  /* 0x00000004ff030424 */ /* 0x000fc800078e00ff */
[----:B------:R-:W-:-:S04]  /*01d0*/  @P0 IMAD.WIDE R8, R0, R3, c[0x0][0x370] ;  /* 0x0000dc0000080625 */ /* 0x000fc800078e0203 */
[----:B------:R-:W-:Y:S01]  /*01e0*/  IMAD.MOV.U32 R3, RZ, RZ, c[0x0][0x2ac] ;  /* 0x0000ab00ff037624 */ /* 0x000fe200078e00ff */
[----:B------:R1:W5:Y:S01]  /*01f0*/  @P0 LDG.E R196, [R8.64] ;  /* 0x0000000608c40981 */ /* 0x000362000c1e1900 */
[----:B------:R-:W-:Y:S02]  /*0200*/  IMAD.MOV.U32 R11, RZ, RZ, RZ ;  /* 0x000000ffff0b7224 */ /* 0x000fe400078e00ff */
[----:B------:R-:W-:-:S05]  /*0210*/  IMAD R3, R3, c[0x0][0x1d0], RZ ;  /* 0x0000740003037a24 */ /* 0x000fca00078e02ff */
[C---:B------:R-:W-:Y:S02]  /*0220*/  ISETP.GE.AND P0, PT, R3.reuse, 0x1, PT ;  /* 0x000000010300780c */ /* 0x040fe40003f06270 */
[----:B------:R-:W-:-:S04]  /*0230*/  IADD3 R5, R3, 0x3f, RZ ;  /* 0x0000003f03057810 */ /* 0x000fc80007ffe0ff */
[----:B------:R-:W-:-:S04]  /*0240*/  SHF.R.S32.HI R144, RZ, 0x1f, R5 ;  /* 0x0000001fff907819 */ /* 0x000fc80000011405 */
[----:B------:R-:W-:-:S04]  /*0250*/  LEA.HI R144, R144, R5, RZ, 0x6 ;  /* 0x0000000590907211 */ /* 0x000fc800078f30ff */
[----:B------:R-:W-:Y:S01]  /*0260*/  SHF.R.S32.HI R144, RZ, 0x6, R144 ;  /* 0x00000006ff907819 */ /* 0x000fe20000011490 */
[----:B------:R-:W-:Y:S05]  /*0270*/  @!P0 BRA `(.L_x_1509) ;  /* 0x000001c000008947 */ /* 0x000fea0003800000 */
[----:B------:R-:W-:-:S04]  /*0280*/  SHF.R.U32.HI R5, RZ, 0x10, R7 ;  /* 0x00000010ff057819 */ /* 0x000fc80000011607 */
[----:B------:R-:W-:-:S04]  /*0290*/  ISETP.NE.AND P0, PT, R5, RZ, PT ;  /* 0x000000ff0500720c */ /* 0x000fc80003f05270 */
[----:B------:R-:W-:-:S04]  /*02a0*/  SEL R5, R5, c[0x0][0x338], P0 ;  /* 0x0000ce0005057a07 */ /* 0x000fc80000000000 */
[-C--:B-1----:R-:W-:Y:S02]  /*02b0*/  IABS R9, R5.reuse ;  /* 0x0000000500097213 */ /* 0x082fe40000000000 */
[----:B------:R-:W-:Y:S02]  /*02c0*/  IADD3 R10, R144, -0x1, R5 ;  /* 0xffffffff900a7810 */ /* 0x000fe40007ffe005 */
[----:B------:R-:W1:Y:S01]  /*02d0*/  I2F.RP R11, R9 ;  /* 0x00000009000b7306 */ /* 0x000e620000209400 */
[-C--:B------:R-:W-:Y:S02]  /*02e0*/  IABS R2, R5.reuse ;  /* 0x0000000500027213 */ /* 0x080fe40000000000 */
[----:B------:R-:W-:Y:S02]  /*02f0*/  IABS R4, R10 ;  /* 0x0000000a00047213 */ /* 0x000fe40000000000 */
[----:B------:R-:W-:Y:S01]  /*0300*/  LOP3.LUT R10, R10, R5, RZ, 0x3c, !PT ;  /* 0x000000050a0a7212 */ /* 0x000fe200078e3cff */
[----:B------:R-:W-:-:S03]  /*0310*/  IMAD.MOV R2, RZ, RZ, -R2 ;  /* 0x000000ffff027224 */ /* 0x000fc600078e0a02 */
[----:B------:R-:W-:Y:S01]  /*0320*/  ISETP.GE.AND P1, PT, R10, RZ, PT ;  /* 0x000000ff0a00720c */ /* 0x000fe20003f26270 */
[----:B-1----:R-:W1:Y:S02]  /*0330*/  MUFU.RCP R12, R11 ;  /* 0x0000000b000c7308 */ /* 0x002e640000001000 */
[----:B-1----:R-:W-:-:S06]  /*0340*/  IADD3 R12, R12, 0xffffffe, RZ ;  /* 0x0ffffffe0c0c7810 */ /* 0x002fcc0007ffe0ff */
[----:B------:R-:W1:Y:S02]  /*0350*/  F2I.FTZ.U32.TRUNC.NTZ R13, R12 ;  /* 0x0000000c000d7305 */ /* 0x000e64000021f000 */
[----:B-1----:R-:W-:Y:S02]  /*0360*/  IMAD.MOV R8, RZ, RZ, -R13 ;  /* 0x000000ffff087224 */ /* 0x002fe400078e0a0d */
[----:B------:R-:W-:Y:S02]  /*0370*/  IMAD.MOV.U32 R12, RZ, RZ, RZ ;  /* 0x000000ffff0c7224 */ /* 0x000fe400078e00ff */
[----:B------:R-:W-:-:S04]  /*0380*/  IMAD R8, R8, R9, RZ ;  /* 0x0000000908087224 */ /* 0x000fc800078e02ff */
[----:B------:R-:W-:-:S06]  /*0390*/  IMAD.HI.U32 R8, R13, R8, R12 ;  /* 0x000000080d087227 */ /* 0x000fcc00078e000c */
        /* <DEDUP_REMOVED lines=10> */
.L_x_1509:
[----:B------:R-:W-:Y:S01]  /*0440*/  LOP3.LUT R2, R7, 0xffff, RZ, 0xc0, !PT ;  /* 0x0000ffff07027812 */ /* 0x000fe200078ec0ff */
[----:B------:R-:W-:Y:S01]  /*0450*/  IMAD.MOV.U32 R5, RZ, RZ, RZ ;  /* 0x000000ffff057224 */ /* 0x000fe200078e00ff */
[----:B------:R-:W-:Y:S01]  /*0460*/  PLOP3.LUT P2, PT, PT, PT, PT, 0x80, 0x0 ;  /* 0x000000000000781c */ /* 0x000fe20003f4f070 */
[----:B------:R-:W-:Y:S01]  /*0470*/  CS2R R112, SRZ ;  /* 0x0000000000707805 */ /* 0x000fe2000001ff00 */
[----:B------:R-:W-:Y:S01]  /*0480*/  CS2R R118, SRZ ;  /* 0x0000000000767805 */ /* 0x000fe2000001ff00 */
[----:B------:R-:W-:Y:S01]  /*0490*/  IMAD R189, R2, R11, RZ ;  /* 0x0000000b02bd7224 */ /* 0x000fe200078e02ff */
[----:B------:R-:W-:Y:S01]  /*04a0*/  CS2R R116, SRZ ;  /* 0x0000000000747805 */ /* 0x000fe2000001ff00 */
[----:B------:R-:W-:Y:S01]  /*04b0*/  IMAD.MOV.U32 R2, RZ, RZ, RZ ;  /* 0x000000ffff027224 */ /* 0x000fe200078e00ff */
        /* <DEDUP_REMOVED lines=52> */
[----:B------:R-:W-:-:S06]  /*0800*/  @P2 IMAD.WIDE R202, R0, R5, c[0x0][0x340] ;  /* 0x0000d00000ca2625 */ /* 0x000fcc00078e0205 */
[----:B------:R2:W5:Y:S01]  /*0810*/  @P2 LDG.E R202, [R202.64] ;  /* 0x00000006caca2981 */ /* 0x000562000c1e1900 */
[----:B------:R-:W-:Y:S01]  /*0820*/  SHF.R.S32.HI R11, RZ, 0x1f, R6 ;  /* 0x0000001fff0b7819 */ /* 0x000fe20000011406 */
[----:B------:R-:W-:Y:S01]  /*0830*/  IMAD.MOV.U32 R2, RZ, RZ, c[0x0][0x2c4] ;  /* 0x0000b100ff027624 */ /* 0x000fe200078e00ff */
[----:B------:R-:W-:Y:S01]  /*0840*/  ULDC UR5, c[0x0][0x2c4] ;  /* 0x0000b10000057ab9 */ /* 0x000fe20000000800 */
[----:B-1----:R-:W1:Y:S01]  /*0850*/  S2R R9, SR_CTAID.X ;  /* 0x0000000000097919 */ /* 0x002e620000002500 */
[----:B------:R-:W-:Y:S01]  /*0860*/  LEA.HI R4, R11, R6, RZ, 0x3 ;  /* 0x000000060b047211 */ /* 0x000fe200078f18ff */
[----:B------:R-:W-:Y:S01]  /*0870*/  IMAD.WIDE.U32 R14, R197, c[0x0][0x1b8], RZ ;  /* 0x00006e00c50e7a25 */ /* 0x000fe200078e00ff */
[----:B------:R-:W-:Y:S01]  /*0880*/  ISETP.NE.AND P0, PT, R2, 0x1, PT ;  /* 0x000000010200780c */ /* 0x000fe20003f05270 */
[----:B------:R-:W-:Y:S01]  /*0890*/  ULDC UR4, c[0x0][0x168] ;  /* 0x00005a0000047ab9 */ /* 0x000fe20000000800 */
[----:B------:R-:W-:Y:S01]  /*08a0*/  LOP3.LUT R5, R4, 0xfffffff8, RZ, 0xc0, !PT ;  /* 0xfffffff804057812 */ /* 0x000fe200078ec0ff */
[----:B------:R-:W-:Y:S01]  /*08b0*/  UIMAD UR4, UR5, UR4, URZ ;  /* 0x00000004050472a4 */ /* 0x000fe2000f8e023f */
[----:B------:R-:W-:Y:S01]  /*08c0*/  SHF.R.S32.HI R4, RZ, 0x3, R4 ;  /* 0x00000003ff047819 */ /* 0x000fe20000011404 */
[----:B------:R-:W-:Y:S01]  /*08d0*/  BSSY B0, `(.L_x_1511) ;  /* 0x0000048000007945 */ /* 0x000fe20003800000 */
[----:B------:R-:W-:Y:S01]  /*08e0*/  SHF.R.S32.HI R2, RZ, 0x1f, R197 ;  /* 0x0000001fff027819 */ /* 0x000fe200000114c5 */
[----:B------:R-:W-:Y:S01]  /*08f0*/  IMAD.IADD R8, R6, 0x1, -R5 ;  /* 0x0000000106087824 */ /* 0x000fe200078e0a05 */
[----:B------:R-:W-:Y:S01]  /*0900*/  SHF.R.S32.HI R5, RZ, 0x1f, R0 ;  /* 0x0000001fff057819 */ /* 0x000fe20000011400 */
[----:B------:R-:W-:-:S02]  /*0910*/  IMAD.SHL.U32 R194, R4, 0x40, RZ ;  /* 0x0000004004c27824 */ /* 0x000fc400078e00ff */
[----:B------:R-:W-:Y:S02]  /*0920*/  IMAD R195, R8, 0x20, R4 ;  /* 0x0000002008c37824 */ /* 0x000fe400078e0204 */
[----:B------:R-:W-:Y:S01]  /*0930*/  IMAD R2, R2, c[0x0][0x1b8], RZ ;  /* 0x00006e0002027a24 */ /* 0x000fe200078e02ff */
[----:B------:R-:W-:Y:S01]  /*0940*/  LOP3.LUT R194, R194, 0x1c0, RZ, 0xc0, !PT ;  /* 0x000001c0c2c27812 */ /* 0x000fe200078ec0ff */
[----:B------:R-:W-:Y:S02]  /*0950*/  IMAD R5, R5, c[0x0][0x1c0], RZ ;  /* 0x0000700005057a24 */ /* 0x000fe400078e02ff */
[----:B------:R-:W-:Y:S02]  /*0960*/  IMAD R7, R197, c[0x0][0x1bc], R2 ;  /* 0x00006f00c5077a24 */ /* 0x000fe400078e0202 */
[----:B------:R-:W-:Y:S02]  /*0970*/  IMAD R5, R0, c[0x0][0x1c4], R5 ;  /* 0x0000710000057a24 */ /* 0x000fe400078e0205 */
[C---:B-1----:R-:W-:Y:S01]  /*0980*/  IMAD R13, R9.reuse, 0x80, R195 ;  /* 0x00000080090d7824 */ /* 0x042fe200078e02c3 */
[----:B------:R-:W-:Y:S01]  /*0990*/  LEA R9, R9, R4, 0x7 ;  /* 0x0000000409097211 */ /* 0x000fe200078e38ff */
[----:B------:R-:W-:-:S02]  /*09a0*/  IMAD.IADD R15, R15, 0x1, R7 ;  /* 0x000000010f0f7824 */ /* 0x000fc400078e0207 */
[----:B------:R-:W-:Y:S01]  /*09b0*/  @P0 IMAD.HI.U32 R2, R13, c[0x0][0x2c8], RZ ;  /* 0x0000b2000d020a27 */ /* 0x000fe200078e00ff */
[----:B------:R-:W-:-:S03]  /*09c0*/  ISETP.GE.AND P1, PT, R9, UR4, PT ;  /* 0x0000000409007c0c */ /* 0x000fc6000bf26270 */
[----:B------:R-:W-:Y:S01]  /*09d0*/  IMAD.MOV.U32 R10, RZ, RZ, R13 ;  /* 0x000000ffff0a7224 */ /* 0x000fe200078e000d */
[----:B------:R-:W-:Y:S01]  /*09e0*/  @P0 SHF.R.U32.HI R10, RZ, c[0x0][0x2cc], R2 ;  /* 0x0000b300ff0a0a19 */ /* 0x000fe20000011602 */
[----:B------:R-:W-:-:S03]  /*09f0*/  IMAD.WIDE.U32 R14, R0, c[0x0][0x1c0], R14 ;  /* 0x00007000000e7a25 */ /* 0x000fc600078e000e */
[--C-:B------:R-:W-:Y:S01]  /*0a00*/  SHF.R.S32.HI R7, RZ, 0x1f, R10.reuse ;  /* 0x0000001fff077819 */ /* 0x100fe2000001140a */
[----:B------:R-:W-:Y:S02]  /*0a10*/  IMAD.MOV R2, RZ, RZ, -R10 ;  /* 0x000000ffff027224 */ /* 0x000fe400078e0a0a */
[----:B------:R-:W-:Y:S02]  /*0a20*/  IMAD.IADD R15, R15, 0x1, R5 ;  /* 0x000000010f0f7824 */ /* 0x000fe400078e0205 */
[----:B------:R-:W-:Y:S02]  /*0a30*/  IMAD R7, R7, c[0x0][0x1b0], RZ ;  /* 0x00006c0007077a24 */ /* 0x000fe400078e02ff */
[----:B------:R-:W-:Y:S02]  /*0a40*/  IMAD R2, R2, c[0x0][0x2c4], R13 ;  /* 0x0000b10002027a24 */ /* 0x000fe400078e020d */
[----:B------:R-:W-:-:S03]  /*0a50*/  IMAD.WIDE.U32 R14, R10, c[0x0][0x1b0], R14 ;  /* 0x00006c000a0e7a25 */ /* 0x000fc600078e000e */
[----:B------:R-:W-:Y:S01]  /*0a60*/  SHF.R.S32.HI R5, RZ, 0x1f, R2 ;  /* 0x0000001fff057819 */ /* 0x000fe20000011402 */
[----:B------:R-:W-:Y:S01]  /*0a70*/  IMAD R7, R10, c[0x0][0x1b4], R7 ;  /* 0x00006d000a077a24 */ /* 0x000fe200078e0207 */
[-C--:B------:R-:W-:Y:S01]  /*0a80*/  LEA.HI R10, R11, R6.reuse, RZ, 0x4 ;  /* 0x000000060b0a7211 */ /* 0x080fe200078f20ff */
[----:B------:R-:W-:Y:S02]  /*0a90*/  IMAD.SHL.U32 R149, R8, 0x8, RZ ;  /* 0x0000000808957824 */ /* 0x000fe400078e00ff */
[----:B------:R-:W-:Y:S01]  /*0aa0*/  IMAD R5, R5, c[0x0][0x1a8], RZ ;  /* 0x00006a0005057a24 */ /* 0x000fe200078e02ff */
[----:B------:R-:W-:Y:S02]  /*0ab0*/  IADD3 R15, R15, R7, RZ ;  /* 0x000000070f0f7210 */ /* 0x000fe40007ffe0ff */
[----:B------:R-:W-:Y:S01]  /*0ac0*/  SHF.R.U32.HI R7, RZ, 0x3, R194 ;  /* 0x00000003ff077819 */ /* 0x000fe200000116c2 */
[----:B------:R-:W-:Y:S01]  /*0ad0*/  IMAD R5, R2, c[0x0][0x1ac], R5 ;  /* 0x00006b0002057a24 */ /* 0x000fe200078e0205 */
[----:B------:R-:W-:Y:S01]  /*0ae0*/  LOP3.LUT R194, R194, 0x38, R149, 0xf8, !PT ;  /* 0x00000038c2c27812 */ /* 0x000fe200078ef895 */
[----:B------:R-:W-:Y:S01]  /*0af0*/  IMAD.WIDE.U32 R12, R2, c[0x0][0x1a8], R14 ;  /* 0x00006a00020c7a25 */ /* 0x000fe200078e000e */
[----:B------:R-:W-:-:S02]  /*0b00*/  LEA.HI R15, R11, R6, RZ, 0x6 ;  /* 0x000000060b0f7211 */ /* 0x000fc400078f30ff */
[----:B------:R-:W-:Y:S01]  /*0b10*/  LOP3.LUT R194, R194, R7, RZ, 0x3c, !PT ;  /* 0x00000007c2c27212 */ /* 0x000fe200078e3cff */
[----:B------:R-:W-:Y:S01]  /*0b20*/  IMAD.IADD R5, R13, 0x1, R5 ;  /* 0x000000010d057824 */ /* 0x000fe200078e0205 */
[C---:B------:R-:W-:Y:S01]  /*0b30*/  LEA R14, P0, R12.reuse, c[0x0][0x160], 0x1 ;  /* 0x000058000c0e7a11 */ /* 0x040fe200078008ff */
[----:B------:R-:W-:Y:S01]  /*0b40*/  IMAD.SHL.U32 R15, R15, 0x8, RZ ;  /* 0x000000080f0f7824 */ /* 0x000fe200078e00ff */
[C---:B------:R-:W-:Y:S02]  /*0b50*/  IADD3 R13, R149.reuse, 0x40, RZ ;  /* 0x00000040950d7810 */ /* 0x040fe40007ffe0ff */
[----:B------:R-:W-:Y:S01]  /*0b60*/  LEA.HI.X R2, R12, c[0x0][0x164], R5, 0x1, P0 ;  /* 0x000059000c027a11 */ /* 0x000fe200000f0c05 */
[----:B------:R2:W1:Y:S01]  /*0b70*/  SHFL.IDX PT, R16, R14, RZ, 0x181f ;  /* 0x00181fff0e107589 */ /* 0x00046200000e0000 */
[----:B------:R-:W-:Y:S02]  /*0b80*/  LOP3.LUT R5, R10, 0xfffffff0, RZ, 0xc0, !PT ;  /* 0xfffffff00a057812 */ /* 0x000fe400078ec0ff */
[C---:B------:R-:W-:Y:S01]  /*0b90*/  IADD3 R12, R149.reuse, 0x80, RZ ;  /* 0x00000080950c7810 */ /* 0x040fe20007ffe0ff */
[----:B------:R2:W3:Y:S01]  /*0ba0*/  SHFL.IDX PT, R17, R2, RZ, 0x181f ;  /* 0x00181fff02117589 */ /* 0x0004e200000e0000 */
[----:B------:R-:W-:Y:S01]  /*0bb0*/  LOP3.LUT P0, RZ, R8, 0x2, RZ, 0xc0, !PT ;  /* 0x0000000208ff7812 */ /* 0x000fe2000780c0ff */
[----:B------:R-:W-:Y:S01]  /*0bc0*/  IMAD.IADD R18, R6, 0x1, -R5 ;  /* 0x0000000106127824 */ /* 0x000fe200078e0a05 */
[----:B------:R-:W-:-:S02]  /*0bd0*/  ISETP.GE.AND P5, PT, R149, c[0x0][0x198], PT ;  /* 0x0000660095007a0c */ /* 0x000fc40003fa6270 */
[----:B------:R-:W-:Y:S02]  /*0be0*/  ISETP.GE.AND P4, PT, R13, c[0x0][0x198], PT ;  /* 0x000066000d007a0c */ /* 0x000fe40003f86270 */
[----:B------:R-:W-:Y:S02]  /*0bf0*/  SHF.R.S32.HI R7, RZ, 0x1f, R18 ;  /* 0x0000001fff077819 */ /* 0x000fe40000011412 */
[----:B------:R-:W-:Y:S02]  /*0c00*/  ISETP.GE.AND P3, PT, R12, c[0x0][0x198], PT ;  /* 0x000066000c007a0c */ /* 0x000fe40003f66270 */
[----:B------:R-:W-:Y:S02]  /*0c10*/  LEA.HI R7, R7, R18, RZ, 0x3 ;  /* 0x0000001207077211 */ /* 0x000fe400078f18ff */
[----:B------:R-:W-:Y:S02]  /*0c20*/  LOP3.LUT R194, R194, 0xfffffe00, R15, 0xf8, !PT ;  /* 0xfffffe00c2c27812 */ /* 0x000fe400078ef80f */
[----:B------:R-:W-:-:S05]  /*0c30*/  LOP3.LUT R5, R7, 0xfffffff8, RZ, 0xc0, !PT ;  /* 0xfffffff807057812 */ /* 0x000fca00078ec0ff */
[----:B------:R-:W-:Y:S02]  /*0c40*/  IMAD.IADD R5, R18, 0x1, -R5 ;  /* 0x0000000112057824 */ /* 0x000fe400078e0a05 */
[----:B------:R-:W-:Y:S01]  /*0c50*/  @!P2 IMAD.MOV.U32 R202, RZ, RZ, R0 ;  /* 0x000000ffffcaa224 */ /* 0x000fe200078e0000 */
[----:B------:R-:W-:Y:S05]  /*0c60*/  @P1 BRA `(.L_x_1512) ;  /* 0x000000e000001947 */ /* 0x000fea0003800000 */
[----:B-123--:R-:W-:Y:S01]  /*0c70*/  SHF.R.S32.HI R0, RZ, 0x1f, R13 ;  /* 0x0000001fff007819 */ /* 0x00efe2000001140d */
[----:B------:R-:W-:Y:S01]  /*0c80*/  IMAD.WIDE R20, R149, 0x2, R16 ;  /* 0x0000000295147825 */ /* 0x000fe200078e0210 */
[----:B------:R-:W-:Y:S02]  /*0c90*/  SHF.R.S32.HI R15, RZ, 0x1f, R12 ;  /* 0x0000001fff0f7819 */ /* 0x000fe4000001140c */
[----:B------:R-:W-:Y:S01]  /*0ca0*/  LEA.HI R19, R0, R13, RZ, 0x3 ;  /* 0x0000000d00137211 */ /* 0x000fe200078f18ff */
[----:B------:R-:W-:Y:S01]  /*0cb0*/  IMAD.SHL.U32 R0, R194, 0x2, RZ ;  /* 0x00000002c2007824 */ /* 0x000fe200078e00ff */
[----:B------:R-:W-:Y:S02]  /*0cc0*/  LEA.HI R15, R15, R12, RZ, 0x3 ;  /* 0x0000000c0f0f7211 */ /* 0x000fe400078f18ff */
[----:B------:R-:W-:-:S02]  /*0cd0*/  LOP3.LUT R19, R19, 0xfffffff8, RZ, 0xc0, !PT ;  /* 0xfffffff813137812 */ /* 0x000fc400078ec0ff */
[----:B------:R-:W-:Y:S01]  /*0ce0*/  LOP3.LUT R15, R15, 0xfffffff8, RZ, 0xc0, !PT ;  /* 0xfffffff80f0f7812 */ /* 0x000fe200078ec0ff */
[----:B------:R-:W-:Y:S01]  /*0cf0*/  @!PT LDS RZ, [RZ] ;  /* 0x00000000fffff984 */ /* 0x000fe20000000800 */
[----:B------:R1:W-:Y:S02]  /*0d00*/  LDGSTS.E.BYPASS.LTC128B.128 [R0+0x18100], [R20.64], !P5 ;  /* 0x1810000014007fae */ /* 0x0003e4000e901d46 */
[----:B------:R-:W-:-:S04]  /*0d10*/  IMAD.WIDE R18, R19, 0x2, R16 ;  /* 0x0000000213127825 */ /* 0x000fc800078e0210 */
[----:B------:R-:W-:Y:S01]  /*0d20*/  IMAD.WIDE R16, R15, 0x2, R16 ;  /* 0x000000020f107825 */ /* 0x000fe200078e0210 */
[----:B------:R1:W-:Y:S04]  /*0d30*/  LDGSTS.E.BYPASS.LTC128B.128 [R0+0x1c100], [R18.64], !P4 ;  /* 0x1c10000012007fae */ /* 0x0003e8000e101d46 */
[----:B------:R1:W-:Y:S02]  /*0d40*/  LDGSTS.E.BYPASS.LTC128B.128 [R0+0x20100], [R16.64], !P3 ;  /* 0x2010000010007fae */ /* 0x0003e4000d901d46 */
.L_x_1512:
[----:B-123--:R-:W-:Y:S05]  /*0d50*/  BSYNC B0 ;  /* 0x0000000000007941 */ /* 0x00efea0003800000 */
.L_x_1511:
        /* <DEDUP_REMOVED lines=20> */
.L_x_1514:
[----:B------:R-:W-:Y:S05]  /*0ea0*/  BSYNC B0 ;  /* 0x0000000000007941 */ /* 0x000fea0003800000 */
.L_x_1513:
        /* <DEDUP_REMOVED lines=20> */
.L_x_1516:
[----:B------:R-:W-:Y:S05]  /*0ff0*/  BSYNC B0 ;  /* 0x0000000000007941 */ /* 0x000fea0003800000 */
.L_x_1515:
[----:B------:R-:W-:Y:S01]  /*1000*/  IMAD.MOV.U32 R190, RZ, RZ, c[0x0][0x2b8] ;  /* 0x0000ae00ffbe7624 */ /* 0x000fe200078e00ff */
[----:B------:R-:W-:Y:S01]  /*1010*/  IADD3 R0, R144, -0x1, RZ ;  /* 0xffffffff90007810 */ /* 0x000fe20007ffe0ff */
[----:B------:R-:W-:Y:S01]  /*1020*/  SHFL.IDX PT, R24, R14, 0x3, 0x181f ;  /* 0x00781f000e187f89 */ /* 0x000fe200000e0000 */
[----:B------:R-:W-:Y:S01]  /*1030*/  IADD3 R9, R9, 0x60, RZ ;  /* 0x0000006009097810 */ /* 0x000fe20007ffe0ff */
[----:B------:R-:W-:Y:S01]  /*1040*/  IMAD.MOV.U32 R192, RZ, RZ, RZ ;  /* 0x000000ffffc07224 */ /* 0x000fe200078e00ff */
[----:B------:R-:W-:Y:S01]  /*1050*/  ISETP.NE.AND P6, PT, R190, 0x1, PT ;  /* 0x00000001be00780c */ /* 0x000fe20003fc5270 */
[----:B------:R1:W2:Y:S01]  /*1060*/  SHFL.IDX PT, R25, R2, 0x3, 0x181f ;  /* 0x00781f0002197f89 */ /* 0x0002a200000e0000 */
[----:B------:R-:W-:Y:S01]  /*1070*/  IMAD R193, R0, 0x40, R195 ;  /* 0x0000004000c17824 */ /* 0x000fe200078e02c3 */
[----:B------:R-:W-:Y:S01]  /*1080*/  ISETP.GE.AND P1, PT, R9, UR4, PT ;  /* 0x0000000409007c0c */ /* 0x000fe2000bf26270 */
[----:B------:R-:W-:Y:S01]  /*1090*/  IMAD.SHL.U32 R9, R194, 0x2, RZ ;  /* 0x00000002c2097824 */ /* 0x000fe200078e00ff */
[----:B------:R-:W-:-:S02]  /*10a0*/  SHF.R.S32.HI R134, RZ, 0x1f, R13 ;  /* 0x0000001fff867819 */ /* 0x000fc4000001140d */
[C---:B------:R-:W-:Y:S01]  /*10b0*/  ISETP.GE.AND P2, PT, R193.reuse, R3, PT ;  /* 0x00000003c100720c */ /* 0x040fe20003f46270 */
[----:B-----5:R-:W-:Y:S01]  /*10c0*/  IMAD.IADD R193, R193, 0x1, R196 ;  /* 0x00000001c1c17824 */ /* 0x020fe200078e02c4 */
[----:B---34-:R-:W-:Y:S02]  /*10d0*/  SHF.R.S32.HI R19, RZ, 0x1f, R12 ;  /* 0x0000001fff137819 */ /* 0x018fe4000001140c */
[----:B------:R-:W-:Y:S01]  /*10e0*/  LEA.HI R134, R134, R13, RZ, 0x3 ;  /* 0x0000000d86867211 */ /* 0x000fe200078f18ff */
[----:B------:R-:W-:Y:S01]  /*10f0*/  IMAD.MOV.U32 R15, RZ, RZ, R193 ;  /* 0x000000ffff0f7224 */ /* 0x000fe200078e00c1 */
[----:B------:R-:W-:Y:S02]  /*1100*/  SHF.R.S32.HI R17, RZ, 0x1f, R202 ;  /* 0x0000001fff117819 */ /* 0x000fe400000114ca */
[----:B------:R-:W-:Y:S02]  /*1110*/  LOP3.LUT R134, R134, 0xfffffff8, RZ, 0xc0, !PT ;  /* 0xfffffff886867812 */ /* 0x000fe400078ec0ff */
[----:B------:R-:W-:Y:S01]  /*1120*/  ISETP.GT.OR P2, PT, R195, 0x3f, P2 ;  /* 0x0000003fc300780c */ /* 0x000fe20001744670 */
[----:B------:R-:W-:-:S04]  /*1130*/  IMAD R17, R17, c[0x0][0x2b0], RZ ;  /* 0x0000ac0011117a24 */ /* 0x000fc800078e02ff */
[----:B------:R-:W-:Y:S01]  /*1140*/  IMAD R17, R202, c[0x0][0x2b4], R17 ;  /* 0x0000ad00ca117a24 */ /* 0x000fe200078e0211 */
[----:B-12---:R-:W-:Y:S01]  /*1150*/  P2R R2, PR, RZ, 0x40 ;  /* 0x00000040ff027803 */ /* 0x006fe20000000000 */
[----:B------:R-:W-:-:S04]  /*1160*/  @!P1 IMAD.WIDE R22, R149, 0x2, R24 ;  /* 0x0000000295169825 */ /* 0x000fc800078e0218 */
[----:B------:R-:W-:Y:S01]  /*1170*/  @P6 IMAD.HI.U32 R2, R193, c[0x0][0x2bc], RZ ;  /* 0x0000af00c1026a27 */ /* 0x000fe200078e00ff */
[----:B------:R-:W-:Y:S01]  /*1180*/  @!PT LDS RZ, [RZ] ;  /* 0x00000000fffff984 */ /* 0x000fe20000000800 */
[----:B------:R1:W-:Y:S03]  /*1190*/  @!P1 LDGSTS.E.BYPASS.LTC128B.128 [R9+0x1b100], [R22.64], !P5 ;  /* 0x1b10000016099fae */ /* 0x0003e6000e901d46 */
[----:B------:R-:W-:Y:S01]  /*11a0*/  IMAD.WIDE.U32 R202, R202, c[0x0][0x2b0], RZ ;  /* 0x0000ac00caca7a25 */ /* 0x000fe200078e00ff */
[----:B------:R-:W-:Y:S02]  /*11b0*/  @P6 SHF.R.U32.HI R15, RZ, c[0x0][0x2c0], R2 ;  /* 0x0000b000ff0f6a19 */ /* 0x000fe40000011602 */
[----:B------:R-:W-:Y:S01]  /*11c0*/  LEA.HI R2, R19, R12, RZ, 0x3 ;  /* 0x0000000c13027211 */ /* 0x000fe200078f18ff */
[----:B------:R-:W-:-:S03]  /*11d0*/  @!P1 IMAD.WIDE R18, R134, 0x2, R24 ;  /* 0x0000000286129825 */ /* 0x000fc600078e0218 */
[----:B------:R-:W-:Y:S01]  /*11e0*/  LOP3.LUT R2, R2, 0xfffffff8, RZ, 0xc0, !PT ;  /* 0xfffffff802027812 */ /* 0x000fe200078ec0ff */
[----:B------:R-:W-:Y:S01]  /*11f0*/  IMAD.IADD R188, R203, 0x1, R17 ;  /* 0x00000001cbbc7824 */ /* 0x000fe200078e0211 */
[----:B------:R2:W-:Y:S01]  /*1200*/  @!P1 LDGSTS.E.BYPASS.LTC128B.128 [R9+0x1f100], [R18.64], !P4 ;  /* 0x1f10000012099fae */ /* 0x0005e2000e101d46 */
[C---:B------:R-:W-:Y:S02]  /*1210*/  @!P2 IADD3 R17, P5, R15.reuse, R202, RZ ;  /* 0x000000ca0f11a210 */ /* 0x040fe40007fbe0ff */
[----:B------:R-:W-:Y:S02]  /*1220*/  @!P1 IMAD.WIDE R24, R2, 0x2, R24 ;  /* 0x0000000202189825 */ /* 0x000fe400078e0218 */
[----:B------:R-:W-:Y:S02]  /*1230*/  @!P2 LEA.HI.X.SX32 R14, R15, R188, 0x1, P5 ;  /* 0x000000bc0f0ea211 */ /* 0x000fe400028f0eff */
[C---:B------:R-:W-:Y:S01]  /*1240*/  @!P2 LEA R20, P4, R17.reuse, c[0x0][0x2a0], 0x2 ;  /* 0x0000a8001114aa11 */ /* 0x040fe200078810ff */
[----:B------:R3:W-:Y:S03]  /*1250*/  @!P1 LDGSTS.E.BYPASS.LTC128B.128 [R9+0x23100], [R24.64], !P3 ;  /* 0x2310000018099fae */ /* 0x0007e6000d901d46 */
[----:B------:R-:W-:Y:S01]  /*1260*/  @!P2 LEA.HI.X R21, R17, c[0x0][0x2a4], R14, 0x2, P4 ;  /* 0x0000a9001115aa11 */ /* 0x000fe200020f140e */
[----:B------:R-:W0:Y:S04]  /*1270*/  LDGDEPBAR ;  /* 0x00000000000079af */ /* 0x000e280000000000 */
[----:B------:R-:W-:Y:S06]  /*1280*/  BAR.SYNC.DEFER_BLOCKING 0x0 ;  /* 0x0000000000007b1d */ /* 0x000fec0000010000 */
[----:B------:R4:W3:Y:S01]  /*1290*/  @!P2 LDG.E R192, [R20.64] ;  /* 0x0000000614c0a981 */ /* 0x0008e2000c1e1900 */
[----:B------:R-:W-:Y:S01]  /*12a0*/  IMAD.MOV R14, RZ, RZ, -R15 ;  /* 0x000000ffff0e7224 */ /* 0x000fe200078e0a0f */
[----:B------:R-:W-:Y:S01]  /*12b0*/  ISETP.GE.AND P5, PT, R149, c[0x0][0x1d4], PT ;  /* 0x0000750095007a0c */ /* 0x000fe20003fa6270 */
[----:B------:R-:W-:Y:S01]  /*12c0*/  IMAD.WIDE.U32 R200, R197, c[0x0][0x1e8], RZ ;  /* 0x00007a00c5c87a25 */ /* 0x000fe200078e00ff */
[----:B------:R-:W-:-:S02]  /*12d0*/  ISETP.GE.AND P4, PT, R13, c[0x0][0x1d4], PT ;  /* 0x000075000d007a0c */ /* 0x000fc40003f86270 */
[----:B------:R-:W-:Y:S01]  /*12e0*/  ISETP.GE.AND P6, PT, R12, c[0x0][0x1d4], PT ;  /* 0x000075000c007a0c */ /* 0x000fe20003fc6270 */
[----:B------:R-:W-:Y:S01]  /*12f0*/  IMAD R193, R14, c[0x0][0x2b8], R193 ;  /* 0x0000ae000ec17a24 */ /* 0x000fe200078e02c1 */
[----:B------:R-:W-:Y:S01]  /*1300*/  SHF.R.S32.HI R14, RZ, 0x1f, R197 ;  /* 0x0000001fff0e7819 */ /* 0x000fe200000114c5 */
[----:B------:R-:W-:Y:S01]  /*1310*/  IMAD.WIDE.U32 R198, R197, c[0x0][0x210], RZ ;  /* 0x00008400c5c67a25 */ /* 0x000fe200078e00ff */
[----:B------:R-:W-:Y:S02]  /*1320*/  ISETP.GE.AND P3, PT, R149, c[0x0][0x1d4], PT ;  /* 0x0000750095007a0c */ /* 0x000fe40003f66270 */
[----:B------:R-:W-:Y:S01]  /*1330*/  SHF.R.S32.HI R26, RZ, 0x1f, R193 ;  /* 0x0000001fff1a7819 */ /* 0x000fe200000114c1 */
[----:B--2---:R-:W-:Y:S01]  /*1340*/  IMAD.WIDE.U32 R18, R193, c[0x0][0x1e0], RZ ;  /* 0x00007800c1127a25 */ /* 0x004fe200078e00ff */
[----:B------:R-:W-:Y:S02]  /*1350*/  SHF.R.S32.HI R146, RZ, 0x1f, R149 ;  /* 0x0000001fff927819 */ /* 0x000fe40000011495 */
[----:B------:R-:W-:Y:S01]  /*1360*/  SEL R147, RZ, 0x10, P6 ;  /* 0x00000010ff937807 */ /* 0x000fe20003000000 */
[----:B-1----:R-:W-:Y:S01]  /*1370*/  IMAD R22, R26, c[0x0][0x1e0], RZ ;  /* 0x000078001a167a24 */ /* 0x002fe200078e02ff */
[----:B------:R-:W-:Y:S01]  /*1380*/  IADD3 R191, R9, 0x100, RZ ;  /* 0x0000010009bf7810 */ /* 0x000fe20007ffe0ff */
[----:B------:R-:W-:Y:S01]  /*1390*/  IMAD R16, R14, c[0x0][0x1e8], RZ ;  /* 0x00007a000e107a24 */ /* 0x000fe200078e02ff */
[----:B------:R-:W-:Y:S01]  /*13a0*/  SHF.R.S32.HI R145, RZ, 0x1f, R134 ;  /* 0x0000001fff917819 */ /* 0x000fe20000011486 */
[----:B------:R-:W-:Y:S01]  /*13b0*/  IMAD R22, R193, c[0x0][0x1e4], R22 ;  /* 0x00007900c1167a24 */ /* 0x000fe200078e0216 */
[----:B------:R-:W-:Y:S01]  /*13c0*/  SHF.R.S32.HI R133, RZ, 0x1f, R2 ;  /* 0x0000001fff857819 */ /* 0x000fe20000011402 */
[----:B------:R-:W-:-:S02]  /*13d0*/  IMAD R187, R197, c[0x0][0x1ec], R16 ;  /* 0x00007b00c5bb7a24 */ /* 0x000fc400078e0210 */
[----:B------:R-:W-:Y:S02]  /*13e0*/  IMAD.IADD R23, R19, 0x1, R22 ;  /* 0x0000000113177824 */ /* 0x000fe400078e0216 */
[----:B------:R-:W-:Y:S02]  /*13f0*/  IMAD.MOV.U32 R22, RZ, RZ, R18 ;  /* 0x000000ffff167224 */ /* 0x000fe400078e0012 */
[----:B------:R-:W-:Y:S02]  /*1400*/  IMAD.IADD R187, R201, 0x1, R187 ;  /* 0x00000001c9bb7824 */ /* 0x000fe400078e02bb */
[----:B------:R-:W-:Y:S02]  /*1410*/  IMAD R26, R26, c[0x0][0x208], RZ ;  /* 0x000082001a1a7a24 */ /* 0x000fe400078e02ff */
[----:B----4-:R-:W-:-:S04]  /*1420*/  IMAD.WIDE.U32 R20, R193, c[0x0][0x208], RZ ;  /* 0x00008200c1147a25 */ /* 0x010fc800078e00ff */
[----:B------:R-:W-:Y:S02]  /*1430*/  IMAD R26, R193, c[0x0][0x20c], R26 ;  /* 0x00008300c11a7a24 */ /* 0x000fe400078e021a */
[----:B------:R-:W-:Y:S02]  /*1440*/  IMAD R14, R14, c[0x0][0x210], RZ ;  /* 0x000084000e0e7a24 */ /* 0x000fe400078e02ff */
[----:B------:R-:W-:Y:S02]  /*1450*/  IMAD.IADD R27, R21, 0x1, R26 ;  /* 0x00000001151b7824 */ /* 0x000fe400078e021a */
[----:B------:R-:W-:Y:S02]  /*1460*/  IMAD.MOV.U32 R26, RZ, RZ, R20 ;  /* 0x000000ffff1a7224 */ /* 0x000fe400078e0014 */
[----:B------:R-:W-:Y:S02]  /*1470*/  IMAD R3, R0, -0x40, R3 ;  /* 0xffffffc000037824 */ /* 0x000fe400078e0203 */
[----:B------:R-:W-:-:S04]  /*1480*/  IMAD.WIDE R204, R149, 0x2, RZ ;  /* 0x0000000295cc7825 */ /* 0x000fc800078e02ff */
[----:B------:R-:W-:Y:S01]  /*1490*/  IMAD.MOV.U32 R181, RZ, RZ, 0x10 ;  /* 0x00000010ffb57424 */ /* 0x000fe200078e00ff */
[----:B---3--:R-:W-:Y:S01]  /*14a0*/  SHF.R.S32.HI R17, RZ, 0x1f, R192 ;  /* 0x0000001fff117819 */ /* 0x008fe200000114c0 */
[----:B------:R-:W-:-:S04]  /*14b0*/  IMAD.WIDE.U32 R22, R192, c[0x0][0x1f0], R22 ;  /* 0x00007c00c0167a25 */ /* 0x000fc800078e0016 */
[C---:B------:R-:W-:Y:S02]  /*14c0*/  IMAD R15, R17.reuse, c[0x0][0x1f0], RZ ;  /* 0x00007c00110f7a24 */ /* 0x040fe400078e02ff */
[----:B------:R-:W-:Y:S02]  /*14d0*/  IMAD R17, R17, c[0x0][0x218], RZ ;  /* 0x0000860011117a24 */ /* 0x000fe400078e02ff */
[----:B------:R-:W-:Y:S01]  /*14e0*/  IMAD R18, R192, c[0x0][0x1f4], R15 ;  /* 0x00007d00c0127a24 */ /* 0x000fe200078e020f */
[----:B------:R-:W-:Y:S01]  /*14f0*/  IADD3 R15, P1, R200, R22, RZ ;  /* 0x00000016c80f7210 */ /* 0x000fe20007f3e0ff */
[----:B------:R-:W-:-:S03]  /*1500*/  IMAD.WIDE.U32 R26, R192, c[0x0][0x218], R26 ;  /* 0x00008600c01a7a25 */ /* 0x000fc600078e001a */
[----:B------:R-:W-:Y:S01]  /*1510*/  IADD3.X R18, R187, R23, R18, P1, !PT ;  /* 0x00000017bb127210 */ /* 0x000fe20000ffe412 */
[----:B------:R-:W-:Y:S01]  /*1520*/  IMAD R17, R192, c[0x0][0x21c], R17 ;  /* 0x00008700c0117a24 */ /* 0x000fe200078e0211 */
[----:B------:R-:W-:-:S04]  /*1530*/  LEA R24, P1, R15, c[0x0][0x1c8], 0x1 ;  /* 0x000072000f187a11 */ /* 0x000fc800078208ff */
[----:B------:R-:W-:Y:S01]  /*1540*/  LEA.HI.X R18, R15, c[0x0][0x1cc], R18, 0x1, P1 ;  /* 0x000073000f127a11 */ /* 0x000fe200008f0c12 */
[----:B------:R-:W-:Y:S01]  /*1550*/  IMAD R15, R197, c[0x0][0x214], R14 ;  /* 0x00008500c50f7a24 */ /* 0x000fe200078e020e */
[----:B------:R-:W-:Y:S01]  /*1560*/  SHFL.IDX PT, R22, R24, RZ, 0x181f ;  /* 0x00181fff18167589 */ /* 0x000fe200000e0000 */
[----:B------:R-:W-:Y:S02]  /*1570*/  IMAD.IADD R14, R3, 0x1, -R4 ;  /* 0x00000001030e7824 */ /* 0x000fe400078e0a04 */
[----:B------:R-:W-:Y:S01]  /*1580*/  IMAD.IADD R186, R199, 0x1, R15 ;  /* 0x00000001c7ba7824 */ /* 0x000fe200078e020f */
[----:B------:R-:W1:Y:S01]  /*1590*/  SHFL.IDX PT, R23, R18, RZ, 0x181f ;  /* 0x00181fff12177589 */ /* 0x000e6200000e0000 */
[----:B------:R-:W-:Y:S02]  /*15a0*/  IADD3 R15, P1, R198, R26, RZ ;  /* 0x0000001ac60f7210 */ /* 0x000fe40007f3e0ff */
[----:B------:R-:W-:Y:S01]  /*15b0*/  ISETP.GE.AND P2, PT, R14, 0x1, PT ;  /* 0x000000010e00780c */ /* 0x000fe20003f46270 */
[----:B------:R-:W-:Y:S01]  /*15c0*/  SHFL.IDX PT, R20, R24, 0x1, 0x181f ;  /* 0x00381f0018147f89 */ /* 0x000fe200000e0000 */
[----:B------:R-:W-:-:S02]  /*15d0*/  IADD3.X R26, R186, R27, R17, P1, !PT ;  /* 0x0000001bba1a7210 */ /* 0x000fc40000ffe411 */
[C---:B------:R-:W-:Y:S01]  /*15e0*/  LEA R16, P1, R15.reuse, c[0x0][0x1f8], 0x1 ;  /* 0x00007e000f107a11 */ /* 0x040fe200078208ff */
[----:B------:R-:W2:Y:S03]  /*15f0*/  SHFL.IDX PT, R21, R18, 0x1, 0x181f ;  /* 0x00381f0012157f89 */ /* 0x000ea600000e0000 */
[----:B------:R-:W-:Y:S01]  /*1600*/  LEA.HI.X R15, R15, c[0x0][0x1fc], R26, 0x1, P1 ;  /* 0x00007f000f0f7a11 */ /* 0x000fe200008f0c1a */
[----:B------:R-:W3:Y:S01]  /*1610*/  SHFL.IDX PT, R17, R16, RZ, 0x181f ;  /* 0x00181fff10117589 */ /* 0x000ee200000e0000 */
[----:B------:R-:W-:-:S03]  /*1620*/  ISETP.GT.AND P1, PT, R14, 0x20, PT ;  /* 0x000000200e00780c */ /* 0x000fc60003f24270 */
[----:B------:R-:W4:Y:S04]  /*1630*/  SHFL.IDX PT, R19, R15, RZ, 0x181f ;  /* 0x00181fff0f137589 */ /* 0x000f2800000e0000 */
[----:B------:R-:W-:Y:S01]  /*1640*/  SHFL.IDX PT, R15, R15, 0x1, 0x181f ;  /* 0x00381f000f0f7f89 */ /* 0x000fe200000e0000 */
[----:B-1----:R-:W-:-:S04]  /*1650*/  @P2 IMAD.WIDE R34, R149, 0x2, R22 ;  /* 0x0000000295222825 */ /* 0x002fc800078e0216 */
[--C-:B------:R-:W-:Y:S01]  /*1660*/  @P2 IMAD.WIDE R32, R134, 0x2, R22.reuse ;  /* 0x0000000286202825 */ /* 0x100fe200078e0216 */
[----:B------:R1:W-:Y:S03]  /*1670*/  @P2 LDGSTS.E.BYPASS.LTC128B.128 [R9+0xc100], [R34.64], !P5 ;  /* 0x0c10000022092fae */ /* 0x0003e6000e901d46 */
[----:B------:R-:W-:Y:S01]  /*1680*/  @P2 IMAD.WIDE R26, R2, 0x2, R22 ;  /* 0x00000002021a2825 */ /* 0x000fe200078e0216 */
[----:B------:R1:W-:Y:S03]  /*1690*/  @P2 LDGSTS.E.BYPASS.LTC128B.128 [R9+0xe100], [R32.64], !P4 ;  /* 0x0e10000020092fae */ /* 0x0003e6000e101d46 */
[----:B--2---:R-:W-:Y:S01]  /*16a0*/  @P1 IMAD.WIDE R24, R149, 0x2, R20 ;  /* 0x0000000295181825 */ /* 0x004fe200078e0214 */
[----:B------:R2:W-:Y:S01]  /*16b0*/  @P2 LDGSTS.E.BYPASS.LTC128B.128 [R9+0x10100], [R26.64], !P6 ;  /* 0x101000001a092fae */ /* 0x0005e2000f101d46 */
[----:B---3--:R-:W-:-:S02]  /*16c0*/  IADD3 R30, P2, R17, R204, RZ ;  /* 0x000000cc111e7210 */ /* 0x008fc40007f5e0ff */
[--C-:B------:R-:W-:Y:S01]  /*16d0*/  @P1 IMAD.WIDE R22, R134, 0x2, R20.reuse ;  /* 0x0000000286161825 */ /* 0x100fe200078e0214 */
[----:B------:R3:W-:Y:S03]  /*16e0*/  @P1 LDGSTS.E.BYPASS.LTC128B.128 [R9+0xd100], [R24.64], !P5 ;  /* 0x0d10000018091fae */ /* 0x0007e6000e901d46 */
[----:B------:R-:W-:Y:S01]  /*16f0*/  @P1 IMAD.WIDE R28, R2, 0x2, R20 ;  /* 0x00000002021c1825 */ /* 0x000fe200078e0214 */
[----:B------:R2:W-:Y:S03]  /*1700*/  @P1 LDGSTS.E.BYPASS.LTC128B.128 [R9+0xf100], [R22.64], !P4 ;  /* 0x0f10000016091fae */ /* 0x0005e6000e101d46 */
[----:B----4-:R-:W-:Y:S01]  /*1710*/  IMAD.X R31, R19, 0x1, R205, P2 ;  /* 0x00000001131f7824 */ /* 0x010fe200010e06cd */
[----:B------:R4:W-:Y:S01]  /*1720*/  @P1 LDGSTS.E.BYPASS.LTC128B.128 [R9+0x11100], [R28.64], !P6 ;  /* 0x111000001c091fae */ /* 0x0009e2000f101d46 */
[----:B------:R-:W-:-:S02]  /*1730*/  ISETP.LT.OR P1, PT, R14, 0x1, P3 ;  /* 0x000000010e00780c */ /* 0x000fc40001f21670 */
[----:B------:R-:W-:Y:S01]  /*1740*/  ISETP.GE.AND P3, PT, R13, c[0x0][0x1d4], PT ;  /* 0x000075000d007a0c */ /* 0x000fe20003f66270 */
[----:B------:R-:W4:Y:S04]  /*1750*/  SHFL.IDX PT, R21, R16, 0x1, 0x181f ;  /* 0x00381f0010157f89 */ /* 0x000f2800000e0000 */
[----:B------:R-:W0:Y:S01]  /*1760*/  LDGDEPBAR ;  /* 0x00000000000079af */ /* 0x000e220000000000 */
[----:B-1----:R-:W-:-:S05]  /*1770*/  IMAD.WIDE R32, R134, 0x2, RZ ;  /* 0x0000000286207825 */ /* 0x002fca00078e02ff */
[----:B------:R1:W-:Y:S01]  /*1780*/  LDGSTS.E.BYPASS.LTC128B.128 [R9+0x100], [R30.64], !P1 ;  /* 0x001000001e097fae */ /* 0x0003e2000c901d46 */
[----:B---3--:R-:W-:Y:S01]  /*1790*/  IMAD.WIDE R24, R2, 0x2, RZ ;  /* 0x0000000202187825 */ /* 0x008fe200078e02ff */
[----:B--2---:R-:W-:-:S05]  /*17a0*/  IADD3 R22, P1, R17, R32, RZ ;  /* 0x0000002011167210 */ /* 0x004fca0007f3e0ff */
[----:B------:R-:W-:Y:S01]  /*17b0*/  IMAD.X R23, R19, 0x1, R33, P1 ;  /* 0x0000000113177824 */ /* 0x000fe200008e0621 */
[----:B------:R-:W-:-:S05]  /*17c0*/  IADD3 R18, P1, R17, R24, RZ ;  /* 0x0000001811127210 */ /* 0x000fca0007f3e0ff */
[----:B------:R-:W-:Y:S01]  /*17d0*/  IMAD.X R19, R19, 0x1, R25, P1 ;  /* 0x0000000113137824 */ /* 0x000fe200008e0619 */
[----:B----4-:R-:W-:-:S05]  /*17e0*/  IADD3 R26, P1, R32, R21, RZ ;  /* 0x00000015201a7210 */ /* 0x010fca0007f3e0ff */
[----:B------:R-:W-:Y:S01]  /*17f0*/  IMAD.X R27, R33, 0x1, R15, P1 ;  /* 0x00000001211b7824 */ /* 0x000fe200008e060f */
[----:B------:R-:W-:-:S05]  /*1800*/  IADD3 R16, P1, R24, R21, RZ ;  /* 0x0000001518107210 */ /* 0x000fca0007f3e0ff */
[----:B------:R-:W-:Y:S01]  /*1810*/  IMAD.X R17, R25, 0x1, R15, P1 ;  /* 0x0000000119117824 */ /* 0x000fe200008e060f */
[----:B------:R-:W-:-:S13]  /*1820*/  ISETP.LT.OR P1, PT, R14, 0x1, P3 ;  /* 0x000000010e00780c */ /* 0x000fda0001f21670 */
[----:B------:R1:W-:Y:S01]  /*1830*/  LDGSTS.E.BYPASS.LTC128B.128 [R9+0x2100], [R22.64], !P1 ;  /* 0x0210000016097fae */ /* 0x0003e2000c901d46 */
[----:B------:R-:W-:-:S04]  /*1840*/  ISETP.GE.AND P1, PT, R12, c[0x0][0x1d4], PT ;  /* 0x000075000c007a0c */ /* 0x000fc80003f26270 */
[C---:B------:R-:W-:Y:S02]  /*1850*/  ISETP.LT.OR P2, PT, R14.reuse, 0x1, P1 ;  /* 0x000000010e00780c */ /* 0x040fe40000f41670 */
[----:B------:R-:W-:-:S11]  /*1860*/  ISETP.LT.OR P1, PT, R14, 0x21, P1 ;  /* 0x000000210e00780c */ /* 0x000fd60000f21670 */
[----:B------:R1:W-:Y:S01]  /*1870*/  LDGSTS.E.BYPASS.LTC128B.128 [R9+0x4100], [R18.64], !P2 ;  /* 0x0410000012097fae */ /* 0x0003e2000d101d46 */
[----:B------:R-:W-:-:S05]  /*1880*/  IADD3 R12, P2, R204, R21, RZ ;  /* 0x00000015cc0c7210 */ /* 0x000fca0007f5e0ff */
[----:B------:R-:W-:Y:S01]  /*1890*/  IMAD.X R13, R205, 0x1, R15, P2 ;  /* 0x00000001cd0d7824 */ /* 0x000fe200010e060f */
[----:B------:R-:W-:-:S04]  /*18a0*/  ISETP.GE.AND P2, PT, R149, c[0x0][0x1d4], PT ;  /* 0x0000750095007a0c */ /* 0x000fc80003f46270 */
[----:B------:R-:W-:-:S13]  /*18b0*/  ISETP.LT.OR P2, PT, R14, 0x21, P2 ;  /* 0x000000210e00780c */ /* 0x000fda0001741670 */
[----:B------:R1:W-:Y:S01]  /*18c0*/  LDGSTS.E.BYPASS.LTC128B.128 [R9+0x1100], [R12.64], !P2 ;  /* 0x011000000c097fae */ /* 0x0003e2000d101d46 */
[----:B------:R-:W-:Y:S02]  /*18d0*/  ISETP.LT.OR P2, PT, R14, 0x21, P3 ;  /* 0x000000210e00780c */ /* 0x000fe40001f41670 */
[----:B------:R-:W-:-:S11]  /*18e0*/  ISETP.GT.AND P3, PT, R195, 0x3f, PT ;  /* 0x0000003fc300780c */ /* 0x000fd60003f64270 */
[----:B------:R1:W-:Y:S01]  /*18f0*/  LDGSTS.E.BYPASS.LTC128B.128 [R9+0x3100], [R26.64], !P2 ;  /* 0x031000001a097fae */ /* 0x0003e2000d101d46 */
[----:B------:R-:W-:-:S03]  /*1900*/  ISETP.GT.AND P2, PT, R0, R189, PT ;  /* 0x000000bd0000720c */ /* 0x000fc60003f44270 */
[----:B------:R1:W-:Y:S01]  /*1910*/  LDGSTS.E.BYPASS.LTC128B.128 [R9+0x5100], [R16.64], !P1 ;  /* 0x0510000010097fae */ /* 0x0003e2000c901d46 */
[----:B------:R-:W-:Y:S02]  /*1920*/  LOP3.LUT P1, RZ, R5, 0x2, RZ, 0xc0, !PT ;  /* 0x0000000205ff7812 */ /* 0x000fe4000782c0ff */
[----:B------:R-:W-:Y:S01]  /*1930*/  P2R R24, PR, RZ, 0x4 ;  /* 0x00000004ff187803 */ /* 0x000fe20000000000 */
[----:B------:R-:W0:Y:S01]  /*1940*/  LDGDEPBAR ;  /* 0x00000000000079af */ /* 0x000e220000000000 */
[----:B------:R-:W-:-:S05]  /*1950*/  SEL R181, R181, 0xfffffff0, !P1 ;  /* 0xfffffff0b5b57807 */ /* 0x000fca0004800000 */
[----:B------:R-:W-:Y:S05]  /*1960*/  @!P2 BRA `(.L_x_1517) ;  /* 0x000004300000a947 */ /* 0x000fea0003800000 */
[----:B------:R-:W-:Y:S01]  /*1970*/  ISETP.NE.AND P2, PT, R190, 0x1, PT ;  /* 0x00000001be00780c */ /* 0x000fe20003f45270 */
[----:B------:R-:W-:Y:S02]  /*1980*/  IMAD R0, R0, 0x40, R196 ;  /* 0x0000004000007824 */ /* 0x000fe400078e02c4 */
[----:B------:R-:W-:-:S03]  /*1990*/  IMAD.MOV.U32 R192, RZ, RZ, RZ ;  /* 0x000000ffffc07224 */ /* 0x000fc600078e00ff */
[----:B------:R-:W-:-:S05]  /*19a0*/  IADD3 R193, R0, -0x40, R195 ;  /* 0xffffffc000c17810 */ /* 0x000fca0007ffe0c3 */
[----:B-1----:R-:W-:Y:S02]  /*19b0*/  IMAD.MOV.U32 R13, RZ, RZ, R193 ;  /* 0x000000ffff0d7224 */ /* 0x002fe400078e00c1 */
[----:B------:R-:W-:-:S05]  /*19c0*/  @P2 IMAD.HI.U32 R0, R193, c[0x0][0x2bc], RZ ;  /* 0x0000af00c1002a27 */ /* 0x000fca00078e00ff */
[----:B------:R-:W-:-:S04]  /*19d0*/  @P2 SHF.R.U32.HI R13, RZ, c[0x0][0x2c0], R0 ;  /* 0x0000b000ff0d2a19 */ /* 0x000fc80000011600 */
[----:B------:R-:W-:-:S04]  /*19e0*/  @!P3 IADD3 R15, P1, R13, R202, RZ ;  /* 0x000000ca0d0fb210 */ /* 0x000fc80007f3e0ff */
[----:B------:R-:W-:Y:S02]  /*19f0*/  @!P3 LEA.HI.X.SX32 R0, R13, R188, 0x1, P1 ;  /* 0x000000bc0d00b211 */ /* 0x000fe400008f0eff */
[----:B------:R-:W-:-:S04]  /*1a00*/  @!P3 LEA R14, P1, R15, c[0x0][0x2a0], 0x2 ;  /* 0x0000a8000f0eba11 */ /* 0x000fc800078210ff */
[----:B------:R-:W-:-:S05]  /*1a10*/  @!P3 LEA.HI.X R15, R15, c[0x0][0x2a4], R0, 0x2, P1 ;  /* 0x0000a9000f0fba11 */ /* 0x000fca00008f1400 */
[----:B------:R-:W2:Y:S01]  /*1a20*/  @!P3 LDG.E R192, [R14.64] ;  /* 0x000000060ec0b981 */ /* 0x000ea2000c1e1900 */
[----:B------:R-:W-:Y:S01]  /*1a30*/  IMAD.MOV R0, RZ, RZ, -R13 ;  /* 0x000000ffff007224 */ /* 0x000fe200078e0a0d */
[----:B------:R-:W-:Y:S02]  /*1a40*/  SHF.L.U64.HI R18, R149, 0x1, R146 ;  /* 0x0000000195127819 */ /* 0x000fe40000010292 */
[----:B------:R-:W-:Y:S01]  /*1a50*/  IADD3 R21, -R147, 0x10, RZ ;  /* 0x0000001093157810 */ /* 0x000fe20007ffe1ff */
[----:B------:R-:W-:-:S03]  /*1a60*/  IMAD R193, R0, c[0x0][0x2b8], R193 ;  /* 0x0000ae0000c17a24 */ /* 0x000fc600078e02c1 */
[----:B------:R-:W-:Y:S01]  /*1a70*/  LOP3.LUT R21, R21, 0xf, RZ, 0xc0, !PT ;  /* 0x0000000f15157812 */ /* 0x000fe200078ec0ff */
[----:B------:R-:W-:Y:S01]  /*1a80*/  IMAD.WIDE.U32 R12, R193, c[0x0][0x1e0], RZ ;  /* 0x00007800c10c7a25 */ /* 0x000fe200078e00ff */
[----:B------:R-:W-:-:S03]  /*1a90*/  SHF.R.S32.HI R0, RZ, 0x1f, R193 ;  /* 0x0000001fff007819 */ /* 0x000fc600000114c1 */
[----:B------:R-:W-:Y:S02]  /*1aa0*/  IMAD.MOV.U32 R16, RZ, RZ, R12 ;  /* 0x000000ffff107224 */ /* 0x000fe400078e000c */
[----:B------:R-:W-:-:S04]  /*1ab0*/  IMAD R0, R0, c[0x0][0x1e0], RZ ;  /* 0x0000780000007a24 */ /* 0x000fc800078e02ff */
[----:B------:R-:W-:-:S04]  /*1ac0*/  IMAD R0, R193, c[0x0][0x1e4], R0 ;  /* 0x00007900c1007a24 */ /* 0x000fc800078e0200 */
[----:B------:R-:W-:Y:S01]  /*1ad0*/  IMAD.IADD R17, R13, 0x1, R0 ;  /* 0x000000010d117824 */ /* 0x000fe200078e0200 */
[----:B--2---:R-:W-:-:S03]  /*1ae0*/  SHF.R.S32.HI R0, RZ, 0x1f, R192 ;  /* 0x0000001fff007819 */ /* 0x004fc600000114c0 */
[----:B------:R-:W-:Y:S01]  /*1af0*/  IMAD.WIDE.U32 R14, R192, c[0x0][0x1f0], R16 ;  /* 0x00007c00c00e7a25 */ /* 0x000fe200078e0010 */
[----:B------:R-:W-:-:S03]  /*1b00*/  SEL R16, RZ, 0x10, P5 ;  /* 0x00000010ff107807 */ /* 0x000fc60002800000 */
[----:B------:R-:W-:Y:S01]  /*1b10*/  IMAD R13, R0, c[0x0][0x1f0], RZ ;  /* 0x00007c00000d7a24 */ /* 0x000fe200078e02ff */
[----:B------:R-:W-:Y:S01]  /*1b20*/  IADD3 R0, P1, R200, R14, RZ ;  /* 0x0000000ec8007210 */ /* 0x000fe20007f3e0ff */
[----:B------:R-:W-:Y:S01]  /*1b30*/  IMAD.SHL.U32 R17, R149, 0x2, RZ ;  /* 0x0000000295117824 */ /* 0x000fe200078e00ff */
[----:B------:R-:W-:Y:S01]  /*1b40*/  IADD3 R28, -R16, 0x10, RZ ;  /* 0x00000010101c7810 */ /* 0x000fe20007ffe1ff */
[----:B------:R-:W-:Y:S01]  /*1b50*/  IMAD R12, R192, c[0x0][0x1f4], R13 ;  /* 0x00007d00c00c7a24 */ /* 0x000fe200078e020d */
[----:B------:R-:W-:Y:S01]  /*1b60*/  SEL R13, RZ, 0x10, P4 ;  /* 0x00000010ff0d7807 */ /* 0x000fe20002000000 */
[----:B------:R-:W-:Y:S01]  /*1b70*/  IMAD.SHL.U32 R14, R134, 0x2, RZ ;  /* 0x00000002860e7824 */ /* 0x000fe200078e00ff */
[----:B------:R-:W-:Y:S02]  /*1b80*/  LOP3.LUT R28, R28, 0xf, RZ, 0xc0, !PT ;  /* 0x0000000f1c1c7812 */ /* 0x000fe400078ec0ff */
[----:B------:R-:W-:Y:S02]  /*1b90*/  IADD3.X R19, R187, R15, R12, P1, !PT ;  /* 0x0000000fbb137210 */ /* 0x000fe40000ffe40c */
[----:B------:R-:W-:-:S02]  /*1ba0*/  LEA R20, P1, R0, c[0x0][0x1c8], 0x1 ;  /* 0x0000720000147a11 */ /* 0x000fc400078208ff */
[----:B------:R-:W-:Y:S02]  /*1bb0*/  IADD3 R27, -R13, 0x10, RZ ;  /* 0x000000100d1b7810 */ /* 0x000fe40007ffe1ff */
[----:B------:R-:W-:Y:S01]  /*1bc0*/  LEA.HI.X R19, R0, c[0x0][0x1cc], R19, 0x1, P1 ;  /* 0x0000730000137a11 */ /* 0x000fe200008f0c13 */
[----:B------:R-:W1:Y:S01]  /*1bd0*/  SHFL.IDX PT, R22, R20, 0x1, 0x181f ;  /* 0x00381f0014167f89 */ /* 0x000e6200000e0000 */
[----:B------:R-:W-:Y:S01]  /*1be0*/  LOP3.LUT R27, R27, 0xf, RZ, 0xc0, !PT ;  /* 0x0000000f1b1b7812 */ /* 0x000fe200078ec0ff */
[----:B------:R-:W-:Y:S01]  /*1bf0*/  IMAD.SHL.U32 R0, R2, 0x2, RZ ;  /* 0x0000000202007824 */ /* 0x000fe200078e00ff */
[----:B------:R-:W-:Y:S01]  /*1c00*/  SHF.L.U64.HI R15, R134, 0x1, R145 ;  /* 0x00000001860f7819 */ /* 0x000fe20000010291 */
[----:B------:R-:W2:Y:S01]  /*1c10*/  SHFL.IDX PT, R23, R19, 0x1, 0x181f ;  /* 0x00381f0013177f89 */ /* 0x000ea200000e0000 */
[----:B------:R-:W-:-:S03]  /*1c20*/  SHF.L.U64.HI R12, R2, 0x1, R133 ;  /* 0x00000001020c7819 */ /* 0x000fc60000010285 */
[----:B------:R-:W-:Y:S01]  /*1c30*/  SHFL.IDX PT, R19, R19, RZ, 0x181f ;  /* 0x00181fff13137589 */ /* 0x000fe200000e0000 */
[----:B-1----:R-:W-:-:S04]  /*1c40*/  IADD3 R28, P2, P1, R28, R22, R17 ;  /* 0x000000161c1c7210 */ /* 0x002fc8000795e011 */
[----:B--2---:R-:W-:Y:S02]  /*1c50*/  IADD3.X R29, RZ, R23, R18, P2, P1 ;  /* 0x00000017ff1d7210 */ /* 0x004fe400017e2412 */
[----:B------:R-:W-:-:S04]  /*1c60*/  IADD3 R26, P2, P1, R27, R22, R14 ;  /* 0x000000161b1a7210 */ /* 0x000fc8000795e00e */
[-C--:B------:R-:W-:Y:S02]  /*1c70*/  IADD3.X R27, RZ, R23.reuse, R15, P2, P1 ;  /* 0x00000017ff1b7210 */ /* 0x080fe400017e240f */
[----:B------:R-:W-:Y:S02]  /*1c80*/  IADD3 R22, P2, P1, R21, R22, R0 ;  /* 0x0000001615167210 */ /* 0x000fe4000795e000 */
[----:B------:R-:W1:Y:S02]  /*1c90*/  SHFL.IDX PT, R21, R20, RZ, 0x181f ;  /* 0x00181fff14157589 */ /* 0x000e6400000e0000 */
[----:B------:R-:W-:Y:S02]  /*1ca0*/  IADD3.X R23, RZ, R23, R12, P2, P1 ;  /* 0x00000017ff177210 */ /* 0x000fe400017e240c */
[----:B-1----:R-:W-:-:S05]  /*1cb0*/  IADD3 R30, P1, R21, R17, RZ ;  /* 0x00000011151e7210 */ /* 0x002fca0007f3e0ff */
[----:B------:R-:W-:Y:S01]  /*1cc0*/  IMAD.X R31, R19, 0x1, R18, P1 ;  /* 0x00000001131f7824 */ /* 0x000fe200008e0612 */
[----:B------:R-:W-:-:S04]  /*1cd0*/  IADD3 R14, P1, R21, R14, RZ ;  /* 0x0000000e150e7210 */ /* 0x000fc80007f3e0ff */
[----:B------:R1:W-:Y:S01]  /*1ce0*/  LDGSTS.E.BYPASS.LTC128B.128 [R9+0x12100], [R30.64], !P5 ;  /* 0x121000001e097fae */ /* 0x0003e2000e901d46 */
[----:B------:R-:W-:Y:S01]  /*1cf0*/  IMAD.X R15, R19, 0x1, R15, P1 ;  /* 0x00000001130f7824 */ /* 0x000fe200008e060f */
[----:B------:R-:W-:-:S04]  /*1d00*/  IADD3 R32, P1, R21, R0, RZ ;  /* 0x0000000015207210 */ /* 0x000fc80007f3e0ff */
[----:B------:R1:W-:Y:S01]  /*1d10*/  LDGSTS.E.BYPASS.LTC128B.128 [R9+0x14100], [R14.64], !P4 ;  /* 0x141000000e097fae */ /* 0x0003e2000e101d46 */
[----:B------:R-:W-:Y:S01]  /*1d20*/  IMAD.X R33, R19, 0x1, R12, P1 ;  /* 0x0000000113217824 */ /* 0x000fe200008e060c */
[----:B------:R-:W-:-:S04]  /*1d30*/  ISETP.NE.U32.AND P1, PT, R16, RZ, PT ;  /* 0x000000ff1000720c */ /* 0x000fc80003f25070 */
[----:B------:R1:W-:Y:S09]  /*1d40*/  LDGSTS.E.BYPASS.LTC128B.128 [R9+0x16100], [R32.64], !P6 ;  /* 0x1610000020097fae */ /* 0x0003f2000f101d46 */
[----:B------:R1:W-:Y:S01]  /*1d50*/  LDGSTS.E.BYPASS.LTC128B.128.ZFILL [R9+0x13100], [R28.64], P1 ;  /* 0x131000001c097fae */ /* 0x0003e20008941d46 */
[----:B------:R-:W-:-:S13]  /*1d60*/  ISETP.NE.U32.AND P1, PT, R13, RZ, PT ;  /* 0x000000ff0d00720c */ /* 0x000fda0003f25070 */
[----:B------:R1:W-:Y:S01]  /*1d70*/  LDGSTS.E.BYPASS.LTC128B.128.ZFILL [R9+0x15100], [R26.64], P1 ;  /* 0x151000001a097fae */ /* 0x0003e20008941d46 */
[----:B------:R-:W-:-:S13]  /*1d80*/  ISETP.NE.U32.AND P1, PT, R147, RZ, PT ;  /* 0x000000ff9300720c */ /* 0x000fda0003f25070 */
[----:B------:R1:W-:Y:S02]  /*1d90*/  LDGSTS.E.BYPASS.LTC128B.128.ZFILL [R9+0x17100], [R22.64], P1 ;  /* 0x1710000016097fae */ /* 0x0003e40008941d46 */
.L_x_1517:
[----:B------:R-:W0:Y:S01]  /*1da0*/  LDGDEPBAR ;  /* 0x00000000000079af */ /* 0x000e220000000000 */
[----:B-1----:R-:W-:Y:S01]  /*1db0*/  SHF.R.S32.HI R13, RZ, 0x4, R10 ;  /* 0x00000004ff0d7819 */ /* 0x002fe2000001140a */
[----:B------:R-:W-:Y:S01]  /*1dc0*/  IMAD.SHL.U32 R0, R8, 0x40, RZ ;  /* 0x0000004008007824 */ /* 0x000fe200078e00ff */
[----:B------:R-:W-:Y:S01]  /*1dd0*/  LEA.HI R84, R11, R6, RZ, 0x5 ;  /* 0x000000060b547211 */ /* 0x000fe200078f28ff */
[----:B------:R-:W-:Y:S01]  /*1de0*/  IMAD.SHL.U32 R4, R4, 0x8, RZ ;  /* 0x0000000804047824 */ /* 0x000fe200078e00ff */
[----:B------:R-:W-:Y:S01]  /*1df0*/  LEA.HI R12, R10, R13, RZ, 0x1 ;  /* 0x0000000d0a0c7211 */ /* 0x000fe200078f08ff */
[----:B------:R-:W-:Y:S01]  /*1e00*/  IMAD.SHL.U32 R10, R5, 0x40, RZ ;  /* 0x00000040050a7824 */ /* 0x000fe200078e00ff */
[----:B------:R-:W-:Y:S01]  /*1e10*/  LOP3.LUT R15, R0, 0x1c0, RZ, 0xc0, !PT ;  /* 0x000001c0000f7812 */ /* 0x000fe200078ec0ff */
[----:B------:R-:W-:Y:S01]  /*1e20*/  IMAD.SHL.U32 R7, R7, 0x40, RZ ;  /* 0x0000004007077824 */ /* 0x000fe200078e00ff */
[----:B------:R-:W-:Y:S01]  /*1e30*/  LOP3.LUT R12, R12, 0xfffffffe, RZ, 0xc0, !PT ;  /* 0xfffffffe0c0c7812 */ /* 0x000fe200078ec0ff */
[----:B------:R-:W-:Y:S01]  /*1e40*/  IMAD.SHL.U32 R0, R84, 0x20, RZ ;  /* 0x0000002054007824 */ /* 0x000fe200078e00ff */
[----:B------:R-:W-:Y:S01]  /*1e50*/  LOP3.LUT R4, R15, 0x8, R4, 0xf8, !PT ;  /* 0x000000080f047812 */ /* 0x000fe200078ef804 */
[----:B------:R-:W-:Y:S01]  /*1e60*/  IMAD.MOV.U32 R11, RZ, RZ, 0x20 ;  /* 0x00000020ff0b7424 */ /* 0x000fe200078e00ff */
[----:B------:R-:W-:Y:S01]  /*1e70*/  SHF.R.U32.HI R15, RZ, 0x3, R15 ;  /* 0x00000003ff0f7819 */ /* 0x000fe2000001160f */
[----:B------:R-:W-:Y:S01]  /*1e80*/  IMAD.IADD R12, R13, 0x1, -R12 ;  /* 0x000000010d0c7824 */ /* 0x000fe200078e0a0c */
[----:B------:R-:W-:Y:S01]  /*1e90*/  LOP3.LUT R10, R10, 0x1c0, RZ, 0xc0, !PT ;  /* 0x000001c00a0a7812 */ /* 0x000fe200078ec0ff */
[----:B------:R-:W-:Y:S01]  /*1ea0*/  IMAD.SHL.U32 R181, R181, 0x2, RZ ;  /* 0x00000002b5b57824 */ /* 0x000fe200078e00ff */
[----:B------:R-:W-:Y:S01]  /*1eb0*/  LOP3.LUT R15, R4, R15, RZ, 0x3c, !PT ;  /* 0x0000000f040f7212 */ /* 0x000fe200078e3cff */
[----:B------:R-:W-:Y:S01]  /*1ec0*/  IMAD.SHL.U32 R13, R12, 0x8, RZ ;  /* 0x000000080c0d7824 */ /* 0x000fe200078e00ff */
[----:B------:R-:W-:-:S02]  /*1ed0*/  LOP3.LUT R7, R7, 0xfffffe00, RZ, 0xc0, !PT ;  /* 0xfffffe0007077812 */ /* 0x000fc400078ec0ff */
[----:B------:R-:W-:Y:S01]  /*1ee0*/  LOP3.LUT R0, R0, 0x7ffffc00, RZ, 0xc0, !PT ;  /* 0x7ffffc0000007812 */ /* 0x000fe200078ec0ff */
[----:B------:R-:W-:Y:S01]  /*1ef0*/  IMAD R182, R12, 0x200, R15 ;  /* 0x000002000cb67824 */ /* 0x000fe200078e020f */
[----:B------:R-:W-:Y:S01]  /*1f00*/  LOP3.LUT R4, R10, 0x8, R13, 0xf8, !PT ;  /* 0x000000080a047812 */ /* 0x000fe200078ef80d */
[----:B------:R-:W-:-:S04]  /*1f10*/  DEPBAR.LE SB0, 0x3 ;  /* 0x000080c00000791a */ /* 0x000fc80000000000 */
[----:B------:R-:W-:-:S04]  /*1f20*/  DEPBAR.LE SB0, 0x2 ;  /* 0x000080800000791a */ /* 0x000fc80000000000 */
[----:B------:R-:W-:Y:S01]  /*1f30*/  SHF.R.U32.HI R13, RZ, 0x3, R10 ;  /* 0x00000003ff0d7819 */ /* 0x000fe2000001160a */
[----:B------:R-:W-:Y:S01]  /*1f40*/  IMAD.SHL.U32 R182, R182, 0x2, RZ ;  /* 0x00000002b6b67824 */ /* 0x000fe200078e00ff */
[----:B------:R-:W-:Y:S01]  /*1f50*/  BAR.SYNC.DEFER_BLOCKING 0x0 ;  /* 0x0000000000007b1d */ /* 0x000fe20000010000 */
[----:B------:R-:W-:Y:S02]  /*1f60*/  ISETP.NE.AND P1, PT, R24, RZ, PT ;  /* 0x000000ff1800720c */ /* 0x000fe40003f25270 */
[----:B------:R-:W-:Y:S02]  /*1f70*/  LOP3.LUT R4, R4, R13, RZ, 0x3c, !PT ;  /* 0x0000000d04047212 */ /* 0x000fe400078e3cff */
[----:B------:R-:W-:Y:S02]  /*1f80*/  SEL R11, R11, 0xffffffe0, !P0 ;  /* 0xffffffe00b0b7807 */ /* 0x000fe40004000000 */
[----:B------:R-:W-:-:S03]  /*1f90*/  IADD3 R0, R4, R7, R0 ;  /* 0x0000000704007210 */ /* 0x000fc60007ffe000 */
[----:B------:R-:W-:Y:S01]  /*1fa0*/  IMAD.IADD R86, R182, 0x1, R11 ;  /* 0x00000001b6567824 */ /* 0x000fe200078e020b */
[C---:B------:R-:W-:Y:S01]  /*1fb0*/  LEA R184, R0.reuse, 0x18100, 0x1 ;  /* 0x0001810000b87811 */ /* 0x040fe200078e08ff */
[----:B------:R-:W-:-:S04]  /*1fc0*/  IMAD.SHL.U32 R32, R0, 0x2, RZ ;  /* 0x0000000200207824 */ /* 0x000fc800078e00ff */
[----:B------:R-:W-:Y:S01]  /*1fd0*/  IMAD.IADD R180, R184, 0x1, R181 ;  /* 0x00000001b8b47824 */ /* 0x000fe200078e02b5 */
[----:B------:R1:W2:Y:S04]  /*1fe0*/  LDSM.16.M88.4 R16, [R182+0xc100] ;  /* 0x00c10000b610783b */ /* 0x0002a80000000200 */
[----:B------:R1:W3:Y:S04]  /*1ff0*/  LDSM.16.M88.4 R60, [R182+0xc900] ;  /* 0x00c90000b63c783b */ /* 0x0002e80000000200 */
[----:B------:R1:W4:Y:S04]  /*2000*/  LDSM.16.M88.4 R52, [R182+0xd100] ;  /* 0x00d10000b634783b */ /* 0x0003280000000200 */
[----:B------:R1:W1:Y:S04]  /*2010*/  LDSM.16.M88.4 R28, [R182+0xd900] ;  /* 0x00d90000b61c783b */ /* 0x0002680000000200 */
[----:B------:R1:W1:Y:S04]  /*2020*/  LDSM.16.M88.4 R12, [R86+0xc100] ;  /* 0x00c10000560c783b */ /* 0x0002680000000200 */
[----:B------:R1:W1:Y:S04]  /*2030*/  LDSM.16.M88.4 R80, [R86+0xc900] ;  /* 0x00c900005650783b */ /* 0x0002680000000200 */
[----:B------:R1:W1:Y:S04]  /*2040*/  LDSM.16.M88.4 R40, [R86+0xd100] ;  /* 0x00d100005628783b */ /* 0x0002680000000200 */
[----:B------:R1:W1:Y:S04]  /*2050*/  LDSM.16.M88.4 R36, [R86+0xd900] ;  /* 0x00d900005624783b */ /* 0x0002680000000200 */
[----:B------:R-:W1:Y:S04]  /*2060*/  LDSM.16.M88.4 R32, [R32+0x18100] ;  /* 0x018100002020783b */ /* 0x000e680000000200 */
[----:B------:R1:W1:Y:S01]  /*2070*/  LDSM.16.M88.4 R44, [R180] ;  /* 0x00000000b42c783b */ /* 0x0002620000000200 */
[----:B------:R-:W-:Y:S05]  /*2080*/  @!P1 BRA `(.L_x_1518) ;  /* 0x0000034000009947 */ /* 0x000fea0003800000 */
[----:B------:R-:W-:Y:S01]  /*2090*/  SHF.R.S32.HI R0, RZ, 0x1f, R193 ;  /* 0x0000001fff007819 */ /* 0x000fe200000114c1 */
[----:B------:R-:W-:Y:S01]  /*20a0*/  IMAD.WIDE.U32 R20, R193, c[0x0][0x208], RZ ;  /* 0x00008200c1147a25 */ /* 0x000fe200078e00ff */
[----:B------:R-:W-:-:S02]  /*20b0*/  SEL R22, RZ, 0x10, P5 ;  /* 0x00000010ff167807 */ /* 0x000fc40002800000 */
[C---:B------:R-:W-:Y:S01]  /*20c0*/  SHF.L.U64.HI R24, R149.reuse, 0x1, R146 ;  /* 0x0000000195187819 */ /* 0x040fe20000010292 */
[----:B------:R-:W-:Y:S01]  /*20d0*/  IMAD R0, R0, c[0x0][0x208], RZ ;  /* 0x0000820000007a24 */ /* 0x000fe200078e02ff */
[----:B------:R-:W-:Y:S01]  /*20e0*/  IADD3 R56, -R22, 0x10, RZ ;  /* 0x0000001016387810 */ /* 0x000fe20007ffe1ff */
[----:B------:R-:W-:Y:S01]  /*20f0*/  IMAD.SHL.U32 R23, R149, 0x2, RZ ;  /* 0x0000000295177824 */ /* 0x000fe200078e00ff */
[----:B------:R-:W-:Y:S01]  /*2100*/  IADD3 R27, -R147, 0x10, RZ ;  /* 0x00000010931b7810 */ /* 0x000fe20007ffe1ff */
[----:B------:R-:W-:Y:S01]  /*2110*/  IMAD R10, R193, c[0x0][0x20c], R0 ;  /* 0x00008300c10a7a24 */ /* 0x000fe200078e0200 */
[----:B------:R-:W-:Y:S02]  /*2120*/  SHF.R.S32.HI R0, RZ, 0x1f, R192 ;  /* 0x0000001fff007819 */ /* 0x000fe400000114c0 */
[----:B------:R-:W-:Y:S01]  /*2130*/  LOP3.LUT R56, R56, 0xf, RZ, 0xc0, !PT ;  /* 0x0000000f38387812 */ /* 0x000fe200078ec0ff */
[----:B------:R-:W-:Y:S01]  /*2140*/  IMAD.IADD R21, R21, 0x1, R10 ;  /* 0x0000000115157824 */ /* 0x000fe200078e020a */
[----:B------:R-:W-:Y:S01]  /*2150*/  LOP3.LUT R27, R27, 0xf, RZ, 0xc0, !PT ;  /* 0x0000000f1b1b7812 */ /* 0x000fe200078ec0ff */
[----:B------:R-:W-:-:S02]  /*2160*/  IMAD R25, R0, c[0x0][0x218], RZ ;  /* 0x0000860000197a24 */ /* 0x000fc400078e02ff */
[----:B------:R-:W-:Y:S01]  /*2170*/  IMAD.WIDE.U32 R10, R192, c[0x0][0x218], R20 ;  /* 0x00008600c00a7a25 */ /* 0x000fe200078e0014 */
[----:B------:R-:W-:-:S03]  /*2180*/  SHF.L.U64.HI R21, R134, 0x1, R145 ;  /* 0x0000000186157819 */ /* 0x000fc60000010291 */
[----:B------:R-:W-:Y:S01]  /*2190*/  IMAD R25, R192, c[0x0][0x21c], R25 ;  /* 0x00008700c0197a24 */ /* 0x000fe200078e0219 */
[----:B------:R-:W-:Y:S01]  /*21a0*/  IADD3 R0, P1, R198, R10, RZ ;  /* 0x0000000ac6007210 */ /* 0x000fe20007f3e0ff */
[----:B------:R-:W-:Y:S01]  /*21b0*/  IMAD.SHL.U32 R20, R134, 0x2, RZ ;  /* 0x0000000286147824 */ /* 0x000fe200078e00ff */
[----:B------:R-:W-:Y:S02]  /*21c0*/  SHF.L.U64.HI R10, R2, 0x1, R133 ;  /* 0x00000001020a7819 */ /* 0x000fe40000010285 */
[----:B------:R-:W-:Y:S02]  /*21d0*/  IADD3.X R25, R186, R11, R25, P1, !PT ;  /* 0x0000000bba197210 */ /* 0x000fe40000ffe419 */
[C---:B------:R-:W-:Y:S02]  /*21e0*/  LEA R26, P1, R0.reuse, c[0x0][0x1f8], 0x1 ;  /* 0x00007e00001a7a11 */ /* 0x040fe400078208ff */
[----:B------:R-:W-:Y:S02]  /*21f0*/  SEL R11, RZ, 0x10, P4 ;  /* 0x00000010ff0b7807 */ /* 0x000fe40002000000 */
[----:B------:R-:W-:Y:S01]  /*2200*/  LEA.HI.X R25, R0, c[0x0][0x1fc], R25, 0x1, P1 ;  /* 0x00007f0000197a11 */ /* 0x000fe200008f0c19 */
[----:B------:R-:W5:Y:S01]  /*2210*/  SHFL.IDX PT, R48, R26, 0x1, 0x181f ;  /* 0x00381f001a307f89 */ /* 0x000f6200000e0000 */
[----:B------:R-:W-:Y:S01]  /*2220*/  IADD3 R51, -R11, 0x10, RZ ;  /* 0x000000100b337810 */ /* 0x000fe20007ffe1ff */
[----:B------:R-:W-:-:S02]  /*2230*/  IMAD.SHL.U32 R0, R2, 0x2, RZ ;  /* 0x0000000202007824 */ /* 0x000fc400078e00ff */
[----:B------:R-:W4:Y:S01]  /*2240*/  SHFL.IDX PT, R49, R25, 0x1, 0x181f ;  /* 0x00381f0019317f89 */ /* 0x000f2200000e0000 */
[----:B------:R-:W-:-:S03]  /*2250*/  LOP3.LUT R51, R51, 0xf, RZ, 0xc0, !PT ;  /* 0x0000000f33337812 */ /* 0x000fc600078ec0ff */
[----:B------:R-:W-:Y:S01]  /*2260*/  SHFL.IDX PT, R25, R25, RZ, 0x181f ;  /* 0x00181fff19197589 */ /* 0x000fe200000e0000 */
[----:B-----5:R-:W-:-:S04]  /*2270*/  IADD3 R56, P2, P1, R56, R48, R23 ;  /* 0x0000003038387210 */ /* 0x020fc8000795e017 */
[----:B----4-:R-:W-:Y:S02]  /*2280*/  IADD3.X R57, RZ, R49, R24, P2, P1 ;  /* 0x00000031ff397210 */ /* 0x010fe400017e2418 */
[----:B------:R-:W-:-:S04]  /*2290*/  IADD3 R50, P2, P1, R51, R48, R20 ;  /* 0x0000003033327210 */ /* 0x000fc8000795e014 */
[-C--:B------:R-:W-:Y:S02]  /*22a0*/  IADD3.X R51, RZ, R49.reuse, R21, P2, P1 ;  /* 0x00000031ff337210 */ /* 0x080fe400017e2415 */
[----:B------:R-:W-:Y:S02]  /*22b0*/  IADD3 R48, P2, P1, R27, R48, R0 ;  /* 0x000000301b307210 */ /* 0x000fe4000795e000 */
[----:B------:R-:W4:Y:S02]  /*22c0*/  SHFL.IDX PT, R27, R26, RZ, 0x181f ;  /* 0x00181fff1a1b7589 */ /* 0x000f2400000e0000 */
[----:B------:R-:W-:Y:S02]  /*22d0*/  IADD3.X R49, RZ, R49, R10, P2, P1 ;  /* 0x00000031ff317210 */ /* 0x000fe400017e240a */
[----:B----4-:R-:W-:-:S05]  /*22e0*/  IADD3 R58, P1, R27, R23, RZ ;  /* 0x000000171b3a7210 */ /* 0x010fca0007f3e0ff */
        /* <DEDUP_REMOVED lines=14> */
.L_x_1518:
[----:B------:R-:W-:Y:S01]  /*23d0*/  IMAD.MOV.U32 R0, RZ, RZ, 0x40 ;  /* 0x00000040ff007424 */ /* 0x000fe200078e00ff */
[----:B------:R-:W-:Y:S01]  /*23e0*/  LOP3.LUT P1, RZ, R5, 0x4, RZ, 0xc0, !PT ;  /* 0x0000000405ff7812 */ /* 0x000fe2000782c0ff */
[C---:B-12-4-:R-:W-:Y:S01]  /*23f0*/  HMMA.16816.F32 R20, R32.reuse, R16, RZ ;  /* 0x000000102014723c */ /* 0x056fe200000018ff */
[----:B------:R-:W0:Y:S01]  /*2400*/  LDGDEPBAR ;  /* 0x00000000000079af */ /* 0x000e220000000000 */
[----:B------:R-:W-:Y:S01]  /*2410*/  IMAD.IADD R176, R7, 0x1, R4 ;  /* 0x0000000107b07824 */ /* 0x000fe200078e0204 */
[----:B------:R-:W-:Y:S02]  /*2420*/  SEL R5, R0, 0xffffffc0, !P1 ;  /* 0xffffffc000057807 */ /* 0x000fe40004800000 */
[----:B------:R-:W-:Y:S01]  /*2430*/  LOP3.LUT P1, RZ, R8, 0x4, RZ, 0xc0, !PT ;  /* 0x0000000408ff7812 */ /* 0x000fe2000782c0ff */
[----:B------:R-:W-:Y:S02]  /*2440*/  IMAD.SHL.U32 R176, R176, 0x2, RZ ;  /* 0x00000002b0b07824 */ /* 0x000fe400078e00ff */
[--C-:B------:R-:W-:Y:S01]  /*2450*/  IMAD.IADD R178, R184, 0x1, R5.reuse ;  /* 0x00000001b8b27824 */ /* 0x100fe200078e0205 */
[----:B------:R-:W-:Y:S01]  /*2460*/  SEL R179, R0, 0xffffffc0, !P1 ;  /* 0xffffffc000b37807 */ /* 0x000fe20004800000 */
[----:B------:R-:W-:Y:S01]  /*2470*/  HMMA.16816.F32 R16, R32, R18, RZ ;  /* 0x000000122010723c */ /* 0x000fe200000018ff */
[----:B------:R-:W-:-:S02]  /*2480*/  IMAD.IADD R177, R180, 0x1, R5 ;  /* 0x00000001b4b17824 */ /* 0x000fc400078e0205 */
[----:B------:R-:W-:Y:S01]  /*2490*/  LDSM.16.M88.4 R24, [R178] ;  /* 0x00000000b218783b */ /* 0x000fe20000000200 */
[----:B------:R-:W-:Y:S02]  /*24a0*/  IMAD.IADD R85, R182, 0x1, R179 ;  /* 0x00000001b6557824 */ /* 0x000fe400078e02b3 */
[----:B------:R-:W-:Y:S02]  /*24b0*/  IMAD.IADD R0, R179, 0x1, R86 ;  /* 0x00000001b3007824 */ /* 0x000fe400078e0256 */
[----:B---3--:R-:W-:Y:S01]  /*24c0*/  HMMA.16816.F32 R64, R32, R60, RZ ;  /* 0x0000003c2040723c */ /* 0x008fe200000018ff */
[----:B------:R-:W1:Y:S01]  /*24d0*/  LDSM.16.M88.4 R8, [R85+0xc100] ;  /* 0x00c100005508783b */ /* 0x000e620000000200 */
[--C-:B------:R-:W-:Y:S02]  /*24e0*/  IMAD.IADD R135, R5, 0x1, R176.reuse ;  /* 0x0000000105877824 */ /* 0x100fe400078e02b0 */
[C---:B------:R-:W-:Y:S01]  /*24f0*/  IMAD.IADD R172, R181.reuse, 0x1, R176 ;  /* 0x00000001b5ac7824 */ /* 0x040fe200078e02b0 */
[----:B------:R-:W2:Y:S01]  /*2500*/  LDSM.16.M88.4 R76, [R85+0xc900] ;  /* 0x00c90000554c783b */ /* 0x000ea20000000200 */
[----:B------:R-:W-:-:S02]  /*2510*/  IMAD.IADD R162, R181, 0x1, R135 ;  /* 0x00000001b5a27824 */ /* 0x000fc400078e0287 */
[----:B------:R-:W-:Y:S01]  /*2520*/  HMMA.16816.F32 R56, R32, R52, RZ ;  /* 0x000000342038723c */ /* 0x000fe200000018ff */
[----:B------:R-:W-:Y:S01]  /*2530*/  LDSM.16.M88.4 R68, [R85+0xd900] ;  /* 0x00d900005544783b */ /* 0x000fe20000000200 */
[----:B------:R-:W-:-:S03]  /*2540*/  IMAD.IADD R5, R5, 0x1, R172 ;  /* 0x0000000105057824 */ /* 0x000fc600078e02ac */
[----:B------:R-:W-:Y:S03]  /*2550*/  LDSM.16.M88.4 R72, [R85+0xd100] ;  /* 0x00d100005548783b */ /* 0x000fe60000000200 */
[----:B------:R-:W-:Y:S08]  /*2560*/  HMMA.16816.F32 R20, R44, R12, R20 ;  /* 0x0000000c2c14723c */ /* 0x000ff00000001814 */
[C---:B------:R-:W-:Y:S08]  /*2570*/  HMMA.16816.F32 R60, R32.reuse, R62, RZ ;  /* 0x0000003e203c723c */ /* 0x040ff000000018ff */
[C---:B------:R-:W-:Y:S08]  /*2580*/  HMMA.16816.F32 R52, R32.reuse, R54, RZ ;  /* 0x000000362034723c */ /* 0x040ff000000018ff */
[C---:B------:R-:W-:Y:S08]  /*2590*/  HMMA.16816.F32 R48, R32.reuse, R28, RZ ;  /* 0x0000001c2030723c */ /* 0x040ff000000018ff */
[----:B------:R-:W-:Y:S01]  /*25a0*/  HMMA.16816.F32 R32, R32, R30, RZ ;  /* 0x0000001e2020723c */ /* 0x000fe200000018ff */
[----:B------:R-:W-:Y:S07]  /*25b0*/  LDSM.16.M88.4 R28, [R177] ;  /* 0x00000000b11c783b */ /* 0x000fee0000000200 */
[C---:B------:R-:W-:Y:S01]  /*25c0*/  HMMA.16816.F32 R16, R44.reuse, R14, R16 ;  /* 0x0000000e2c10723c */ /* 0x040fe20000001810 */
[----:B------:R-:W3:Y:S07]  /*25d0*/  LDSM.16.M88.4 R12, [R0+0xc100] ;  /* 0x00c10000000c783b */ /* 0x000eee0000000200 */
[----:B------:R-:W-:Y:S08]  /*25e0*/  HMMA.16816.F32 R64, R44, R80, R64 ;  /* 0x000000502c40723c */ /* 0x000ff00000001840 */
[----:B-1----:R-:W-:Y:S08]  /*25f0*/  HMMA.16816.F32 R20, R24, R8, R20 ;  /* 0x000000081814723c */ /* 0x002ff00000001814 */
[C---:B------:R-:W-:Y:S01]  /*2600*/  HMMA.16816.F32 R60, R44.reuse, R82, R60 ;  /* 0x000000522c3c723c */ /* 0x040fe2000000183c */
[----:B------:R-:W1:Y:S07]  /*2610*/  LDSM.16.M88.4 R80, [R0+0xc900] ;  /* 0x00c900000050783b */ /* 0x000e6e0000000200 */
[C---:B------:R-:W-:Y:S08]  /*2620*/  HMMA.16816.F32 R56, R44.reuse, R40, R56 ;  /* 0x000000282c38723c */ /* 0x040ff00000001838 */
[C---:B------:R-:W-:Y:S01]  /*2630*/  HMMA.16816.F32 R52, R44.reuse, R42, R52 ;  /* 0x0000002a2c34723c */ /* 0x040fe20000001834 */
[----:B------:R-:W-:Y:S07]  /*2640*/  LDSM.16.M88.4 R40, [R0+0xd100] ;  /* 0x00d100000028783b */ /* 0x000fee0000000200 */
[C---:B------:R-:W-:Y:S08]  /*2650*/  HMMA.16816.F32 R48, R44.reuse, R36, R48 ;  /* 0x000000242c30723c */ /* 0x040ff00000001830 */
[----:B------:R-:W-:Y:S01]  /*2660*/  HMMA.16816.F32 R44, R44, R38, R32 ;  /* 0x000000262c2c723c */ /* 0x000fe20000001820 */
[----:B------:R-:W-:Y:S04]  /*2670*/  LDSM.16.M88.4 R36, [R184+0x4000] ;  /* 0x00400000b824783b */ /* 0x000fe80000000200 */
[----:B------:R-:W-:Y:S03]  /*2680*/  LDSM.16.M88.4 R32, [R0+0xd900] ;  /* 0x00d900000020783b */ /* 0x000fe60000000200 */
[C---:B------:R-:W-:Y:S01]  /*2690*/  HMMA.16816.F32 R16, R24.reuse, R10, R16 ;  /* 0x0000000a1810723c */ /* 0x040fe20000001810 */
[----:B------:R-:W4:Y:S07]  /*26a0*/  LDSM.16.M88.4 R8, [R182+0xe100] ;  /* 0x00e10000b608783b */ /* 0x000f2e0000000200 */
[----:B--2---:R-:W-:Y:S08]  /*26b0*/  HMMA.16816.F32 R64, R24, R76, R64 ;  /* 0x0000004c1840723c */ /* 0x004ff00000001840 */
[----:B---3--:R-:W-:Y:S08]  /*26c0*/  HMMA.16816.F32 R20, R28, R12, R20 ;  /* 0x0000000c1c14723c */ /* 0x008ff00000001814 */
[C---:B------:R-:W-:Y:S08]  /*26d0*/  HMMA.16816.F32 R48, R24.reuse, R68, R48 ;  /* 0x000000441830723c */ /* 0x040ff00000001830 */
[C---:B------:R-:W-:Y:S01]  /*26e0*/  HMMA.16816.F32 R44, R24.reuse, R70, R44 ;  /* 0x00000046182c723c */ /* 0x040fe2000000182c */
[----:B------:R-:W-:Y:S07]  /*26f0*/  LDSM.16.M88.4 R68, [R182+0xf900] ;  /* 0x00f90000b644783b */ /* 0x000fee0000000200 */
[C---:B------:R-:W-:Y:S08]  /*2700*/  HMMA.16816.F32 R56, R24.reuse, R72, R56 ;  /* 0x000000481838723c */ /* 0x040ff00000001838 */
[C---:B------:R-:W-:Y:S01]  /*2710*/  HMMA.16816.F32 R52, R24.reuse, R74, R52 ;  /* 0x0000004a1834723c */ /* 0x040fe20000001834 */
[----:B------:R-:W-:Y:S07]  /*2720*/  LDSM.16.M88.4 R72, [R182+0xf100] ;  /* 0x00f10000b648783b */ /* 0x000fee0000000200 */
[----:B------:R-:W-:Y:S01]  /*2730*/  HMMA.16816.F32 R60, R24, R78, R60 ;  /* 0x0000004e183c723c */ /* 0x000fe2000000183c */
[----:B------:R-:W2:Y:S04]  /*2740*/  LDSM.16.M88.4 R76, [R182+0xe900] ;  /* 0x00e90000b64c783b */ /* 0x000ea80000000200 */
[----:B------:R-:W-:Y:S03]  /*2750*/  LDSM.16.M88.4 R24, [R180+0x4000] ;  /* 0x00400000b418783b */ /* 0x000fe60000000200 */
[C---:B------:R-:W-:Y:S01]  /*2760*/  HMMA.16816.F32 R16, R28.reuse, R14, R16 ;  /* 0x0000000e1c10723c */ /* 0x040fe20000001810 */
[----:B------:R-:W3:Y:S07]  /*2770*/  LDSM.16.M88.4 R12, [R86+0xe100] ;  /* 0x00e10000560c783b */ /* 0x000eee0000000200 */
[----:B-1----:R-:W-:Y:S08]  /*2780*/  HMMA.16816.F32 R64, R28, R80, R64 ;  /* 0x000000501c40723c */ /* 0x002ff00000001840 */
[----:B----4-:R-:W-:Y:S08]  /*2790*/  HMMA.16816.F32 R20, R36, R8, R20 ;  /* 0x000000082414723c */ /* 0x010ff00000001814 */
[C---:B------:R-:W-:Y:S08]  /*27a0*/  HMMA.16816.F32 R48, R28.reuse, R32, R48 ;  /* 0x000000201c30723c */ /* 0x040ff00000001830 */
[C---:B------:R-:W-:Y:S01]  /*27b0*/  HMMA.16816.F32 R44, R28.reuse, R34, R44 ;  /* 0x000000221c2c723c */ /* 0x040fe2000000182c */
[----:B------:R-:W-:Y:S07]  /*27c0*/  LDSM.16.M88.4 R32, [R86+0xf100] ;  /* 0x00f100005620783b */ /* 0x000fee0000000200 */
[C---:B------:R-:W-:Y:S08]  /*27d0*/  HMMA.16816.F32 R56, R28.reuse, R40, R56 ;  /* 0x000000281c38723c */ /* 0x040ff00000001838 */
[C---:B------:R-:W-:Y:S01]  /*27e0*/  HMMA.16816.F32 R52, R28.reuse, R42, R52 ;  /* 0x0000002a1c34723c */ /* 0x040fe20000001834 */
[----:B------:R-:W-:Y:S07]  /*27f0*/  LDSM.16.M88.4 R40, [R178+0x4000] ;  /* 0x00400000b228783b */ /* 0x000fee0000000200 */
[----:B------:R-:W-:Y:S01]  /*2800*/  HMMA.16816.F32 R60, R28, R82, R60 ;  /* 0x000000521c3c723c */ /* 0x000fe2000000183c */
[----:B------:R-:W1:Y:S04]  /*2810*/  LDSM.16.M88.4 R80, [R86+0xe900] ;  /* 0x00e900005650783b */ /* 0x000e680000000200 */
        /* <DEDUP_REMOVED lines=23> */
[----:B------:R-:W1:Y:S07]  /*2990*/  LDSM.16.M88.4 R32, [R0+0xe900] ;  /* 0x00e900000020783b */ /* 0x000e6e0000000200 */
        /* <DEDUP_REMOVED lines=35> */
[----:B------:R-:W2:Y:S07]  /*2bd0*/  LDSM.16.M88.4 R68, [R85+0x10900] ;  /* 0x010900005544783b */ /* 0x000eae0000000200 */
[C---:B------:R-:W-:Y:S08]  /*2be0*/  HMMA.16816.F32 R56, R80.reuse, R72, R56 ;  /* 0x000000485038723c */ /* 0x040ff00000001838 */
[----:B------:R-:W-:Y:S08]  /*2bf0*/  HMMA.16816.F32 R52, R80, R74, R52 ;  /* 0x0000004a5034723c */ /* 0x000ff00000001834 */
[----:B------:R-:W-:Y:S01]  /*2c00*/  HMMA.16816.F32 R72, R40, R38, R16 ;  /* 0x000000262848723c */ /* 0x000fe20000001810 */
[----:B------:R-:W-:Y:S04]  /*2c10*/  LDSM.16.M88.4 R36, [R177+0x8000] ;  /* 0x00800000b124783b */ /* 0x000fe80000000200 */
[----:B------:R-:W3:Y:S03]  /*2c20*/  LDSM.16.M88.4 R16, [R0+0x10100] ;  /* 0x010100000010783b */ /* 0x000ee60000000200 */
[----:B------:R-:W-:Y:S08]  /*2c30*/  HMMA.16816.F32 R60, R80, R78, R60 ;  /* 0x0000004e503c723c */ /* 0x000ff0000000183c */
[----:B-1----:R-:W-:Y:S08]  /*2c40*/  HMMA.16816.F32 R64, R40, R32, R64 ;  /* 0x000000202840723c */ /* 0x002ff00000001840 */
[----:B----4-:R-:W-:Y:S08]  /*2c50*/  HMMA.16816.F32 R20, R12, R8, R20 ;  /* 0x000000080c14723c */ /* 0x010ff00000001814 */
[C---:B------:R-:W-:Y:S08]  /*2c60*/  HMMA.16816.F32 R48, R40.reuse, R24, R48 ;  /* 0x000000182830723c */ /* 0x040ff00000001830 */
[----:B------:R-:W-:Y:S01]  /*2c70*/  HMMA.16816.F32 R44, R40, R26, R44 ;  /* 0x0000001a282c723c */ /* 0x000fe2000000182c */
[----:B------:R-:W1:Y:S07]  /*2c80*/  LDSM.16.M88.4 R24, [R85+0x11100] ;  /* 0x011100005518783b */ /* 0x000e6e0000000200 */
[----:B------:R-:W-:Y:S01]  /*2c90*/  HMMA.16816.F32 R72, R12, R10, R72 ;  /* 0x0000000a0c48723c */ /* 0x000fe20000001848 */
[----:B------:R-:W4:Y:S07]  /*2ca0*/  LDSM.16.M88.4 R8, [R0+0x10900] ;  /* 0x010900000008783b */ /* 0x000f2e0000000200 */
[C---:B------:R-:W-:Y:S01]  /*2cb0*/  HMMA.16816.F32 R60, R40.reuse, R34, R60 ;  /* 0x00000022283c723c */ /* 0x040fe2000000183c */
[----:B------:R-:W-:Y:S07]  /*2cc0*/  LDSM.16.M88.4 R32, [R0+0x11100] ;  /* 0x011100000020783b */ /* 0x000fee0000000200 */
[C---:B------:R-:W-:Y:S07]  /*2cd0*/  HMMA.16816.F32 R56, R40.reuse, R28, R56 ;  /* 0x0000001c2838723c */ /* 0x040fee0000001838 */
[----:B------:R-:W-:Y:S01]  /*2ce0*/  LOP3.LUT R29, R84, 0xffffffe0, RZ, 0xc0, !PT ;  /* 0xffffffe0541d7812 */ /* 0x000fe200078ec0ff */
[----:B------:R-:W-:Y:S04]  /*2cf0*/  HMMA.16816.F32 R52, R40, R30, R52 ;  /* 0x0000001e2834723c */ /* 0x000fe80000001834 */
[----:B------:R-:W-:-:S02]  /*2d00*/  IMAD.IADD R6, R6, 0x1, -R29 ;  /* 0x0000000106067824 */ /* 0x000fc400078e0a1d */
[----:B------:R-:W5:Y:S02]  /*2d10*/  LDSM.16.M88.4 R28, [R85+0x11900] ;  /* 0x01190000551c783b */ /* 0x000f640000000200 */
[----:B--2---:R-:W-:Y:S08]  /*2d20*/  HMMA.16816.F32 R64, R12, R68, R64 ;  /* 0x000000440c40723c */ /* 0x004ff00000001840 */
[----:B---3--:R-:W-:Y:S07]  /*2d30*/  HMMA.16816.F32 R20, R36, R16, R20 ;  /* 0x000000102414723c */ /* 0x008fee0000001814 */
[----:B------:R-:W-:Y:S01]  /*2d40*/  SHF.R.S32.HI R17, RZ, 0x1f, R6 ;  /* 0x0000001fff117819 */ /* 0x000fe20000011406 */
[----:B------:R-:W-:Y:S03]  /*2d50*/  HMMA.16816.F32 R60, R12, R70, R60 ;  /* 0x000000460c3c723c */ /* 0x000fe6000000183c */
[----:B------:R-:W-:-:S04]  /*2d60*/  LEA.HI R16, R17, R6, RZ, 0x2 ;  /* 0x0000000611107211 */ /* 0x000fc800078f10ff */
[----:B------:R-:W-:Y:S01]  /*2d70*/  LOP3.LUT R17, R16, 0x7ffffffc, RZ, 0xc0, !PT ;  /* 0x7ffffffc10117812 */ /* 0x000fe200078ec0ff */
[----:B------:R-:W-:Y:S04]  /*2d80*/  HMMA.16816.F32 R72, R36, R18, R72 ;  /* 0x000000122448723c */ /* 0x000fe80000001848 */
[----:B------:R-:W-:Y:S02]  /*2d90*/  IMAD.IADD R6, R6, 0x1, -R17 ;  /* 0x0000000106067824 */ /* 0x000fe400078e0a11 */
[----:B------:R2:W3:Y:S01]  /*2da0*/  LDSM.16.M88.4 R16, [R0+0x11900] ;  /* 0x011900000010783b */ /* 0x0004e20000000200 */
[----:B------:R-:W-:-:S04]  /*2db0*/  DEPBAR.LE SB0, 0x2 ;  /* 0x000080800000791a */ /* 0x000fc80000000000 */
[----:B------:R-:W-:Y:S01]  /*2dc0*/  IMAD R3, R6, -0x2, R3 ;  /* 0xfffffffe06037824 */ /* 0x000fe200078e0203 */
[----:B-1----:R-:W-:Y:S01]  /*2dd0*/  HMMA.16816.F32 R56, R12, R24, R56 ;  /* 0x000000180c38723c */ /* 0x002fe20000001838 */
[----:B------:R-:W-:Y:S03]  /*2de0*/  BAR.SYNC.DEFER_BLOCKING 0x0 ;  /* 0x0000000000007b1d */ /* 0x000fe60000010000 */
[----:B------:R-:W-:-:S04]  /*2df0*/  ISETP.GT.AND P1, PT, R3, RZ, PT ;  /* 0x000000ff0300720c */ /* 0x000fc80003f24270 */
[----:B----4-:R-:W-:Y:S01]  /*2e00*/  HMMA.16816.F32 R64, R36, R8, R64 ;  /* 0x000000082440723c */ /* 0x010fe20000001840 */
[----:B------:R-:W-:Y:S02]  /*2e10*/  FSEL R22, R22, -INF , P1 ;  /* 0xff80000016167808 */ /* 0x000fe40000800000 */
[----:B------:R-:W-:Y:S02]  /*2e20*/  FSEL R25, R20, -INF , P1 ;  /* 0xff80000014197808 */ /* 0x000fe40000800000 */
[----:B------:R-:W-:-:S03]  /*2e30*/  ISETP.GT.AND P1, PT, R3, 0x1, PT ;  /* 0x000000010300780c */ /* 0x000fc60003f24270 */
[----:B------:R-:W-:Y:S01]  /*2e40*/  HMMA.16816.F32 R52, R12, R26, R52 ;  /* 0x0000001a0c34723c */ /* 0x000fe20000001834 */
[----:B------:R-:W-:Y:S02]  /*2e50*/  FSEL R23, R23, -INF , P1 ;  /* 0xff80000017177808 */ /* 0x000fe40000800000 */
[----:B------:R-:W-:Y:S02]  /*2e60*/  FSEL R24, R21, -INF , P1 ;  /* 0xff80000015187808 */ /* 0x000fe40000800000 */
[----:B------:R-:W-:-:S03]  /*2e70*/  ISETP.GT.AND P1, PT, R3, 0x8, PT ;  /* 0x000000080300780c */ /* 0x000fc60003f24270 */
[----:B------:R-:W-:Y:S01]  /*2e80*/  HMMA.16816.F32 R60, R36, R10, R60 ;  /* 0x0000000a243c723c */ /* 0x000fe2000000183c */
[----:B------:R-:W-:Y:S01]  /*2e90*/  FSEL R74, R74, -INF , P1 ;  /* 0xff8000004a4a7808 */ /* 0x000fe20000800000 */
[----:B------:R-:W-:Y:S01]  /*2ea0*/  LDSM.16.MT88.4 R80, [R135+0x2100] ;  /* 0x002100008750783b */ /* 0x000fe20000004200 */
[----:B------:R-:W-:Y:S02]  /*2eb0*/  FSEL R27, R72, -INF , P1 ;  /* 0xff800000481b7808 */ /* 0x000fe40000800000 */
[----:B------:R-:W-:Y:S01]  /*2ec0*/  ISETP.GT.AND P1, PT, R3, 0x9, PT ;  /* 0x000000090300780c */ /* 0x000fe20003f24270 */
[----:B------:R-:W-:Y:S02]  /*2ed0*/  LDSM.16.MT88.4 R124, [R176+0x100] ;  /* 0x00010000b07c783b */ /* 0x000fe40000004200 */
[----:B-----5:R-:W-:Y:S01]  /*2ee0*/  HMMA.16816.F32 R48, R12, R28, R48 ;  /* 0x0000001c0c30723c */ /* 0x020fe20000001830 */
[----:B------:R-:W-:Y:S01]  /*2ef0*/  FSEL R6, R75, -INF , P1 ;  /* 0xff8000004b067808 */ /* 0x000fe20000800000 */
[----:B------:R-:W-:Y:S01]  /*2f00*/  LDSM.16.MT88.4 R40, [R172+0x100] ;  /* 0x00010000ac28783b */ /* 0x000fe20000004200 */
[----:B------:R-:W-:-:S02]  /*2f10*/  FSEL R73, R73, -INF , P1 ;  /* 0xff80000049497808 */ /* 0x000fc40000800000 */
[C---:B------:R-:W-:Y:S01]  /*2f20*/  ISETP.GT.AND P1, PT, R3.reuse, 0x10, PT ;  /* 0x000000100300780c */ /* 0x040fe20003f24270 */
[----:B------:R-:W-:Y:S02]  /*2f30*/  LDSM.16.MT88.4 R88, [R162+0x2100] ;  /* 0x00210000a258783b */ /* 0x000fe40000004200 */
[----:B------:R-:W-:Y:S01]  /*2f40*/  HMMA.16816.F32 R56, R36, R32, R56 ;  /* 0x000000202438723c */ /* 0x000fe20000001838 */
[----:B------:R-:W-:Y:S01]  /*2f50*/  FSEL R20, R66, -INF , P1 ;  /* 0xff80000042147808 */ /* 0x000fe20000800000 */
[----:B------:R-:W-:Y:S01]  /*2f60*/  LDSM.16.MT88.4 R96, [R176+0x4100] ;  /* 0x00410000b060783b */ /* 0x000fe20000004200 */
[----:B------:R-:W-:Y:S02]  /*2f70*/  FSEL R21, R64, -INF , P1 ;  /* 0xff80000040157808 */ /* 0x000fe40000800000 */
[----:B------:R-:W-:Y:S01]  /*2f80*/  ISETP.GT.AND P1, PT, R3, 0x11, PT ;  /* 0x000000110300780c */ /* 0x000fe20003f24270 */
[----:B------:R-:W-:Y:S02]  /*2f90*/  LDSM.16.MT88.4 R100, [R172+0x4100] ;  /* 0x00410000ac64783b */ /* 0x000fe40000004200 */
[----:B------:R-:W-:Y:S01]  /*2fa0*/  HMMA.16816.F32 R44, R12, R30, R44 ;  /* 0x0000001e0c2c723c */ /* 0x000fe2000000182c */
[----:B------:R-:W-:Y:S01]  /*2fb0*/  FSEL R10, R67, -INF , P1 ;  /* 0xff800000430a7808 */ /* 0x000fe20000800000 */
[----:B------:R-:W-:Y:S01]  /*2fc0*/  LDSM.16.MT88.4 R108, [R135+0x4100] ;  /* 0x00410000876c783b */ /* 0x000fe20000004200 */
[----:B------:R-:W-:-:S02]  /*2fd0*/  FSEL R11, R65, -INF , P1 ;  /* 0xff800000410b7808 */ /* 0x000fc40000800000 */
[----:B------:R-:W-:Y:S01]  /*2fe0*/  ISETP.GT.AND P1, PT, R3, 0x18, PT ;  /* 0x000000180300780c */ /* 0x000fe20003f24270 */
[----:B------:R-:W-:Y:S01]  /*2ff0*/  LDSM.16.MT88.4 R64, [R176+0x2100] ;  /* 0x00210000b040783b */ /* 0x000fe20000004200 */
[----:B------:R-:W-:Y:S01]  /*3000*/  FMNMX.FTZ R12, R25, R24, !PT ;  /* 0x00000018190c7209 */ /* 0x000fe20007810000 */
[C---:B------:R-:W-:Y:S01]  /*3010*/  HMMA.16816.F32 R52, R36.reuse, R34, R52 ;  /* 0x000000222434723c */ /* 0x040fe20000001834 */
[----:B--2---:R-:W-:Y:S01]  /*3020*/  FSEL R0, R62, -INF , P1 ;  /* 0xff8000003e007808 */ /* 0x004fe20000800000 */
[----:B------:R-:W-:Y:S01]  /*3030*/  LDSM.16.MT88.4 R136, [R172+0x900] ;  /* 0x00090000ac88783b */ /* 0x000fe20000004200 */
[----:B------:R-:W-:Y:S02]  /*3040*/  FSEL R9, R60, -INF , P1 ;  /* 0xff8000003c097808 */ /* 0x000fe40000800000 */
[----:B------:R-:W-:Y:S01]  /*3050*/  ISETP.GT.AND P1, PT, R3, 0x19, PT ;  /* 0x000000190300780c */ /* 0x000fe20003f24270 */
[----:B------:R-:W-:Y:S01]  /*3060*/  LDSM.16.MT88.4 R32, [R135+0x900] ;  /* 0x000900008720783b */ /* 0x000fe20000004200 */
[----:B------:R-:W-:Y:S01]  /*3070*/  FMNMX.FTZ R12, R27, R12, !PT ;  /* 0x0000000c1b0c7209 */ /* 0x000fe20007810000 */
[----:B---3--:R-:W-:Y:S01]  /*3080*/  HMMA.16816.F32 R48, R36, R16, R48 ;  /* 0x000000102430723c */ /* 0x008fe20000001830 */
[----:B------:R-:W-:Y:S01]  /*3090*/  FSEL R8, R63, -INF , P1 ;  /* 0xff8000003f087808 */ /* 0x000fe20000800000 */
[----:B------:R-:W-:Y:S01]  /*30a0*/  LDSM.16.MT88.4 R28, [R162+0x900] ;  /* 0x00090000a21c783b */ /* 0x000fe20000004200 */
[----:B------:R-:W-:-:S02]  /*30b0*/  FSEL R13, R61, -INF , P1 ;  /* 0xff8000003d0d7808 */ /* 0x000fc40000800000 */
[C---:B------:R-:W-:Y:S02]  /*30c0*/  ISETP.GT.AND P1, PT, R3.reuse, 0x20, PT ;  /* 0x000000200300780c */ /* 0x040fe40003f24270 */
[----:B------:R-:W-:Y:S01]  /*30d0*/  FMNMX.FTZ R15, R22, R23, !PT ;  /* 0x00000017160f7209 */ /* 0x000fe20007810000 */
[----:B------:R-:W-:Y:S01]  /*30e0*/  HMMA.16816.F32 R44, R36, R18, R44 ;  /* 0x00000012242c723c */ /* 0x000fe2000000182c */
[----:B------:R-:W-:Y:S02]  /*30f0*/  FSEL R170, R58, -INF , P1 ;  /* 0xff8000003aaa7808 */ /* 0x000fe40000800000 */
[----:B------:R-:W-:Y:S02]  /*3100*/  FSEL R175, R56, -INF , P1 ;  /* 0xff80000038af7808 */ /* 0x000fe40000800000 */
[----:B------:R-:W-:Y:S02]  /*3110*/  ISETP.GT.AND P1, PT, R3, 0x21, PT ;  /* 0x000000210300780c */ /* 0x000fe40003f24270 */
[----:B------:R-:W-:-:S02]  /*3120*/  FMNMX.FTZ R12, R73, R12, !PT ;  /* 0x0000000c490c7209 */ /* 0x000fc40007810000 */
[----:B------:R-:W-:Y:S02]  /*3130*/  FSEL R212, R59, -INF , P1 ;  /* 0xff8000003bd47808 */ /* 0x000fe40000800000 */
[----:B------:R-:W-:Y:S02]  /*3140*/  FSEL R167, R57, -INF , P1 ;  /* 0xff80000039a77808 */ /* 0x000fe40000800000 */
[----:B------:R-:W-:Y:S01]  /*3150*/  ISETP.GT.AND P1, PT, R3, 0x28, PT ;  /* 0x000000280300780c */ /* 0x000fe20003f24270 */
[----:B------:R-:W-:Y:S01]  /*3160*/  LDSM.16.MT88.4 R56, [R5+0x100] ;  /* 0x000100000538783b */ /* 0x000fe20000004200 */
[----:B------:R-:W-:Y:S02]  /*3170*/  FMNMX.FTZ R15, R74, R15, !PT ;  /* 0x0000000f4a0f7209 */ /* 0x000fe40007810000 */
[----:B------:R-:W-:Y:S02]  /*3180*/  FSEL R174, R54, -INF , P1 ;  /* 0xff80000036ae7808 */ /* 0x000fe40000800000 */
[----:B------:R-:W-:-:S02]  /*3190*/  FSEL R169, R52, -INF , P1 ;  /* 0xff80000034a97808 */ /* 0x000fc40000800000 */
[----:B------:R-:W-:Y:S02]  /*31a0*/  FMNMX.FTZ R12, R21, R12, !PT ;  /* 0x0000000c150c7209 */ /* 0x000fe40007810000 */
[----:B------:R-:W-:Y:S02]  /*31b0*/  ISETP.GT.AND P1, PT, R3, 0x29, PT ;  /* 0x000000290300780c */ /* 0x000fe40003f24270 */
[----:B------:R-:W-:Y:S02]  /*31c0*/  FMNMX.FTZ R15, R6, R15, !PT ;  /* 0x0000000f060f7209 */ /* 0x000fe40007810000 */
[----:B------:R-:W-:Y:S02]  /*31d0*/  FMNMX.FTZ R12, R11, R12, !PT ;  /* 0x0000000c0b0c7209 */ /* 0x000fe40007810000 */
[----:B------:R-:W-:Y:S02]  /*31e0*/  FSEL R210, R55, -INF , P1 ;  /* 0xff80000037d27808 */ /* 0x000fe40000800000 */
[----:B------:R-:W-:-:S02]  /*31f0*/  FSEL R173, R53, -INF , P1 ;  /* 0xff80000035ad7808 */ /* 0x000fc40000800000 */
[----:B------:R-:W-:Y:S02]  /*3200*/  ISETP.GT.AND P1, PT, R3, 0x30, PT ;  /* 0x000000300300780c */ /* 0x000fe40003f24270 */
[----:B------:R-:W-:Y:S02]  /*3210*/  FMNMX.FTZ R15, R20, R15, !PT ;  /* 0x0000000f140f7209 */ /* 0x000fe40007810000 */
[----:B------:R-:W-:Y:S02]  /*3220*/  FMNMX.FTZ R12, R9, R12, !PT ;  /* 0x0000000c090c7209 */ /* 0x000fe40007810000 */
        /* <DEDUP_REMOVED lines=8> */
[----:B------:R-:W-:Y:S01]  /*32b0*/  ISETP.GT.AND P1, PT, R3, 0x38, PT ;  /* 0x000000380300780c */ /* 0x000fe20003f24270 */
[----:B------:R-:W-:Y:S01]  /*32c0*/  LDSM.16.MT88.4 R48, [R135+0x100] ;  /* 0x000100008730783b */ /* 0x000fe20000004200 */
[----:B------:R-:W-:-:S02]  /*32d0*/  FMNMX.FTZ R12, R175, R12, !PT ;  /* 0x0000000caf0c7209 */ /* 0x000fc40007810000 */
[----:B------:R-:W-:Y:S02]  /*32e0*/  FMNMX.FTZ R15, R8, R15, !PT ;  /* 0x0000000f080f7209 */ /* 0x000fe40007810000 */
[----:B------:R-:W-:Y:S02]  /*32f0*/  FSEL R140, R46, -INF , P1 ;  /* 0xff8000002e8c7808 */ /* 0x000fe40000800000 */
[----:B------:R-:W-:Y:S02]  /*3300*/  FSEL R143, R44, -INF , P1 ;  /* 0xff8000002c8f7808 */ /* 0x000fe40000800000 */
[----:B------:R-:W-:Y:S02]  /*3310*/  FMNMX.FTZ R12, R167, R12, !PT ;  /* 0x0000000ca70c7209 */ /* 0x000fe40007810000 */
[----:B------:R-:W-:Y:S02]  /*3320*/  ISETP.GT.AND P1, PT, R3, 0x39, PT ;  /* 0x000000390300780c */ /* 0x000fe40003f24270 */
        /* <DEDUP_REMOVED lines=9> */
[----:B------:R-:W-:Y:S02]  /*33c0*/  FSEL R141, R45, -INF , P1 ;  /* 0xff8000002d8d7808 */ /* 0x000fe40000800000 */
[----:B------:R-:W-:Y:S02]  /*33d0*/  FMNMX.FTZ R12, R143, R12, !PT ;  /* 0x0000000c8f0c7209 */ /* 0x000fe40007810000 */
[----:B------:R-:W-:Y:S02]  /*33e0*/  FMNMX.FTZ R3, R142, R3, !PT ;  /* 0x000000038e037209 */ /* 0x000fe40007810000 */
[----:B------:R-:W-:-:S02]  /*33f0*/  FMNMX.FTZ R16, R141, R12, !PT ;  /* 0x0000000c8d107209 */ /* 0x000fc40007810000 */
[----:B------:R-:W-:Y:S02]  /*3400*/  FSEL R168, R47, -INF , P1 ;  /* 0xff8000002fa87808 */ /* 0x000fe40000800000 */
[----:B------:R-:W-:Y:S01]  /*3410*/  FMNMX.FTZ R3, R140, R3, !PT ;  /* 0x000000038c037209 */ /* 0x000fe20007810000 */
[----:B------:R-:W1:Y:S03]  /*3420*/  SHFL.BFLY PT, R15, R16, 0x2, 0x1f ;  /* 0x0c401f00100f7f89 */ /* 0x000e6600000e0000 */
[----:B------:R-:W-:-:S05]  /*3430*/  FMNMX.FTZ R14, R168, R3, !PT ;  /* 0x00000003a80e7209 */ /* 0x000fca0007810000 */
[----:B------:R-:W2:Y:S01]  /*3440*/  SHFL.BFLY PT, R3, R14, 0x2, 0x1f ;  /* 0x0c401f000e037f89 */ /* 0x000ea200000e0000 */
[----:B-1----:R-:W-:-:S03]  /*3450*/  FMNMX.FTZ R15, R16, R15, !PT ;  /* 0x0000000f100f7209 */ /* 0x002fc60007810000 */
[----:B------:R-:W-:Y:S04]  /*3460*/  LDSM.16.MT88.4 R16, [R135+0x2900] ;  /* 0x002900008710783b */ /* 0x000fe80000004200 */
[----:B------:R-:W1:Y:S01]  /*3470*/  SHFL.BFLY PT, R132, R15, 0x1, 0x1f ;  /* 0x0c201f000f847f89 */ /* 0x000e6200000e0000 */
[----:B--2---:R-:W-:-:S05]  /*3480*/  FMNMX.FTZ R12, R14, R3, !PT ;  /* 0x000000030e0c7209 */ /* 0x004fca0007810000 */
[----:B------:R-:W2:Y:S01]  /*3490*/  SHFL.BFLY PT, R3, R12, 0x1, 0x1f ;  /* 0x0c201f000c037f89 */ /* 0x000ea200000e0000 */
[----:B-1----:R-:W-:-:S04]  /*34a0*/  FMNMX.FTZ R132, R15, R132, !PT ;  /* 0x000000840f847209 */ /* 0x002fc80007810000 */
[C---:B------:R-:W-:Y:S01]  /*34b0*/  FSETP.NEU.FTZ.AND P1, PT, R132.reuse, -INF , PT ;  /* 0xff8000008400780b */ /* 0x040fe20003f3d000 */
[----:B------:R-:W-:Y:S01]  /*34c0*/  FMUL.FTZ R208, R132, c[0x0][0x2d0] ;  /* 0x0000b40084d07a20 */ /* 0x000fe20000410000 */
[----:B--2---:R-:W-:-:S04]  /*34d0*/  FMNMX.FTZ R3, R12, R3, !PT ;  /* 0x000000030c037209 */ /* 0x004fc80007810000 */
[----:B------:R-:W-:Y:S01]  /*34e0*/  FSEL R208, R208, RZ, P1 ;  /* 0x000000ffd0d07208 */ /* 0x000fe20000800000 */
[C---:B------:R-:W-:Y:S01]  /*34f0*/  FMUL.FTZ R171, R3.reuse, c[0x0][0x2d0] ;  /* 0x0000b40003ab7a20 */ /* 0x040fe20000410000 */
[----:B------:R-:W-:-:S03]  /*3500*/  FSETP.NEU.FTZ.AND P1, PT, R3, -INF , PT ;  /* 0xff8000000300780b */ /* 0x000fc60003f3d000 */
[--C-:B------:R-:W-:Y:S01]  /*3510*/  FFMA.FTZ R161, R25, c[0x0][0x2d0], -R208.reuse ;  /* 0x0000b40019a17a23 */ /* 0x100fe200000108d0 */
[----:B------:R-:W-:Y:S01]  /*3520*/  FSEL R171, R171, RZ, P1 ;  /* 0x000000ffabab7208 */ /* 0x000fe20000800000 */
[--C-:B------:R-:W-:Y:S02]  /*3530*/  FFMA.FTZ R158, R24, c[0x0][0x2d0], -R208.reuse ;  /* 0x0000b400189e7a23 */ /* 0x100fe400000108d0 */
[--C-:B------:R-:W-:Y:S02]  /*3540*/  FFMA.FTZ R159, R27, c[0x0][0x2d0], -R208.reuse ;  /* 0x0000b4001b9f7a23 */ /* 0x100fe400000108d0 */
[----:B------:R-:W-:Y:S01]  /*3550*/  MUFU.EX2 R161, R161 ;  /* 0x000000a100a17308 */ /* 0x000fe20000000800 */
[----:B------:R-:W-:Y:S01]  /*3560*/  FFMA.FTZ R154, R73, c[0x0][0x2d0], -R208 ;  /* 0x0000b400499a7a23 */ /* 0x000fe200000108d0 */
[----:B------:R-:W-:Y:S01]  /*3570*/  LDSM.16.MT88.4 R24, [R172+0x2900] ;  /* 0x00290000ac18783b */ /* 0x000fe20000004200 */
[--C-:B------:R-:W-:Y:S02]  /*3580*/  FFMA.FTZ R163, R22, c[0x0][0x2d0], -R171.reuse ;  /* 0x0000b40016a37a23 */ /* 0x100fe400000108ab */
[----:B------:R-:W-:-:S02]  /*3590*/  FFMA.FTZ R160, R23, c[0x0][0x2d0], -R171 ;  /* 0x0000b40017a07a23 */ /* 0x000fc400000108ab */
[--C-:B------:R-:W-:Y:S01]  /*35a0*/  FFMA.FTZ R165, R74, c[0x0][0x2d0], -R171.reuse ;  /* 0x0000b4004aa57a23 */ /* 0x100fe200000108ab */
[----:B------:R-:W1:Y:S01]  /*35b0*/  MUFU.EX2 R158, R158 ;  /* 0x0000009e009e7308 */ /* 0x000e620000000800 */
[--C-:B------:R-:W-:Y:S01]  /*35c0*/  FFMA.FTZ R156, R6, c[0x0][0x2d0], -R171.reuse ;  /* 0x0000b400069c7a23 */ /* 0x100fe200000108ab */
[----:B------:R-:W2:Y:S01]  /*35d0*/  LDSM.16.MT88.4 R72, [R172+0x2100] ;  /* 0x00210000ac48783b */ /* 0x000ea20000004200 */
[--C-:B------:R-:W-:Y:S02]  /*35e0*/  FFMA.FTZ R151, R0, c[0x0][0x2d0], -R171.reuse ;  /* 0x0000b40000977a23 */ /* 0x100fe400000108ab */
[--C-:B------:R-:W-:Y:S01]  /*35f0*/  FFMA.FTZ R152, R11, c[0x0][0x2d0], -R208.reuse ;  /* 0x0000b4000b987a23 */ /* 0x100fe200000108d0 */
[----:B------:R-:W3:Y:S01]  /*3600*/  LDSM.16.MT88.4 R4, [R5+0x4100] ;  /* 0x004100000504783b */ /* 0x000ee20000004200 */
[----:B------:R-:W-:Y:S01]  /*3610*/  FFMA.FTZ R153, R9, c[0x0][0x2d0], -R208 ;  /* 0x0000b40009997a23 */ /* 0x000fe200000108d0 */
[----:B------:R-:W-:Y:S01]  /*3620*/  MUFU.EX2 R159, R159 ;  /* 0x0000009f009f7308 */ /* 0x000fe20000000800 */
[----:B------:R-:W-:-:S02]  /*3630*/  FFMA.FTZ R150, R10, c[0x0][0x2d0], -R171 ;  /* 0x0000b4000a967a23 */ /* 0x000fc400000108ab */
[--C-:B------:R-:W-:Y:S02]  /*3640*/  FFMA.FTZ R0, R8, c[0x0][0x2d0], -R171.reuse ;  /* 0x0000b40008007a23 */ /* 0x100fe400000108ab */
[----:B------:R-:W4:Y:S01]  /*3650*/  LDSM.16.MT88.4 R8, [R176+0x2900] ;  /* 0x00290000b008783b */ /* 0x000f220000004200 */
[--C-:B------:R-:W-:Y:S02]  /*3660*/  FFMA.FTZ R157, R21, c[0x0][0x2d0], -R208.reuse ;  /* 0x0000b400159d7a23 */ /* 0x100fe400000108d0 */
[----:B------:R-:W5:Y:S01]  /*3670*/  MUFU.EX2 R154, R154 ;  /* 0x0000009a009a7308 */ /* 0x000f620000000800 */
[----:B-1----:R-:W-:Y:S01]  /*3680*/  F2FP.PACK_AB R112, R158, R161 ;  /* 0x000000a19e70723e */ /* 0x002fe200000000ff */
[--C-:B------:R-:W-:Y:S02]  /*3690*/  FFMA.FTZ R148, R13, c[0x0][0x2d0], -R208.reuse ;  /* 0x0000b4000d947a23 */ /* 0x100fe400000108d0 */
[----:B------:R-:W-:Y:S01]  /*36a0*/  FFMA.FTZ R155, R20, c[0x0][0x2d0], -R171 ;  /* 0x0000b400149b7a23 */ /* 0x000fe200000108ab */
[----:B------:R-:W-:Y:S01]  /*36b0*/  LDSM.16.MT88.4 R12, [R162+0x2900] ;  /* 0x00290000a20c783b */ /* 0x000fe20000004200 */
[----:B------:R-:W-:-:S02]  /*36c0*/  FFMA.FTZ R166, R169, c[0x0][0x2d0], -R208 ;  /* 0x0000b400a9a67a23 */ /* 0x000fc400000108d0 */
[----:B------:R-:W-:Y:S01]  /*36d0*/  MUFU.EX2 R163, R163 ;  /* 0x000000a300a37308 */ /* 0x000fe20000000800 */
[----:B------:R-:W1:Y:S01]  /*36e0*/  LDSM.16.MT88.4 R20, [R176+0x900] ;  /* 0x00090000b014783b */ /* 0x000e620000004200 */
[--C-:B------:R-:W-:Y:S02]  /*36f0*/  FFMA.FTZ R164, R175, c[0x0][0x2d0], -R208.reuse ;  /* 0x0000b400afa47a23 */ /* 0x100fe400000108d0 */
[--C-:B------:R-:W-:Y:S02]  /*3700*/  FFMA.FTZ R169, R173, c[0x0][0x2d0], -R208.reuse ;  /* 0x0000b400ada97a23 */ /* 0x100fe400000108d0 */
[----:B------:R-:W-:Y:S02]  /*3710*/  FFMA.FTZ R167, R167, c[0x0][0x2d0], -R208 ;  /* 0x0000b400a7a77a23 */ /* 0x000fe400000108d0 */
[----:B------:R-:W2:Y:S01]  /*3720*/  MUFU.EX2 R160, R160 ;  /* 0x000000a000a07308 */ /* 0x000ea20000000800 */
[----:B-----5:R-:W-:Y:S01]  /*3730*/  F2FP.PACK_AB R114, R154, R159 ;  /* 0x0000009f9a72723e */ /* 0x020fe200000000ff */
[----:B------:R-:W-:-:S02]  /*3740*/  FFMA.FTZ R170, R170, c[0x0][0x2d0], -R171 ;  /* 0x0000b400aaaa7a23 */ /* 0x000fc400000108ab */
[--C-:B------:R-:W-:Y:S02]  /*3750*/  FFMA.FTZ R173, R212, c[0x0][0x2d0], -R171.reuse ;  /* 0x0000b400d4ad7a23 */ /* 0x100fe400000108ab */
[--C-:B------:R-:W-:Y:S02]  /*3760*/  FFMA.FTZ R174, R174, c[0x0][0x2d0], -R171.reuse ;  /* 0x0000b400aeae7a23 */ /* 0x100fe400000108ab */
[----:B------:R-:W-:Y:S01]  /*3770*/  MUFU.EX2 R165, R165 ;  /* 0x000000a500a57308 */ /* 0x000fe20000000800 */
[----:B------:R-:W-:Y:S02]  /*3780*/  FFMA.FTZ R175, R210, c[0x0][0x2d0], -R171 ;  /* 0x0000b400d2af7a23 */ /* 0x000fe400000108ab */
[--C-:B------:R-:W-:Y:S02]  /*3790*/  FFMA.FTZ R210, R183, c[0x0][0x2d0], -R208.reuse ;  /* 0x0000b400b7d27a23 */ /* 0x100fe400000108d0 */
[--C-:B------:R-:W-:Y:S02]  /*37a0*/  FFMA.FTZ R185, R185, c[0x0][0x2d0], -R208.reuse ;  /* 0x0000b400b9b97a23 */ /* 0x100fe400000108d0 */
[--C-:B------:R-:W-:Y:S01]  /*37b0*/  FFMA.FTZ R183, R143, c[0x0][0x2d0], -R208.reuse ;  /* 0x0000b4008fb77a23 */ /* 0x100fe200000108d0 */
[----:B------:R-:W5:Y:S01]  /*37c0*/  MUFU.EX2 R156, R156 ;  /* 0x0000009c009c7308 */ /* 0x000f620000000800 */
[----:B--2---:R-:W-:Y:S01]  /*37d0*/  F2FP.PACK_AB R113, R160, R163 ;  /* 0x000000a3a071723e */ /* 0x004fe200000000ff */
[----:B------:R-:W-:-:S02]  /*37e0*/  FFMA.FTZ R208, R141, c[0x0][0x2d0], -R208 ;  /* 0x0000b4008dd07a23 */ /* 0x000fc400000108d0 */
[--C-:B------:R-:W-:Y:S02]  /*37f0*/  FFMA.FTZ R206, R206, c[0x0][0x2d0], -R171.reuse ;  /* 0x0000b400cece7a23 */ /* 0x100fe400000108ab */
[--C-:B------:R-:W-:Y:S02]  /*3800*/  FFMA.FTZ R207, R142, c[0x0][0x2d0], -R171.reuse ;  /* 0x0000b4008ecf7a23 */ /* 0x100fe400000108ab */
[----:B------:R-:W-:Y:S01]  /*3810*/  MUFU.EX2 R157, R157 ;  /* 0x0000009d009d7308 */ /* 0x000fe20000000800 */
[--C-:B------:R-:W-:Y:S02]  /*3820*/  FFMA.FTZ R209, R140, c[0x0][0x2d0], -R171.reuse ;  /* 0x0000b4008cd17a23 */ /* 0x100fe400000108ab */
[----:B------:R-:W-:Y:S01]  /*3830*/  FFMA.FTZ R168, R168, c[0x0][0x2d0], -R171 ;  /* 0x0000b400a8a87a23 */ /* 0x000fe200000108ab */
[----:B------:R-:W-:Y:S01]  /*3840*/  LDSM.16.MT88.4 R140, [R172+0x3900] ;  /* 0x00390000ac8c783b */ /* 0x000fe20000004200 */
[----:B------:R-:W-:Y:S02]  /*3850*/  FADD.FTZ R158, R161, R158 ;  /* 0x0000009ea19e7221 */ /* 0x000fe40000010000 */
[----:B------:R-:W-:Y:S01]  /*3860*/  FADD.FTZ R160, R163, R160 ;  /* 0x000000a0a3a07221 */ /* 0x000fe20000010000 */
[----:B-----5:R-:W-:Y:S01]  /*3870*/  F2FP.PACK_AB R115, R156, R165 ;  /* 0x000000a59c73723e */ /* 0x020fe200000000ff */
[----:B------:R-:W2:Y:S01]  /*3880*/  MUFU.EX2 R152, R152 ;  /* 0x0000009800987308 */ /* 0x000ea20000000800 */
[----:B------:R-:W-:-:S02]  /*3890*/  FADD.FTZ R159, R159, R158 ;  /* 0x0000009e9f9f7221 */ /* 0x000fc40000010000 */
[----:B------:R-:W-:Y:S02]  /*38a0*/  FADD.FTZ R165, R165, R160 ;  /* 0x000000a0a5a57221 */ /* 0x000fe40000010000 */
[----:B------:R-:W-:Y:S01]  /*38b0*/  FADD.FTZ R154, R154, R159 ;  /* 0x0000009f9a9a7221 */ /* 0x000fe20000010000 */
[C---:B------:R-:W-:Y:S01]  /*38c0*/  HMMA.16816.F32 R60, R112.reuse, R64, RZ ;  /* 0x00000040703c723c */ /* 0x040fe200000018ff */
[----:B------:R-:W-:Y:S01]  /*38d0*/  FADD.FTZ R156, R156, R165 ;  /* 0x000000a59c9c7221 */ /* 0x000fe20000010000 */
        /* <DEDUP_REMOVED lines=18> */
[----:B------:R-:W-:Y:S06]  /*3a00*/  MUFU.EX2 R169, R169 ;  /* 0x000000a900a97308 */ /* 0x000fec0000000800 */
        /* <DEDUP_REMOVED lines=24> */
[C---:B---3--:R-:W-:Y:S07]  /*3b90*/  HMMA.16816.F32 R116, R112.reuse, R4, RZ ;  /* 0x000000047074723c */ /* 0x048fee00000018ff */
[----:B--2---:R-:W-:Y:S01]  /*3ba0*/  F2FP.PACK_AB R4, R152, R157 ;  /* 0x0000009d9804723e */ /* 0x004fe200000000ff */
        /* <DEDUP_REMOVED lines=11> */
[----:B----4-:R-:W-:Y:S01]  /*3c60*/  HMMA.16816.F32 R60, R4, R8, R60 ;  /* 0x00000008043c723c */ /* 0x010fe2000000183c */
[----:B------:R-:W-:Y:S01]  /*3c70*/  FADD.FTZ R151, R0, R151 ;  /* 0x0000009700977221 */ /* 0x000fe20000010000 */
[----:B------:R-:W-:-:S04]  /*3c80*/  IADD3 R0, R144, -0x3, RZ ;  /* 0xfffffffd90007810 */ /* 0x000fc80007ffe0ff */
[----:B------:R-:W-:Y:S02]  /*3c90*/  ISETP.GE.AND P1, PT, R0, R189, PT ;  /* 0x000000bd0000720c */ /* 0x000fe40003f26270 */
        /* <DEDUP_REMOVED lines=37> */
[----:B------:R-:W-:Y:S01]  /*3ef0*/  F2FP.PACK_AB R5, R173, R170 ;  /* 0x000000aaad05723e */ /* 0x000fe200000000ff */
[----:B------:R-:W-:Y:S01]  /*3f00*/  FADD.FTZ R170, R170, R151 ;  /* 0x00000097aaaa7221 */ /* 0x000fe20000010000 */
[----:B------:R-:W-:Y:S01]  /*3f10*/  F2FP.PACK_AB R6, R169, R166 ;  /* 0x000000a6a906723e */ /* 0x000fe200000000ff */
[----:B------:R-:W-:Y:S01]  /*3f20*/  FADD.FTZ R167, R167, R164 ;  /* 0x000000a4a7a77221 */ /* 0x000fe20000010000 */
[----:B------:R-:W-:Y:S01]  /*3f30*/  F2FP.PACK_AB R7, R175, R174 ;  /* 0x000000aeaf07723e */ /* 0x000fe200000000ff */
[----:B------:R-:W-:-:S02]  /*3f40*/  FADD.FTZ R173, R173, R170 ;  /* 0x000000aaadad7221 */ /* 0x000fc40000010000 */
[----:B------:R-:W-:Y:S02]  /*3f50*/  FADD.FTZ R166, R166, R167 ;  /* 0x000000a7a6a67221 */ /* 0x000fe40000010000 */
[----:B------:R-:W-:Y:S02]  /*3f60*/  FADD.FTZ R174, R174, R173 ;  /* 0x000000adaeae7221 */ /* 0x000fe40000010000 */
[----:B-1----:R-:W-:Y:S01]  /*3f70*/  HMMA.16816.F32 R128, R4, R8, R128 ;  /* 0x000000080480723c */ /* 0x002fe20000001880 */
[----:B------:R-:W-:Y:S02]  /*3f80*/  FADD.FTZ R166, R169, R166 ;  /* 0x000000a6a9a67221 */ /* 0x000fe40000010000 */
[----:B------:R-:W-:-:S05]  /*3f90*/  FADD.FTZ R175, R175, R174 ;  /* 0x000000aeafaf7221 */ /* 0x000fca0000010000 */
        /* <DEDUP_REMOVED lines=37> */
[C---:B------:R-:W-:Y:S01]  /*41f0*/  F2FP.PACK_AB R5, R207.reuse, R206 ;  /* 0x000000cecf05723e */ /* 0x040fe200000000ff */
[----:B------:R-:W-:Y:S01]  /*4200*/  FADD.FTZ R206, R206, R175 ;  /* 0x000000afcece7221 */ /* 0x000fe20000010000 */
[----:B------:R-:W-:Y:S01]  /*4210*/  F2FP.PACK_AB R6, R208, R183 ;  /* 0x000000b7d006723e */ /* 0x000fe200000000ff */
[----:B------:R-:W-:Y:S01]  /*4220*/  FADD.FTZ R210, R210, R185 ;  /* 0x000000b9d2d27221 */ /* 0x000fe20000010000 */
[----:B------:R-:W-:Y:S01]  /*4230*/  F2FP.PACK_AB R7, R168, R209 ;  /* 0x000000d1a807723e */ /* 0x000fe200000000ff */
[----:B------:R-:W-:-:S02]  /*4240*/  FADD.FTZ R206, R207, R206 ;  /* 0x000000cecfce7221 */ /* 0x000fc40000010000 */
[----:B------:R-:W-:Y:S02]  /*4250*/  FADD.FTZ R183, R183, R210 ;  /* 0x000000d2b7b77221 */ /* 0x000fe40000010000 */
[----:B------:R-:W-:Y:S02]  /*4260*/  FADD.FTZ R209, R209, R206 ;  /* 0x000000ced1d17221 */ /* 0x000fe40000010000 */
[----:B---3--:R-:W-:Y:S01]  /*4270*/  HMMA.16816.F32 R36, R4, R12, R36 ;  /* 0x0000000c0424723c */ /* 0x008fe20000001824 */
[----:B------:R-:W-:Y:S02]  /*4280*/  FADD.FTZ R213, R208, R183 ;  /* 0x000000b7d0d57221 */ /* 0x000fe40000010000 */
[----:B------:R-:W-:-:S05]  /*4290*/  FADD.FTZ R211, R168, R209 ;  /* 0x000000d1a8d37221 */ /* 0x000fca0000010000 */
        /* <DEDUP_REMOVED lines=26> */
[----:B------:R-:W-:Y:S07]  /*4440*/  @!P1 BRA `(.L_x_1519) ;  /* 0x0000045000009947 */ /* 0x000fee0003800000 */
[----:B------:R-:W-:Y:S01]  /*4450*/  IADD3 R5, R144, -0x1, RZ ;  /* 0xffffffff90057810 */ /* 0x000fe20007ffe0ff */
[----:B------:R-:W-:Y:S01]  /*4460*/  IMAD.MOV.U32 R192, RZ, RZ, RZ ;  /* 0x000000ffffc07224 */ /* 0x000fe200078e00ff */
[----:B------:R-:W-:-:S03]  /*4470*/  ISETP.NE.AND P2, PT, R190, 0x1, PT ;  /* 0x00000001be00780c */ /* 0x000fc60003f45270 */
[----:B------:R-:W-:-:S05]  /*4480*/  IMAD R0, R5, 0x40, R196 ;  /* 0x0000004005007824 */ /* 0x000fca00078e02c4 */
        /* <DEDUP_REMOVED lines=10> */
[----:B------:R-:W-:Y:S01]  /*4530*/  SEL R11, RZ, 0x10, P4 ;  /* 0x00000010ff0b7807 */ /* 0x000fe20002000000 */
[----:B------:R-:W-:Y:S01]  /*4540*/  IMAD.SHL.U32 R12, R134, 0x2, RZ ;  /* 0x00000002860c7824 */ /* 0x000fe200078e00ff */
[----:B------:R-:W-:Y:S01]  /*4550*/  IADD3 R14, -R147, 0x10, RZ ;  /* 0x00000010930e7810 */ /* 0x000fe20007ffe1ff */
[----:B------:R-:W-:Y:S01]  /*4560*/  IMAD R193, R0, c[0x0][0x2b8], R193 ;  /* 0x0000ae0000c17a24 */ /* 0x000fe200078e02c1 */
[----:B------:R-:W-:Y:S01]  /*4570*/  IADD3 R16, -R11, 0x10, RZ ;  /* 0x000000100b107810 */ /* 0x000fe20007ffe1ff */
[----:B------:R-:W-:Y:S01]  /*4580*/  IMAD.SHL.U32 R10, R2, 0x2, RZ ;  /* 0x00000002020a7824 */ /* 0x000fe200078e00ff */
[----:B------:R-:W-:Y:S01]  /*4590*/  SHF.L.U64.HI R13, R134, 0x1, R145 ;  /* 0x00000001860d7819 */ /* 0x000fe20000010291 */
[----:B------:R-:W-:Y:S01]  /*45a0*/  IMAD.WIDE.U32 R4, R193, c[0x0][0x1e0], RZ ;  /* 0x00007800c1047a25 */ /* 0x000fe200078e00ff */
[----:B------:R-:W-:-:S02]  /*45b0*/  SHF.R.S32.HI R0, RZ, 0x1f, R193 ;  /* 0x0000001fff007819 */ /* 0x000fc400000114c1 */
[----:B------:R-:W-:Y:S01]  /*45c0*/  LOP3.LUT R16, R16, 0xf, RZ, 0xc0, !PT ;  /* 0x0000000f10107812 */ /* 0x000fe200078ec0ff */
[----:B------:R-:W-:Y:S01]  /*45d0*/  IMAD.MOV.U32 R8, RZ, RZ, R4 ;  /* 0x000000ffff087224 */ /* 0x000fe200078e0004 */
[----:B------:R-:W-:Y:S01]  /*45e0*/  LOP3.LUT R14, R14, 0xf, RZ, 0xc0, !PT ;  /* 0x0000000f0e0e7812 */ /* 0x000fe200078ec0ff */
[----:B------:R-:W-:-:S04]  /*45f0*/  IMAD R0, R0, c[0x0][0x1e0], RZ ;  /* 0x0000780000007a24 */ /* 0x000fc800078e02ff */
[----:B------:R-:W-:-:S04]  /*4600*/  IMAD R0, R193, c[0x0][0x1e4], R0 ;  /* 0x00007900c1007a24 */ /* 0x000fc800078e0200 */
[----:B------:R-:W-:Y:S01]  /*4610*/  IMAD.IADD R9, R5, 0x1, R0 ;  /* 0x0000000105097824 */ /* 0x000fe200078e0200 */
[----:B--2---:R-:W-:-:S03]  /*4620*/  SHF.R.S32.HI R5, RZ, 0x1f, R192 ;  /* 0x0000001fff057819 */ /* 0x004fc600000114c0 */
[----:B------:R-:W-:Y:S01]  /*4630*/  IMAD.WIDE.U32 R6, R192, c[0x0][0x1f0], R8 ;  /* 0x00007c00c0067a25 */ /* 0x000fe200078e0008 */
[----:B------:R-:W-:-:S03]  /*4640*/  SHF.L.U64.HI R9, R2, 0x1, R133 ;  /* 0x0000000102097819 */ /* 0x000fc60000010285 */
[----:B------:R-:W-:Y:S01]  /*4650*/  IMAD R5, R5, c[0x0][0x1f0], RZ ;  /* 0x00007c0005057a24 */ /* 0x000fe200078e02ff */
[----:B------:R-:W-:-:S03]  /*4660*/  IADD3 R0, P1, R200, R6, RZ ;  /* 0x00000006c8007210 */ /* 0x000fc60007f3e0ff */
[----:B------:R-:W-:-:S05]  /*4670*/  IMAD R4, R192, c[0x0][0x1f4], R5 ;  /* 0x00007d00c0047a24 */ /* 0x000fca00078e0205 */
[----:B------:R-:W-:Y:S01]  /*4680*/  IADD3.X R5, R187, R7, R4, P1, !PT ;  /* 0x00000007bb057210 */ /* 0x000fe20000ffe404 */
[C---:B------:R-:W-:Y:S01]  /*4690*/  IMAD.SHL.U32 R4, R149.reuse, 0x2, RZ ;  /* 0x0000000295047824 */ /* 0x040fe200078e00ff */
[C---:B------:R-:W-:Y:S02]  /*46a0*/  LEA R6, P1, R0.reuse, c[0x0][0x1c8], 0x1 ;  /* 0x0000720000067a11 */ /* 0x040fe400078208ff */
[----:B------:R-:W-:Y:S02]  /*46b0*/  SHF.L.U64.HI R149, R149, 0x1, R146 ;  /* 0x0000000195957819 */ /* 0x000fe40000010292 */
[----:B------:R-:W-:Y:S01]  /*46c0*/  LEA.HI.X R5, R0, c[0x0][0x1cc], R5, 0x1, P1 ;  /* 0x0000730000057a11 */ /* 0x000fe200008f0c05 */
[----:B------:R-:W1:Y:S01]  /*46d0*/  SHFL.IDX PT, R7, R6, 0x1, 0x181f ;  /* 0x00381f0006077f89 */ /* 0x000e6200000e0000 */
[----:B------:R-:W-:-:S03]  /*46e0*/  SEL R0, RZ, 0x10, P5 ;  /* 0x00000010ff007807 */ /* 0x000fc60002800000 */
[----:B------:R-:W2:Y:S01]  /*46f0*/  SHFL.IDX PT, R8, R5, 0x1, 0x181f ;  /* 0x00381f0005087f89 */ /* 0x000ea200000e0000 */
[----:B------:R-:W-:-:S04]  /*4700*/  IADD3 R18, -R0, 0x10, RZ ;  /* 0x0000001000127810 */ /* 0x000fc80007ffe1ff */
[----:B------:R-:W-:-:S04]  /*4710*/  LOP3.LUT R18, R18, 0xf, RZ, 0xc0, !PT ;  /* 0x0000000f12127812 */ /* 0x000fc800078ec0ff */
[----:B-1----:R-:W-:-:S04]  /*4720*/  IADD3 R18, P2, P1, R18, R7, R4 ;  /* 0x0000000712127210 */ /* 0x002fc8000795e004 */
[----:B--2---:R-:W-:Y:S02]  /*4730*/  IADD3.X R19, RZ, R8, R149, P2, P1 ;  /* 0x00000008ff137210 */ /* 0x004fe400017e2495 */
[----:B------:R-:W-:-:S04]  /*4740*/  IADD3 R16, P2, P1, R16, R7, R12 ;  /* 0x0000000710107210 */ /* 0x000fc8000795e00c */
[-C--:B------:R-:W-:Y:S02]  /*4750*/  IADD3.X R17, RZ, R8.reuse, R13, P2, P1 ;  /* 0x00000008ff117210 */ /* 0x080fe400017e240d */
[----:B------:R-:W-:Y:S02]  /*4760*/  IADD3 R14, P2, P1, R14, R7, R10 ;  /* 0x000000070e0e7210 */ /* 0x000fe4000795e00a */
[----:B------:R-:W1:Y:S02]  /*4770*/  SHFL.IDX PT, R7, R6, RZ, 0x181f ;  /* 0x00181fff06077589 */ /* 0x000e6400000e0000 */
[----:B------:R-:W-:Y:S02]  /*4780*/  IADD3.X R15, RZ, R8, R9, P2, P1 ;  /* 0x00000008ff0f7210 */ /* 0x000fe400017e2409 */
[----:B------:R-:W2:Y:S01]  /*4790*/  SHFL.IDX PT, R8, R5, RZ, 0x181f ;  /* 0x00181fff05087589 */ /* 0x000ea200000e0000 */
[----:B-1----:R-:W-:-:S05]  /*47a0*/  IADD3 R20, P1, R7, R4, RZ ;  /* 0x0000000407147210 */ /* 0x002fca0007f3e0ff */
[----:B--2---:R-:W-:Y:S01]  /*47b0*/  IMAD.X R21, R8, 0x1, R149, P1 ;  /* 0x0000000108157824 */ /* 0x004fe200008e0695 */
[----:B------:R-:W-:-:S05]  /*47c0*/  IADD3 R12, P1, R7, R12, RZ ;  /* 0x0000000c070c7210 */ /* 0x000fca0007f3e0ff */
[----:B------:R-:W-:Y:S01]  /*47d0*/  IMAD.X R13, R8, 0x1, R13, P1 ;  /* 0x00000001080d7824 */ /* 0x000fe200008e060d */
[----:B------:R-:W-:Y:S01]  /*47e0*/  IADD3 R22, P1, R7, R10, RZ ;  /* 0x0000000a07167210 */ /* 0x000fe20007f3e0ff */
[----:B------:R-:W-:-:S04]  /*47f0*/  IMAD.SHL.U32 R7, R194, 0x2, RZ ;  /* 0x00000002c2077824 */ /* 0x000fc800078e00ff */
[----:B------:R-:W-:Y:S01]  /*4800*/  IMAD.X R23, R8, 0x1, R9, P1 ;  /* 0x0000000108177824 */ /* 0x000fe200008e0609 */
[----:B------:R-:W-:Y:S01]  /*4810*/  ISETP.NE.U32.AND P1, PT, R0, RZ, PT ;  /* 0x000000ff0000720c */ /* 0x000fe20003f25070 */
[----:B------:R1:W-:Y:S04]  /*4820*/  LDGSTS.E.BYPASS.LTC128B.128 [R7+0xc100], [R20.64], !P5 ;  /* 0x0c10000014077fae */ /* 0x0003e8000e901d46 */
[----:B------:R1:W-:Y:S04]  /*4830*/  LDGSTS.E.BYPASS.LTC128B.128 [R7+0xe100], [R12.64], !P4 ;  /* 0x0e1000000c077fae */ /* 0x0003e8000e101d46 */
[----:B------:R1:W-:Y:S04]  /*4840*/  LDGSTS.E.BYPASS.LTC128B.128 [R7+0x10100], [R22.64], !P6 ;  /* 0x1010000016077fae */ /* 0x0003e8000f101d46 */
[----:B------:R1:W-:Y:S01]  /*4850*/  LDGSTS.E.BYPASS.LTC128B.128.ZFILL [R7+0xd100], [R18.64], P1 ;  /* 0x0d10000012077fae */ /* 0x0003e20008941d46 */
[----:B------:R-:W-:-:S13]  /*4860*/  ISETP.NE.U32.AND P1, PT, R11, RZ, PT ;  /* 0x000000ff0b00720c */ /* 0x000fda0003f25070 */
[----:B------:R1:W-:Y:S01]  /*4870*/  LDGSTS.E.BYPASS.LTC128B.128.ZFILL [R7+0xf100], [R16.64], P1 ;  /* 0x0f10000010077fae */ /* 0x0003e20008941d46 */
[----:B------:R-:W-:-:S13]  /*4880*/  ISETP.NE.U32.AND P1, PT, R147, RZ, PT ;  /* 0x000000ff9300720c */ /* 0x000fda0003f25070 */
[----:B------:R1:W-:Y:S02]  /*4890*/  LDGSTS.E.BYPASS.LTC128B.128.ZFILL [R7+0x11100], [R14.64], P1 ;  /* 0x111000000e077fae */ /* 0x0003e40008941d46 */
.L_x_1519:
[----:B------:R-:W-:Y:S01]  /*48a0*/  IADD3 R212, R144, -0x2, RZ ;  /* 0xfffffffe90d47810 */ /* 0x000fe20007ffe0ff */
[----:B------:R-:W0:Y:S03]  /*48b0*/  LDGDEPBAR ;  /* 0x00000000000079af */ /* 0x000e260000000000 */
[----:B------:R-:W-:-:S13]  /*48c0*/  ISETP.GE.AND P1, PT, R212, R189, PT ;  /* 0x000000bdd400720c */ /* 0x000fda0003f26270 */
[----:B------:R-:W-:Y:S05]  /*48d0*/  @!P1 BRA `(.L_x_1520) ;  /* 0x00002c5000009947 */ /* 0x000fea0003800000 */
[C---:B------:R-:W-:Y:S01]  /*48e0*/  SHF.L.U64.HI R209, R134.reuse, 0x1, R145 ;  /* 0x0000000186d17819 */ /* 0x040fe20000010291 */
[----:B------:R-:W-:Y:S01]  /*48f0*/  IMAD.SHL.U32 R208, R134, 0x2, RZ ;  /* 0x0000000286d07824 */ /* 0x000fe200078e00ff */
[----:B------:R-:W-:Y:S01]  /*4900*/  MOV R134, 0x20 ;  /* 0x0000002000867802 */ /* 0x000fe20000000f00 */
[C---:B------:R-:W-:Y:S01]  /*4910*/  IMAD.SHL.U32 R206, R2.reuse, 0x2, RZ ;  /* 0x0000000202ce7824 */ /* 0x040fe200078e00ff */
[----:B------:R-:W-:Y:S01]  /*4920*/  SHF.L.U64.HI R207, R2, 0x1, R133 ;  /* 0x0000000102cf7819 */ /* 0x000fe20000010285 */
[----:B------:R-:W-:Y:S01]  /*4930*/  IMAD.MOV.U32 R0, RZ, RZ, R3 ;  /* 0x000000ffff007224 */ /* 0x000fe200078e0003 */
[----:B------:R-:W-:Y:S01]  /*4940*/  MOV R133, R132 ;  /* 0x0000008400857202 */ /* 0x000fe20000000f00 */
[----:B------:R-:W-:Y:S01]  /*4950*/  IMAD.MOV.U32 R210, RZ, RZ, RZ ;  /* 0x000000ffffd27224 */ /* 0x000fe200078e00ff */
[----:B------:R-:W-:Y:S01]  /*4960*/  SEL R134, R134, 0xffffffe0, !P0 ;  /* 0xffffffe086867807 */ /* 0x000fe20004000000 */
[----:B------:R-:W-:Y:S02]  /*4970*/  UMOV UR5, 0x1 ;  /* 0x0000000100057882 */ /* 0x000fe40000000000 */
.L_x_1523:
[----:B------:R-:W-:Y:S04]  /*4980*/  DEPBAR.LE SB0, 0x2 ;  /* 0x000080800000791a */ /* 0x000fe80000000000 */
[----:B------:R-:W-:Y:S01]  /*4990*/  BAR.SYNC.DEFER_BLOCKING 0x0 ;  /* 0x0000000000007b1d */ /* 0x000fe20000010000 */
[----:B------:R-:W-:Y:S01]  /*49a0*/  UIMAD UR4, UR5, 0x6000, URZ ;  /* 0x00006000050478a4 */ /* 0x000fe2000f8e023f */
[----:B------:R-:W-:Y:S05]  /*49b0*/  ISETP.GE.AND P0, PT, R189, R212, PT ;  /* 0x000000d4bd00720c */ /* 0x000fea0003f06270 */
[----:B------:R-:W-:Y:S05]  /*49c0*/  IADD3 R185, R182, UR4, RZ ;  /* 0x00000004b6b97c10 */ /* 0x000fea000fffe0ff */
[----:B------:R-:W-:Y:S01]  /*49d0*/  IMAD.IADD R132, R134, 0x1, R185 ;  /* 0x0000000186847824 */ /* 0x000fe200078e02b9 */
[----:B------:R2:W3:Y:S04]  /*49e0*/  LDSM.16.M88.4 R136, [R184] ;  /* 0x00000000b888783b */ /* 0x0004e80000000200 */
[----:B------:R2:W4:Y:S04]  /*49f0*/  LDSM.16.M88.4 R140, [R182+UR4+0xc100] ;  /* 0x00c10004b68c783b */ /* 0x0005280008000200 */
[----:B-1----:R2:W1:Y:S04]  /*4a00*/  LDSM.16.M88.4 R144, [R182+UR4+0xc900] ;  /* 0x00c90004b690783b */ /* 0x0024680008000200 */
[----:B------:R2:W1:Y:S04]  /*4a10*/  LDSM.16.M88.4 R148, [R182+UR4+0xd100] ;  /* 0x00d10004b694783b */ /* 0x0004680008000200 */
[----:B------:R2:W1:Y:S04]  /*4a20*/  LDSM.16.M88.4 R152, [R182+UR4+0xd900] ;  /* 0x00d90004b698783b */ /* 0x0004680008000200 */
[----:B------:R2:W1:Y:S04]  /*4a30*/  LDSM.16.M88.4 R156, [R180] ;  /* 0x00000000b49c783b */ /* 0x0004680000000200 */
[----:B------:R2:W1:Y:S04]  /*4a40*/  LDSM.16.M88.4 R160, [R132+0xc100] ;  /* 0x00c1000084a0783b */ /* 0x0004680000000200 */
[----:B------:R2:W1:Y:S04]  /*4a50*/  LDSM.16.M88.4 R164, [R132+0xc900] ;  /* 0x00c9000084a4783b */ /* 0x0004680000000200 */
[----:B------:R2:W1:Y:S04]  /*4a60*/  LDSM.16.M88.4 R168, [R132+0xd100] ;  /* 0x00d1000084a8783b */ /* 0x0004680000000200 */
[----:B------:R2:W1:Y:S01]  /*4a70*/  LDSM.16.M88.4 R172, [R132+0xd900] ;  /* 0x00d9000084ac783b */ /* 0x0004620000000200 */
[----:B------:R-:W-:-:S05]  /*4a80*/  @P0 BRA `(.L_x_1521) ;  /* 0x0000030000000947 */ /* 0x000fca0003800000 */
[----:B------:R-:W-:Y:S01]  /*4a90*/  SHF.R.S32.HI R2, RZ, 0x1f, R193 ;  /* 0x0000001fff027819 */ /* 0x000fe200000114c1 */
[----:B-1----:R-:W-:Y:S01]  /*4aa0*/  IMAD.WIDE.U32 R6, R193, c[0x0][0x208], RZ ;  /* 0x00008200c1067a25 */ /* 0x002fe200078e00ff */
[----:B------:R-:W-:Y:S02]  /*4ab0*/  SHF.R.S32.HI R5, RZ, 0x1f, R192 ;  /* 0x0000001fff057819 */ /* 0x000fe400000114c0 */
[----:B------:R-:W-:Y:S01]  /*4ac0*/  SEL R4, RZ, 0x10, P5 ;  /* 0x00000010ff047807 */ /* 0x000fe20002800000 */
[----:B------:R-:W-:Y:S02]  /*4ad0*/  IMAD R2, R2, c[0x0][0x208], RZ ;  /* 0x0000820002027a24 */ /* 0x000fe400078e02ff */
[----:B------:R-:W-:Y:S01]  /*4ae0*/  IMAD R5, R5, c[0x0][0x218], RZ ;  /* 0x0000860005057a24 */ /* 0x000fe200078e02ff */
[----:B------:R-:W-:Y:S01]  /*4af0*/  ISETP.NE.U32.AND P2, PT, R4, RZ, PT ;  /* 0x000000ff0400720c */ /* 0x000fe20003f45070 */
[----:B------:R-:W-:Y:S02]  /*4b00*/  IMAD R2, R193, c[0x0][0x20c], R2 ;  /* 0x00008300c1027a24 */ /* 0x000fe400078e0202 */
[C---:B------:R-:W-:Y:S02]  /*4b10*/  IMAD R5, R192.reuse, c[0x0][0x21c], R5 ;  /* 0x00008700c0057a24 */ /* 0x040fe400078e0205 */
[----:B------:R-:W-:Y:S04]  /*4b20*/  IMAD.IADD R7, R7, 0x1, R2 ;  /* 0x0000000107077824 */ /* 0x000fe800078e0202 */
[----:B------:R-:W-:Y:S05]  /*4b30*/  IMAD.WIDE.U32 R6, R192, c[0x0][0x218], R6 ;  /* 0x00008600c0067a25 */ /* 0x000fea00078e0006 */
[----:B------:R-:W-:Y:S04]  /*4b40*/  IADD3 R3, P0, R198, R6, RZ ;  /* 0x00000006c6037210 */ /* 0x000fe80007f1e0ff */
[----:B------:R-:W-:Y:S02]  /*4b50*/  IADD3.X R2, R186, R7, R5, P0, !PT ;  /* 0x00000007ba027210 */ /* 0x000fe400007fe405 */
[C---:B------:R-:W-:Y:S02]  /*4b60*/  LEA R14, P0, R3.reuse, c[0x0][0x1f8], 0x1 ;  /* 0x00007e00030e7a11 */ /* 0x040fe400078008ff */
[----:B------:R-:W-:Y:S02]  /*4b70*/  IADD3 R5, -R4, 0x10, RZ ;  /* 0x0000001004057810 */ /* 0x000fe40007ffe1ff */
[----:B------:R-:W-:Y:S01]  /*4b80*/  LEA.HI.X R10, R3, c[0x0][0x1fc], R2, 0x1, P0 ;  /* 0x00007f00030a7a11 */ /* 0x000fe200000f0c02 */
[----:B------:R-:W1:Y:S01]  /*4b90*/  SHFL.IDX PT, R9, R14, 0x1, 0x181f ;  /* 0x00381f000e097f89 */ /* 0x000e6200000e0000 */
[----:B------:R-:W-:Y:S02]  /*4ba0*/  SEL R3, RZ, 0x10, P4 ;  /* 0x00000010ff037807 */ /* 0x000fe40002000000 */
[----:B------:R-:W-:Y:S01]  /*4bb0*/  LOP3.LUT R5, R5, 0xf, RZ, 0xc0, !PT ;  /* 0x0000000f05057812 */ /* 0x000fe200078ec0ff */
[----:B------:R-:W5:Y:S01]  /*4bc0*/  SHFL.IDX PT, R6, R10, 0x1, 0x181f ;  /* 0x00381f000a067f89 */ /* 0x000f6200000e0000 */
[----:B------:R-:W-:Y:S02]  /*4bd0*/  SEL R2, RZ, 0x10, P6 ;  /* 0x00000010ff027807 */ /* 0x000fe40003000000 */
[----:B------:R-:W-:Y:S01]  /*4be0*/  IADD3 R7, -R3, 0x10, RZ ;  /* 0x0000001003077810 */ /* 0x000fe20007ffe1ff */
[----:B------:R2:W4:Y:S03]  /*4bf0*/  SHFL.IDX PT, R11, R14, RZ, 0x181f ;  /* 0x00181fff0e0b7589 */ /* 0x00052600000e0000 */
[----:B------:R-:W-:Y:S01]  /*4c00*/  LOP3.LUT R7, R7, 0xf, RZ, 0xc0, !PT ;  /* 0x0000000f07077812 */ /* 0x000fe200078ec0ff */
[----:B------:R-:W3:Y:S01]  /*4c10*/  SHFL.IDX PT, R8, R10, RZ, 0x181f ;  /* 0x00181fff0a087589 */ /* 0x000ee200000e0000 */
[-C--:B-1----:R-:W-:Y:S02]  /*4c20*/  IADD3 R12, P1, P0, R5, R9.reuse, R204 ;  /* 0x00000009050c7210 */ /* 0x082fe4000783e0cc */
[----:B------:R-:W-:Y:S02]  /*4c30*/  IADD3 R5, -R2, 0x10, RZ ;  /* 0x0000001002057810 */ /* 0x000fe40007ffe1ff */
[-C--:B-----5:R-:W-:Y:S02]  /*4c40*/  IADD3.X R13, RZ, R6.reuse, R205, P1, P0 ;  /* 0x00000006ff0d7210 */ /* 0x0a0fe40000fe04cd */
[----:B------:R-:W-:Y:S02]  /*4c50*/  LOP3.LUT R5, R5, 0xf, RZ, 0xc0, !PT ;  /* 0x0000000f05057812 */ /* 0x000fe400078ec0ff */
[-C--:B--2---:R-:W-:Y:S04]  /*4c60*/  IADD3 R14, P1, P0, R7, R9.reuse, R208 ;  /* 0x00000009070e7210 */ /* 0x084fe8000783e0d0 */
[-C--:B------:R-:W-:Y:S02]  /*4c70*/  IADD3.X R15, RZ, R6.reuse, R209, P1, P0 ;  /* 0x00000006ff0f7210 */ /* 0x080fe40000fe04d1 */
[----:B------:R-:W-:Y:S01]  /*4c80*/  IADD3 R16, P1, P0, R5, R9, R206 ;  /* 0x0000000905107210 */ /* 0x000fe2000783e0ce */
[----:B------:R-:W-:Y:S03]  /*4c90*/  IMAD R5, R210, 0x6000, R191 ;  /* 0x00006000d2057824 */ /* 0x000fe600078e02bf */
[----:B------:R-:W-:Y:S02]  /*4ca0*/  IADD3.X R17, RZ, R6, R207, P1, P0 ;  /* 0x00000006ff117210 */ /* 0x000fe40000fe04cf */
[----:B----4-:R-:W-:Y:S02]  /*4cb0*/  IADD3 R18, P1, R204, R11, RZ ;  /* 0x0000000bcc127210 */ /* 0x010fe40007f3e0ff */
[----:B------:R-:W-:Y:S03]  /*4cc0*/  IADD3 R6, P0, R11, R208, RZ ;  /* 0x000000d00b067210 */ /* 0x000fe60007f1e0ff */
[----:B---3--:R-:W-:Y:S01]  /*4cd0*/  IMAD.X R19, R205, 0x1, R8, P1 ;  /* 0x00000001cd137824 */ /* 0x008fe200008e0608 */
[----:B------:R-:W-:Y:S01]  /*4ce0*/  ISETP.NE.U32.AND P1, PT, R3, RZ, PT ;  /* 0x000000ff0300720c */ /* 0x000fe20003f25070 */
[C---:B------:R-:W-:Y:S01]  /*4cf0*/  IMAD.X R7, R8.reuse, 0x1, R209, P0 ;  /* 0x0000000108077824 */ /* 0x040fe200000e06d1 */
[----:B------:R-:W-:Y:S02]  /*4d00*/  IADD3 R10, P0, R11, R206, RZ ;  /* 0x000000ce0b0a7210 */ /* 0x000fe40007f1e0ff */
[----:B------:R1:W-:Y:S03]  /*4d10*/  LDGSTS.E.BYPASS.LTC128B.128 [R5], [R18.64], !P5 ;  /* 0x0000000012057fae */ /* 0x0003e6000e901d46 */
[----:B------:R-:W-:Y:S01]  /*4d20*/  IMAD.X R11, R8, 0x1, R207, P0 ;  /* 0x00000001080b7824 */ /* 0x000fe200000e06cf */
[----:B------:R1:W-:Y:S01]  /*4d30*/  LDGSTS.E.BYPASS.LTC128B.128 [R5+0x2000], [R6.64], !P4 ;  /* 0x0200000006057fae */ /* 0x0003e2000e101d46 */
[----:B------:R-:W-:Y:S03]  /*4d40*/  ISETP.NE.U32.AND P0, PT, R2, RZ, PT ;  /* 0x000000ff0200720c */ /* 0x000fe60003f05070 */
[----:B------:R1:W-:Y:S04]  /*4d50*/  LDGSTS.E.BYPASS.LTC128B.128 [R5+0x4000], [R10.64], !P6 ;  /* 0x040000000a057fae */ /* 0x0003e8000f101d46 */
[----:B------:R1:W-:Y:S04]  /*4d60*/  LDGSTS.E.BYPASS.LTC128B.128.ZFILL [R5+0x1000], [R12.64], P2 ;  /* 0x010000000c057fae */ /* 0x0003e80009141d46 */
[----:B------:R1:W-:Y:S04]  /*4d70*/  LDGSTS.E.BYPASS.LTC128B.128.ZFILL [R5+0x3000], [R14.64], P1 ;  /* 0x030000000e057fae */ /* 0x0003e80008941d46 */
[----:B------:R1:W-:Y:S02]  /*4d80*/  LDGSTS.E.BYPASS.LTC128B.128.ZFILL [R5+0x5000], [R16.64], P0 ;  /* 0x0500000010057fae */ /* 0x0003e40008141d46 */
.L_x_1521:
[C---:B-1-34-:R-:W-:Y:S01]  /*4d90*/  HMMA.16816.F32 R4, R136.reuse, R140, RZ ;  /* 0x0000008c8804723c */ /* 0x05afe200000018ff */
[----:B------:R-:W0:Y:S02]  /*4da0*/  LDGDEPBAR ;  /* 0x00000000000079af */ /* 0x000e240000000000 */
[----:B------:R-:W-:Y:S02]  /*4db0*/  ISETP.GE.AND P1, PT, R210, 0x1, PT ;  /* 0x00000001d200780c */ /* 0x000fe40003f26270 */
[CC--:B------:R-:W-:Y:S02]  /*4dc0*/  IADD3 R183, R179.reuse, R185.reuse, RZ ;  /* 0x000000b9b3b77210 */ /* 0x0c0fe40007ffe0ff */
[----:B------:R-:W-:Y:S01]  /*4dd0*/  IADD3 R2, R179, R132, RZ ;  /* 0x00000084b3027210 */ /* 0x000fe20007ffe0ff */
[C---:B------:R-:W-:Y:S01]  /*4de0*/  HMMA.16816.F32 R8, R136.reuse, R142, RZ ;  /* 0x0000008e8808723c */ /* 0x040fe200000018ff */
[----:B------:R-:W-:Y:S01]  /*4df0*/  IADD3 R185, R134, R185, R179 ;  /* 0x000000b986b97210 */ /* 0x000fe20007ffe0b3 */
[----:B------:R-:W-:Y:S02]  /*4e00*/  LDSM.16.M88.4 R140, [R183+0xc100] ;  /* 0x00c10000b78c783b */ /* 0x000fe40000000200 */
[----:B------:R-:W-:Y:S04]  /*4e10*/  IADD3 R210, R210, 0x1, RZ ;  /* 0x00000001d2d27810 */ /* 0x000fe80007ffe0ff */
[C---:B------:R-:W-:Y:S01]  /*4e20*/  HMMA.16816.F32 R12, R136.reuse, R144, RZ ;  /* 0x00000090880c723c */ /* 0x040fe200000018ff */
[----:B------:R-:W-:Y:S07]  /*4e30*/  SEL R210, R210, RZ, !P1 ;  /* 0x000000ffd2d27207 */ /* 0x000fee0004800000 */
[C---:B------:R-:W-:Y:S01]  /*4e40*/  HMMA.16816.F32 R16, R136.reuse, R146, RZ ;  /* 0x000000928810723c */ /* 0x040fe200000018ff */
[----:B------:R-:W-:Y:S07]  /*4e50*/  LDSM.16.M88.4 R144, [R183+0xc900] ;  /* 0x00c90000b790783b */ /* 0x000fee0000000200 */
[C---:B------:R-:W-:Y:S08]  /*4e60*/  HMMA.16816.F32 R20, R136.reuse, R148, RZ ;  /* 0x000000948814723c */ /* 0x040ff000000018ff */
[C---:B------:R-:W-:Y:S01]  /*4e70*/  HMMA.16816.F32 R24, R136.reuse, R150, RZ ;  /* 0x000000968818723c */ /* 0x040fe200000018ff */
[----:B------:R-:W-:Y:S07]  /*4e80*/  LDSM.16.M88.4 R148, [R183+0xd100] ;  /* 0x00d10000b794783b */ /* 0x000fee0000000200 */
[C---:B------:R-:W-:Y:S08]  /*4e90*/  HMMA.16816.F32 R28, R136.reuse, R152, RZ ;  /* 0x00000098881c723c */ /* 0x040ff000000018ff */
[----:B------:R-:W-:Y:S01]  /*4ea0*/  HMMA.16816.F32 R32, R136, R154, RZ ;  /* 0x0000009a8820723c */ /* 0x000fe200000018ff */
[----:B------:R-:W1:Y:S07]  /*4eb0*/  LDSM.16.M88.4 R136, [R178] ;  /* 0x00000000b288783b */ /* 0x000e6e0000000200 */
[C---:B------:R-:W-:Y:S01]  /*4ec0*/  HMMA.16816.F32 R4, R156.reuse, R160, R4 ;  /* 0x000000a09c04723c */ /* 0x040fe20000001804 */
[----:B------:R-:W3:Y:S07]  /*4ed0*/  LDSM.16.M88.4 R152, [R183+0xd900] ;  /* 0x00d90000b798783b */ /* 0x000eee0000000200 */
[C---:B------:R-:W-:Y:S01]  /*4ee0*/  HMMA.16816.F32 R8, R156.reuse, R162, R8 ;  /* 0x000000a29c08723c */ /* 0x040fe20000001808 */
[----:B------:R-:W-:Y:S07]  /*4ef0*/  LDSM.16.M88.4 R160, [R177] ;  /* 0x00000000b1a0783b */ /* 0x000fee0000000200 */
[C---:B------:R-:W-:Y:S08]  /*4f00*/  HMMA.16816.F32 R12, R156.reuse, R164, R12 ;  /* 0x000000a49c0c723c */ /* 0x040ff0000000180c */
[C---:B------:R-:W-:Y:S01]  /*4f10*/  HMMA.16816.F32 R16, R156.reuse, R166, R16 ;  /* 0x000000a69c10723c */ /* 0x040fe20000001810 */
[----:B------:R-:W4:Y:S07]  /*4f20*/  LDSM.16.M88.4 R164, [R2+0xc100] ;  /* 0x00c1000002a4783b */ /* 0x000f2e0000000200 */
[C---:B------:R-:W-:Y:S08]  /*4f30*/  HMMA.16816.F32 R20, R156.reuse, R168, R20 ;  /* 0x000000a89c14723c */ /* 0x040ff00000001814 */
[C---:B------:R-:W-:Y:S01]  /*4f40*/  HMMA.16816.F32 R24, R156.reuse, R170, R24 ;  /* 0x000000aa9c18723c */ /* 0x040fe20000001818 */
[----:B------:R-:W-:Y:S07]  /*4f50*/  LDSM.16.M88.4 R168, [R2+0xd100] ;  /* 0x00d1000002a8783b */ /* 0x000fee0000000200 */
[C---:B------:R-:W-:Y:S08]  /*4f60*/  HMMA.16816.F32 R28, R156.reuse, R172, R28 ;  /* 0x000000ac9c1c723c */ /* 0x040ff0000000181c */
[----:B------:R-:W-:Y:S01]  /*4f70*/  HMMA.16816.F32 R32, R156, R174, R32 ;  /* 0x000000ae9c20723c */ /* 0x000fe20000001820 */
[----:B------:R-:W5:Y:S07]  /*4f80*/  LDSM.16.M88.4 R156, [R2+0xc900] ;  /* 0x00c90000029c783b */ /* 0x000f6e0000000200 */
[C---:B-1----:R-:W-:Y:S01]  /*4f90*/  HMMA.16816.F32 R4, R136.reuse, R140, R4 ;  /* 0x0000008c8804723c */ /* 0x042fe20000001804 */
[----:B------:R-:W-:Y:S07]  /*4fa0*/  LDSM.16.M88.4 R172, [R2+0x10100] ;  /* 0x0101000002ac783b */ /* 0x000fee0000000200 */
[C---:B------:R-:W-:Y:S01]  /*4fb0*/  HMMA.16816.F32 R8, R136.reuse, R142, R8 ;  /* 0x0000008e8808723c */ /* 0x040fe20000001808 */
[----:B------:R-:W1:Y:S07]  /*4fc0*/  LDSM.16.M88.4 R140, [R2+0xd900] ;  /* 0x00d90000028c783b */ /* 0x000e6e0000000200 */
[C---:B------:R-:W-:Y:S08]  /*4fd0*/  HMMA.16816.F32 R12, R136.reuse, R144, R12 ;  /* 0x00000090880c723c */ /* 0x040ff0000000180c */
[C---:B------:R-:W-:Y:S01]  /*4fe0*/  HMMA.16816.F32 R16, R136.reuse, R146, R16 ;  /* 0x000000928810723c */ /* 0x040fe20000001810 */
[----:B------:R-:W-:Y:S07]  /*4ff0*/  LDSM.16.M88.4 R144, [R182+UR4+0xe100] ;  /* 0x00e10004b690783b */ /* 0x000fee0008000200 */
[C---:B------:R-:W-:Y:S08]  /*5000*/  HMMA.16816.F32 R20, R136.reuse, R148, R20 ;  /* 0x000000948814723c */ /* 0x040ff00000001814 */
[C---:B------:R-:W-:Y:S01]  /*5010*/  HMMA.16816.F32 R24, R136.reuse, R150, R24 ;  /* 0x000000968818723c */ /* 0x040fe20000001818 */
[----:B------:R-:W-:Y:S07]  /*5020*/  LDSM.16.M88.4 R148, [R182+UR4+0xe900] ;  /* 0x00e90004b694783b */ /* 0x000fee0008000200 */
[C---:B---3--:R-:W-:Y:S08]  /*5030*/  HMMA.16816.F32 R28, R136.reuse, R152, R28 ;  /* 0x00000098881c723c */ /* 0x048ff0000000181c */
[----:B------:R-:W-:Y:S01]  /*5040*/  HMMA.16816.F32 R32, R136, R154, R32 ;  /* 0x0000009a8820723c */ /* 0x000fe20000001820 */
[----:B------:R-:W3:Y:S07]  /*5050*/  LDSM.16.M88.4 R136, [R184+0x4000] ;  /* 0x00400000b888783b */ /* 0x000eee0000000200 */
[C---:B----4-:R-:W-:Y:S01]  /*5060*/  HMMA.16816.F32 R4, R160.reuse, R164, R4 ;  /* 0x000000a4a004723c */ /* 0x050fe20000001804 */
[----:B------:R-:W4:Y:S07]  /*5070*/  LDSM.16.M88.4 R152, [R182+UR4+0xf100] ;  /* 0x00f10004b698783b */ /* 0x000f2e0008000200 */
[C---:B------:R-:W-:Y:S01]  /*5080*/  HMMA.16816.F32 R8, R160.reuse, R166, R8 ;  /* 0x000000a6a008723c */ /* 0x040fe20000001808 */
[----:B------:R-:W-:Y:S07]  /*5090*/  LDSM.16.M88.4 R164, [R180+0x4000] ;  /* 0x00400000b4a4783b */ /* 0x000fee0000000200 */
[C---:B-----5:R-:W-:Y:S08]  /*50a0*/  HMMA.16816.F32 R12, R160.reuse, R156, R12 ;  /* 0x0000009ca00c723c */ /* 0x060ff0000000180c */
[C---:B------:R-:W-:Y:S01]  /*50b0*/  HMMA.16816.F32 R16, R160.reuse, R158, R16 ;  /* 0x0000009ea010723c */ /* 0x040fe20000001810 */
[----:B------:R-:W5:Y:S07]  /*50c0*/  LDSM.16.M88.4 R156, [R182+UR4+0xf900] ;  /* 0x00f90004b69c783b */ /* 0x000f6e0008000200 */
[C---:B------:R-:W-:Y:S08]  /*50d0*/  HMMA.16816.F32 R20, R160.reuse, R168, R20 ;  /* 0x000000a8a014723c */ /* 0x040ff00000001814 */
[C---:B------:R-:W-:Y:S01]  /*50e0*/  HMMA.16816.F32 R24, R160.reuse, R170, R24 ;  /* 0x000000aaa018723c */ /* 0x040fe20000001818 */
[----:B------:R-:W2:Y:S07]  /*50f0*/  LDSM.16.M88.4 R168, [R132+0xe100] ;  /* 0x00e1000084a8783b */ /* 0x000eae0000000200 */
[C---:B-1----:R-:W-:Y:S08]  /*5100*/  HMMA.16816.F32 R28, R160.reuse, R140, R28 ;  /* 0x0000008ca01c723c */ /* 0x042ff0000000181c */
[----:B------:R-:W-:Y:S01]  /*5110*/  HMMA.16816.F32 R32, R160, R142, R32 ;  /* 0x0000008ea020723c */ /* 0x000fe20000001820 */
[----:B------:R-:W1:Y:S07]  /*5120*/  LDSM.16.M88.4 R140, [R132+0xe900] ;  /* 0x00e90000848c783b */ /* 0x000e6e0000000200 */
[C---:B---3--:R-:W-:Y:S01]  /*5130*/  HMMA.16816.F32 R4, R136.reuse, R144, R4 ;  /* 0x000000908804723c */ /* 0x048fe20000001804 */
[----:B------:R-:W-:Y:S07]  /*5140*/  LDSM.16.M88.4 R160, [R132+0xf900] ;  /* 0x00f9000084a0783b */ /* 0x000fee0000000200 */
[C---:B------:R-:W-:Y:S01]  /*5150*/  HMMA.16816.F32 R8, R136.reuse, R146, R8 ;  /* 0x000000928808723c */ /* 0x040fe20000001808 */
[----:B------:R-:W3:Y:S07]  /*5160*/  LDSM.16.M88.4 R144, [R132+0xf100] ;  /* 0x00f100008490783b */ /* 0x000eee0000000200 */
[C---:B------:R-:W-:Y:S08]  /*5170*/  HMMA.16816.F32 R12, R136.reuse, R148, R12 ;  /* 0x00000094880c723c */ /* 0x040ff0000000180c */
[C---:B------:R-:W-:Y:S01]  /*5180*/  HMMA.16816.F32 R16, R136.reuse, R150, R16 ;  /* 0x000000968810723c */ /* 0x040fe20000001810 */
[----:B------:R-:W-:Y:S07]  /*5190*/  LDSM.16.M88.4 R148, [R178+0x4000] ;  /* 0x00400000b294783b */ /* 0x000fee0000000200 */
[C---:B----4-:R-:W-:Y:S08]  /*51a0*/  HMMA.16816.F32 R20, R136.reuse, R152, R20 ;  /* 0x000000988814723c */ /* 0x050ff00000001814 */
[C---:B------:R-:W-:Y:S01]  /*51b0*/  HMMA.16816.F32 R24, R136.reuse, R154, R24 ;  /* 0x0000009a8818723c */ /* 0x040fe20000001818 */
[----:B------:R-:W4:Y:S07]  /*51c0*/  LDSM.16.M88.4 R152, [R183+0xe100] ;  /* 0x00e10000b798783b */ /* 0x000f2e0000000200 */
[C---:B-----5:R-:W-:Y:S08]  /*51d0*/  HMMA.16816.F32 R28, R136.reuse, R156, R28 ;  /* 0x0000009c881c723c */ /* 0x060ff0000000181c */
[----:B------:R-:W-:Y:S01]  /*51e0*/  HMMA.16816.F32 R32, R136, R158, R32 ;  /* 0x0000009e8820723c */ /* 0x000fe20000001820 */
[----:B------:R-:W5:Y:S07]  /*51f0*/  LDSM.16.M88.4 R136, [R183+0xe900] ;  /* 0x00e90000b788783b */ /* 0x000f6e0000000200 */
[C---:B--2---:R-:W-:Y:S01]  /*5200*/  HMMA.16816.F32 R4, R164.reuse, R168, R4 ;  /* 0x000000a8a404723c */ /* 0x044fe20000001804 */
[----:B------:R-:W-:Y:S07]  /*5210*/  LDSM.16.M88.4 R156, [R177+0x4000] ;  /* 0x00400000b19c783b */ /* 0x000fee0000000200 */
[C---:B------:R-:W-:Y:S01]  /*5220*/  HMMA.16816.F32 R8, R164.reuse, R170, R8 ;  /* 0x000000aaa408723c */ /* 0x040fe20000001808 */
[----:B------:R-:W-:Y:S07]  /*5230*/  LDSM.16.M88.4 R168, [R2+0xe100] ;  /* 0x00e1000002a8783b */ /* 0x000fee0000000200 */
[C---:B-1----:R-:W-:Y:S08]  /*5240*/  HMMA.16816.F32 R12, R164.reuse, R140, R12 ;  /* 0x0000008ca40c723c */ /* 0x042ff0000000180c */
[C---:B------:R-:W-:Y:S01]  /*5250*/  HMMA.16816.F32 R16, R164.reuse, R142, R16 ;  /* 0x0000008ea410723c */ /* 0x040fe20000001810 */
[----:B------:R-:W1:Y:S07]  /*5260*/  LDSM.16.M88.4 R140, [R183+0xf100] ;  /* 0x00f10000b78c783b */ /* 0x000e6e0000000200 */
[C---:B---3--:R-:W-:Y:S08]  /*5270*/  HMMA.16816.F32 R20, R164.reuse, R144, R20 ;  /* 0x00000090a414723c */ /* 0x048ff00000001814 */
[C---:B------:R-:W-:Y:S01]  /*5280*/  HMMA.16816.F32 R24, R164.reuse, R146, R24 ;  /* 0x00000092a418723c */ /* 0x040fe20000001818 */
[----:B------:R-:W2:Y:S07]  /*5290*/  LDSM.16.M88.4 R144, [R183+0xf900] ;  /* 0x00f90000b790783b */ /* 0x000eae0000000200 */
[C---:B------:R-:W-:Y:S08]  /*52a0*/  HMMA.16816.F32 R28, R164.reuse, R160, R28 ;  /* 0x000000a0a41c723c */ /* 0x040ff0000000181c */
[----:B------:R-:W-:Y:S01]  /*52b0*/  HMMA.16816.F32 R32, R164, R162, R32 ;  /* 0x000000a2a420723c */ /* 0x000fe20000001820 */
[----:B------:R-:W3:Y:S07]  /*52c0*/  LDSM.16.M88.4 R160, [R185+0xe900] ;  /* 0x00e90000b9a0783b */ /* 0x000eee0000000200 */
[C---:B----4-:R-:W-:Y:S01]  /*52d0*/  HMMA.16816.F32 R4, R148.reuse, R152, R4 ;  /* 0x000000989404723c */ /* 0x050fe20000001804 */
[----:B------:R-:W-:Y:S07]  /*52e0*/  LDSM.16.M88.4 R164, [R182+UR4+0x11100] ;  /* 0x01110004b6a4783b */ /* 0x000fee0008000200 */
[C---:B------:R-:W-:Y:S01]  /*52f0*/  HMMA.16816.F32 R8, R148.reuse, R154, R8 ;  /* 0x0000009a9408723c */ /* 0x040fe20000001808 */
[----:B------:R-:W-:Y:S07]  /*5300*/  LDSM.16.M88.4 R152, [R182+UR4+0x10900] ;  /* 0x01090004b698783b */ /* 0x000fee0008000200 */
[C---:B-----5:R-:W-:Y:S08]  /*5310*/  HMMA.16816.F32 R12, R148.reuse, R136, R12 ;  /* 0x00000088940c723c */ /* 0x060ff0000000180c */
[C---:B------:R-:W-:Y:S01]  /*5320*/  HMMA.16816.F32 R16, R148.reuse, R138, R16 ;  /* 0x0000008a9410723c */ /* 0x040fe20000001810 */
[----:B------:R-:W4:Y:S07]  /*5330*/  LDSM.16.M88.4 R136, [R185+0xf100] ;  /* 0x00f10000b988783b */ /* 0x000f2e0000000200 */
[C---:B-1----:R-:W-:Y:S08]  /*5340*/  HMMA.16816.F32 R20, R148.reuse, R140, R20 ;  /* 0x0000008c9414723c */ /* 0x042ff00000001814 */
[C---:B------:R-:W-:Y:S01]  /*5350*/  HMMA.16816.F32 R24, R148.reuse, R142, R24 ;  /* 0x0000008e9418723c */ /* 0x040fe20000001818 */
[----:B------:R-:W1:Y:S07]  /*5360*/  LDSM.16.M88.4 R140, [R185+0xf900] ;  /* 0x00f90000b98c783b */ /* 0x000e6e0000000200 */
[C---:B--2---:R-:W-:Y:S08]  /*5370*/  HMMA.16816.F32 R28, R148.reuse, R144, R28 ;  /* 0x00000090941c723c */ /* 0x044ff0000000181c */
[----:B------:R-:W-:Y:S01]  /*5380*/  HMMA.16816.F32 R32, R148, R146, R32 ;  /* 0x000000929420723c */ /* 0x000fe20000001820 */
[----:B------:R-:W-:Y:S07]  /*5390*/  LDSM.16.M88.4 R144, [R184+0x8000] ;  /* 0x00800000b890783b */ /* 0x000fee0000000200 */
[C---:B------:R-:W-:Y:S01]  /*53a0*/  HMMA.16816.F32 R4, R156.reuse, R168, R4 ;  /* 0x000000a89c04723c */ /* 0x040fe20000001804 */
[----:B------:R-:W2:Y:S07]  /*53b0*/  LDSM.16.M88.4 R148, [R182+UR4+0x10100] ;  /* 0x01010004b694783b */ /* 0x000eae0008000200 */
[C---:B------:R-:W-:Y:S01]  /*53c0*/  HMMA.16816.F32 R8, R156.reuse, R170, R8 ;  /* 0x000000aa9c08723c */ /* 0x040fe20000001808 */
[----:B------:R-:W-:Y:S07]  /*53d0*/  LDSM.16.M88.4 R168, [R132+0x10100] ;  /* 0x0101000084a8783b */ /* 0x000fee0000000200 */
[C---:B---3--:R-:W-:Y:S08]  /*53e0*/  HMMA.16816.F32 R12, R156.reuse, R160, R12 ;  /* 0x000000a09c0c723c */ /* 0x048ff0000000180c */
[C---:B------:R-:W-:Y:S01]  /*53f0*/  HMMA.16816.F32 R16, R156.reuse, R162, R16 ;  /* 0x000000a29c10723c */ /* 0x040fe20000001810 */
[----:B------:R-:W3:Y:S07]  /*5400*/  LDSM.16.M88.4 R160, [R182+UR4+0x11900] ;  /* 0x01190004b6a0783b */ /* 0x000eee0008000200 */
[C---:B----4-:R-:W-:Y:S08]  /*5410*/  HMMA.16816.F32 R20, R156.reuse, R136, R20 ;  /* 0x000000889c14723c */ /* 0x050ff00000001814 */
[C---:B------:R-:W-:Y:S01]  /*5420*/  HMMA.16816.F32 R24, R156.reuse, R138, R24 ;  /* 0x0000008a9c18723c */ /* 0x040fe20000001818 */
[----:B------:R-:W4:Y:S07]  /*5430*/  LDSM.16.M88.4 R136, [R180+0x8000] ;  /* 0x00800000b488783b */ /* 0x000f2e0000000200 */
[C---:B-1----:R-:W-:Y:S08]  /*5440*/  HMMA.16816.F32 R28, R156.reuse, R140, R28 ;  /* 0x0000008c9c1c723c */ /* 0x042ff0000000181c */
[----:B------:R-:W-:Y:S01]  /*5450*/  HMMA.16816.F32 R32, R156, R142, R32 ;  /* 0x0000008e9c20723c */ /* 0x000fe20000001820 */
[----:B------:R-:W1:Y:S07]  /*5460*/  LDSM.16.M88.4 R140, [R132+0x10900] ;  /* 0x01090000848c783b */ /* 0x000e6e0000000200 */
[C---:B--2---:R-:W-:Y:S01]  /*5470*/  HMMA.16816.F32 R4, R144.reuse, R148, R4 ;  /* 0x000000949004723c */ /* 0x044fe20000001804 */
[----:B------:R-:W-:Y:S07]  /*5480*/  LDSM.16.M88.4 R156, [R178+0x8000] ;  /* 0x00800000b29c783b */ /* 0x000fee0000000200 */
[C---:B------:R-:W-:Y:S01]  /*5490*/  HMMA.16816.F32 R8, R144.reuse, R150, R8 ;  /* 0x000000969008723c */ /* 0x040fe20000001808 */
[----:B------:R-:W2:Y:S07]  /*54a0*/  LDSM.16.M88.4 R148, [R132+0x11100] ;  /* 0x011100008494783b */ /* 0x000eae0000000200 */
[C---:B------:R-:W-:Y:S08]  /*54b0*/  HMMA.16816.F32 R12, R144.reuse, R152, R12 ;  /* 0x00000098900c723c */ /* 0x040ff0000000180c */
[C---:B------:R-:W-:Y:S01]  /*54c0*/  HMMA.16816.F32 R16, R144.reuse, R154, R16 ;  /* 0x0000009a9010723c */ /* 0x040fe20000001810 */
[----:B------:R-:W5:Y:S07]  /*54d0*/  LDSM.16.M88.4 R152, [R132+0x11900] ;  /* 0x011900008498783b */ /* 0x000f6e0000000200 */
[C---:B------:R-:W-:Y:S08]  /*54e0*/  HMMA.16816.F32 R20, R144.reuse, R164, R20 ;  /* 0x000000a49014723c */ /* 0x040ff00000001814 */
[C---:B------:R-:W-:Y:S01]  /*54f0*/  HMMA.16816.F32 R24, R144.reuse, R166, R24 ;  /* 0x000000a69018723c */ /* 0x040fe20000001818 */
[----:B------:R-:W2:Y:S07]  /*5500*/  LDSM.16.M88.4 R164, [R183+0x10100] ;  /* 0x01010000b7a4783b */ /* 0x000eae0000000200 */
[C---:B---3--:R-:W-:Y:S08]  /*5510*/  HMMA.16816.F32 R28, R144.reuse, R160, R28 ;  /* 0x000000a0901c723c */ /* 0x048ff0000000181c */
[----:B------:R-:W-:Y:S01]  /*5520*/  HMMA.16816.F32 R32, R144, R162, R32 ;  /* 0x000000a29020723c */ /* 0x000fe20000001820 */
[----:B------:R-:W3:Y:S07]  /*5530*/  LDSM.16.M88.4 R144, [R183+0x10900] ;  /* 0x01090000b790783b */ /* 0x000eee0000000200 */
[C---:B----4-:R-:W-:Y:S01]  /*5540*/  HMMA.16816.F32 R4, R136.reuse, R168, R4 ;  /* 0x000000a88804723c */ /* 0x050fe20000001804 */
[----:B------:R-:W4:Y:S07]  /*5550*/  LDSM.16.M88.4 R160, [R183+0x11100] ;  /* 0x01110000b7a0783b */ /* 0x000f2e0000000200 */
[C---:B------:R-:W-:Y:S01]  /*5560*/  HMMA.16816.F32 R8, R136.reuse, R170, R8 ;  /* 0x000000aa8808723c */ /* 0x040fe20000001808 */
[----:B------:R-:W-:Y:S07]  /*5570*/  LDSM.16.M88.4 R168, [R177+0x8000] ;  /* 0x00800000b1a8783b */ /* 0x000fee0000000200 */
[C---:B-1----:R-:W-:Y:S08]  /*5580*/  HMMA.16816.F32 R12, R136.reuse, R140, R12 ;  /* 0x0000008c880c723c */ /* 0x042ff0000000180c */
[C---:B------:R-:W-:Y:S01]  /*5590*/  HMMA.16816.F32 R16, R136.reuse, R142, R16 ;  /* 0x0000008e8810723c */ /* 0x040fe20000001810 */
[----:B------:R-:W1:Y:S07]  /*55a0*/  LDSM.16.M88.4 R140, [R183+0x11900] ;  /* 0x01190000b78c783b */ /* 0x000e6e0000000200 */
[C---:B--2---:R-:W-:Y:S08]  /*55b0*/  HMMA.16816.F32 R20, R136.reuse, R148, R20 ;  /* 0x000000948814723c */ /* 0x044ff00000001814 */
[C---:B------:R-:W-:Y:S08]  /*55c0*/  HMMA.16816.F32 R24, R136.reuse, R150, R24 ;  /* 0x000000968818723c */ /* 0x040ff00000001818 */
[C---:B-----5:R-:W-:Y:S08]  /*55d0*/  HMMA.16816.F32 R28, R136.reuse, R152, R28 ;  /* 0x00000098881c723c */ /* 0x060ff0000000181c */
[----:B------:R-:W-:Y:S01]  /*55e0*/  HMMA.16816.F32 R32, R136, R154, R32 ;  /* 0x0000009a8820723c */ /* 0x000fe20000001820 */
[----:B------:R-:W2:Y:S07]  /*55f0*/  LDSM.16.M88.4 R136, [R185+0x10900] ;  /* 0x01090000b988783b */ /* 0x000eae0000000200 */
[C---:B------:R-:W-:Y:S08]  /*5600*/  HMMA.16816.F32 R4, R156.reuse, R164, R4 ;  /* 0x000000a49c04723c */ /* 0x040ff00000001804 */
[C---:B------:R-:W-:Y:S08]  /*5610*/  HMMA.16816.F32 R8, R156.reuse, R166, R8 ;  /* 0x000000a69c08723c */ /* 0x040ff00000001808 */
[C---:B---3--:R-:W-:Y:S08]  /*5620*/  HMMA.16816.F32 R12, R156.reuse, R144, R12 ;  /* 0x000000909c0c723c */ /* 0x048ff0000000180c */
[C---:B------:R-:W-:Y:S01]  /*5630*/  HMMA.16816.F32 R16, R156.reuse, R146, R16 ;  /* 0x000000929c10723c */ /* 0x040fe20000001810 */
[----:B------:R-:W3:Y:S07]  /*5640*/  LDSM.16.M88.4 R144, [R185+0x11100] ;  /* 0x01110000b990783b */ /* 0x000eee0000000200 */
[C---:B----4-:R-:W-:Y:S08]  /*5650*/  HMMA.16816.F32 R20, R156.reuse, R160, R20 ;  /* 0x000000a09c14723c */ /* 0x050ff00000001814 */
[C---:B------:R-:W-:Y:S08]  /*5660*/  HMMA.16816.F32 R24, R156.reuse, R162, R24 ;  /* 0x000000a29c18723c */ /* 0x040ff00000001818 */
[C---:B-1----:R-:W-:Y:S08]  /*5670*/  HMMA.16816.F32 R28, R156.reuse, R140, R28 ;  /* 0x0000008c9c1c723c */ /* 0x042ff0000000181c */
[----:B------:R-:W-:Y:S01]  /*5680*/  HMMA.16816.F32 R32, R156, R142, R32 ;  /* 0x0000008e9c20723c */ /* 0x000fe20000001820 */
[----:B------:R-:W1:Y:S01]  /*5690*/  LDSM.16.M88.4 R140, [R185+0x11900] ;  /* 0x01190000b98c783b */ /* 0x000e620000000200 */
[----:B------:R-:W-:Y:S06]  /*56a0*/  DEPBAR.LE SB0, 0x2 ;  /* 0x000080800000791a */ /* 0x000fec0000000000 */
[C---:B------:R-:W-:Y:S01]  /*56b0*/  HMMA.16816.F32 R4, R168.reuse, R172, R4 ;  /* 0x000000aca804723c */ /* 0x040fe20000001804 */
[----:B------:R-:W-:Y:S07]  /*56c0*/  BAR.SYNC.DEFER_BLOCKING 0x0 ;  /* 0x0000000000007b1d */ /* 0x000fee0000010000 */
[C---:B------:R-:W-:Y:S08]  /*56d0*/  HMMA.16816.F32 R8, R168.reuse, R174, R8 ;  /* 0x000000aea808723c */ /* 0x040ff00000001808 */
[C---:B--2---:R-:W-:Y:S08]  /*56e0*/  HMMA.16816.F32 R12, R168.reuse, R136, R12 ;  /* 0x00000088a80c723c */ /* 0x044ff0000000180c */
[C---:B------:R-:W-:Y:S01]  /*56f0*/  HMMA.16816.F32 R16, R168.reuse, R138, R16 ;  /* 0x0000008aa810723c */ /* 0x040fe20000001810 */
[----:B------:R-:W-:Y:S03]  /*5700*/  LDSM.16.MT88.4 R136, [R176+UR4+0x100] ;  /* 0x00010004b088783b */ /* 0x000fe60008004200 */
[----:B------:R-:W-:Y:S02]  /*5710*/  FMNMX.FTZ R2, R4, R133, !PT ;  /* 0x0000008504027209 */ /* 0x000fe40007810000 */
[----:B------:R-:W-:Y:S02]  /*5720*/  FMNMX.FTZ R132, R6, R0, !PT ;  /* 0x0000000006847209 */ /* 0x000fe40007810000 */
[C---:B---3--:R-:W-:Y:S01]  /*5730*/  HMMA.16816.F32 R20, R168.reuse, R144, R20 ;  /* 0x00000090a814723c */ /* 0x048fe20000001814 */
[----:B------:R-:W-:Y:S03]  /*5740*/  LDSM.16.MT88.4 R148, [R176+UR4+0x2900] ;  /* 0x00290004b094783b */ /* 0x000fe60008004200 */
[----:B------:R-:W-:Y:S02]  /*5750*/  FMNMX.FTZ R3, R5, R2, !PT ;  /* 0x0000000205037209 */ /* 0x000fe40007810000 */
[----:B------:R-:W-:Y:S02]  /*5760*/  FMNMX.FTZ R163, R7, R132, !PT ;  /* 0x0000008407a37209 */ /* 0x000fe40007810000 */
[C---:B------:R-:W-:Y:S01]  /*5770*/  HMMA.16816.F32 R24, R168.reuse, R146, R24 ;  /* 0x00000092a818723c */ /* 0x040fe20000001818 */
[----:B------:R-:W-:Y:S03]  /*5780*/  LDSM.16.MT88.4 R156, [R135+UR4+0x2900] ;  /* 0x00290004879c783b */ /* 0x000fe60008004200 */
[----:B------:R-:W-:Y:S02]  /*5790*/  FMNMX.FTZ R2, R8, R3, !PT ;  /* 0x0000000308027209 */ /* 0x000fe40007810000 */
[----:B------:R-:W-:Y:S02]  /*57a0*/  FMNMX.FTZ R132, R10, R163, !PT ;  /* 0x000000a30a847209 */ /* 0x000fe40007810000 */
[C---:B-1----:R-:W-:Y:S04]  /*57b0*/  HMMA.16816.F32 R28, R168.reuse, R140, R28 ;  /* 0x0000008ca81c723c */ /* 0x042fe8000000181c */
[----:B------:R-:W-:Y:S02]  /*57c0*/  FMNMX.FTZ R3, R9, R2, !PT ;  /* 0x0000000209037209 */ /* 0x000fe40007810000 */
[----:B------:R-:W-:Y:S02]  /*57d0*/  FMNMX.FTZ R163, R11, R132, !PT ;  /* 0x000000840ba37209 */ /* 0x000fe40007810000 */
[----:B------:R-:W-:Y:S04]  /*57e0*/  HMMA.16816.F32 R32, R168, R142, R32 ;  /* 0x0000008ea820723c */ /* 0x000fe80000001820 */
[----:B------:R-:W-:Y:S02]  /*57f0*/  FMNMX.FTZ R2, R12, R3, !PT ;  /* 0x000000030c027209 */ /* 0x000fe40007810000 */
[----:B------:R-:W-:Y:S02]  /*5800*/  FMNMX.FTZ R132, R14, R163, !PT ;  /* 0x000000a30e847209 */ /* 0x000fe40007810000 */
[----:B------:R-:W-:Y:S04]  /*5810*/  FMNMX.FTZ R3, R13, R2, !PT ;  /* 0x000000020d037209 */ /* 0x000fe80007810000 */
        /* <DEDUP_REMOVED lines=16> */
[----:B------:R-:W-:Y:S02]  /*5920*/  IADD3 R140, R176, UR4, RZ ;  /* 0x00000004b08c7c10 */ /* 0x000fe4000fffe0ff */
[----:B------:R-:W-:Y:S02]  /*5930*/  FMNMX.FTZ R2, R32, R3, !PT ;  /* 0x0000000320027209 */ /* 0x000fe40007810000 */
[----:B------:R-:W-:Y:S02]  /*5940*/  FMNMX.FTZ R3, R31, R132, !PT ;  /* 0x000000841f037209 */ /* 0x000fe40007810000 */
[----:B------:R-:W-:Y:S02]  /*5950*/  FMNMX.FTZ R165, R33, R2, !PT ;  /* 0x0000000221a57209 */ /* 0x000fe40007810000 */
[----:B------:R-:W-:Y:S03]  /*5960*/  FMNMX.FTZ R132, R34, R3, !PT ;  /* 0x0000000322847209 */ /* 0x000fe60007810000 */
[----:B------:R-:W1:Y:S01]  /*5970*/  SHFL.BFLY PT, R2, R165, 0x2, 0x1f ;  /* 0x0c401f00a5027f89 */ /* 0x000e6200000e0000 */
[----:B------:R-:W-:Y:S07]  /*5980*/  FMNMX.FTZ R164, R35, R132, !PT ;  /* 0x0000008423a47209 */ /* 0x000fee0007810000 */
[----:B------:R-:W2:Y:S01]  /*5990*/  SHFL.BFLY PT, R3, R164, 0x2, 0x1f ;  /* 0x0c401f00a4037f89 */ /* 0x000ea200000e0000 */
[----:B-1----:R-:W-:Y:S07]  /*59a0*/  FMNMX.FTZ R163, R165, R2, !PT ;  /* 0x00000002a5a37209 */ /* 0x002fee0007810000 */
[----:B------:R-:W1:Y:S01]  /*59b0*/  SHFL.BFLY PT, R132, R163, 0x1, 0x1f ;  /* 0x0c201f00a3847f89 */ /* 0x000e6200000e0000 */
[----:B--2---:R-:W-:Y:S07]  /*59c0*/  FMNMX.FTZ R162, R164, R3, !PT ;  /* 0x00000003a4a27209 */ /* 0x004fee0007810000 */
[----:B------:R-:W2:Y:S08]  /*59d0*/  SHFL.BFLY PT, R3, R162, 0x1, 0x1f ;  /* 0x0c201f00a2037f89 */ /* 0x000eb000000e0000 */
[----:B------:R-:W-:Y:S01]  /*59e0*/  LDSM.16.MT88.4 R164, [R176+UR4+0x5900] ;  /* 0x00590004b0a4783b */ /* 0x000fe20008004200 */
[----:B-1----:R-:W-:Y:S05]  /*59f0*/  FMNMX.FTZ R132, R163, R132, !PT ;  /* 0x00000084a3847209 */ /* 0x002fea0007810000 */
[C---:B------:R-:W-:Y:S02]  /*5a00*/  FADD.FTZ R133, -R132.reuse, R133 ;  /* 0x0000008584857221 */ /* 0x040fe40000010100 */
[----:B------:R-:W-:Y:S01]  /*5a10*/  FMUL.FTZ R163, R132, c[0x0][0x2d0] ;  /* 0x0000b40084a37a20 */ /* 0x000fe20000410000 */
[----:B--2---:R-:W-:Y:S01]  /*5a20*/  FMNMX.FTZ R3, R162, R3, !PT ;  /* 0x00000003a2037209 */ /* 0x004fe20007810000 */
[----:B------:R-:W-:Y:S02]  /*5a30*/  FMUL.FTZ R2, R133, c[0x0][0x2d0] ;  /* 0x0000b40085027a20 */ /* 0x000fe40000410000 */
[--C-:B------:R-:W-:Y:S02]  /*5a40*/  FFMA.FTZ R173, R4, c[0x0][0x2d0], -R163.reuse ;  /* 0x0000b40004ad7a23 */ /* 0x100fe400000108a3 */
[C---:B------:R-:W-:Y:S02]  /*5a50*/  FADD.FTZ R133, -R3.reuse, R0 ;  /* 0x0000000003857221 */ /* 0x040fe40000010100 */
[----:B------:R-:W-:Y:S01]  /*5a60*/  FMUL.FTZ R162, R3, c[0x0][0x2d0] ;  /* 0x0000b40003a27a20 */ /* 0x000fe20000410000 */
[----:B------:R-:W1:Y:S01]  /*5a70*/  MUFU.EX2 R2, R2 ;  /* 0x0000000200027308 */ /* 0x000e620000000800 */
[----:B------:R-:W-:Y:S01]  /*5a80*/  FMUL.FTZ R0, R133, c[0x0][0x2d0] ;  /* 0x0000b40085007a20 */ /* 0x000fe20000410000 */
[----:B------:R-:W-:Y:S01]  /*5a90*/  IADD3 R133, R181, R140, RZ ;  /* 0x0000008cb5857210 */ /* 0x000fe20007ffe0ff */
[--C-:B------:R-:W-:Y:S02]  /*5aa0*/  FFMA.FTZ R174, R5, c[0x0][0x2d0], -R163.reuse ;  /* 0x0000b40005ae7a23 */ /* 0x100fe400000108a3 */
[--C-:B------:R-:W-:Y:S02]  /*5ab0*/  FFMA.FTZ R175, R8, c[0x0][0x2d0], -R163.reuse ;  /* 0x0000b40008af7a23 */ /* 0x100fe400000108a3 */
[--C-:B------:R-:W-:Y:S01]  /*5ac0*/  FFMA.FTZ R214, R9, c[0x0][0x2d0], -R163.reuse ;  /* 0x0000b40009d67a23 */ /* 0x100fe200000108a3 */
[----:B------:R-:W2:Y:S01]  /*5ad0*/  LDSM.16.MT88.4 R140, [R133+0x100] ;  /* 0x00010000858c783b */ /* 0x000ea20000004200 */
[--C-:B------:R-:W-:Y:S01]  /*5ae0*/  FFMA.FTZ R215, R6, c[0x0][0x2d0], -R162.reuse ;  /* 0x0000b40006d77a23 */ /* 0x100fe200000108a2 */
[----:B------:R-:W3:Y:S01]  /*5af0*/  MUFU.EX2 R0, R0 ;  /* 0x0000000000007308 */ /* 0x000ee20000000800 */
[--C-:B------:R-:W-:Y:S02]  /*5b00*/  FFMA.FTZ R216, R7, c[0x0][0x2d0], -R162.reuse ;  /* 0x0000b40007d87a23 */ /* 0x100fe400000108a2 */
[--C-:B------:R-:W-:Y:S02]  /*5b10*/  FFMA.FTZ R217, R10, c[0x0][0x2d0], -R162.reuse ;  /* 0x0000b4000ad97a23 */ /* 0x100fe400000108a2 */
[--C-:B------:R-:W-:Y:S01]  /*5b20*/  FFMA.FTZ R218, R11, c[0x0][0x2d0], -R162.reuse ;  /* 0x0000b4000bda7a23 */ /* 0x100fe200000108a2 */
[----:B------:R-:W-:Y:S01]  /*5b30*/  LDSM.16.MT88.4 R152, [R133+0x2900] ;  /* 0x002900008598783b */ /* 0x000fe20000004200 */
[--C-:B------:R-:W-:Y:S02]  /*5b40*/  FFMA.FTZ R219, R12, c[0x0][0x2d0], -R163.reuse ;  /* 0x0000b4000cdb7a23 */ /* 0x100fe400000108a3 */
[--C-:B------:R-:W-:Y:S01]  /*5b50*/  FFMA.FTZ R220, R13, c[0x0][0x2d0], -R163.reuse ;  /* 0x0000b4000ddc7a23 */ /* 0x100fe200000108a3 */
[----:B------:R-:W-:Y:S01]  /*5b60*/  MUFU.EX2 R173, R173 ;  /* 0x000000ad00ad7308 */ /* 0x000fe20000000800 */
[--C-:B------:R-:W-:Y:S02]  /*5b70*/  FFMA.FTZ R221, R14, c[0x0][0x2d0], -R162.reuse ;  /* 0x0000b4000edd7a23 */ /* 0x100fe400000108a2 */
[--C-:B------:R-:W-:Y:S01]  /*5b80*/  FFMA.FTZ R222, R15, c[0x0][0x2d0], -R162.reuse ;  /* 0x0000b4000fde7a23 */ /* 0x100fe200000108a2 */
[----:B------:R-:W-:Y:S01]  /*5b90*/  LDSM.16.MT88.4 R168, [R133+0x5900] ;  /* 0x0059000085a8783b */ /* 0x000fe20000004200 */
[C---:B-1----:R-:W-:Y:S02]  /*5ba0*/  FMUL.FTZ R4, R2.reuse, R128 ;  /* 0x0000008002047220 */ /* 0x042fe40000410000 */
[C---:B------:R-:W-:Y:S02]  /*5bb0*/  FMUL.FTZ R5, R2.reuse, R129 ;  /* 0x0000008102057220 */ /* 0x040fe40000410000 */
[C---:B------:R-:W-:Y:S01]  /*5bc0*/  FMUL.FTZ R8, R2.reuse, R124 ;  /* 0x0000007c02087220 */ /* 0x040fe20000410000 */
[----:B------:R-:W1:Y:S01]  /*5bd0*/  MUFU.EX2 R174, R174 ;  /* 0x000000ae00ae7308 */ /* 0x000e620000000800 */
[C---:B------:R-:W-:Y:S02]  /*5be0*/  FMUL.FTZ R9, R2.reuse, R125 ;  /* 0x0000007d02097220 */ /* 0x040fe40000410000 */
[----:B------:R-:W-:Y:S02]  /*5bf0*/  FMUL.FTZ R36, R2, R36 ;  /* 0x0000002402247220 */ /* 0x000fe40000410000 */
[C---:B---3--:R-:W-:Y:S02]  /*5c00*/  FMUL.FTZ R6, R0.reuse, R130 ;  /* 0x0000008200067220 */ /* 0x048fe40000410000 */
[C---:B------:R-:W-:Y:S02]  /*5c10*/  FMUL.FTZ R7, R0.reuse, R131 ;  /* 0x0000008300077220 */ /* 0x040fe40000410000 */
[C---:B------:R-:W-:Y:S01]  /*5c20*/  FMUL.FTZ R10, R0.reuse, R126 ;  /* 0x0000007e000a7220 */ /* 0x040fe20000410000 */
[----:B------:R-:W-:Y:S01]  /*5c30*/  MUFU.EX2 R175, R175 ;  /* 0x000000af00af7308 */ /* 0x000fe20000000800 */
[----:B------:R-:W-:Y:S02]  /*5c40*/  FMUL.FTZ R11, R0, R127 ;  /* 0x0000007f000b7220 */ /* 0x000fe40000410000 */
[----:B------:R-:W3:Y:S01]  /*5c50*/  LDSM.16.MT88.4 R124, [R135+UR4+0x100] ;  /* 0x00010004877c783b */ /* 0x000ee20008004200 */
[----:B------:R-:W-:Y:S02]  /*5c60*/  FMUL.FTZ R37, R2, R37 ;  /* 0x0000002502257220 */ /* 0x000fe40000410000 */
[C---:B------:R-:W-:Y:S02]  /*5c70*/  FMUL.FTZ R38, R0.reuse, R38 ;  /* 0x0000002600267220 */ /* 0x040fe40000410000 */
[----:B------:R-:W-:Y:S02]  /*5c80*/  FMUL.FTZ R39, R0, R39 ;  /* 0x0000002700277220 */ /* 0x000fe40000410000 */
[----:B------:R-:W4:Y:S01]  /*5c90*/  MUFU.EX2 R214, R214 ;  /* 0x000000d600d67308 */ /* 0x000f220000000800 */
[C---:B------:R-:W-:Y:S02]  /*5ca0*/  FMUL.FTZ R40, R2.reuse, R40 ;  /* 0x0000002802287220 */ /* 0x040fe40000410000 */
[----:B------:R-:W-:Y:S01]  /*5cb0*/  FMUL.FTZ R41, R2, R41 ;  /* 0x0000002902297220 */ /* 0x000fe20000410000 */
[----:B-1----:R-:W-:Y:S01]  /*5cc0*/  F2FP.PACK_AB R128, R174, R173 ;  /* 0x000000adae80723e */ /* 0x002fe200000000ff */
        /* <DEDUP_REMOVED lines=9> */
[----:B------:R-:W1:Y:S01]  /*5d60*/  MUFU.EX2 R216, R216 ;  /* 0x000000d800d87308 */ /* 0x000e620000000800 */
[C---:B------:R-:W-:Y:S02]  /*5d70*/  FMUL.FTZ R46, R0.reuse, R46 ;  /* 0x0000002e002e7220 */ /* 0x040fe40000410000 */
[----:B------:R-:W-:Y:S01]  /*5d80*/  FMUL.FTZ R47, R0, R47 ;  /* 0x0000002f002f7220 */ /* 0x000fe20000410000 */
[----:B----4-:R-:W-:Y:S01]  /*5d90*/  F2FP.PACK_AB R130, R214, R175 ;  /* 0x000000afd682723e */ /* 0x010fe200000000ff */
        /* <DEDUP_REMOVED lines=30> */
[C---:B------:R-:W-:Y:S05]  /*5f80*/  HMMA.16816.F32 R4, R128.reuse, R136, R4 ;  /* 0x000000888004723c */ /* 0x040fea0000001804 */
[----:B------:R-:W-:Y:S02]  /*5f90*/  FMUL.FTZ R71, R0, R71 ;  /* 0x0000004700477220 */ /* 0x000fe40000410000 */
[----:B------:R-:W-:Y:S01]  /*5fa0*/  IADD3 R136, R135, UR4, RZ ;  /* 0x0000000487887c10 */ /* 0x000fe2000fffe0ff */
[C---:B------:R-:W-:Y:S01]  /*5fb0*/  HMMA.16816.F32 R8, R128.reuse, R138, R8 ;  /* 0x0000008a8008723c */ /* 0x040fe20000001808 */
[----:B------:R-:W4:Y:S03]  /*5fc0*/  MUFU.EX2 R222, R222 ;  /* 0x000000de00de7308 */ /* 0x000f260000000800 */
[----:B------:R-:W-:Y:S01]  /*5fd0*/  IADD3 R172, R181, R136, RZ ;  /* 0x00000088b5ac7210 */ /* 0x000fe20007ffe0ff */
[C---:B------:R-:W-:Y:S02]  /*5fe0*/  FMUL.FTZ R72, R2.reuse, R72 ;  /* 0x0000004802487220 */ /* 0x040fe40000410000 */
[----:B------:R-:W-:Y:S01]  /*5ff0*/  FMUL.FTZ R73, R2, R73 ;  /* 0x0000004902497220 */ /* 0x000fe20000410000 */
[C---:B--2---:R-:W-:Y:S01]  /*6000*/  HMMA.16816.F32 R36, R128.reuse, R140, R36 ;  /* 0x0000008c8024723c */ /* 0x044fe20000001824 */
[----:B------:R-:W2:Y:S03]  /*6010*/  LDSM.16.MT88.4 R136, [R172+0x100] ;  /* 0x00010000ac88783b */ /* 0x000ea60000004200 */
[C---:B------:R-:W-:Y:S02]  /*6020*/  FMUL.FTZ R74, R0.reuse, R74 ;  /* 0x0000004a004a7220 */ /* 0x040fe40000410000 */
[----:B------:R-:W-:Y:S02]  /*6030*/  FMUL.FTZ R75, R0, R75 ;  /* 0x0000004b004b7220 */ /* 0x000fe40000410000 */
[C---:B------:R-:W-:Y:S01]  /*6040*/  HMMA.16816.F32 R40, R128.reuse, R142, R40 ;  /* 0x0000008e8028723c */ /* 0x040fe20000001828 */
[----:B------:R-:W5:Y:S03]  /*6050*/  LDSM.16.MT88.4 R140, [R176+UR4+0x2100] ;  /* 0x00210004b08c783b */ /* 0x000f660008004200 */
[C---:B------:R-:W-:Y:S02]  /*6060*/  FMUL.FTZ R76, R2.reuse, R76 ;  /* 0x0000004c024c7220 */ /* 0x040fe40000410000 */
[----:B------:R-:W-:Y:S02]  /*6070*/  FMUL.FTZ R77, R2, R77 ;  /* 0x0000004d024d7220 */ /* 0x000fe40000410000 */
[C---:B---3--:R-:W-:Y:S01]  /*6080*/  HMMA.16816.F32 R44, R128.reuse, R124, R44 ;  /* 0x0000007c802c723c */ /* 0x048fe2000000182c */
[----:B------:R-:W-:Y:S03]  /*6090*/  LDSM.16.MT88.4 R120, [R172+0x4100] ;  /* 0x00410000ac78783b */ /* 0x000fe60000004200 */
[C---:B------:R-:W-:Y:S02]  /*60a0*/  FMUL.FTZ R78, R0.reuse, R78 ;  /* 0x0000004e004e7220 */ /* 0x040fe40000410000 */
[----:B------:R-:W-:Y:S02]  /*60b0*/  FMUL.FTZ R79, R0, R79 ;  /* 0x0000004f004f7220 */ /* 0x000fe40000410000 */
[C---:B------:R-:W-:Y:S01]  /*60c0*/  HMMA.16816.F32 R48, R128.reuse, R126, R48 ;  /* 0x0000007e8030723c */ /* 0x040fe20000001830 */
[----:B------:R-:W3:Y:S03]  /*60d0*/  LDSM.16.MT88.4 R124, [R133+0x2100] ;  /* 0x00210000857c783b */ /* 0x000ee60000004200 */
[C---:B------:R-:W-:Y:S02]  /*60e0*/  FMUL.FTZ R80, R2.reuse, R80 ;  /* 0x0000005002507220 */ /* 0x040fe40000410000 */
[----:B------:R-:W-:Y:S02]  /*60f0*/  FMUL.FTZ R81, R2, R81 ;  /* 0x0000005102517220 */ /* 0x000fe40000410000 */
[C---:B------:R-:W-:Y:S01]  /*6100*/  FMUL.FTZ R82, R0.reuse, R82 ;  /* 0x0000005200527220 */ /* 0x040fe20000410000 */
[----:B------:R-:W-:Y:S03]  /*6110*/  LDSM.16.MT88.4 R144, [R172+0x900] ;  /* 0x00090000ac90783b */ /* 0x000fe60000004200 */
[----:B------:R-:W-:Y:S02]  /*6120*/  FMUL.FTZ R83, R0, R83 ;  /* 0x0000005300537220 */ /* 0x000fe40000410000 */
[C---:B------:R-:W-:Y:S02]  /*6130*/  FMUL.FTZ R84, R2.reuse, R84 ;  /* 0x0000005402547220 */ /* 0x040fe40000410000 */
[----:B------:R-:W-:Y:S01]  /*6140*/  FMUL.FTZ R85, R2, R85 ;  /* 0x0000005502557220 */ /* 0x000fe20000410000 */
[C---:B--2---:R-:W-:Y:S03]  /*6150*/  HMMA.16816.F32 R52, R128.reuse, R136, R52 ;  /* 0x000000888034723c */ /* 0x044fe60000001834 */
[C---:B------:R-:W-:Y:S02]  /*6160*/  FMUL.FTZ R86, R0.reuse, R86 ;  /* 0x0000005600567220 */ /* 0x040fe40000410000 */
[----:B------:R-:W-:Y:S02]  /*6170*/  FMUL.FTZ R87, R0, R87 ;  /* 0x0000005700577220 */ /* 0x000fe40000410000 */
[C---:B------:R-:W-:Y:S01]  /*6180*/  FMUL.FTZ R88, R2.reuse, R88 ;  /* 0x0000005802587220 */ /* 0x040fe20000410000 */
[C---:B------:R-:W-:Y:S01]  /*6190*/  HMMA.16816.F32 R56, R128.reuse, R138, R56 ;  /* 0x0000008a8038723c */ /* 0x040fe20000001838 */
[----:B------:R-:W2:Y:S03]  /*61a0*/  LDSM.16.MT88.4 R136, [R135+UR4+0x2100] ;  /* 0x002100048788783b */ /* 0x000ea60008004200 */
[----:B------:R-:W-:Y:S02]  /*61b0*/  FMUL.FTZ R89, R2, R89 ;  /* 0x0000005902597220 */ /* 0x000fe40000410000 */
[C---:B------:R-:W-:Y:S02]  /*61c0*/  FMUL.FTZ R90, R0.reuse, R90 ;  /* 0x0000005a005a7220 */ /* 0x040fe40000410000 */
[C---:B-----5:R-:W-:Y:S04]  /*61d0*/  HMMA.16816.F32 R60, R128.reuse, R140, R60 ;  /* 0x0000008c803c723c */ /* 0x060fe8000000183c */
[----:B------:R-:W-:Y:S02]  /*61e0*/  FMUL.FTZ R91, R0, R91 ;  /* 0x0000005b005b7220 */ /* 0x000fe40000410000 */
[C---:B------:R-:W-:Y:S02]  /*61f0*/  FMUL.FTZ R92, R2.reuse, R92 ;  /* 0x0000005c025c7220 */ /* 0x040fe40000410000 */
[C---:B------:R-:W-:Y:S01]  /*6200*/  HMMA.16816.F32 R64, R128.reuse, R142, R64 ;  /* 0x0000008e8040723c */ /* 0x040fe20000001840 */
[----:B------:R-:W5:Y:S03]  /*6210*/  LDSM.16.MT88.4 R140, [R172+0x2100] ;  /* 0x00210000ac8c783b */ /* 0x000f660000004200 */
[----:B------:R-:W-:Y:S02]  /*6220*/  FMUL.FTZ R93, R2, R93 ;  /* 0x0000005d025d7220 */ /* 0x000fe40000410000 */
[C---:B------:R-:W-:Y:S02]  /*6230*/  FMUL.FTZ R94, R0.reuse, R94 ;  /* 0x0000005e005e7220 */ /* 0x040fe40000410000 */
[C---:B---3--:R-:W-:Y:S04]  /*6240*/  HMMA.16816.F32 R68, R128.reuse, R124, R68 ;  /* 0x0000007c8044723c */ /* 0x048fe80000001844 */
[----:B------:R-:W-:Y:S02]  /*6250*/  FMUL.FTZ R95, R0, R95 ;  /* 0x0000005f005f7220 */ /* 0x000fe40000410000 */
[C---:B------:R-:W-:Y:S02]  /*6260*/  FMUL.FTZ R96, R2.reuse, R96 ;  /* 0x0000006002607220 */ /* 0x040fe40000410000 */
[C---:B------:R-:W-:Y:S01]  /*6270*/  HMMA.16816.F32 R72, R128.reuse, R126, R72 ;  /* 0x0000007e8048723c */ /* 0x040fe20000001848 */
[----:B------:R-:W3:Y:S03]  /*6280*/  LDSM.16.MT88.4 R124, [R176+UR4+0x4100] ;  /* 0x00410004b07c783b */ /* 0x000ee60008004200 */
        /* <DEDUP_REMOVED lines=8> */
[----:B------:R-:W2:Y:S03]  /*6310*/  LDSM.16.MT88.4 R136, [R133+0x4100] ;  /* 0x004100008588783b */ /* 0x000ea60000004200 */
[----:B------:R-:W-:Y:S02]  /*6320*/  FMUL.FTZ R103, R0, R103 ;  /* 0x0000006700677220 */ /* 0x000fe40000410000 */
[C---:B------:R-:W-:Y:S02]  /*6330*/  FMUL.FTZ R104, R2.reuse, R104 ;  /* 0x0000006802687220 */ /* 0x040fe40000410000 */
[C---:B-----5:R-:W-:Y:S04]  /*6340*/  HMMA.16816.F32 R84, R128.reuse, R140, R84 ;  /* 0x0000008c8054723c */ /* 0x060fe80000001854 */
[----:B------:R-:W-:Y:S02]  /*6350*/  FMUL.FTZ R105, R2, R105 ;  /* 0x0000006902697220 */ /* 0x000fe40000410000 */
[C---:B------:R-:W-:Y:S02]  /*6360*/  FMUL.FTZ R106, R0.reuse, R106 ;  /* 0x0000006a006a7220 */ /* 0x040fe40000410000 */
[C---:B------:R-:W-:Y:S01]  /*6370*/  HMMA.16816.F32 R88, R128.reuse, R142, R88 ;  /* 0x0000008e8058723c */ /* 0x040fe20000001858 */
[----:B------:R-:W5:Y:S03]  /*6380*/  LDSM.16.MT88.4 R140, [R135+UR4+0x4100] ;  /* 0x00410004878c783b */ /* 0x000f660008004200 */
[----:B------:R-:W-:Y:S02]  /*6390*/  FMUL.FTZ R107, R0, R107 ;  /* 0x0000006b006b7220 */ /* 0x000fe40000410000 */
[--C-:B------:R-:W-:Y:S02]  /*63a0*/  FFMA.FTZ R223, R16, c[0x0][0x2d0], -R163.reuse ;  /* 0x0000b40010df7a23 */ /* 0x100fe400000108a3 */
[C---:B---3--:R-:W-:Y:S04]  /*63b0*/  HMMA.16816.F32 R92, R128.reuse, R124, R92 ;  /* 0x0000007c805c723c */ /* 0x048fe8000000185c */
[--C-:B------:R-:W-:Y:S01]  /*63c0*/  FFMA.FTZ R224, R17, c[0x0][0x2d0], -R163.reuse ;  /* 0x0000b40011e07a23 */ /* 0x100fe200000108a3 */
[----:B------:R-:W-:Y:S01]  /*63d0*/  MUFU.EX2 R223, R223 ;  /* 0x000000df00df7308 */ /* 0x000fe20000000800 */
[--C-:B------:R-:W-:Y:S02]  /*63e0*/  FFMA.FTZ R225, R18, c[0x0][0x2d0], -R162.reuse ;  /* 0x0000b40012e17a23 */ /* 0x100fe400000108a2 */
[C---:B------:R-:W-:Y:S01]  /*63f0*/  HMMA.16816.F32 R96, R128.reuse, R126, R96 ;  /* 0x0000007e8060723c */ /* 0x040fe20000001860 */
[----:B------:R-:W3:Y:S03]  /*6400*/  LDSM.16.MT88.4 R124, [R176+UR4+0x900] ;  /* 0x00090004b07c783b */ /* 0x000ee60008004200 */
[--C-:B------:R-:W-:Y:S02]  /*6410*/  FFMA.FTZ R226, R19, c[0x0][0x2d0], -R162.reuse ;  /* 0x0000b40013e27a23 */ /* 0x100fe400000108a2 */
[C---:B------:R-:W-:Y:S01]  /*6420*/  FMUL.FTZ R108, R2.reuse, R108 ;  /* 0x0000006c026c7220 */ /* 0x040fe20000410000 */
[----:B------:R-:W5:Y:S01]  /*6430*/  MUFU.EX2 R224, R224 ;  /* 0x000000e000e07308 */ /* 0x000f620000000800 */
[----:B------:R-:W-:Y:S01]  /*6440*/  FMUL.FTZ R109, R2, R109 ;  /* 0x0000006d026d7220 */ /* 0x000fe20000410000 */
[C---:B--2---:R-:W-:Y:S03]  /*6450*/  HMMA.16816.F32 R12, R128.reuse, R136, R12 ;  /* 0x00000088800c723c */ /* 0x044fe6000000180c */
[C---:B------:R-:W-:Y:S02]  /*6460*/  FMUL.FTZ R110, R0.reuse, R110 ;  /* 0x0000006e006e7220 */ /* 0x040fe40000410000 */
[----:B------:R-:W-:Y:S02]  /*6470*/  FMUL.FTZ R111, R0, R111 ;  /* 0x0000006f006f7220 */ /* 0x000fe40000410000 */
[C---:B------:R-:W-:Y:S01]  /*6480*/  FMUL.FTZ R16, R2.reuse, R116 ;  /* 0x0000007402107220 */ /* 0x040fe20000410000 */
[C---:B------:R-:W-:Y:S01]  /*6490*/  HMMA.16816.F32 R100, R128.reuse, R138, R100 ;  /* 0x0000008a8064723c */ /* 0x040fe20000001864 */
[----:B------:R-:W2:Y:S01]  /*64a0*/  LDSM.16.MT88.4 R136, [R133+0x900] ;  /* 0x000900008588783b */ /* 0x000ea20000004200 */
[----:B------:R-:W-:Y:S02]  /*64b0*/  MUFU.EX2 R225, R225 ;  /* 0x000000e100e17308 */ /* 0x000fe40000000800 */
[----:B------:R-:W-:Y:S01]  /*64c0*/  FMUL.FTZ R17, R2, R117 ;  /* 0x0000007502117220 */ /* 0x000fe20000410000 */
[----:B-1----:R-:W-:Y:S01]  /*64d0*/  F2FP.PACK_AB R116, R220, R219 ;  /* 0x000000dbdc74723e */ /* 0x002fe200000000ff */
[----:B------:R-:W-:Y:S01]  /*64e0*/  FMUL.FTZ R18, R0, R118 ;  /* 0x0000007600127220 */ /* 0x000fe20000410000 */
[----:B----4-:R-:W-:Y:S01]  /*64f0*/  F2FP.PACK_AB R117, R222, R221 ;  /* 0x000000ddde75723e */ /* 0x010fe200000000ff */
[C---:B-----5:R-:W-:Y:S04]  /*6500*/  HMMA.16816.F32 R104, R128.reuse, R140, R104 ;  /* 0x0000008c8068723c */ /* 0x060fe80000001868 */
[----:B------:R-:W1:Y:S01]  /*6510*/  MUFU.EX2 R226, R226 ;  /* 0x000000e200e27308 */ /* 0x000e620000000800 */
[----:B------:R-:W-:Y:S01]  /*6520*/  FMUL.FTZ R19, R0, R119 ;  /* 0x0000007700137220 */ /* 0x000fe20000410000 */
[----:B------:R-:W-:Y:S01]  /*6530*/  F2FP.PACK_AB R118, R224, R223 ;  /* 0x000000dfe076723e */ /* 0x000fe200000000ff */
[C---:B------:R-:W-:Y:S01]  /*6540*/  FMUL.FTZ R112, R2.reuse, R112 ;  /* 0x0000007002707220 */ /* 0x040fe20000410000 */
[C---:B------:R-:W-:Y:S01]  /*6550*/  HMMA.16816.F32 R108, R128.reuse, R142, R108 ;  /* 0x0000008e806c723c */ /* 0x040fe2000000186c */
[----:B------:R-:W4:Y:S03]  /*6560*/  LDSM.16.MT88.4 R140, [R135+UR4+0x900] ;  /* 0x00090004878c783b */ /* 0x000f260008004200 */
[----:B------:R-:W-:Y:S02]  /*6570*/  FMUL.FTZ R113, R2, R113 ;  /* 0x0000007102717220 */ /* 0x000fe40000410000 */
[C---:B------:R-:W-:Y:S02]  /*6580*/  FMUL.FTZ R114, R0.reuse, R114 ;  /* 0x0000007200727220 */ /* 0x040fe40000410000 */
[C---:B------:R-:W-:Y:S04]  /*6590*/  HMMA.16816.F32 R16, R128.reuse, R120, R16 ;  /* 0x000000788010723c */ /* 0x040fe80000001810 */
[----:B------:R-:W-:Y:S02]  /*65a0*/  FMUL.FTZ R115, R0, R115 ;  /* 0x0000007300737220 */ /* 0x000fe40000410000 */
[--C-:B------:R-:W-:Y:S02]  /*65b0*/  FFMA.FTZ R227, R20, c[0x0][0x2d0], -R163.reuse ;  /* 0x0000b40014e37a23 */ /* 0x100fe400000108a3 */
[--C-:B------:R-:W-:Y:S03]  /*65c0*/  FFMA.FTZ R228, R21, c[0x0][0x2d0], -R163.reuse ;  /* 0x0000b40015e47a23 */ /* 0x100fe600000108a3 */
[----:B------:R-:W-:Y:S01]  /*65d0*/  HMMA.16816.F32 R112, R128, R122, R112 ;  /* 0x0000007a8070723c */ /* 0x000fe20000001870 */
[----:B------:R-:W5:Y:S01]  /*65e0*/  LDSM.16.MT88.4 R120, [R172+0x2900] ;  /* 0x00290000ac78783b */ /* 0x000f620000004200 */
[----:B------:R-:W-:Y:S01]  /*65f0*/  MUFU.EX2 R227, R227 ;  /* 0x000000e300e37308 */ /* 0x000fe20000000800 */
[----:B-1----:R-:W-:Y:S01]  /*6600*/  F2FP.PACK_AB R119, R226, R225 ;  /* 0x000000e1e277723e */ /* 0x002fe200000000ff */
[--C-:B------:R-:W-:Y:S02]  /*6610*/  FFMA.FTZ R229, R22, c[0x0][0x2d0], -R162.reuse ;  /* 0x0000b40016e57a23 */ /* 0x100fe400000108a2 */
[--C-:B------:R-:W-:Y:S02]  /*6620*/  FFMA.FTZ R230, R23, c[0x0][0x2d0], -R162.reuse ;  /* 0x0000b40017e67a23 */ /* 0x100fe400000108a2 */
[--C-:B------:R-:W-:Y:S01]  /*6630*/  FFMA.FTZ R231, R24, c[0x0][0x2d0], -R163.reuse ;  /* 0x0000b40018e77a23 */ /* 0x100fe200000108a3 */
[----:B------:R-:W-:Y:S01]  /*6640*/  LDSM.16.MT88.4 R128, [R133+0x4900] ;  /* 0x004900008580783b */ /* 0x000fe20000004200 */
[C---:B---3--:R-:W-:Y:S02]  /*6650*/  HMMA.16816.F32 R4, R116.reuse, R124, R4 ;  /* 0x0000007c7404723c */ /* 0x048fe40000001804 */
[----:B------:R-:W1:Y:S03]  /*6660*/  MUFU.EX2 R228, R228 ;  /* 0x000000e400e47308 */ /* 0x000e660000000800 */
[--C-:B------:R-:W-:Y:S02]  /*6670*/  FFMA.FTZ R232, R25, c[0x0][0x2d0], -R163.reuse ;  /* 0x0000b40019e87a23 */ /* 0x100fe400000108a3 */
[--C-:B------:R-:W-:Y:S01]  /*6680*/  FFMA.FTZ R233, R26, c[0x0][0x2d0], -R162.reuse ;  /* 0x0000b4001ae97a23 */ /* 0x100fe200000108a2 */
[C---:B------:R-:W-:Y:S01]  /*6690*/  HMMA.16816.F32 R8, R116.reuse, R126, R8 ;  /* 0x0000007e7408723c */ /* 0x040fe20000001808 */
[----:B------:R-:W3:Y:S03]  /*66a0*/  LDSM.16.MT88.4 R124, [R176+UR4+0x4900] ;  /* 0x00490004b07c783b */ /* 0x000ee60008004200 */
[--C-:B------:R-:W-:Y:S01]  /*66b0*/  FFMA.FTZ R234, R27, c[0x0][0x2d0], -R162.reuse ;  /* 0x0000b4001bea7a23 */ /* 0x100fe200000108a2 */
[----:B------:R-:W-:Y:S01]  /*66c0*/  MUFU.EX2 R229, R229 ;  /* 0x000000e500e57308 */ /* 0x000fe20000000800 */
[--C-:B------:R-:W-:Y:S02]  /*66d0*/  FFMA.FTZ R235, R28, c[0x0][0x2d0], -R163.reuse ;  /* 0x0000b4001ceb7a23 */ /* 0x100fe400000108a3 */
[C---:B--2---:R-:W-:Y:S04]  /*66e0*/  HMMA.16816.F32 R36, R116.reuse, R136, R36 ;  /* 0x000000887424723c */ /* 0x044fe80000001824 */
[--C-:B------:R-:W-:Y:S02]  /*66f0*/  FFMA.FTZ R236, R29, c[0x0][0x2d0], -R163.reuse ;  /* 0x0000b4001dec7a23 */ /* 0x100fe400000108a3 */
[--C-:B------:R-:W-:Y:S01]  /*6700*/  FFMA.FTZ R237, R30, c[0x0][0x2d0], -R162.reuse ;  /* 0x0000b4001eed7a23 */ /* 0x100fe200000108a2 */
[----:B------:R-:W2:Y:S01]  /*6710*/  MUFU.EX2 R230, R230 ;  /* 0x000000e600e67308 */ /* 0x000ea20000000800 */
[C---:B------:R-:W-:Y:S01]  /*6720*/  HMMA.16816.F32 R40, R116.reuse, R138, R40 ;  /* 0x0000008a7428723c */ /* 0x040fe20000001828 */
[----:B------:R-:W1:Y:S03]  /*6730*/  LDSM.16.MT88.4 R136, [R135+UR4+0x4900] ;  /* 0x004900048788783b */ /* 0x000e660008004200 */
[--C-:B------:R-:W-:Y:S02]  /*6740*/  FFMA.FTZ R238, R31, c[0x0][0x2d0], -R162.reuse ;  /* 0x0000b4001fee7a23 */ /* 0x100fe400000108a2 */
[--C-:B------:R-:W-:Y:S02]  /*6750*/  FFMA.FTZ R239, R32, c[0x0][0x2d0], -R163.reuse ;  /* 0x0000b40020ef7a23 */ /* 0x100fe400000108a3 */
[C---:B----4-:R-:W-:Y:S01]  /*6760*/  HMMA.16816.F32 R44, R116.reuse, R140, R44 ;  /* 0x0000008c742c723c */ /* 0x050fe2000000182c */
[----:B------:R-:W-:Y:S03]  /*6770*/  MUFU.EX2 R231, R231 ;  /* 0x000000e700e77308 */ /* 0x000fe60000000800 */
[----:B------:R-:W-:Y:S02]  /*6780*/  FFMA.FTZ R163, R33, c[0x0][0x2d0], -R163 ;  /* 0x0000b40021a37a23 */ /* 0x000fe400000108a3 */
[--C-:B------:R-:W-:Y:S02]  /*6790*/  FFMA.FTZ R241, R34, c[0x0][0x2d0], -R162.reuse ;  /* 0x0000b40022f17a23 */ /* 0x100fe400000108a2 */
[C---:B------:R-:W-:Y:S01]  /*67a0*/  HMMA.16816.F32 R48, R116.reuse, R142, R48 ;  /* 0x0000008e7430723c */ /* 0x040fe20000001830 */
[----:B------:R-:W-:Y:S02]  /*67b0*/  LDSM.16.MT88.4 R140, [R133+0x1100] ;  /* 0x00110000858c783b */ /* 0x000fe40000004200 */
[----:B------:R-:W-:Y:S01]  /*67c0*/  MUFU.EX2 R240, R163 ;  /* 0x000000a300f07308 */ /* 0x000fe20000000800 */
[----:B------:R-:W-:Y:S02]  /*67d0*/  FFMA.FTZ R162, R35, c[0x0][0x2d0], -R162 ;  /* 0x0000b40023a27a23 */ /* 0x000fe400000108a2 */
[----:B------:R-:W-:Y:S02]  /*67e0*/  FFMA.FTZ R173, R2, R213, R173 ;  /* 0x000000d502ad7223 */ /* 0x000fe400000100ad */
[C---:B------:R-:W-:Y:S04]  /*67f0*/  HMMA.16816.F32 R52, R116.reuse, R144, R52 ;  /* 0x000000907434723c */ /* 0x040fe80000001834 */
[----:B------:R-:W-:Y:S01]  /*6800*/  FFMA.FTZ R215, R0, R211, R215 ;  /* 0x000000d300d77223 */ /* 0x000fe200000100d7 */
[----:B------:R4:W-:Y:S01]  /*6810*/  MUFU.EX2 R242, R162 ;  /* 0x000000a200f27308 */ /* 0x0009e20000000800 */
[----:B------:R-:W-:Y:S01]  /*6820*/  IADD3 R0, R212, -0x2, RZ ;  /* 0xfffffffed4007810 */ /* 0x000fe20007ffe0ff */
[----:B------:R-:W-:Y:S01]  /*6830*/  FADD.FTZ R174, R174, R173 ;  /* 0x000000adaeae7221 */ /* 0x000fe20000010000 */
[C---:B------:R-:W-:Y:S01]  /*6840*/  HMMA.16816.F32 R56, R116.reuse, R146, R56 ;  /* 0x000000927438723c */ /* 0x040fe20000001838 */
[----:B------:R-:W-:Y:S02]  /*6850*/  LDSM.16.MT88.4 R144, [R135+UR4+0x1100] ;  /* 0x001100048790783b */ /* 0x000fe40008004200 */
[----:B------:R-:W-:Y:S01]  /*6860*/  ISETP.GE.AND P0, PT, R0, R189, PT ;  /* 0x000000bd0000720c */ /* 0x000fe20003f06270 */
[----:B------:R-:W-:Y:S02]  /*6870*/  FADD.FTZ R216, R216, R215 ;  /* 0x000000d7d8d87221 */ /* 0x000fe40000010000 */
[----:B------:R-:W-:Y:S01]  /*6880*/  FADD.FTZ R175, R175, R174 ;  /* 0x000000aeafaf7221 */ /* 0x000fe20000010000 */
[----:B------:R-:W1:Y:S01]  /*6890*/  MUFU.EX2 R232, R232 ;  /* 0x000000e800e87308 */ /* 0x000e620000000800 */
[C---:B------:R-:W-:Y:S04]  /*68a0*/  HMMA.16816.F32 R60, R116.reuse, R148, R60 ;  /* 0x00000094743c723c */ /* 0x040fe8000000183c */
[----:B------:R-:W-:Y:S02]  /*68b0*/  FADD.FTZ R217, R217, R216 ;  /* 0x000000d8d9d97221 */ /* 0x000fe40000010000 */
[----:B------:R-:W-:Y:S02]  /*68c0*/  FADD.FTZ R214, R214, R175 ;  /* 0x000000afd6d67221 */ /* 0x000fe40000010000 */
[C---:B------:R-:W-:Y:S01]  /*68d0*/  HMMA.16816.F32 R64, R116.reuse, R150, R64 ;  /* 0x000000967440723c */ /* 0x040fe20000001840 */
[----:B------:R-:W-:Y:S01]  /*68e0*/  LDSM.16.MT88.4 R148, [R172+0x1900] ;  /* 0x00190000ac94783b */ /* 0x000fe20000004200 */
[----:B------:R-:W-:Y:S02]  /*68f0*/  MUFU.EX2 R233, R233 ;  /* 0x000000e900e97308 */ /* 0x000fe40000000800 */
[----:B------:R-:W-:Y:S02]  /*6900*/  FADD.FTZ R218, R218, R217 ;  /* 0x000000d9dada7221 */ /* 0x000fe40000010000 */
[----:B------:R-:W-:Y:S02]  /*6910*/  FADD.FTZ R219, R219, R214 ;  /* 0x000000d6dbdb7221 */ /* 0x000fe40000010000 */
[C---:B------:R-:W-:Y:S01]  /*6920*/  HMMA.16816.F32 R68, R116.reuse, R152, R68 ;  /* 0x000000987444723c */ /* 0x040fe20000001844 */
[----:B----4-:R-:W-:Y:S03]  /*6930*/  LDSM.16.MT88.4 R160, [R172+0x3900] ;  /* 0x00390000aca0783b */ /* 0x010fe60000004200 */
[----:B------:R-:W4:Y:S01]  /*6940*/  MUFU.EX2 R234, R234 ;  /* 0x000000ea00ea7308 */ /* 0x000f220000000800 */
[----:B------:R-:W-:Y:S02]  /*6950*/  FADD.FTZ R221, R221, R218 ;  /* 0x000000dadddd7221 */ /* 0x000fe40000010000 */
[----:B------:R-:W-:Y:S01]  /*6960*/  FADD.FTZ R220, R220, R219 ;  /* 0x000000dbdcdc7221 */ /* 0x000fe20000010000 */
[C---:B------:R-:W-:Y:S01]  /*6970*/  HMMA.16816.F32 R72, R116.reuse, R154, R72 ;  /* 0x0000009a7448723c */ /* 0x040fe20000001848 */
[----:B------:R-:W-:Y:S03]  /*6980*/  LDSM.16.MT88.4 R152, [R176+UR4+0x3900] ;  /* 0x00390004b098783b */ /* 0x000fe60008004200 */
[----:B------:R-:W-:Y:S02]  /*6990*/  FADD.FTZ R222, R222, R221 ;  /* 0x000000dddede7221 */ /* 0x000fe40000010000 */
[----:B------:R-:W-:Y:S01]  /*69a0*/  MUFU.EX2 R235, R235 ;  /* 0x000000eb00eb7308 */ /* 0x000fe20000000800 */
[----:B------:R-:W-:Y:S01]  /*69b0*/  FADD.FTZ R223, R223, R220 ;  /* 0x000000dcdfdf7221 */ /* 0x000fe20000010000 */
[C---:B------:R-:W-:Y:S04]  /*69c0*/  HMMA.16816.F32 R76, R116.reuse, R156, R76 ;  /* 0x0000009c744c723c */ /* 0x040fe8000000184c */
[----:B------:R-:W-:Y:S02]  /*69d0*/  FADD.FTZ R225, R225, R222 ;  /* 0x000000dee1e17221 */ /* 0x000fe40000010000 */
[----:B------:R-:W-:Y:S02]  /*69e0*/  FADD.FTZ R224, R224, R223 ;  /* 0x000000dfe0e07221 */ /* 0x000fe40000010000 */
[C---:B------:R-:W-:Y:S01]  /*69f0*/  HMMA.16816.F32 R80, R116.reuse, R158, R80 ;  /* 0x0000009e7450723c */ /* 0x040fe20000001850 */
[----:B------:R-:W-:Y:S01]  /*6a00*/  LDSM.16.MT88.4 R156, [R135+UR4+0x3900] ;  /* 0x00390004879c783b */ /* 0x000fe20008004200 */
[----:B------:R-:W1:Y:S02]  /*6a10*/  MUFU.EX2 R236, R236 ;  /* 0x000000ec00ec7308 */ /* 0x000e640000000800 */
[----:B------:R-:W-:Y:S04]  /*6a20*/  FADD.FTZ R226, R226, R225 ;  /* 0x000000e1e2e27221 */ /* 0x000fe80000010000 */
[C---:B-----5:R-:W-:Y:S04]  /*6a30*/  HMMA.16816.F32 R84, R116.reuse, R120, R84 ;  /* 0x000000787454723c */ /* 0x060fe80000001854 */
[----:B------:R-:W-:Y:S04]  /*6a40*/  MUFU.EX2 R237, R237 ;  /* 0x000000ed00ed7308 */ /* 0x000fe80000000800 */
[C---:B------:R-:W-:Y:S01]  /*6a50*/  HMMA.16816.F32 R88, R116.reuse, R122, R88 ;  /* 0x0000007a7458723c */ /* 0x040fe20000001858 */
[----:B------:R-:W5:Y:S05]  /*6a60*/  LDSM.16.MT88.4 R120, [R172+0x4900] ;  /* 0x00490000ac78783b */ /* 0x000f6a0000004200 */
[----:B------:R-:W1:Y:S02]  /*6a70*/  MUFU.EX2 R238, R238 ;  /* 0x000000ee00ee7308 */ /* 0x000e640000000800 */
[C---:B---3--:R-:W-:Y:S08]  /*6a80*/  HMMA.16816.F32 R92, R116.reuse, R124, R92 ;  /* 0x0000007c745c723c */ /* 0x048ff0000000185c */
[C---:B------:R-:W-:Y:S01]  /*6a90*/  HMMA.16816.F32 R96, R116.reuse, R126, R96 ;  /* 0x0000007e7460723c */ /* 0x040fe20000001860 */
[----:B------:R-:W3:Y:S01]  /*6aa0*/  LDSM.16.MT88.4 R124, [R176+UR4+0x1100] ;  /* 0x00110004b07c783b */ /* 0x000ee20008004200 */
[----:B------:R-:W2:Y:S06]  /*6ab0*/  MUFU.EX2 R239, R239 ;  /* 0x000000ef00ef7308 */ /* 0x000eac0000000800 */
[C---:B------:R-:W-:Y:S04]  /*6ac0*/  HMMA.16816.F32 R12, R116.reuse, R128, R12 ;  /* 0x00000080740c723c */ /* 0x040fe8000000180c */
[----:B------:R-:W2:Y:S04]  /*6ad0*/  MUFU.EX2 R241, R241 ;  /* 0x000000f100f17308 */ /* 0x000ea80000000800 */
[C---:B------:R-:W-:Y:S01]  /*6ae0*/  HMMA.16816.F32 R100, R116.reuse, R130, R100 ;  /* 0x000000827464723c */ /* 0x040fe20000001864 */
[----:B------:R-:W2:Y:S07]  /*6af0*/  LDSM.16.MT88.4 R128, [R172+0x1100] ;  /* 0x00110000ac80783b */ /* 0x000eae0000004200 */
[C---:B-1----:R-:W-:Y:S08]  /*6b00*/  HMMA.16816.F32 R104, R116.reuse, R136, R104 ;  /* 0x000000887468723c */ /* 0x042ff00000001868 */
[C---:B------:R-:W-:Y:S01]  /*6b10*/  HMMA.16816.F32 R108, R116.reuse, R138, R108 ;  /* 0x0000008a746c723c */ /* 0x040fe2000000186c */
[----:B------:R-:W1:Y:S07]  /*6b20*/  LDSM.16.MT88.4 R136, [R176+UR4+0x3100] ;  /* 0x00310004b088783b */ /* 0x000e6e0008004200 */
[C---:B-----5:R-:W-:Y:S08]  /*6b30*/  HMMA.16816.F32 R16, R116.reuse, R120, R16 ;  /* 0x000000787410723c */ /* 0x060ff00000001810 */
[----:B------:R-:W-:Y:S01]  /*6b40*/  HMMA.16816.F32 R112, R116, R122, R112 ;  /* 0x0000007a7470723c */ /* 0x000fe20000001870 */
[----:B------:R-:W5:Y:S06]  /*6b50*/  LDSM.16.MT88.4 R120, [R133+0x3100] ;  /* 0x003100008578783b */ /* 0x000f6c0000004200 */
[----:B------:R-:W-:Y:S01]  /*6b60*/  F2FP.PACK_AB R116, R228, R227 ;  /* 0x000000e3e474723e */ /* 0x000fe200000000ff */
[----:B------:R-:W-:Y:S01]  /*6b70*/  FADD.FTZ R227, R227, R224 ;  /* 0x000000e0e3e37221 */ /* 0x000fe20000010000 */
[----:B--2---:R-:W-:Y:S03]  /*6b80*/  F2FP.PACK_AB R117, R230, R229 ;  /* 0x000000e5e675723e */ /* 0x004fe600000000ff */
        /* <DEDUP_REMOVED lines=11> */
[----:B------:R-:W2:Y:S07]  /*6c40*/  LDSM.16.MT88.4 R124, [R135+UR4+0x3100] ;  /* 0x00310004877c783b */ /* 0x000eae0008004200 */
[C---:B------:R-:W-:Y:S08]  /*6c50*/  HMMA.16816.F32 R36, R116.reuse, R140, R36 ;  /* 0x0000008c7424723c */ /* 0x040ff00000001824 */
[C---:B------:R-:W-:Y:S01]  /*6c60*/  HMMA.16816.F32 R40, R116.reuse, R142, R40 ;  /* 0x0000008e7428723c */ /* 0x040fe20000001828 */
[----:B------:R-:W-:Y:S07]  /*6c70*/  LDSM.16.MT88.4 R140, [R133+0x1900] ;  /* 0x00190000858c783b */ /* 0x000fee0000004200 */
[C---:B------:R-:W-:Y:S08]  /*6c80*/  HMMA.16816.F32 R44, R116.reuse, R144, R44 ;  /* 0x00000090742c723c */ /* 0x040ff0000000182c */
[C---:B------:R-:W-:Y:S01]  /*6c90*/  HMMA.16816.F32 R48, R116.reuse, R146, R48 ;  /* 0x000000927430723c */ /* 0x040fe20000001830 */
[----:B------:R-:W-:Y:S07]  /*6ca0*/  LDSM.16.MT88.4 R144, [R135+UR4+0x1900] ;  /* 0x001900048790783b */ /* 0x000fee0008004200 */
[C---:B------:R-:W-:Y:S08]  /*6cb0*/  HMMA.16816.F32 R52, R116.reuse, R128, R52 ;  /* 0x000000807434723c */ /* 0x040ff00000001834 */
[C---:B------:R-:W-:Y:S01]  /*6cc0*/  HMMA.16816.F32 R56, R116.reuse, R130, R56 ;  /* 0x000000827438723c */ /* 0x040fe20000001838 */
[----:B------:R-:W3:Y:S07]  /*6cd0*/  LDSM.16.MT88.4 R128, [R172+0x3100] ;  /* 0x00310000ac80783b */ /* 0x000eee0000004200 */
[C---:B-1----:R-:W-:Y:S08]  /*6ce0*/  HMMA.16816.F32 R60, R116.reuse, R136, R60 ;  /* 0x00000088743c723c */ /* 0x042ff0000000183c */
[C---:B------:R-:W-:Y:S01]  /*6cf0*/  HMMA.16816.F32 R64, R116.reuse, R138, R64 ;  /* 0x0000008a7440723c */ /* 0x040fe20000001840 */
[----:B------:R-:W1:Y:S07]  /*6d00*/  LDSM.16.MT88.4 R136, [R176+UR4+0x5100] ;  /* 0x00510004b088783b */ /* 0x000e6e0008004200 */
[C---:B-----5:R-:W-:Y:S08]  /*6d10*/  HMMA.16816.F32 R68, R116.reuse, R120, R68 ;  /* 0x000000787444723c */ /* 0x060ff00000001844 */
[C---:B------:R-:W-:Y:S01]  /*6d20*/  HMMA.16816.F32 R72, R116.reuse, R122, R72 ;  /* 0x0000007a7448723c */ /* 0x040fe20000001848 */
[----:B------:R-:W4:Y:S07]  /*6d30*/  LDSM.16.MT88.4 R120, [R133+0x5100] ;  /* 0x005100008578783b */ /* 0x000f2e0000004200 */
[C---:B--2---:R-:W-:Y:S08]  /*6d40*/  HMMA.16816.F32 R76, R116.reuse, R124, R76 ;  /* 0x0000007c744c723c */ /* 0x044ff0000000184c */
[C---:B------:R-:W-:Y:S01]  /*6d50*/  HMMA.16816.F32 R80, R116.reuse, R126, R80 ;  /* 0x0000007e7450723c */ /* 0x040fe20000001850 */
[----:B------:R-:W2:Y:S07]  /*6d60*/  LDSM.16.MT88.4 R124, [R135+UR4+0x5100] ;  /* 0x00510004877c783b */ /* 0x000eae0008004200 */
[C---:B---3--:R-:W-:Y:S08]  /*6d70*/  HMMA.16816.F32 R84, R116.reuse, R128, R84 ;  /* 0x000000807454723c */ /* 0x048ff00000001854 */
[C---:B------:R-:W-:Y:S01]  /*6d80*/  HMMA.16816.F32 R88, R116.reuse, R130, R88 ;  /* 0x000000827458723c */ /* 0x040fe20000001858 */
[----:B------:R-:W3:Y:S07]  /*6d90*/  LDSM.16.MT88.4 R128, [R172+0x5100] ;  /* 0x00510000ac80783b */ /* 0x000eee0000004200 */
[C---:B-1----:R-:W-:Y:S07]  /*6da0*/  HMMA.16816.F32 R92, R116.reuse, R136, R92 ;  /* 0x00000088745c723c */ /* 0x042fee000000185c */
[----:B------:R-:W-:Y:S01]  /*6db0*/  F2FP.PACK_AB R136, R236, R235 ;  /* 0x000000ebec88723e */ /* 0x000fe200000000ff */
[C---:B------:R-:W-:Y:S04]  /*6dc0*/  HMMA.16816.F32 R96, R116.reuse, R138, R96 ;  /* 0x0000008a7460723c */ /* 0x040fe80000001860 */
[----:B------:R-:W-:Y:S01]  /*6dd0*/  F2FP.PACK_AB R137, R238, R237 ;  /* 0x000000edee89723e */ /* 0x000fe200000000ff */
[----:B------:R-:W-:Y:S02]  /*6de0*/  FADD.FTZ R235, R235, R232 ;  /* 0x000000e8ebeb7221 */ /* 0x000fe40000010000 */
[----:B------:R-:W-:Y:S01]  /*6df0*/  F2FP.PACK_AB R138, R240, R239 ;  /* 0x000000eff08a723e */ /* 0x000fe200000000ff */
[C---:B----4-:R-:W-:Y:S04]  /*6e00*/  HMMA.16816.F32 R12, R116.reuse, R120, R12 ;  /* 0x00000078740c723c */ /* 0x050fe8000000180c */
[----:B------:R-:W-:Y:S01]  /*6e10*/  F2FP.PACK_AB R139, R242, R241 ;  /* 0x000000f1f28b723e */ /* 0x000fe200000000ff */
[----:B------:R-:W-:Y:S02]  /*6e20*/  FADD.FTZ R237, R237, R234 ;  /* 0x000000eaeded7221 */ /* 0x000fe40000010000 */
[----:B------:R-:W-:Y:S01]  /*6e30*/  FADD.FTZ R236, R236, R235 ;  /* 0x000000ebecec7221 */ /* 0x000fe20000010000 */
[C---:B------:R-:W-:Y:S01]  /*6e40*/  HMMA.16816.F32 R100, R116.reuse, R122, R100 ;  /* 0x0000007a7464723c */ /* 0x040fe20000001864 */
[----:B------:R-:W1:Y:S03]  /*6e50*/  LDSM.16.MT88.4 R120, [R176+UR4+0x1900] ;  /* 0x00190004b078783b */ /* 0x000e660008004200 */
[----:B------:R-:W-:Y:S02]  /*6e60*/  FADD.FTZ R238, R238, R237 ;  /* 0x000000edeeee7221 */ /* 0x000fe40000010000 */
[----:B------:R-:W-:Y:S02]  /*6e70*/  FADD.FTZ R213, R239, R236 ;  /* 0x000000ecefd57221 */ /* 0x000fe40000010000 */
[C---:B--2---:R-:W-:Y:S04]  /*6e80*/  HMMA.16816.F32 R104, R116.reuse, R124, R104 ;  /* 0x0000007c7468723c */ /* 0x044fe80000001868 */
[----:B------:R-:W-:Y:S02]  /*6e90*/  FADD.FTZ R211, R241, R238 ;  /* 0x000000eef1d37221 */ /* 0x000fe40000010000 */
[----:B------:R-:W-:Y:S02]  /*6ea0*/  FADD.FTZ R213, R240, R213 ;  /* 0x000000d5f0d57221 */ /* 0x000fe40000010000 */
[C---:B------:R-:W-:Y:S04]  /*6eb0*/  HMMA.16816.F32 R108, R116.reuse, R126, R108 ;  /* 0x0000007e746c723c */ /* 0x040fe8000000186c */
[----:B------:R-:W-:Y:S04]  /*6ec0*/  FADD.FTZ R211, R242, R211 ;  /* 0x000000d3f2d37221 */ /* 0x000fe80000010000 */
[C---:B---3--:R-:W-:Y:S08]  /*6ed0*/  HMMA.16816.F32 R16, R116.reuse, R128, R16 ;  /* 0x000000807410723c */ /* 0x048ff00000001810 */
[----:B------:R-:W-:Y:S01]  /*6ee0*/  HMMA.16816.F32 R112, R116, R130, R112 ;  /* 0x000000827470723c */ /* 0x000fe20000001870 */
[----:B------:R-:W2:Y:S07]  /*6ef0*/  LDSM.16.MT88.4 R116, [R133+0x3900] ;  /* 0x003900008574783b */ /* 0x000eae0000004200 */
[C---:B-1----:R-:W-:Y:S08]  /*6f00*/  HMMA.16816.F32 R128, R136.reuse, R120, R4 ;  /* 0x000000788880723c */ /* 0x042ff00000001804 */
[C---:B------:R-:W-:Y:S08]  /*6f10*/  HMMA.16816.F32 R124, R136.reuse, R122, R8 ;  /* 0x0000007a887c723c */ /* 0x040ff00000001808 */
[C---:B------:R-:W-:Y:S08]  /*6f20*/  HMMA.16816.F32 R36, R136.reuse, R140, R36 ;  /* 0x0000008c8824723c */ /* 0x040ff00000001824 */
[C---:B------:R-:W-:Y:S01]  /*6f30*/  HMMA.16816.F32 R40, R136.reuse, R142, R40 ;  /* 0x0000008e8828723c */ /* 0x040fe20000001828 */
[----:B------:R-:W1:Y:S07]  /*6f40*/  LDSM.16.MT88.4 R140, [R135+UR4+0x5900] ;  /* 0x00590004878c783b */ /* 0x000e6e0008004200 */
[C---:B------:R-:W-:Y:S08]  /*6f50*/  HMMA.16816.F32 R44, R136.reuse, R144, R44 ;  /* 0x00000090882c723c */ /* 0x040ff0000000182c */
[C---:B------:R-:W-:Y:S01]  /*6f60*/  HMMA.16816.F32 R48, R136.reuse, R146, R48 ;  /* 0x000000928830723c */ /* 0x040fe20000001830 */
[----:B------:R-:W3:Y:S07]  /*6f70*/  LDSM.16.MT88.4 R144, [R172+0x5900] ;  /* 0x00590000ac90783b */ /* 0x000eee0000004200 */
[C---:B------:R-:W-:Y:S08]  /*6f80*/  HMMA.16816.F32 R52, R136.reuse, R148, R52 ;  /* 0x000000948834723c */ /* 0x040ff00000001834 */
[C---:B------:R-:W-:Y:S08]  /*6f90*/  HMMA.16816.F32 R56, R136.reuse, R150, R56 ;  /* 0x000000968838723c */ /* 0x040ff00000001838 */
[C---:B------:R-:W-:Y:S08]  /*6fa0*/  HMMA.16816.F32 R60, R136.reuse, R152, R60 ;  /* 0x00000098883c723c */ /* 0x040ff0000000183c */
[C---:B------:R-:W-:Y:S08]  /*6fb0*/  HMMA.16816.F32 R64, R136.reuse, R154, R64 ;  /* 0x0000009a8840723c */ /* 0x040ff00000001840 */
        /* <DEDUP_REMOVED lines=12> */
[C---:B---3--:R-:W-:Y:S08]  /*7080*/  HMMA.16816.F32 R116, R136.reuse, R144, R16 ;  /* 0x000000908874723c */ /* 0x048ff00000001810 */
[----:B------:R-:W-:Y:S01]  /*7090*/  HMMA.16816.F32 R112, R136, R146, R112 ;  /* 0x000000928870723c */ /* 0x000fe20000001870 */
[----:B------:R-:W-:-:S07]  /*70a0*/  @!P0 BRA `(.L_x_1522) ;  /* 0x000003f000008947 */ /* 0x000fce0003800000 */
[----:B------:R-:W-:Y:S01]  /*70b0*/  ISETP.NE.AND P2, PT, R190, 0x1, PT ;  /* 0x00000001be00780c */ /* 0x000fe20003f45270 */
[----:B------:R-:W-:Y:S01]  /*70c0*/  IMAD R0, R212, 0x40, R196 ;  /* 0x00000040d4007824 */ /* 0x000fe200078e02c4 */
[----:B------:R-:W-:Y:S01]  /*70d0*/  SEL R4, RZ, 0x10, P5 ;  /* 0x00000010ff047807 */ /* 0x000fe20002800000 */
[----:B------:R-:W-:Y:S01]  /*70e0*/  IMAD.MOV.U32 R192, RZ, RZ, RZ ;  /* 0x000000ffffc07224 */ /* 0x000fe200078e00ff */
[----:B------:R-:W-:Y:S02]  /*70f0*/  SEL R2, RZ, 0x10, P4 ;  /* 0x00000010ff027807 */ /* 0x000fe40002000000 */
[----:B------:R-:W-:Y:S05]  /*7100*/  IADD3 R193, R0, -0x80, R195 ;  /* 0xffffff8000c17810 */ /* 0x000fea0007ffe0c3 */
[----:B------:R-:W-:Y:S02]  /*7110*/  IMAD.MOV.U32 R5, RZ, RZ, R193 ;  /* 0x000000ffff057224 */ /* 0x000fe400078e00c1 */
[----:B------:R-:W-:Y:S05]  /*7120*/  @P2 IMAD.HI.U32 R0, R193, c[0x0][0x2bc], RZ ;  /* 0x0000af00c1002a27 */ /* 0x000fea00078e00ff */
[----:B------:R-:W-:Y:S02]  /*7130*/  @P2 SHF.R.U32.HI R5, RZ, c[0x0][0x2c0], R0 ;  /* 0x0000b000ff052a19 */ /* 0x000fe40000011600 */
[----:B------:R-:W-:Y:S02]  /*7140*/  ISETP.NE.U32.AND P2, PT, R4, RZ, PT ;  /* 0x000000ff0400720c */ /* 0x000fe40003f45070 */
[C---:B------:R-:W-:Y:S04]  /*7150*/  @!P3 IADD3 R7, P0, R5.reuse, R202, RZ ;  /* 0x000000ca0507b210 */ /* 0x040fe80007f1e0ff */
[----:B------:R-:W-:Y:S02]  /*7160*/  @!P3 LEA.HI.X.SX32 R0, R5, R188, 0x1, P0 ;  /* 0x000000bc0500b211 */ /* 0x000fe400000f0eff */
[C---:B------:R-:W-:Y:S04]  /*7170*/  @!P3 LEA R8, P0, R7.reuse, c[0x0][0x2a0], 0x2 ;  /* 0x0000a8000708ba11 */ /* 0x040fe800078010ff */
[----:B------:R-:W-:Y:S01]  /*7180*/  @!P3 LEA.HI.X R9, R7, c[0x0][0x2a4], R0, 0x2, P0 ;  /* 0x0000a9000709ba11 */ /* 0x000fe200000f1400 */
[----:B------:R-:W-:Y:S04]  /*7190*/  IMAD.MOV R0, RZ, RZ, -R5 ;  /* 0x000000ffff007224 */ /* 0x000fe800078e0a05 */
[----:B------:R-:W2:Y:S01]  /*71a0*/  @!P3 LDG.E R192, [R8.64] ;  /* 0x0000000608c0b981 */ /* 0x000ea2000c1e1900 */
[----:B------:R-:W-:Y:S04]  /*71b0*/  IMAD R193, R0, c[0x0][0x2b8], R193 ;  /* 0x0000ae0000c17a24 */ /* 0x000fe800078e02c1 */
[C---:B------:R-:W-:Y:S01]  /*71c0*/  IMAD.WIDE.U32 R6, R193.reuse, c[0x0][0x1e0], RZ ;  /* 0x00007800c1067a25 */ /* 0x040fe200078e00ff */
[----:B------:R-:W-:Y:S05]  /*71d0*/  SHF.R.S32.HI R0, RZ, 0x1f, R193 ;  /* 0x0000001fff007819 */ /* 0x000fea00000114c1 */
        /* <DEDUP_REMOVED lines=9> */
[C---:B------:R-:W-:Y:S02]  /*7270*/  LEA R14, P0, R5.reuse, c[0x0][0x1c8], 0x1 ;  /* 0x00007200050e7a11 */ /* 0x040fe400078008ff */
[----:B------:R-:W-:Y:S02]  /*7280*/  IADD3 R7, -R2, 0x10, RZ ;  /* 0x0000001002077810 */ /* 0x000fe40007ffe1ff */
[----:B------:R-:W-:Y:S01]  /*7290*/  LEA.HI.X R10, R5, c[0x0][0x1cc], R0, 0x1, P0 ;  /* 0x00007300050a7a11 */ /* 0x000fe200000f0c00 */
[----:B------:R-:W1:Y:S01]  /*72a0*/  SHFL.IDX PT, R9, R14, 0x1, 0x181f ;  /* 0x00381f000e097f89 */ /* 0x000e6200000e0000 */
[----:B------:R-:W-:Y:S02]  /*72b0*/  SEL R0, RZ, 0x10, P6 ;  /* 0x00000010ff007807 */ /* 0x000fe40003000000 */
[----:B------:R-:W-:Y:S01]  /*72c0*/  LOP3.LUT R7, R7, 0xf, RZ, 0xc0, !PT ;  /* 0x0000000f07077812 */ /* 0x000fe200078ec0ff */
[----:B------:R-:W2:Y:S01]  /*72d0*/  SHFL.IDX PT, R6, R10, 0x1, 0x181f ;  /* 0x00381f000a067f89 */ /* 0x000ea200000e0000 */
[----:B------:R-:W-:Y:S03]  /*72e0*/  IADD3 R5, -R4, 0x10, RZ ;  /* 0x0000001004057810 */ /* 0x000fe60007ffe1ff */
[----:B------:R3:W4:Y:S01]  /*72f0*/  SHFL.IDX PT, R11, R14, RZ, 0x181f ;  /* 0x00181fff0e0b7589 */ /* 0x00072200000e0000 */
[----:B------:R-:W-:Y:S03]  /*7300*/  LOP3.LUT R5, R5, 0xf, RZ, 0xc0, !PT ;  /* 0x0000000f05057812 */ /* 0x000fe600078ec0ff */
[----:B------:R-:W5:Y:S01]  /*7310*/  SHFL.IDX PT, R8, R10, RZ, 0x181f ;  /* 0x00181fff0a087589 */ /* 0x000f6200000e0000 */
[-C--:B-1----:R-:W-:Y:S02]  /*7320*/  IADD3 R12, P1, P0, R5, R9.reuse, R204 ;  /* 0x00000009050c7210 */ /* 0x082fe4000783e0cc */
[----:B------:R-:W-:Y:S02]  /*7330*/  IADD3 R5, -R0, 0x10, RZ ;  /* 0x0000001000057810 */ /* 0x000fe40007ffe1ff */
[-C--:B--2---:R-:W-:Y:S02]  /*7340*/  IADD3.X R13, RZ, R6.reuse, R205, P1, P0 ;  /* 0x00000006ff0d7210 */ /* 0x084fe40000fe04cd */
[----:B------:R-:W-:Y:S02]  /*7350*/  LOP3.LUT R5, R5, 0xf, RZ, 0xc0, !PT ;  /* 0x0000000f05057812 */ /* 0x000fe400078ec0ff */
[-C--:B---3--:R-:W-:Y:S04]  /*7360*/  IADD3 R14, P1, P0, R7, R9.reuse, R208 ;  /* 0x00000009070e7210 */ /* 0x088fe8000783e0d0 */
[-C--:B------:R-:W-:Y:S02]  /*7370*/  IADD3.X R15, RZ, R6.reuse, R209, P1, P0 ;  /* 0x00000006ff0f7210 */ /* 0x080fe40000fe04d1 */
[----:B------:R-:W-:Y:S01]  /*7380*/  IADD3 R16, P1, P0, R5, R9, R206 ;  /* 0x0000000905107210 */ /* 0x000fe2000783e0ce */
[----:B------:R-:W-:Y:S03]  /*7390*/  IMAD R5, R210, 0x3000, R194 ;  /* 0x00003000d2057824 */ /* 0x000fe600078e02c2 */
[----:B------:R-:W-:Y:S01]  /*73a0*/  IADD3.X R17, RZ, R6, R207, P1, P0 ;  /* 0x00000006ff117210 */ /* 0x000fe20000fe04cf */
[----:B------:R-:W-:Y:S01]  /*73b0*/  IMAD.SHL.U32 R7, R5, 0x2, RZ ;  /* 0x0000000205077824 */ /* 0x000fe200078e00ff */
[----:B----4-:R-:W-:Y:S02]  /*73c0*/  IADD3 R20, P1, R204, R11, RZ ;  /* 0x0000000bcc147210 */ /* 0x010fe40007f3e0ff */
[----:B------:R-:W-:Y:S03]  /*73d0*/  IADD3 R18, P0, R11, R208, RZ ;  /* 0x000000d00b127210 */ /* 0x000fe60007f1e0ff */
[----:B-----5:R-:W-:Y:S01]  /*73e0*/  IMAD.X R21, R205, 0x1, R8, P1 ;  /* 0x00000001cd157824 */ /* 0x020fe200008e0608 */
[----:B------:R-:W-:Y:S01]  /*73f0*/  ISETP.NE.U32.AND P1, PT, R2, RZ, PT ;  /* 0x000000ff0200720c */ /* 0x000fe20003f25070 */
[C---:B------:R-:W-:Y:S01]  /*7400*/  IMAD.X R19, R8.reuse, 0x1, R209, P0 ;  /* 0x0000000108137824 */ /* 0x040fe200000e06d1 */
[----:B------:R-:W-:Y:S02]  /*7410*/  IADD3 R10, P0, R11, R206, RZ ;  /* 0x000000ce0b0a7210 */ /* 0x000fe40007f1e0ff */
[----:B------:R1:W-:Y:S03]  /*7420*/  LDGSTS.E.BYPASS.LTC128B.128 [R7+0xc100], [R20.64], !P5 ;  /* 0x0c10000014077fae */ /* 0x0003e6000e901d46 */
[----:B------:R-:W-:Y:S01]  /*7430*/  IMAD.X R11, R8, 0x1, R207, P0 ;  /* 0x00000001080b7824 */ /* 0x000fe200000e06cf */
[----:B------:R1:W-:Y:S01]  /*7440*/  LDGSTS.E.BYPASS.LTC128B.128 [R7+0xe100], [R18.64], !P4 ;  /* 0x0e10000012077fae */ /* 0x0003e2000e101d46 */
[----:B------:R-:W-:Y:S03]  /*7450*/  ISETP.NE.U32.AND P0, PT, R0, RZ, PT ;  /* 0x000000ff0000720c */ /* 0x000fe60003f05070 */
[----:B------:R1:W-:Y:S04]  /*7460*/  LDGSTS.E.BYPASS.LTC128B.128 [R7+0x10100], [R10.64], !P6 ;  /* 0x101000000a077fae */ /* 0x0003e8000f101d46 */
[----:B------:R1:W-:Y:S04]  /*7470*/  LDGSTS.E.BYPASS.LTC128B.128.ZFILL [R7+0xd100], [R12.64], P2 ;  /* 0x0d1000000c077fae */ /* 0x0003e80009141d46 */
[----:B------:R1:W-:Y:S04]  /*7480*/  LDGSTS.E.BYPASS.LTC128B.128.ZFILL [R7+0xf100], [R14.64], P1 ;  /* 0x0f1000000e077fae */ /* 0x0003e80008941d46 */
[----:B------:R1:W-:Y:S02]  /*7490*/  LDGSTS.E.BYPASS.LTC128B.128.ZFILL [R7+0x11100], [R16.64], P0 ;  /* 0x1110000010077fae */ /* 0x0003e40008141d46 */
.L_x_1522:
[----:B------:R-:W-:Y:S01]  /*74a0*/  UIADD3 UR4, UR5, 0x1, URZ ;  /* 0x0000000105047890 */ /* 0x000fe2000fffe03f */
[----:B------:R-:W0:Y:S01]  /*74b0*/  LDGDEPBAR ;  /* 0x00000000000079af */ /* 0x000e220000000000 */
[----:B------:R-:W-:Y:S01]  /*74c0*/  UISETP.GE.AND UP0, UPT, UR5, 0x1, UPT ;  /* 0x000000010500788c */ /* 0x000fe2000bf06270 */
[----:B------:R-:W-:Y:S01]  /*74d0*/  ISETP.GE.AND P0, PT, R189, R212, PT ;  /* 0x000000d4bd00720c */ /* 0x000fe20003f06270 */
[----:B------:R-:W-:Y:S01]  /*74e0*/  IMAD.MOV.U32 R0, RZ, RZ, R3 ;  /* 0x000000ffff007224 */ /* 0x000fe200078e0003 */
[----:B------:R-:W-:Y:S01]  /*74f0*/  IADD3 R212, R212, -0x1, RZ ;  /* 0xffffffffd4d47810 */ /* 0x000fe20007ffe0ff */
[----:B------:R-:W-:Y:S01]  /*7500*/  USEL UR5, UR4, URZ, !UP0 ;  /* 0x0000003f04057287 */ /* 0x000fe2000c000000 */
[----:B------:R-:W-:Y:S09]  /*7510*/  IMAD.MOV.U32 R133, RZ, RZ, R132 ;  /* 0x000000ffff857224 */ /* 0x000ff200078e0084 */
[----:B------:R-:W-:-:S05]  /*7520*/  @!P0 BRA `(.L_x_1523) ;  /* 0xffffd45000008947 */ /* 0x000fca000383ffff */
.L_x_1520:
[----:B------:R-:W2:Y:S01]  /*7530*/  SHFL.BFLY PT, R6, R213, 0x2, 0x1f ;  /* 0x0c401f00d5067f89 */ /* 0x000ea200000e0000 */
[----:B------:R-:W-:-:S03]  /*7540*/  PLOP3.LUT P2, PT, PT, PT, PT, 0x8, 0x0 ;  /* 0x000000000000781c */ /* 0x000fc60003f4e170 */
[----:B------:R-:W3:Y:S01]  /*7550*/  SHFL.BFLY PT, R0, R211, 0x2, 0x1f ;  /* 0x0c401f00d3007f89 */ /* 0x000ee200000e0000 */
[----:B--2---:R-:W-:Y:S02]  /*7560*/  FADD.FTZ R6, R6, R213 ;  /* 0x000000d506067221 */ /* 0x004fe40000010000 */
[----:B-1-3--:R-:W-:-:S03]  /*7570*/  FADD.FTZ R7, R0, R211 ;  /* 0x000000d300077221 */ /* 0x00afc60000010000 */
        /* <DEDUP_REMOVED lines=118> */
.L_x_1510:
[----:B------:R-:W-:Y:S05]  /*7ce0*/  @P2 BRA `(.L_x_1524) ;  /* 0x000018f000002947 */ /* 0x000fea0003800000 */
[----:B-1----:R-:W1:Y:S01]  /*7cf0*/  S2R R9, SR_TID.X ;  /* 0x0000000000097919 */ /* 0x002e620000002100 */
[----:B------:R-:W-:Y:S01]  /*7d00*/  SHF.R.S32.HI R8, RZ, 0x1f, R197 ;  /* 0x0000001fff087819 */ /* 0x000fe200000114c5 */
[----:B------:R-:W-:Y:S01]  /*7d10*/  IMAD.WIDE.U32 R14, R197, c[0x0][0x4d0], RZ ;  /* 0x00013400c50e7a25 */ /* 0x000fe200078e00ff */
[----:B------:R-:W-:Y:S01]  /*7d20*/  BSSY B0, `(.L_x_1525) ;  /* 0x00000f8000007945 */ /* 0x000fe20003800000 */
[----:B------:R-:W2:Y:S02]  /*7d30*/  S2R R3, SR_CTAID.Y ;  /* 0x0000000000037919 */ /* 0x000ea40000002600 */
[----:B------:R-:W-:-:S02]  /*7d40*/  IMAD R0, R8, c[0x0][0x4d0], RZ ;  /* 0x0001340008007a24 */ /* 0x000fc400078e02ff */
[----:B------:R-:W3:Y:S01]  /*7d50*/  S2R R7, SR_CTAID.Z ;  /* 0x0000000000077919 */ /* 0x000ee20000002700 */
[----:B------:R-:W-:Y:S02]  /*7d60*/  IMAD.MOV R6, RZ, RZ, -R197 ;  /* 0x000000ffff067224 */ /* 0x000fe400078e0ac5 */
[----:B------:R-:W-:Y:S01]  /*7d70*/  IMAD R11, R197, c[0x0][0x4d4], R0 ;  /* 0x00013500c50b7a24 */ /* 0x000fe200078e0200 */
[----:B------:R-:W-:Y:S01]  /*7d80*/  BAR.SYNC.DEFER_BLOCKING 0x1, 0x100 ;  /* 0x0044000000007b1d */ /* 0x000fe20000010000 */
[----:B------:R-:W-:Y:S02]  /*7d90*/  IMAD R8, R8, c[0x0][0x438], RZ ;  /* 0x00010e0008087a24 */ /* 0x000fe400078e02ff */
[----:B------:R-:W-:Y:S02]  /*7da0*/  IMAD.IADD R15, R15, 0x1, R11 ;  /* 0x000000010f0f7824 */ /* 0x000fe400078e020b */
[C---:B------:R-:W-:Y:S01]  /*7db0*/  IMAD R8, R197.reuse, c[0x0][0x43c], R8 ;  /* 0x00010f00c5087a24 */ /* 0x040fe200078e0208 */
[----:B------:R-:W4:Y:S01]  /*7dc0*/  S2R R0, SR_CTAID.X ;  /* 0x0000000000007919 */ /* 0x000f220000002500 */
[----:B------:R-:W-:-:S04]  /*7dd0*/  IMAD.WIDE.U32 R18, R197, c[0x0][0x438], RZ ;  /* 0x00010e00c5127a25 */ /* 0x000fc800078e00ff */
[----:B------:R-:W-:Y:S01]  /*7de0*/  IMAD.IADD R19, R19, 0x1, R8 ;  /* 0x0000000113137824 */ /* 0x000fe200078e0208 */
[----:B-1----:R-:W-:-:S04]  /*7df0*/  SHF.R.S32.HI R12, RZ, 0x1f, R9 ;  /* 0x0000001fff0c7819 */ /* 0x002fc80000011409 */
[-C--:B------:R-:W-:Y:S01]  /*7e00*/  LEA.HI R4, R12, R9.reuse, RZ, 0x5 ;  /* 0x000000090c047211 */ /* 0x080fe200078f28ff */
[----:B--2---:R-:W-:Y:S01]  /*7e10*/  IMAD R6, R6, c[0x0][0x550], R3 ;  /* 0x0001540006067a24 */ /* 0x004fe200078e0203 */
[----:B------:R-:W-:Y:S02]  /*7e20*/  LEA.HI R12, R12, R9, RZ, 0x2 ;  /* 0x000000090c0c7211 */ /* 0x000fe400078f10ff */
[----:B------:R-:W-:Y:S01]  /*7e30*/  SHF.R.S32.HI R11, RZ, 0x5, R4 ;  /* 0x00000005ff0b7819 */ /* 0x000fe20000011404 */
[C---:B---3--:R-:W-:Y:S01]  /*7e40*/  IMAD.WIDE.U32 R14, R7.reuse, c[0x0][0x4d8], R14 ;  /* 0x00013600070e7a25 */ /* 0x048fe200078e000e */
[----:B------:R-:W-:Y:S02]  /*7e50*/  SHF.R.S32.HI R10, RZ, 0x1f, R4 ;  /* 0x0000001fff0a7819 */ /* 0x000fe40000011404 */
[----:B------:R-:W-:Y:S01]  /*7e60*/  LOP3.LUT R4, R4, 0xffffffe0, RZ, 0xc0, !PT ;  /* 0xffffffe004047812 */ /* 0x000fe200078ec0ff */
[----:B------:R-:W-:Y:S01]  /*7e70*/  IMAD.WIDE.U32 R18, R7, c[0x0][0x440], R18 ;  /* 0x0001100007127a25 */ /* 0x000fe200078e0012 */
[----:B------:R-:W-:-:S02]  /*7e80*/  LOP3.LUT R12, R12, 0xfffffffc, RZ, 0xc0, !PT ;  /* 0xfffffffc0c0c7812 */ /* 0x000fc400078ec0ff */
[----:B------:R-:W-:Y:S02]  /*7e90*/  IADD3 R4, -R4, R9, RZ ;  /* 0x0000000904047210 */ /* 0x000fe40007ffe1ff */
[----:B------:R-:W-:Y:S01]  /*7ea0*/  LEA.HI R10, R10, R11, RZ, 0x3 ;  /* 0x0000000b0a0a7211 */ /* 0x000fe200078f18ff */
[----:B------:R-:W-:Y:S01]  /*7eb0*/  IMAD.IADD R9, R9, 0x1, -R12 ;  /* 0x0000000109097824 */ /* 0x000fe200078e0a0c */
[----:B------:R-:W-:Y:S02]  /*7ec0*/  SHF.R.S32.HI R3, RZ, 0x1f, R4 ;  /* 0x0000001fff037819 */ /* 0x000fe40000011404 */
[----:B------:R-:W-:Y:S02]  /*7ed0*/  LOP3.LUT R10, R10, 0xffffff8, RZ, 0xc0, !PT ;  /* 0x0ffffff80a0a7812 */ /* 0x000fe400078ec0ff */
[----:B------:R-:W-:Y:S02]  /*7ee0*/  LEA.HI R3, R3, R4, RZ, 0x2 ;  /* 0x0000000403037211 */ /* 0x000fe400078f10ff */
[----:B------:R-:W-:Y:S01]  /*7ef0*/  LEA.HI R16, R9, R9, RZ, 0x1 ;  /* 0x0000000909107211 */ /* 0x000fe200078f08ff */
[----:B------:R-:W-:Y:S01]  /*7f00*/  IMAD.IADD R10, R11, 0x1, -R10 ;  /* 0x000000010b0a7824 */ /* 0x000fe200078e0a0a */
[----:B------:R-:W-:-:S02]  /*7f10*/  SHF.R.S32.HI R13, RZ, 0x2, R3 ;  /* 0x00000002ff0d7819 */ /* 0x000fc40000011403 */
[----:B------:R-:W-:Y:S02]  /*7f20*/  LOP3.LUT R16, R16, 0x1ffffffe, RZ, 0xc0, !PT ;  /* 0x1ffffffe10107812 */ /* 0x000fe400078ec0ff */
[----:B------:R-:W-:Y:S01]  /*7f30*/  MOV R12, c[0x0][0x4e8] ;  /* 0x00013a00000c7a02 */ /* 0x000fe20000000f00 */
[----:B------:R-:W-:Y:S01]  /*7f40*/  IMAD R13, R10, 0x10, R13 ;  /* 0x000000100a0d7824 */ /* 0x000fe200078e020d */
[----:B------:R-:W-:Y:S02]  /*7f50*/  SHF.R.S32.HI R11, RZ, 0x1f, R7 ;  /* 0x0000001fff0b7819 */ /* 0x000fe40000011407 */
[----:B------:R-:W-:Y:S02]  /*7f60*/  IADD3 R16, R9, -R16, RZ ;  /* 0x8000001009107210 */ /* 0x000fe40007ffe0ff */
[----:B------:R-:W-:Y:S01]  /*7f70*/  ISETP.NE.AND P1, PT, R12, 0x1, PT ;  /* 0x000000010c00780c */ /* 0x000fe20003f25270 */
[C---:B------:R-:W-:Y:S01]  /*7f80*/  IMAD R8, R11.reuse, c[0x0][0x4d8], RZ ;  /* 0x000136000b087a24 */ /* 0x040fe200078e02ff */
[----:B------:R-:W-:Y:S01]  /*7f90*/  LEA R9, R16, R13, 0x3 ;  /* 0x0000000d10097211 */ /* 0x000fe200078e18ff */
[----:B------:R-:W-:Y:S01]  /*7fa0*/  IMAD R10, R11, c[0x0][0x440], RZ ;  /* 0x000110000b0a7a24 */ /* 0x000fe200078e02ff */
[----:B------:R-:W-:Y:S01]  /*7fb0*/  LOP3.LUT R3, R3, 0x7ffffffc, RZ, 0xc0, !PT ;  /* 0x7ffffffc03037812 */ /* 0x000fe200078ec0ff */
[----:B------:R-:W-:-:S02]  /*7fc0*/  IMAD R8, R7, c[0x0][0x4dc], R8 ;  /* 0x0001370007087a24 */ /* 0x000fc400078e0208 */
[C---:B----4-:R-:W-:Y:S01]  /*7fd0*/  IMAD R9, R0.reuse, 0x80, R9 ;  /* 0x0000008000097824 */ /* 0x050fe200078e0209 */
[----:B------:R-:W-:Y:S01]  /*7fe0*/  LEA R0, R0, R13, 0x7 ;  /* 0x0000000d00007211 */ /* 0x000fe200078e38ff */
[----:B------:R-:W-:Y:S01]  /*7ff0*/  IMAD R10, R7, c[0x0][0x444], R10 ;  /* 0x00011100070a7a24 */ /* 0x000fe200078e020a */
[----:B------:R-:W-:Y:S01]  /*8000*/  IADD3 R15, R15, R8, RZ ;  /* 0x000000080f0f7210 */ /* 0x000fe20007ffe0ff */
[----:B------:R-:W-:Y:S01]  /*8010*/  IMAD R13, R12, c[0x0][0x388], RZ ;  /* 0x0000e2000c0d7a24 */ /* 0x000fe200078e02ff */
[----:B------:R-:W-:Y:S01]  /*8020*/  SHF.R.S32.HI R7, RZ, 0x1f, R6 ;  /* 0x0000001fff077819 */ /* 0x000fe20000011406 */
[----:B------:R-:W-:-:S04]  /*8030*/  @P1 IMAD.HI.U32 R8, R9, c[0x0][0x4ec], RZ ;  /* 0x00013b0009081a27 */ /* 0x000fc800078e00ff */
[----:B------:R-:W-:Y:S01]  /*8040*/  IMAD.IADD R19, R19, 0x1, R10 ;  /* 0x0000000113137824 */ /* 0x000fe200078e020a */
[----:B------:R-:W-:Y:S01]  /*8050*/  MOV R10, R9 ;  /* 0x00000009000a7202 */ /* 0x000fe20000000f00 */
[C---:B------:R-:W-:Y:S01]  /*8060*/  IMAD R11, R7.reuse, c[0x0][0x4e0], RZ ;  /* 0x00013800070b7a24 */ /* 0x040fe200078e02ff */
[----:B------:R-:W-:Y:S01]  /*8070*/  @P1 SHF.R.U32.HI R10, RZ, c[0x0][0x4f0], R8 ;  /* 0x00013c00ff0a1a19 */ /* 0x000fe20000011608 */
[----:B------:R-:W-:Y:S02]  /*8080*/  IMAD R7, R7, c[0x0][0x448], RZ ;  /* 0x0001120007077a24 */ /* 0x000fe400078e02ff */
[C---:B------:R-:W-:Y:S02]  /*8090*/  IMAD R11, R6.reuse, c[0x0][0x4e4], R11 ;  /* 0x00013900060b7a24 */ /* 0x040fe400078e020b */
[----:B------:R-:W-:Y:S02]  /*80a0*/  IMAD.MOV R8, RZ, RZ, -R10 ;  /* 0x000000ffff087224 */ /* 0x000fe400078e0a0a */
[----:B------:R-:W-:-:S02]  /*80b0*/  IMAD R7, R6, c[0x0][0x44c], R7 ;  /* 0x0001130006077a24 */ /* 0x000fc400078e0207 */
[----:B------:R-:W-:-:S04]  /*80c0*/  IMAD.WIDE.U32 R18, R6, c[0x0][0x448], R18 ;  /* 0x0001120006127a25 */ /* 0x000fc800078e0012 */
[----:B------:R-:W-:Y:S01]  /*80d0*/  IMAD.WIDE.U32 R16, R6, c[0x0][0x4e0], R14 ;  /* 0x0001380006107a25 */ /* 0x000fe200078e000e */
[----:B------:R-:W-:-:S03]  /*80e0*/  MOV R14, R9 ;  /* 0x00000009000e7202 */ /* 0x000fc60000000f00 */
[----:B------:R-:W-:-:S04]  /*80f0*/  @P1 IMAD.HI.U32 R6, R9, c[0x0][0x4ec], RZ ;  /* 0x00013b0009061a27 */ /* 0x000fc800078e00ff */
[----:B------:R-:W-:Y:S01]  /*8100*/  IMAD R8, R8, c[0x0][0x4e8], R9 ;  /* 0x00013a0008087a24 */ /* 0x000fe200078e0209 */
[----:B------:R-:W-:Y:S01]  /*8110*/  @P1 SHF.R.U32.HI R14, RZ, c[0x0][0x4f0], R6 ;  /* 0x00013c00ff0e1a19 */ /* 0x000fe20000011606 */
[----:B------:R-:W-:Y:S01]  /*8120*/  IMAD.IADD R19, R19, 0x1, R7 ;  /* 0x0000000113137824 */ /* 0x000fe200078e0207 */
[----:B------:R-:W-:Y:S01]  /*8130*/  SHF.R.S32.HI R7, RZ, 0x1f, R10 ;  /* 0x0000001fff077819 */ /* 0x000fe2000001140a */
[----:B------:R-:W-:Y:S01]  /*8140*/  IMAD.IADD R3, R4, 0x1, -R3 ;  /* 0x0000000104037824 */ /* 0x000fe200078e0a03 */
[----:B------:R-:W-:Y:S01]  /*8150*/  IADD3 R10, P0, R10, R16, RZ ;  /* 0x000000100a0a7210 */ /* 0x000fe20007f1e0ff */
[C---:B------:R-:W-:Y:S01]  /*8160*/  IMAD.WIDE.U32 R18, R14.reuse, c[0x0][0x430], R18 ;  /* 0x00010c000e127a25 */ /* 0x040fe200078e0012 */
[----:B------:R-:W-:Y:S02]  /*8170*/  SHF.R.S32.HI R6, RZ, 0x1f, R8 ;  /* 0x0000001fff067819 */ /* 0x000fe40000011408 */
[----:B------:R-:W-:Y:S02]  /*8180*/  IADD3.X R11, R7, R17, R11, P0, !PT ;  /* 0x00000011070b7210 */ /* 0x000fe400007fe40b */
[----:B------:R-:W-:Y:S01]  /*8190*/  IADD3 R16, -R14, RZ, RZ ;  /* 0x000000ff0e107210 */ /* 0x000fe20007ffe1ff */
[----:B------:R-:W-:Y:S01]  /*81a0*/  IMAD R7, R6, c[0x0][0x4c8], RZ ;  /* 0x0001320006077a24 */ /* 0x000fe200078e02ff */
[----:B------:R-:W-:Y:S01]  /*81b0*/  SHF.R.S32.HI R6, RZ, 0x1f, R14 ;  /* 0x0000001fff067819 */ /* 0x000fe2000001140e */
[----:B------:R-:W-:-:S04]  /*81c0*/  IMAD.WIDE.U32 R10, R8, c[0x0][0x4c8], R10 ;  /* 0x00013200080a7a25 */ /* 0x000fc800078e000a */
[----:B------:R-:W-:Y:S02]  /*81d0*/  IMAD R7, R8, c[0x0][0x4cc], R7 ;  /* 0x0001330008077a24 */ /* 0x000fe400078e0207 */
[----:B------:R-:W-:Y:S02]  /*81e0*/  IMAD R16, R16, c[0x0][0x4e8], R9 ;  /* 0x00013a0010107a24 */ /* 0x000fe400078e0209 */
[----:B------:R-:W-:Y:S01]  /*81f0*/  IMAD R9, R6, c[0x0][0x430], RZ ;  /* 0x00010c0006097a24 */ /* 0x000fe200078e02ff */
[----:B------:R-:W-:Y:S01]  /*8200*/  LEA R6, P0, R10, c[0x0][0x4a8], 0x2 ;  /* 0x00012a000a067a11 */ /* 0x000fe200078010ff */
[----:B------:R-:W-:Y:S01]  /*8210*/  IMAD.IADD R7, R11, 0x1, R7 ;  /* 0x000000010b077824 */ /* 0x000fe200078e0207 */
[----:B------:R-:W-:Y:S01]  /*8220*/  SHF.R.S32.HI R8, RZ, 0x1f, R16 ;  /* 0x0000001fff087819 */ /* 0x000fe20000011410 */
[----:B------:R-:W-:Y:S02]  /*8230*/  IMAD R9, R14, c[0x0][0x434], R9 ;  /* 0x00010d000e097a24 */ /* 0x000fe400078e0209 */
[----:B------:R-:W-:Y:S01]  /*8240*/  SHFL.IDX PT, R14, R6, 0x1, 0x1c1f ;  /* 0x003c1f00060e7f89 */ /* 0x000fe200000e0000 */
[----:B------:R-:W-:Y:S01]  /*8250*/  LEA.HI.X R7, R10, c[0x0][0x4ac], R7, 0x2, P0 ;  /* 0x00012b000a077a11 */ /* 0x000fe200000f1407 */
[----:B------:R-:W-:Y:S01]  /*8260*/  IMAD.IADD R19, R19, 0x1, R9 ;  /* 0x0000000113137824 */ /* 0x000fe200078e0209 */
[----:B------:R-:W-:Y:S01]  /*8270*/  LOP3.LUT P0, RZ, R4, 0x3, RZ, 0xc0, !PT ;  /* 0x0000000304ff7812 */ /* 0x000fe2000780c0ff */
[----:B------:R-:W-:Y:S01]  /*8280*/  SHFL.IDX PT, R10, R6, RZ, 0x1c1f ;  /* 0x001c1fff060a7589 */ /* 0x000fe200000e0000 */
[----:B------:R-:W-:Y:S01]  /*8290*/  IMAD R9, R8, c[0x0][0x428], RZ ;  /* 0x00010a0008097a24 */ /* 0x000fe200078e02ff */
[----:B------:R-:W-:-:S02]  /*82a0*/  IADD3 R8, R0, 0x8, RZ ;  /* 0x0000000800087810 */ /* 0x000fc40007ffe0ff */
[----:B------:R-:W1:Y:S01]  /*82b0*/  SHFL.IDX PT, R11, R7, RZ, 0x1c1f ;  /* 0x001c1fff070b7589 */ /* 0x000e6200000e0000 */
[-C--:B------:R-:W-:Y:S01]  /*82c0*/  ISETP.GE.OR P2, PT, R0, R13.reuse, P0 ;  /* 0x0000000d0000720c */ /* 0x080fe20000746670 */
[----:B------:R-:W-:Y:S01]  /*82d0*/  IMAD R9, R16, c[0x0][0x42c], R9 ;  /* 0x00010b0010097a24 */ /* 0x000fe200078e0209 */
[----:B------:R-:W-:Y:S01]  /*82e0*/  ISETP.GE.OR P0, PT, R8, R13, P0 ;  /* 0x0000000d0800720c */ /* 0x000fe20000706670 */
[----:B------:R-:W2:Y:S01]  /*82f0*/  SHFL.IDX PT, R15, R7, 0x1, 0x1c1f ;  /* 0x003c1f00070f7f89 */ /* 0x000ea200000e0000 */
[----:B------:R-:W-:-:S05]  /*8300*/  IMAD.WIDE.U32 R16, R16, c[0x0][0x428], R18 ;  /* 0x00010a0010107a25 */ /* 0x000fca00078e0012 */
[----:B------:R-:W-:Y:S02]  /*8310*/  IADD3 R12, R17, R9, RZ ;  /* 0x00000009110c7210 */ /* 0x000fe40007ffe0ff */
[----:B------:R-:W-:-:S04]  /*8320*/  LEA R9, P1, R16, c[0x0][0x400], 0x2 ;  /* 0x0001000010097a11 */ /* 0x000fc800078210ff */
[----:B------:R-:W-:Y:S01]  /*8330*/  LEA.HI.X R12, R16, c[0x0][0x404], R12, 0x2, P1 ;  /* 0x00010100100c7a11 */ /* 0x000fe200008f140c */
[----:B------:R3:W4:Y:S01]  /*8340*/  SHFL.IDX PT, R6, R9, RZ, 0x1c1f ;  /* 0x001c1fff09067589 */ /* 0x00072200000e0000 */
[----:B------:R-:W-:-:S03]  /*8350*/  ISETP.GE.AND P1, PT, R8, R13, PT ;  /* 0x0000000d0800720c */ /* 0x000fc60003f26270 */
[----:B------:R3:W3:Y:S01]  /*8360*/  SHFL.IDX PT, R7, R12, RZ, 0x1c1f ;  /* 0x001c1fff0c077589 */ /* 0x0006e200000e0000 */
[----:B------:R-:W-:-:S03]  /*8370*/  P2R R8, PR, RZ, 0x2 ;  /* 0x00000002ff087803 */ /* 0x000fc60000000000 */
[----:B-1----:R1:W-:Y:S04]  /*8380*/  @!P2 ST.E [R10.64], R2 ;  /* 0x000000020a00a985 */ /* 0x0023e8000c101906 */
[----:B--2---:R1:W-:Y:S01]  /*8390*/  @!P0 ST.E [R14.64], R5 ;  /* 0x000000050e008985 */ /* 0x0043e2000c101906 */
[----:B------:R-:W-:Y:S02]  /*83a0*/  ISETP.GE.AND P0, PT, R0, R13, PT ;  /* 0x0000000d0000720c */ /* 0x000fe40003f06270 */
[----:B------:R-:W-:-:S11]  /*83b0*/  SHF.L.U32 R13, R3, 0x1, RZ ;  /* 0x00000001030d7819 */ /* 0x000fd600000006ff */
[----:B------:R-:W-:Y:S05]  /*83c0*/  @P0 BRA `(.L_x_1526) ;  /* 0x000008d000000947 */ /* 0x000fea0003800000 */
[C---:B-1--4-:R-:W-:Y:S02]  /*83d0*/  IADD3 R5, R13.reuse, 0x8, RZ ;  /* 0x000000080d057810 */ /* 0x052fe40007ffe0ff */
[C---:B------:R-:W-:Y:S02]  /*83e0*/  IADD3 R4, R13.reuse, 0x10, RZ ;  /* 0x000000100d047810 */ /* 0x040fe40007ffe0ff */
[----:B------:R-:W-:Y:S02]  /*83f0*/  IADD3 R3, R13, 0x18, RZ ;  /* 0x000000180d037810 */ /* 0x000fe40007ffe0ff */
[----:B------:R-:W-:Y:S02]  /*8400*/  ISETP.GE.AND P3, PT, R5, c[0x0][0x3c8], PT ;  /* 0x0000f20005007a0c */ /* 0x000fe40003f66270 */
[----:B------:R-:W-:Y:S02]  /*8410*/  IADD3 R2, R13, 0x20, RZ ;  /* 0x000000200d027810 */ /* 0x000fe40007ffe0ff */
[----:B------:R-:W-:-:S02]  /*8420*/  ISETP.GE.AND P2, PT, R4, c[0x0][0x3c8], PT ;  /* 0x0000f20004007a0c */ /* 0x000fc40003f46270 */
[----:B------:R-:W-:Y:S02]  /*8430*/  ISETP.GE.AND P4, PT, R13, c[0x0][0x3c8], PT ;  /* 0x0000f2000d007a0c */ /* 0x000fe40003f86270 */
[----:B------:R-:W-:Y:S02]  /*8440*/  ISETP.GE.AND P1, PT, R3, c[0x0][0x3c8], PT ;  /* 0x0000f20003007a0c */ /* 0x000fe40003f26270 */
[----:B------:R-:W-:Y:S02]  /*8450*/  ISETP.GE.AND P0, PT, R2, c[0x0][0x3c8], PT ;  /* 0x0000f20002007a0c */ /* 0x000fe40003f06270 */
[----:B------:R-:W-:Y:S02]  /*8460*/  IADD3 R0, R13, 0x28, RZ ;  /* 0x000000280d007810 */ /* 0x000fe40007ffe0ff */
[----:B------:R-:W-:Y:S02]  /*8470*/  @!P3 LEA.HI R5, R5, R5, RZ, 0x1 ;  /* 0x000000050505b211 */ /* 0x000fe400078f08ff */
[----:B------:R-:W-:-:S02]  /*8480*/  ISETP.GE.AND P5, PT, R0, c[0x0][0x3c8], PT ;  /* 0x0000f20000007a0c */ /* 0x000fc40003fa6270 */
[----:B------:R-:W-:Y:S01]  /*8490*/  @!P2 LEA.HI R4, R4, R4, RZ, 0x1 ;  /* 0x000000040404a211 */ /* 0x000fe200078f08ff */
[--C-:B---3--:R-:W-:Y:S01]  /*84a0*/  @!P4 IMAD.WIDE R10, R13, 0x4, R6.reuse ;  /* 0x000000040d0ac825 */ /* 0x108fe200078e0206 */
[----:B------:R-:W-:Y:S02]  /*84b0*/  @!P3 LOP3.LUT R5, R5, 0xfffffffe, RZ, 0xc0, !PT ;  /* 0xfffffffe0505b812 */ /* 0x000fe400078ec0ff */
[----:B------:R-:W-:Y:S02]  /*84c0*/  @!P1 LEA.HI R3, R3, R3, RZ, 0x1 ;  /* 0x0000000303039211 */ /* 0x000fe400078f08ff */
[----:B------:R-:W-:Y:S01]  /*84d0*/  @!P0 LEA.HI R2, R2, R2, RZ, 0x1 ;  /* 0x0000000202028211 */ /* 0x000fe200078f08ff */
[----:B------:R1:W-:Y:S01]  /*84e0*/  @!P4 ST.E.64 [R10.64], R128 ;  /* 0x000000800a00c985 */ /* 0x0003e2000c101b06 */
[----:B------:R-:W-:Y:S01]  /*84f0*/  @!P2 LOP3.LUT R15, R4, 0xfffffffe, RZ, 0xc0, !PT ;  /* 0xfffffffe040fa812 */ /* 0x000fe200078ec0ff */
[----:B------:R-:W-:Y:S01]  /*8500*/  @!P3 IMAD.WIDE R4, R5, 0x4, R6 ;  /* 0x000000040504b825 */ /* 0x000fe200078e0206 */
[----:B------:R-:W-:-:S02]  /*8510*/  IADD3 R14, R13, 0x30, RZ ;  /* 0x000000300d0e7810 */ /* 0x000fc40007ffe0ff */
[----:B------:R-:W-:Y:S02]  /*8520*/  @!P1 LOP3.LUT R3, R3, 0xfffffffe, RZ, 0xc0, !PT ;  /* 0xfffffffe03039812 */ /* 0x000fe400078ec0ff */
[----:B------:R-:W-:Y:S01]  /*8530*/  @!P0 LOP3.LUT R17, R2, 0xfffffffe, RZ, 0xc0, !PT ;  /* 0xfffffffe02118812 */ /* 0x000fe200078ec0ff */
[----:B------:R2:W-:Y:S01]  /*8540*/  @!P3 ST.E.64 [R4.64], R124 ;  /* 0x0000007c0400b985 */ /* 0x0005e2000c101b06 */
[----:B------:R-:W-:Y:S01]  /*8550*/  ISETP.GE.AND P4, PT, R14, c[0x0][0x3c8], PT ;  /* 0x0000f2000e007a0c */ /* 0x000fe20003f86270 */
[--C-:B------:R-:W-:Y:S01]  /*8560*/  @!P1 IMAD.WIDE R2, R3, 0x4, R6.reuse ;  /* 0x0000000403029825 */ /* 0x100fe200078e0206 */
[----:B------:R-:W-:Y:S02]  /*8570*/  @!P5 LEA.HI R0, R0, R0, RZ, 0x1 ;  /* 0x000000000000d211 */ /* 0x000fe400078f08ff */
[----:B------:R-:W-:Y:S01]  /*8580*/  IADD3 R19, R13, 0x40, RZ ;  /* 0x000000400d137810 */ /* 0x000fe20007ffe0ff */
[----:B------:R-:W-:Y:S01]  /*8590*/  @!P0 IMAD.WIDE R16, R17, 0x4, R6 ;  /* 0x0000000411108825 */ /* 0x000fe200078e0206 */
[----:B------:R-:W-:-:S02]  /*85a0*/  IADD3 R20, R13, 0x38, RZ ;  /* 0x000000380d147810 */ /* 0x000fc40007ffe0ff */
[----:B------:R-:W-:Y:S02]  /*85b0*/  IADD3 R18, R13, 0x48, RZ ;  /* 0x000000480d127810 */ /* 0x000fe40007ffe0ff */
[----:B------:R-:W-:-:S03]  /*85c0*/  ISETP.GE.AND P3, PT, R20, c[0x0][0x3c8], PT ;  /* 0x0000f20014007a0c */ /* 0x000fc60003f66270 */
[----:B------:R-:W-:Y:S01]  /*85d0*/  @!P4 LEA.HI R14, R14, R14, RZ, 0x1 ;  /* 0x0000000e0e0ec211 */ /* 0x000fe200078f08ff */
[----:B-1----:R-:W-:Y:S01]  /*85e0*/  @!P2 IMAD.WIDE R10, R15, 0x4, R6 ;  /* 0x000000040f0aa825 */ /* 0x002fe200078e0206 */
[----:B------:R-:W-:-:S08]  /*85f0*/  IADD3 R15, R13, 0x50, RZ ;  /* 0x000000500d0f7810 */ /* 0x000fd00007ffe0ff */
[----:B------:R-:W-:Y:S01]  /*8600*/  @!P3 LEA.HI R20, R20, R20, RZ, 0x1 ;  /* 0x000000141414b211 */ /* 0x000fe200078f08ff */
[----:B------:R1:W-:Y:S01]  /*8610*/  @!P2 ST.E.64 [R10.64], R36 ;  /* 0x000000240a00a985 */ /* 0x0003e2000c101b06 */
[----:B------:R-:W-:Y:S02]  /*8620*/  ISETP.GE.AND P2, PT, R19, c[0x0][0x3c8], PT ;  /* 0x0000f20013007a0c */ /* 0x000fe40003f46270 */
[----:B--2---:R-:W-:Y:S01]  /*8630*/  @!P5 LOP3.LUT R5, R0, 0xfffffffe, RZ, 0xc0, !PT ;  /* 0xfffffffe0005d812 */ /* 0x004fe200078ec0ff */
[----:B------:R2:W-:Y:S01]  /*8640*/  @!P1 ST.E.64 [R2.64], R40 ;  /* 0x0000002802009985 */ /* 0x0005e2000c101b06 */
[----:B------:R-:W-:Y:S02]  /*8650*/  ISETP.GE.AND P1, PT, R18, c[0x0][0x3c8], PT ;  /* 0x0000f20012007a0c */ /* 0x000fe40003f26270 */
[----:B------:R-:W-:Y:S01]  /*8660*/  IADD3 R0, R13, 0x58, RZ ;  /* 0x000000580d007810 */ /* 0x000fe20007ffe0ff */
[----:B------:R3:W-:Y:S01]  /*8670*/  @!P0 ST.E.64 [R16.64], R44 ;  /* 0x0000002c10008985 */ /* 0x0007e2000c101b06 */
[----:B------:R-:W-:Y:S01]  /*8680*/  ISETP.GE.AND P0, PT, R15, c[0x0][0x3c8], PT ;  /* 0x0000f2000f007a0c */ /* 0x000fe20003f06270 */
[----:B------:R-:W-:-:S04]  /*8690*/  @!P5 IMAD.WIDE R4, R5, 0x4, R6 ;  /* 0x000000040504d825 */ /* 0x000fc800078e0206 */
[----:B------:R-:W-:Y:S01]  /*86a0*/  @!P2 LEA.HI R19, R19, R19, RZ, 0x1 ;  /* 0x000000131313a211 */ /* 0x000fe200078f08ff */
[----:B------:R4:W-:Y:S01]  /*86b0*/  @!P5 ST.E.64 [R4.64], R48 ;  /* 0x000000300400d985 */ /* 0x0009e2000c101b06 */
[----:B------:R-:W-:Y:S02]  /*86c0*/  ISETP.GE.AND P5, PT, R0, c[0x0][0x3c8], PT ;  /* 0x0000f20000007a0c */ /* 0x000fe40003fa6270 */
[----:B------:R-:W-:Y:S02]  /*86d0*/  @!P1 LEA.HI R18, R18, R18, RZ, 0x1 ;  /* 0x0000001212129211 */ /* 0x000fe400078f08ff */
[----:B------:R-:W-:Y:S02]  /*86e0*/  @!P2 LOP3.LUT R19, R19, 0xfffffffe, RZ, 0xc0, !PT ;  /* 0xfffffffe1313a812 */ /* 0x000fe400078ec0ff */
[----:B------:R-:W-:-:S04]  /*86f0*/  @!P0 LEA.HI R15, R15, R15, RZ, 0x1 ;  /* 0x0000000f0f0f8211 */ /* 0x000fc800078f08ff */
[----:B------:R-:W-:Y:S02]  /*8700*/  @!P0 LOP3.LUT R15, R15, 0xfffffffe, RZ, 0xc0, !PT ;  /* 0xfffffffe0f0f8812 */ /* 0x000fe400078ec0ff */
[----:B-1----:R-:W-:Y:S02]  /*8710*/  IADD3 R10, R13, 0x60, RZ ;  /* 0x000000600d0a7810 */ /* 0x002fe40007ffe0ff */
[----:B------:R-:W-:Y:S02]  /*8720*/  @!P3 LOP3.LUT R11, R20, 0xfffffffe, RZ, 0xc0, !PT ;  /* 0xfffffffe140bb812 */ /* 0x000fe400078ec0ff */
[----:B--2---:R-:W-:Y:S01]  /*8730*/  @!P4 LOP3.LUT R3, R14, 0xfffffffe, RZ, 0xc0, !PT ;  /* 0xfffffffe0e03c812 */ /* 0x004fe200078ec0ff */
[--C-:B------:R-:W-:Y:S01]  /*8740*/  @!P0 IMAD.WIDE R14, R15, 0x4, R6.reuse ;  /* 0x000000040f0e8825 */ /* 0x100fe200078e0206 */
[----:B------:R-:W-:Y:S02]  /*8750*/  ISETP.GE.AND P6, PT, R10, c[0x0][0x3c8], PT ;  /* 0x0000f2000a007a0c */ /* 0x000fe40003fc6270 */
[----:B---3--:R-:W-:Y:S01]  /*8760*/  @!P1 LOP3.LUT R17, R18, 0xfffffffe, RZ, 0xc0, !PT ;  /* 0xfffffffe12119812 */ /* 0x008fe200078ec0ff */
[----:B------:R-:W-:Y:S01]  /*8770*/  @!P4 IMAD.WIDE R2, R3, 0x4, R6 ;  /* 0x000000040302c825 */ /* 0x000fe200078e0206 */
[----:B------:R-:W-:-:S02]  /*8780*/  @!P5 LEA.HI R0, R0, R0, RZ, 0x1 ;  /* 0x000000000000d211 */ /* 0x000fc400078f08ff */
[----:B------:R-:W-:Y:S01]  /*8790*/  IADD3 R18, R13, 0x70, RZ ;  /* 0x000000700d127810 */ /* 0x000fe20007ffe0ff */
[--C-:B------:R-:W-:Y:S01]  /*87a0*/  @!P1 IMAD.WIDE R16, R17, 0x4, R6.reuse ;  /* 0x0000000411109825 */ /* 0x100fe200078e0206 */
[----:B------:R1:W-:Y:S01]  /*87b0*/  @!P4 ST.E.64 [R2.64], R52 ;  /* 0x000000340200c985 */ /* 0x0003e2000c101b06 */
[----:B------:R-:W-:Y:S02]  /*87c0*/  @!P5 LOP3.LUT R21, R0, 0xfffffffe, RZ, 0xc0, !PT ;  /* 0xfffffffe0015d812 */ /* 0x000fe400078ec0ff */
[----:B----4-:R-:W-:Y:S01]  /*87d0*/  @!P2 IMAD.WIDE R4, R19, 0x4, R6 ;  /* 0x000000041304a825 */ /* 0x010fe200078e0206 */
[C---:B------:R-:W-:Y:S02]  /*87e0*/  IADD3 R19, R13.reuse, 0x68, RZ ;  /* 0x000000680d137810 */ /* 0x040fe40007ffe0ff */
[----:B------:R-:W-:Y:S02]  /*87f0*/  IADD3 R20, R13, 0x80, RZ ;  /* 0x000000800d147810 */ /* 0x000fe40007ffe0ff */
[----:B------:R-:W-:-:S02]  /*8800*/  ISETP.GE.AND P4, PT, R19, c[0x0][0x3c8], PT ;  /* 0x0000f20013007a0c */ /* 0x000fc40003f86270 */
[----:B------:R-:W-:Y:S02]  /*8810*/  IADD3 R0, R13, 0x88, RZ ;  /* 0x000000880d007810 */ /* 0x000fe40007ffe0ff */
[----:B------:R-:W-:-:S09]  /*8820*/  @!P6 LEA.HI R10, R10, R10, RZ, 0x1 ;  /* 0x0000000a0a0ae211 */ /* 0x000fd200078f08ff */
[----:B------:R-:W-:-:S04]  /*8830*/  @!P4 LEA.HI R19, R19, R19, RZ, 0x1 ;  /* 0x000000131313c211 */ /* 0x000fc800078f08ff */
[----:B------:R-:W-:Y:S01]  /*8840*/  @!P4 LOP3.LUT R19, R19, 0xfffffffe, RZ, 0xc0, !PT ;  /* 0xfffffffe1313c812 */ /* 0x000fe200078ec0ff */
        /* <DEDUP_REMOVED lines=15> */
[----:B-1----:R-:W-:Y:S01]  /*8940*/  @!P6 LOP3.LUT R3, R10, 0xfffffffe, RZ, 0xc0, !PT ;  /* 0xfffffffe0a03e812 */ /* 0x002fe200078ec0ff */
[----:B------:R-:W-:-:S04]  /*8950*/  @!P2 IMAD.WIDE R10, R11, 0x4, R6 ;  /* 0x000000040b0aa825 */ /* 0x000fc800078e0206 */
[----:B--2---:R-:W-:-:S04]  /*8960*/  @!P5 IMAD.WIDE R4, R21, 0x4, R6 ;  /* 0x000000041504d825 */ /* 0x004fc800078e0206 */
[--C-:B------:R-:W-:Y:S01]  /*8970*/  @!P6 IMAD.WIDE R2, R3, 0x4, R6.reuse ;  /* 0x000000040302e825 */ /* 0x100fe200078e0206 */
[----:B------:R1:W-:Y:S01]  /*8980*/  @!P5 ST.E.64 [R4.64], R72 ;  /* 0x000000480400d985 */ /* 0x0003e2000c101b06 */
[----:B---3--:R-:W-:Y:S02]  /*8990*/  @!P3 LOP3.LUT R15, R18, 0xfffffffe, RZ, 0xc0, !PT ;  /* 0xfffffffe120fb812 */ /* 0x008fe400078ec0ff */
[--C-:B------:R-:W-:Y:S01]  /*89a0*/  @!P4 IMAD.WIDE R16, R19, 0x4, R6.reuse ;  /* 0x000000041310c825 */ /* 0x100fe200078e0206 */
[----:B------:R2:W-:Y:S01]  /*89b0*/  @!P6 ST.E.64 [R2.64], R76 ;  /* 0x0000004c0200e985 */ /* 0x0005e2000c101b06 */
[----:B------:R-:W-:Y:S02]  /*89c0*/  IADD3 R18, R13, 0x98, RZ ;  /* 0x000000980d127810 */ /* 0x000fe40007ffe0ff */
[----:B------:R-:W-:Y:S01]  /*89d0*/  @!P3 IMAD.WIDE R14, R15, 0x4, R6 ;  /* 0x000000040f0eb825 */ /* 0x000fe200078e0206 */
[----:B------:R3:W-:Y:S01]  /*89e0*/  @!P4 ST.E.64 [R16.64], R80 ;  /* 0x000000501000c985 */ /* 0x0007e2000c101b06 */
[----:B------:R-:W-:-:S02]  /*89f0*/  IADD3 R19, R13, 0xa8, RZ ;  /* 0x000000a80d137810 */ /* 0x000fc40007ffe0ff */
[----:B------:R-:W-:Y:S01]  /*8a00*/  ISETP.GE.AND P4, PT, R18, c[0x0][0x3c8], PT ;  /* 0x0000f20012007a0c */ /* 0x000fe20003f86270 */
[----:B------:R-:W-:Y:S04]  /*8a10*/  @!P3 ST.E.64 [R14.64], R84 ;  /* 0x000000540e00b985 */ /* 0x000fe8000c101b06 */
[----:B------:R4:W-:Y:S01]  /*8a20*/  @!P2 ST.E.64 [R10.64], R88 ;  /* 0x000000580a00a985 */ /* 0x0009e2000c101b06 */
[----:B------:R-:W-:-:S07]  /*8a30*/  ISETP.GE.AND P2, PT, R19, c[0x0][0x3c8], PT ;  /* 0x0000f20013007a0c */ /* 0x000fce0003f46270 */
[----:B------:R-:W-:Y:S02]  /*8a40*/  @!P4 LEA.HI R18, R18, R18, RZ, 0x1 ;  /* 0x000000121212c211 */ /* 0x000fe400078f08ff */
[----:B-1----:R-:W-:Y:S02]  /*8a50*/  @!P1 LOP3.LUT R5, R20, 0xfffffffe, RZ, 0xc0, !PT ;  /* 0xfffffffe14059812 */ /* 0x002fe400078ec0ff */
[----:B------:R-:W-:Y:S02]  /*8a60*/  IADD3 R20, R13, 0xa0, RZ ;  /* 0x000000a00d147810 */ /* 0x000fe40007ffe0ff */
[----:B--2---:R-:W-:Y:S01]  /*8a70*/  @!P0 LOP3.LUT R3, R0, 0xfffffffe, RZ, 0xc0, !PT ;  /* 0xfffffffe00038812 */ /* 0x004fe200078ec0ff */
[--C-:B------:R-:W-:Y:S01]  /*8a80*/  @!P1 IMAD.WIDE R4, R5, 0x4, R6.reuse ;  /* 0x0000000405049825 */ /* 0x100fe200078e0206 */
[C---:B------:R-:W-:Y:S02]  /*8a90*/  IADD3 R0, R13.reuse, 0x90, RZ ;  /* 0x000000900d007810 */ /* 0x040fe40007ffe0ff */
[----:B---3--:R-:W-:Y:S01]  /*8aa0*/  IADD3 R17, R13, 0xb0, RZ ;  /* 0x000000b00d117810 */ /* 0x008fe20007ffe0ff */
[----:B------:R-:W-:Y:S01]  /*8ab0*/  @!P0 IMAD.WIDE R2, R3, 0x4, R6 ;  /* 0x0000000403028825 */ /* 0x000fe200078e0206 */
[----:B------:R-:W-:Y:S01]  /*8ac0*/  ISETP.GE.AND P5, PT, R0, c[0x0][0x3c8], PT ;  /* 0x0000f20000007a0c */ /* 0x000fe20003fa6270 */
[----:B------:R1:W-:Y:S01]  /*8ad0*/  @!P1 ST.E.64 [R4.64], R92 ;  /* 0x0000005c04009985 */ /* 0x0003e2000c101b06 */
[----:B------:R-:W-:-:S02]  /*8ae0*/  IADD3 R16, R13, 0xb8, RZ ;  /* 0x000000b80d107810 */ /* 0x000fc40007ffe0ff */
[----:B------:R-:W-:Y:S01]  /*8af0*/  ISETP.GE.AND P3, PT, R20, c[0x0][0x3c8], PT ;  /* 0x0000f20014007a0c */ /* 0x000fe20003f66270 */
[----:B------:R2:W-:Y:S01]  /*8b00*/  @!P0 ST.E.64 [R2.64], R96 ;  /* 0x0000006002008985 */ /* 0x0005e2000c101b06 */
[----:B------:R-:W-:Y:S02]  /*8b10*/  ISETP.GE.AND P1, PT, R17, c[0x0][0x3c8], PT ;  /* 0x0000f20011007a0c */ /* 0x000fe40003f26270 */
[----:B------:R-:W-:Y:S02]  /*8b20*/  ISETP.GE.AND P0, PT, R16, c[0x0][0x3c8], PT ;  /* 0x0000f20010007a0c */ /* 0x000fe40003f06270 */
[----:B------:R-:W-:-:S03]  /*8b30*/  @!P2 LEA.HI R19, R19, R19, RZ, 0x1 ;  /* 0x000000131313a211 */ /* 0x000fc600078f08ff */
[----:B------:R-:W-:Y:S02]  /*8b40*/  @!P5 LEA.HI R0, R0, R0, RZ, 0x1 ;  /* 0x000000000000d211 */ /* 0x000fe400078f08ff */
[----:B------:R-:W-:Y:S02]  /*8b50*/  @!P2 LOP3.LUT R19, R19, 0xfffffffe, RZ, 0xc0, !PT ;  /* 0xfffffffe1313a812 */ /* 0x000fe400078ec0ff */
[----:B------:R-:W-:Y:S02]  /*8b60*/  @!P3 LEA.HI R20, R20, R20, RZ, 0x1 ;  /* 0x000000141414b211 */ /* 0x000fe400078f08ff */
[----:B------:R-:W-:Y:S02]  /*8b70*/  @!P1 LEA.HI R17, R17, R17, RZ, 0x1 ;  /* 0x0000001111119211 */ /* 0x000fe400078f08ff */
[----:B------:R-:W-:Y:S02]  /*8b80*/  @!P0 LEA.HI R16, R16, R16, RZ, 0x1 ;  /* 0x0000001010108211 */ /* 0x000fe400078f08ff */
[----:B----4-:R-:W-:-:S02]  /*8b90*/  @!P3 LOP3.LUT R11, R20, 0xfffffffe, RZ, 0xc0, !PT ;  /* 0xfffffffe140bb812 */ /* 0x010fc400078ec0ff */
[----:B------:R-:W-:Y:S02]  /*8ba0*/  @!P1 LOP3.LUT R17, R17, 0xfffffffe, RZ, 0xc0, !PT ;  /* 0xfffffffe11119812 */ /* 0x000fe400078ec0ff */
[----:B------:R-:W-:Y:S01]  /*8bb0*/  @!P0 LOP3.LUT R15, R16, 0xfffffffe, RZ, 0xc0, !PT ;  /* 0xfffffffe100f8812 */ /* 0x000fe200078ec0ff */
[----:B------:R-:W-:Y:S01]  /*8bc0*/  @!P3 IMAD.WIDE R10, R11, 0x4, R6 ;  /* 0x000000040b0ab825 */ /* 0x000fe200078e0206 */
[----:B-1----:R-:W-:-:S03]  /*8bd0*/  @!P4 LOP3.LUT R5, R18, 0xfffffffe, RZ, 0xc0, !PT ;  /* 0xfffffffe1205c812 */ /* 0x002fc600078ec0ff */
[----:B------:R-:W-:Y:S01]  /*8be0*/  @!P2 IMAD.WIDE R18, R19, 0x4, R6 ;  /* 0x000000041312a825 */ /* 0x000fe200078e0206 */
[----:B--2---:R-:W-:-:S03]  /*8bf0*/  @!P5 LOP3.LUT R3, R0, 0xfffffffe, RZ, 0xc0, !PT ;  /* 0xfffffffe0003d812 */ /* 0x004fc600078ec0ff */
[----:B------:R-:W-:-:S04]  /*8c00*/  @!P4 IMAD.WIDE R4, R5, 0x4, R6 ;  /* 0x000000040504c825 */ /* 0x000fc800078e0206 */
[----:B------:R-:W-:-:S04]  /*8c10*/  @!P5 IMAD.WIDE R2, R3, 0x4, R6 ;  /* 0x000000040302d825 */ /* 0x000fc800078e0206 */
[--C-:B------:R-:W-:Y:S01]  /*8c20*/  @!P1 IMAD.WIDE R16, R17, 0x4, R6.reuse ;  /* 0x0000000411109825 */ /* 0x100fe200078e0206 */
[----:B------:R1:W-:Y:S03]  /*8c30*/  @!P5 ST.E.64 [R2.64], R120 ;  /* 0x000000780200d985 */ /* 0x0003e6000c101b06 */
[----:B------:R-:W-:Y:S01]  /*8c40*/  @!P0 IMAD.WIDE R6, R15, 0x4, R6 ;  /* 0x000000040f068825 */ /* 0x000fe200078e0206 */
[----:B------:R1:W-:Y:S04]  /*8c50*/  @!P4 ST.E.64 [R4.64], R100 ;  /* 0x000000640400c985 */ /* 0x0003e8000c101b06 */
[----:B------:R1:W-:Y:S04]  /*8c60*/  @!P3 ST.E.64 [R10.64], R104 ;  /* 0x000000680a00b985 */ /* 0x0003e8000c101b06 */
[----:B------:R1:W-:Y:S04]  /*8c70*/  @!P2 ST.E.64 [R18.64], R108 ;  /* 0x0000006c1200a985 */ /* 0x0003e8000c101b06 */
[----:B------:R1:W-:Y:S04]  /*8c80*/  @!P1 ST.E.64 [R16.64], R116 ;  /* 0x0000007410009985 */ /* 0x0003e8000c101b06 */
[----:B------:R1:W-:Y:S02]  /*8c90*/  @!P0 ST.E.64 [R6.64], R112 ;  /* 0x0000007006008985 */ /* 0x0003e4000c101b06 */
.L_x_1526:
[----:B----4-:R-:W-:Y:S05]  /*8ca0*/  BSYNC B0 ;  /* 0x0000000000007941 */ /* 0x010fea0003800000 */
.L_x_1525:
[----:B------:R-:W-:Y:S01]  /*8cb0*/  ISETP.NE.AND P0, PT, R8, RZ, PT ;  /* 0x000000ff0800720c */ /* 0x000fe20003f05270 */
[----:B-1----:R1:W2:Y:S04]  /*8cc0*/  SHFL.IDX PT, R5, R12, 0x1, 0x1c1f ;  /* 0x003c1f000c057f89 */ /* 0x0022a800000e0000 */
[----:B------:R1:W4:Y:S08]  /*8cd0*/  SHFL.IDX PT, R4, R9, 0x1, 0x1c1f ;  /* 0x003c1f0009047f89 */ /* 0x00033000000e0000 */
        /* <DEDUP_REMOVED lines=8> */
[C---:B-1-3--:R-:W-:Y:S01]  /*8d60*/  IADD3 R9, R13.reuse, 0x20, RZ ;  /* 0x000000200d097810 */ /* 0x04afe20007ffe0ff */
[C---:B--2-4-:R-:W-:Y:S01]  /*8d70*/  @!P1 IMAD.WIDE R10, R13.reuse, 0x4, R4 ;  /* 0x000000040d0a9825 */ /* 0x054fe200078e0204 */
[----:B------:R-:W-:-:S02]  /*8d80*/  IADD3 R8, R13, 0x28, RZ ;  /* 0x000000280d087810 */ /* 0x000fc40007ffe0ff */
        /* <DEDUP_REMOVED lines=15> */
[----:B------:R-:W-:Y:S02]  /*8e80*/  @!P4 LEA.HI R9, R9, R9, RZ, 0x1 ;  /* 0x000000090909c211 */ /* 0x000fe400078f08ff */
[----:B------:R-:W-:Y:S02]  /*8e90*/  @!P3 LEA.HI R8, R8, R8, RZ, 0x1 ;  /* 0x000000080808b211 */ /* 0x000fe400078f08ff */
[----:B------:R-:W-:Y:S02]  /*8ea0*/  @!P2 LEA.HI R7, R7, R7, RZ, 0x1 ;  /* 0x000000070707a211 */ /* 0x000fe400078f08ff */
[----:B------:R-:W-:Y:S02]  /*8eb0*/  @!P1 LEA.HI R6, R6, R6, RZ, 0x1 ;  /* 0x0000000606069211 */ /* 0x000fe400078f08ff */
[----:B-1----:R-:W-:Y:S02]  /*8ec0*/  @!P6 LOP3.LUT R11, R2, 0xfffffffe, RZ, 0xc0, !PT ;  /* 0xfffffffe020be812 */ /* 0x002fe400078ec0ff */
[----:B------:R-:W-:-:S02]  /*8ed0*/  IADD3 R2, R13, 0x48, RZ ;  /* 0x000000480d027810 */ /* 0x000fc40007ffe0ff */
[----:B------:R-:W-:Y:S01]  /*8ee0*/  @!P0 LEA.HI R3, R3, R3, RZ, 0x1 ;  /* 0x0000000303038211 */ /* 0x000fe200078f08ff */
[--C-:B------:R-:W-:Y:S01]  /*8ef0*/  @!P6 IMAD.WIDE R10, R11, 0x4, R4.reuse ;  /* 0x000000040b0ae825 */ /* 0x100fe200078e0204 */
[----:B------:R-:W-:Y:S02]  /*8f00*/  @!P4 LOP3.LUT R9, R9, 0xfffffffe, RZ, 0xc0, !PT ;  /* 0xfffffffe0909c812 */ /* 0x000fe400078ec0ff */
[----:B------:R-:W-:Y:S02]  /*8f10*/  @!P3 LOP3.LUT R17, R8, 0xfffffffe, RZ, 0xc0, !PT ;  /* 0xfffffffe0811b812 */ /* 0x000fe400078ec0ff */
[----:B------:R1:W-:Y:S01]  /*8f20*/  @!P6 ST.E.64 [R10.64], R38 ;  /* 0x000000260a00e985 */ /* 0x0003e2000c101b06 */
[----:B------:R-:W-:Y:S01]  /*8f30*/  ISETP.GE.AND P6, PT, R2, c[0x0][0x3c8], PT ;  /* 0x0000f20002007a0c */ /* 0x000fe20003fc6270 */
[----:B------:R-:W-:Y:S01]  /*8f40*/  @!P4 IMAD.WIDE R8, R9, 0x4, R4 ;  /* 0x000000040908c825 */ /* 0x000fe200078e0204 */
[----:B--2---:R-:W-:Y:S02]  /*8f50*/  @!P5 LOP3.LUT R15, R0, 0xfffffffe, RZ, 0xc0, !PT ;  /* 0xfffffffe000fd812 */ /* 0x004fe400078ec0ff */
[----:B------:R-:W-:-:S02]  /*8f60*/  IADD3 R0, R13, 0x50, RZ ;  /* 0x000000500d007810 */ /* 0x000fc40007ffe0ff */
[----:B------:R-:W-:Y:S01]  /*8f70*/  @!P2 LOP3.LUT R7, R7, 0xfffffffe, RZ, 0xc0, !PT ;  /* 0xfffffffe0707a812 */ /* 0x000fe200078ec0ff */
[----:B------:R-:W-:Y:S01]  /*8f80*/  @!P5 IMAD.WIDE R14, R15, 0x4, R4 ;  /* 0x000000040f0ed825 */ /* 0x000fe200078e0204 */
[----:B------:R-:W-:Y:S02]  /*8f90*/  @!P0 LOP3.LUT R3, R3, 0xfffffffe, RZ, 0xc0, !PT ;  /* 0xfffffffe03038812 */ /* 0x000fe400078ec0ff */
[C---:B------:R-:W-:Y:S02]  /*8fa0*/  IADD3 R20, R13.reuse, 0x58, RZ ;  /* 0x000000580d147810 */ /* 0x040fe40007ffe0ff */
[----:B------:R2:W-:Y:S01]  /*8fb0*/  @!P5 ST.E.64 [R14.64], R42 ;  /* 0x0000002a0e00d985 */ /* 0x0005e2000c101b06 */
[----:B------:R-:W-:Y:S02]  /*8fc0*/  ISETP.GE.AND P5, PT, R0, c[0x0][0x3c8], PT ;  /* 0x0000f20000007a0c */ /* 0x000fe40003fa6270 */
[C---:B------:R-:W-:Y:S01]  /*8fd0*/  IADD3 R19, R13.reuse, 0x60, RZ ;  /* 0x000000600d137810 */ /* 0x040fe20007ffe0ff */
[----:B------:R3:W-:Y:S01]  /*8fe0*/  @!P4 ST.E.64 [R8.64], R46 ;  /* 0x0000002e0800c985 */ /* 0x0007e2000c101b06 */
[----:B------:R-:W-:-:S02]  /*8ff0*/  IADD3 R18, R13, 0x68, RZ ;  /* 0x000000680d127810 */ /* 0x000fc40007ffe0ff */
[----:B------:R-:W-:Y:S02]  /*9000*/  IADD3 R12, R13, 0x70, RZ ;  /* 0x000000700d0c7810 */ /* 0x000fe40007ffe0ff */
[----:B------:R-:W-:Y:S02]  /*9010*/  ISETP.GE.AND P4, PT, R20, c[0x0][0x3c8], PT ;  /* 0x0000f20014007a0c */ /* 0x000fe40003f86270 */
[----:B------:R-:W-:-:S03]  /*9020*/  @!P6 LEA.HI R2, R2, R2, RZ, 0x1 ;  /* 0x000000020202e211 */ /* 0x000fc600078f08ff */
[----:B------:R-:W-:Y:S02]  /*9030*/  @!P5 LEA.HI R0, R0, R0, RZ, 0x1 ;  /* 0x000000000000d211 */ /* 0x000fe400078f08ff */
[----:B-1----:R-:W-:Y:S01]  /*9040*/  @!P1 LOP3.LUT R11, R6, 0xfffffffe, RZ, 0xc0, !PT ;  /* 0xfffffffe060b9812 */ /* 0x002fe200078ec0ff */
[----:B------:R-:W-:-:S04]  /*9050*/  @!P2 IMAD.WIDE R6, R7, 0x4, R4 ;  /* 0x000000040706a825 */ /* 0x000fc800078e0204 */
[----:B------:R-:W-:Y:S01]  /*9060*/  @!P1 IMAD.WIDE R10, R11, 0x4, R4 ;  /* 0x000000040b0a9825 */ /* 0x000fe200078e0204 */
[----:B------:R-:W-:-:S03]  /*9070*/  @!P4 LEA.HI R20, R20, R20, RZ, 0x1 ;  /* 0x000000141414c211 */ /* 0x000fc600078f08ff */
[----:B--2---:R-:W-:-:S04]  /*9080*/  @!P3 IMAD.WIDE R14, R17, 0x4, R4 ;  /* 0x00000004110eb825 */ /* 0x004fc800078e0204 */
[----:B------:R-:W-:Y:S01]  /*9090*/  @!P0 IMAD.WIDE R16, R3, 0x4, R4 ;  /* 0x0000000403108825 */ /* 0x000fe200078e0204 */
[----:B------:R1:W-:Y:S01]  /*90a0*/  @!P3 ST.E.64 [R14.64], R50 ;  /* 0x000000320e00b985 */ /* 0x0003e2000c101b06 */
[----:B------:R-:W-:Y:S02]  /*90b0*/  IADD3 R3, R13, 0x78, RZ ;  /* 0x000000780d037810 */ /* 0x000fe40007ffe0ff */
[----:B------:R-:W-:Y:S01]  /*90c0*/  ISETP.GE.AND P3, PT, R19, c[0x0][0x3c8], PT ;  /* 0x0000f20013007a0c */ /* 0x000fe20003f66270 */
[----:B------:R2:W-:Y:S01]  /*90d0*/  @!P2 ST.E.64 [R6.64], R54 ;  /* 0x000000360600a985 */ /* 0x0005e2000c101b06 */
[----:B------:R-:W-:Y:S02]  /*90e0*/  ISETP.GE.AND P2, PT, R18, c[0x0][0x3c8], PT ;  /* 0x0000f20012007a0c */ /* 0x000fe40003f46270 */
[----:B---3--:R-:W-:Y:S01]  /*90f0*/  @!P5 LOP3.LUT R9, R0, 0xfffffffe, RZ, 0xc0, !PT ;  /* 0xfffffffe0009d812 */ /* 0x008fe200078ec0ff */
[----:B------:R3:W-:Y:S01]  /*9100*/  @!P1 ST.E.64 [R10.64], R58 ;  /* 0x0000003a0a009985 */ /* 0x0007e2000c101b06 */
[----:B------:R-:W-:-:S02]  /*9110*/  ISETP.GE.AND P1, PT, R12, c[0x0][0x3c8], PT ;  /* 0x0000f2000c007a0c */ /* 0x000fc40003f26270 */
[----:B------:R-:W-:Y:S01]  /*9120*/  IADD3 R0, R13, 0x88, RZ ;  /* 0x000000880d007810 */ /* 0x000fe20007ffe0ff */
[----:B------:R4:W-:Y:S01]  /*9130*/  @!P0 ST.E.64 [R16.64], R62 ;  /* 0x0000003e10008985 */ /* 0x0009e2000c101b06 */
[----:B------:R-:W-:Y:S01]  /*9140*/  ISETP.GE.AND P0, PT, R3, c[0x0][0x3c8], PT ;  /* 0x0000f20003007a0c */ /* 0x000fe20003f06270 */
[----:B------:R-:W-:Y:S02]  /*9150*/  @!P5 IMAD.WIDE R8, R9, 0x4, R4 ;  /* 0x000000040908d825 */ /* 0x000fe400078e0204 */
[----:B------:R-:W-:Y:S02]  /*9160*/  @!P3 LEA.HI R19, R19, R19, RZ, 0x1 ;  /* 0x000000131313b211 */ /* 0x000fe400078f08ff */
[----:B------:R-:W-:Y:S02]  /*9170*/  @!P2 LEA.HI R18, R18, R18, RZ, 0x1 ;  /* 0x000000121212a211 */ /* 0x000fe400078f08ff */
[----:B------:R-:W-:Y:S02]  /*9180*/  @!P3 LOP3.LUT R19, R19, 0xfffffffe, RZ, 0xc0, !PT ;  /* 0xfffffffe1313b812 */ /* 0x000fe400078ec0ff */
[----:B------:R-:W-:-:S04]  /*9190*/  @!P1 LEA.HI R12, R12, R12, RZ, 0x1 ;  /* 0x0000000c0c0c9211 */ /* 0x000fc800078f08ff */
[----:B------:R-:W-:Y:S01]  /*91a0*/  @!P0 LEA.HI R3, R3, R3, RZ, 0x1 ;  /* 0x0000000303038211 */ /* 0x000fe200078f08ff */
[----:B-1----:R-:W-:-:S03]  /*91b0*/  @!P3 IMAD.WIDE R14, R19, 0x4, R4 ;  /* 0x00000004130eb825 */ /* 0x002fc600078e0204 */
[----:B------:R-:W-:Y:S02]  /*91c0*/  @!P0 LOP3.LUT R3, R3, 0xfffffffe, RZ, 0xc0, !PT ;  /* 0xfffffffe03038812 */ /* 0x000fe400078ec0ff */
[C---:B------:R-:W-:Y:S02]  /*91d0*/  IADD3 R19, R13.reuse, 0x98, RZ ;  /* 0x000000980d137810 */ /* 0x040fe40007ffe0ff */
[----:B--2---:R-:W-:Y:S02]  /*91e0*/  @!P6 LOP3.LUT R7, R2, 0xfffffffe, RZ, 0xc0, !PT ;  /* 0xfffffffe0207e812 */ /* 0x004fe400078ec0ff */
[----:B------:R-:W-:Y:S02]  /*91f0*/  IADD3 R2, R13, 0x80, RZ ;  /* 0x000000800d027810 */ /* 0x000fe40007ffe0ff */
[----:B---3--:R-:W-:Y:S01]  /*9200*/  @!P4 LOP3.LUT R11, R20, 0xfffffffe, RZ, 0xc0, !PT ;  /* 0xfffffffe140bc812 */ /* 0x008fe200078ec0ff */
[----:B------:R-:W-:Y:S01]  /*9210*/  @!P6 IMAD.WIDE R6, R7, 0x4, R4 ;  /* 0x000000040706e825 */ /* 0x000fe200078e0204 */
[----:B------:R-:W-:-:S03]  /*9220*/  IADD3 R20, R13, 0x90, RZ ;  /* 0x000000900d147810 */ /* 0x000fc60007ffe0ff */
[--C-:B------:R-:W-:Y:S01]  /*9230*/  @!P4 IMAD.WIDE R10, R11, 0x4, R4.reuse ;  /* 0x000000040b0ac825 */ /* 0x100fe200078e0204 */
[----:B------:R1:W-:Y:S01]  /*9240*/  @!P6 ST.E.64 [R6.64], R66 ;  /* 0x000000420600e985 */ /* 0x0003e2000c101b06 */
[----:B------:R-:W-:Y:S02]  /*9250*/  ISETP.GE.AND P6, PT, R2, c[0x0][0x3c8], PT ;  /* 0x0000f20002007a0c */ /* 0x000fe40003fc6270 */
[----:B----4-:R-:W-:Y:S01]  /*9260*/  @!P0 IMAD.WIDE R16, R3, 0x4, R4 ;  /* 0x0000000403108825 */ /* 0x010fe200078e0204 */
        /* <DEDUP_REMOVED lines=55> */
.L_x_1524:
[----:B------:R-:W2:Y:S02]  /*95e0*/  S2R R7, SR_TID.X ;  /* 0x0000000000077919 */ /* 0x000ea40000002100 */
[----:B--2---:R-:W-:-:S13]  /*95f0*/  ISETP.GT.AND P0, PT, R7, 0x7f, PT ;  /* 0x0000007f0700780c */ /* 0x004fda0003f04270 */
[----:B------:R-:W-:Y:S05]  /*9600*/  @P0 EXIT ;  /* 0x000000000000094d */ /* 0x000fea0003800000 */
[----:B------:R-:W2:Y:S01]  /*9610*/  S2R R4, SR_CTAID.X ;  /* 0x0000000000047919 */ /* 0x000ea20000002500 */
[----:B------:R-:W-:-:S05]  /*9620*/  MOV R3, c[0x0][0x4e8] ;  /* 0x00013a0000037a02 */ /* 0x000fca0000000f00 */
[----:B------:R-:W-:Y:S01]  /*9630*/  IMAD R5, R3, c[0x0][0x388], RZ ;  /* 0x0000e20003057a24 */ /* 0x000fe200078e02ff */
[----:B--2---:R-:W-:-:S04]  /*9640*/  LEA R4, R4, R7, 0x7 ;  /* 0x0000000704047211 */ /* 0x004fc800078e38ff */
[----:B------:R-:W-:-:S13]  /*9650*/  ISETP.GE.AND P0, PT, R4, R5, PT ;  /* 0x000000050400720c */ /* 0x000fda0003f06270 */
[----:B------:R-:W-:Y:S05]  /*9660*/  @P0 EXIT ;  /* 0x000000000000094d */ /* 0x000fea0003800000 */
[----:B------:R-:W2:Y:S01]  /*9670*/  S2R R2, SR_CTAID.Z ;  /* 0x0000000000027919 */ /* 0x000ea20000002700 */
[----:B-1----:R-:W-:Y:S01]  /*9680*/  SHF.R.S32.HI R8, RZ, 0x1f, R197 ;  /* 0x0000001fff087819 */ /* 0x002fe200000114c5 */
[----:B------:R-:W-:Y:S01]  /*9690*/  IMAD.WIDE.U32 R6, R197, c[0x0][0x4d0], RZ ;  /* 0x00013400c5067a25 */ /* 0x000fe200078e00ff */
[----:B------:R-:W-:Y:S01]  /*96a0*/  ISETP.NE.AND P0, PT, R3, 0x1, PT ;  /* 0x000000010300780c */ /* 0x000fe20003f05270 */
[----:B------:R-:W1:Y:S01]  /*96b0*/  S2R R0, SR_CTAID.Y ;  /* 0x0000000000007919 */ /* 0x000e620000002600 */
[----:B------:R-:W-:Y:S01]  /*96c0*/  MOV R9, R4 ;  /* 0x0000000400097202 */ /* 0x000fe20000000f00 */
[----:B------:R-:W-:-:S04]  /*96d0*/  IMAD R8, R8, c[0x0][0x4d0], RZ ;  /* 0x0001340008087a24 */ /* 0x000fc800078e02ff */
[C---:B------:R-:W-:Y:S01]  /*96e0*/  IMAD R3, R197.reuse, c[0x0][0x4d4], R8 ;  /* 0x00013500c5037a24 */ /* 0x040fe200078e0208 */
[----:B------:R-:W-:-:S04]  /*96f0*/  IADD3 R197, -R197, RZ, RZ ;  /* 0x000000ffc5c57210 */ /* 0x000fc80007ffe1ff */
[----:B------:R-:W-:Y:S01]  /*9700*/  IADD3 R7, R7, R3, RZ ;  /* 0x0000000307077210 */ /* 0x000fe20007ffe0ff */
[----:B------:R-:W-:-:S05]  /*9710*/  @P0 IMAD.HI.U32 R8, R4, c[0x0][0x4ec], RZ ;  /* 0x00013b0004080a27 */ /* 0x000fca00078e00ff */
[----:B------:R-:W-:Y:S02]  /*9720*/  @P0 SHF.R.U32.HI R9, RZ, c[0x0][0x4f0], R8 ;  /* 0x00013c00ff090a19 */ /* 0x000fe40000011608 */
[----:B--2---:R-:W-:Y:S01]  /*9730*/  SHF.R.S32.HI R5, RZ, 0x1f, R2 ;  /* 0x0000001fff057819 */ /* 0x004fe20000011402 */
[----:B------:R-:W-:Y:S01]  /*9740*/  IMAD.WIDE.U32 R6, R2, c[0x0][0x4d8], R6 ;  /* 0x0001360002067a25 */ /* 0x000fe200078e0006 */
[----:B------:R-:W-:-:S03]  /*9750*/  IADD3 R3, -R9, RZ, RZ ;  /* 0x000000ff09037210 */ /* 0x000fc60007ffe1ff */
[----:B------:R-:W-:Y:S02]  /*9760*/  IMAD R5, R5, c[0x0][0x4d8], RZ ;  /* 0x0001360005057a24 */ /* 0x000fe400078e02ff */
[----:B-1----:R-:W-:Y:S02]  /*9770*/  IMAD R0, R197, c[0x0][0x550], R0 ;  /* 0x00015400c5007a24 */ /* 0x002fe400078e0200 */
[----:B------:R-:W-:Y:S02]  /*9780*/  IMAD R5, R2, c[0x0][0x4dc], R5 ;  /* 0x0001370002057a24 */ /* 0x000fe400078e0205 */
[----:B------:R-:W-:Y:S01]  /*9790*/  IMAD R3, R3, c[0x0][0x4e8], R4 ;  /* 0x00013a0003037a24 */ /* 0x000fe200078e0204 */
[----:B------:R-:W-:Y:S02]  /*97a0*/  SHF.R.S32.HI R2, RZ, 0x1f, R0 ;  /* 0x0000001fff027819 */ /* 0x000fe40000011400 */
[----:B------:R-:W-:-:S03]  /*97b0*/  IADD3 R7, R5, R7, RZ ;  /* 0x0000000705077210 */ /* 0x000fc60007ffe0ff */
[----:B------:R-:W-:Y:S01]  /*97c0*/  IMAD R5, R2, c[0x0][0x4e0], RZ ;  /* 0x0001380002057a24 */ /* 0x000fe200078e02ff */
[----:B------:R-:W-:Y:S01]  /*97d0*/  SHF.R.S32.HI R2, RZ, 0x1f, R3 ;  /* 0x0000001fff027819 */ /* 0x000fe20000011403 */
[----:B------:R-:W-:-:S04]  /*97e0*/  IMAD.WIDE.U32 R6, R0, c[0x0][0x4e0], R6 ;  /* 0x0001380000067a25 */ /* 0x000fc800078e0006 */
[----:B------:R-:W-:Y:S01]  /*97f0*/  IMAD R5, R0, c[0x0][0x4e4], R5 ;  /* 0x0001390000057a24 */ /* 0x000fe200078e0205 */
[----:B------:R-:W-:Y:S01]  /*9800*/  SHF.R.S32.HI R0, RZ, 0x1f, R9 ;  /* 0x0000001fff007819 */ /* 0x000fe20000011409 */
[----:B------:R-:W-:Y:S01]  /*9810*/  IMAD R2, R2, c[0x0][0x4c8], RZ ;  /* 0x0001320002027a24 */ /* 0x000fe200078e02ff */
[----:B------:R-:W-:-:S03]  /*9820*/  IADD3 R4, P0, R9, R6, RZ ;  /* 0x0000000609047210 */ /* 0x000fc60007f1e0ff */
[----:B------:R-:W-:Y:S01]  /*9830*/  IMAD R2, R3, c[0x0][0x4cc], R2 ;  /* 0x0001330003027a24 */ /* 0x000fe200078e0202 */
[----:B------:R-:W-:-:S05]  /*9840*/  IADD3.X R5, R0, R7, R5, P0, !PT ;  /* 0x0000000700057210 */ /* 0x000fca00007fe405 */
[----:B------:R-:W-:-:S05]  /*9850*/  IMAD.WIDE.U32 R4, R3, c[0x0][0x4c8], R4 ;  /* 0x0001320003047a25 */ /* 0x000fca00078e0004 */
[----:B------:R-:W-:Y:S02]  /*9860*/  IADD3 R3, R5, R2, RZ ;  /* 0x0000000205037210 */ /* 0x000fe40007ffe0ff */
[C---:B------:R-:W-:Y:S02]  /*9870*/  LEA R2, P0, R4.reuse, c[0x0][0x4a8], 0x2 ;  /* 0x00012a0004027a11 */ /* 0x040fe400078010ff */
[----:B------:R-:W-:Y:S02]  /*9880*/  MOV R5, 0xff800000 ;  /* 0xff80000000057802 */ /* 0x000fe40000000f00 */
[----:B------:R-:W-:-:S05]  /*9890*/  LEA.HI.X R3, R4, c[0x0][0x4ac], R3, 0x2, P0 ;  /* 0x00012b0004037a11 */ /* 0x000fca00000f1403 */
[----:B------:R-:W-:Y:S01]  /*98a0*/  STG.E [R2.64], R5 ;  /* 0x0000000502007986 */ /* 0x000fe2000c101906 */
[----:B------:R-:W-:Y:S05]  /*98b0*/  EXIT ;  /* 0x000000000000794d */ /* 0x000fea0003800000 */
.L_x_1527:
        /* <DEDUP_REMOVED lines=12> */
.L_x_3120:


//--------------------- .text._ZN7cutlass13device_kernelIN5flash19enable_sm80_to_sm89INS1_16FlashAttnFwdSm80INS1_25CollectiveMainloopFwdSm80ILi8ELi2ELb0EN4cute5tupleIJNS5_1CILi128EEENS7_ILi64EEENS7_ILi192EEEEEELi192ENS_6half_tEfNS_4arch4Sm80ELb0ELb0ELb0ELb1ELb1ELb0ELb1ELb1EEENS1_21CollectiveEpilogueFwdINS6_IJS8_SA_S9_EEENS6_IJNS7_ILi1EEESI_SI_EEESC_SE_Li256ELb1ELb1ELb1ELb0EEENS1_36VarlenDynamicPersistentTileSchedulerILi128ELi64ELi256ELi256ELb1ELb1ELb0ELb0ELb1ELb1EEEEEEEEEvNT_6ParamsE --------------------------
	.section	.text._ZN7cutlass13device_kernelIN5flash19enable_sm80_to_sm89INS1_16FlashAttnFwdSm80INS1_25CollectiveMainloopFwdSm80ILi8ELi2ELb0EN4cute5tupleIJNS5_1CILi128EEENS7_ILi64EEENS7_ILi192EEEEEELi192ENS_6half_tEfNS_4arch4Sm80ELb0ELb0ELb0ELb1ELb1ELb0ELb1ELb1EEENS1_21CollectiveEpilogueFwdINS6_IJS8_SA_S9_EEENS6_IJNS7_ILi1EEESI_SI_EEESC_SE_Li256ELb1ELb1ELb1ELb0EEENS1_36VarlenDynamicPersistentTileSchedulerILi128ELi64ELi256ELi256ELb1ELb1ELb0ELb0ELb1ELb1EEEEEEEEEvNT_6ParamsE,"ax",@progbits
	.sectioninfo	@"SHI_REGISTERS=255"
	.align	128
.text._ZN7cutlass13device_kernelIN5flash19enable_sm80_to_sm89INS1_16FlashAttnFwdSm80INS1_25CollectiveMainloopFwdSm80ILi8ELi2ELb0EN4cute5tupleIJNS5_1CILi128EEENS7_ILi64EEENS7_ILi192EEEEEELi192ENS_6half_tEfNS_4arch4Sm80ELb0ELb0ELb0ELb1ELb1ELb0ELb1ELb1EEENS1_21CollectiveEpilogueFwdINS6_IJS8_SA_S9_EEENS6_IJNS7_ILi1EEESI_SI_EEESC_SE_Li256ELb1ELb1ELb1ELb0EEENS1_36VarlenDynamicPersistentTileSchedulerILi128ELi64ELi256ELi256ELb1ELb1ELb0ELb0ELb1ELb1EEEEEEEEEvNT_6ParamsE:
        .type           _ZN7cutlass13device_kernelIN5flash19enable_sm80_to_sm89INS1_16FlashAttnFwdSm80INS1_25CollectiveMainloopFwdSm80ILi8ELi2ELb0EN4cute5tupleIJNS5_1CILi128EEENS7_ILi64EEENS7_ILi192EEEEEELi192ENS_6half_tEfNS_4arch4Sm80ELb0ELb0ELb0ELb1ELb1ELb0ELb1ELb1EEENS1_21CollectiveEpilogueFwdINS6_IJS8_SA_S9_EEENS6_IJNS7_ILi1EEESI_SI_EEESC_SE_Li256ELb1ELb1ELb1ELb0EEENS1_36VarlenDynamicPersistentTileSchedulerILi128ELi64ELi256ELi256ELb1ELb1ELb0ELb0ELb1ELb1EEEEEEEEEvNT_6ParamsE,@function
        .size           _ZN7cutlass13device_kernelIN5flash19enable_sm80_to_sm89INS1_16FlashAttnFwdSm80INS1_25CollectiveMainloopFwdSm80ILi8ELi2ELb0EN4cute5tupleIJNS5_1CILi128EEENS7_ILi64EEENS7_ILi192EEEEEELi192ENS_6half_tEfNS_4arch4Sm80ELb0ELb0ELb0ELb1ELb1ELb0ELb1ELb1EEENS1_21CollectiveEpilogueFwdINS6_IJS8_SA_S9_EEENS6_IJNS7_ILi1EEESI_SI_EEESC_SE_Li256ELb1ELb1ELb1ELb0EEENS1_36VarlenDynamicPersistentTileSchedulerILi128ELi64ELi256ELi256ELb1ELb1ELb0ELb0ELb1ELb1EEEEEEEEEvNT_6ParamsE,(.L_x_3121 - _ZN7cutlass13device_kernelIN5flash19enable_sm80_to_sm89INS1_16FlashAttnFwdSm80INS1_25CollectiveMainloopFwdSm80ILi8ELi2ELb0EN4cute5tupleIJNS5_1CILi128EEENS7_ILi64EEENS7_ILi192EEEEEELi192ENS_6half_tEfNS_4arch4Sm80ELb0ELb0ELb0ELb1ELb1ELb0ELb1ELb1EEENS1_21CollectiveEpilogueFwdINS6_IJS8_SA_S9_EEENS6_IJNS7_ILi1EEESI_SI_EEESC_SE_Li256ELb1ELb1ELb1ELb0EEENS1_36VarlenDynamicPersistentTileSchedulerILi128ELi64ELi256ELi256ELb1ELb1ELb0ELb0ELb1ELb1EEEEEEEEEvNT_6ParamsE)
        .other          _ZN7cutlass13device_kernelIN5flash19enable_sm80_to_sm89INS1_16FlashAttnFwdSm80INS1_25CollectiveMainloopFwdSm80ILi8ELi2ELb0EN4cute5tupleIJNS5_1CILi128EEENS7_ILi64EEENS7_ILi192EEEEEELi192ENS_6half_tEfNS_4arch4Sm80ELb0ELb0ELb0ELb1ELb1ELb0ELb1ELb1EEENS1_21CollectiveEpilogueFwdINS6_IJS8_SA_S9_EEENS6_IJNS7_ILi1EEESI_SI_EEESC_SE_Li256ELb1ELb1ELb1ELb0EEENS1_36VarlenDynamicPersistentTileSchedulerILi128ELi64ELi256ELi256ELb1ELb1ELb0ELb0ELb1ELb1EEEEEEEEEvNT_6ParamsE,@"STO_CUDA_ENTRY STV_DEFAULT"
_ZN7cutlass13device_kernelIN5flash19enable_sm80_to_sm89INS1_16FlashAttnFwdSm80INS1_25CollectiveMainloopFwdSm80ILi8ELi2ELb0EN4cute5tupleIJNS5_1CILi128EEENS7_ILi64EEENS7_ILi192EEEEEELi192ENS_6half_tEfNS_4arch4Sm80ELb0ELb0ELb0ELb1ELb1ELb0ELb1ELb1EEENS1_21CollectiveEpilogueFwdINS6_IJS8_SA_S9_EEENS6_IJNS7_ILi1EEESI_SI_EEESC_SE_Li256ELb1ELb1ELb1ELb0EEENS1_36VarlenDynamicPersistentTileSchedulerILi128ELi64ELi256ELi256ELb1ELb1ELb0ELb0ELb1ELb1EEEEEEEEEvNT_6ParamsE:
        /* <DEDUP_REMOVED lines=52> */
.L_x_1533:
        /* <DEDUP_REMOVED lines=17> */
.L_x_1642:
        /* <DEDUP_REMOVED lines=16> */
.L_x_1643:
[----:B---3--:R-:W-:-:S05]  /*0550*/  IMAD R0, R0, c[0x0][0x538], RZ ;  /* 0x00014e0000007a24 */ /* 0x008fca00078e02ff */
[----:B------:R-:W-:-:S04]  /*0560*/  IADD3 R6, R0, R6, RZ ;  /* 0x0000000600067210 */ /* 0x000fc80007ffe0ff */
[----:B------:R-:W-:-:S13]  /*0570*/  ISETP.GT.AND P0, PT, R6, UR4, PT ;  /* 0x0000000406007c0c */ /* 0x000fda000bf04270 */
[----:B-12---:R-:W-:Y:S05]  /*0580*/  @!P0 BRA `(.L_x_1533) ;  /* 0xfffffdb000008947 */ /* 0x006fea000383ffff */
.L_x_1529:
[----:B--2---:R-:W-:-:S05]  /*0590*/  IADD3 R200, -R0, R6, RZ ;  /* 0x0000000600c87210 */ /* 0x004fca0007ffe1ff */
[----:B------:R-:W-:-:S05]  /*05a0*/  IMAD R0, R4, c[0x0][0x538], R200 ;  /* 0x00014e0004007a24 */ /* 0x000fca00078e02c8 */
[----:B------:R-:W-:Y:S01]  /*05b0*/  ISETP.GT.AND P0, PT, R0, UR4, PT ;  /* 0x0000000400007c0c */ /* 0x000fe2000bf04270 */
[----:B------:R-:W-:-:S12]  /*05c0*/  BRA.DIV ~URZ, `(.L_x_1534) ;  /* 0x0000d0f27f007947 */ /* 0x000fd8000b800000 */
[----:B------:R-:W-:-:S04]  /*05d0*/  VOTE.ANY R0, PT, !P0 ;  /* 0x0000000000007806 */ /* 0x000fc800040e0100 */
.L_x_1644:
[----:B------:R1:W2:Y:S01]  /*05e0*/  POPC R203, R0 ;  /* 0x0000000000cb7309 */ /* 0x0002a20000000000 */
[----:B------:R-:W-:Y:S05]  /*05f0*/  BRA.DIV ~URZ, `(.L_x_1535) ;  /* 0x0000d1027f007947 */ /* 0x000fea000b800000 */
[----:B--2---:R2:W3:Y:S01]  /*0600*/  SHFL.IDX PT, R11, R8, R203, 0x1f ;  /* 0x00001fcb080b7589 */ /* 0x0044e200000e0000 */
[----:B------:R-:W-:-:S03]  /*0610*/  MOV R5, RZ ;  /* 0x000000ff00057202 */ /* 0x000fc60000000f00 */
[----:B------:R2:W4:Y:S04]  /*0620*/  SHFL.IDX PT, R10, R7, R203, 0x1f ;  /* 0x00001fcb070a7589 */ /* 0x00052800000e0000 */
.L_x_1645:
[----:B------:R-:W-:Y:S01]  /*0630*/  ISETP.NE.AND P0, PT, R0, RZ, PT ;  /* 0x000000ff0000720c */ /* 0x000fe20003f05270 */
[----:B------:R-:W-:-:S12]  /*0640*/  BSSY B0, `(.L_x_1536) ;  /* 0x0000005000007945 */ /* 0x000fd80003800000 */
[----:B------:R-:W-:Y:S05]  /*0650*/  @!P0 BRA `(.L_x_1537) ;  /* 0x0000003000008947 */ /* 0x000fea0003800000 */
[----:B------:R-:W-:Y:S01]  /*0660*/  IADD3 R30, R203, -0x1, RZ ;  /* 0xffffffffcb1e7810 */ /* 0x000fe20007ffe0ff */
[----:B------:R-:W-:Y:S05]  /*0670*/  BRA.DIV ~URZ, `(.L_x_1538) ;  /* 0x0000d1627f007947 */ /* 0x000fea000b800000 */
[----:B------:R1:W2:Y:S02]  /*0680*/  SHFL.IDX PT, R5, R4, R30, 0x1f ;  /* 0x00001f1e04057589 */ /* 0x0002a400000e0000 */
.L_x_1537:
[----:B------:R-:W-:Y:S05]  /*0690*/  BSYNC B0 ;  /* 0x0000000000007941 */ /* 0x000fea0003800000 */
.L_x_1536:
[-C--:B-1-3--:R-:W-:Y:S01]  /*06a0*/  IABS R4, R11.reuse ;  /* 0x0000000b00047213 */ /* 0x08afe20000000000 */
[----:B--2---:R-:W-:Y:S01]  /*06b0*/  IMAD R200, R5, c[0x0][0x538], R200 ;  /* 0x00014e0005c87a24 */ /* 0x004fe200078e02c8 */
[----:B----4-:R-:W-:Y:S01]  /*06c0*/  IABS R0, R10 ;  /* 0x0000000a00007213 */ /* 0x010fe20000000000 */
[----:B------:R-:W-:Y:S01]  /*06d0*/  IMAD.IADD R203, R203, 0x1, R9 ;  /* 0x00000001cbcb7824 */ /* 0x000fe200078e0209 */
[----:B------:R-:W1:Y:S02]  /*06e0*/  I2F.RP R2, R4 ;  /* 0x0000000400027306 */ /* 0x000e640000209400 */
[----:B------:R-:W-:Y:S01]  /*06f0*/  IADD3 R201, -R200, UR4, RZ ;  /* 0x00000004c8c97c10 */ /* 0x000fe2000fffe1ff */
[----:B------:R-:W-:Y:S01]  /*0700*/  IMAD.MOV.U32 R6, RZ, RZ, R0 ;  /* 0x000000ffff067224 */ /* 0x000fe200078e0000 */
[----:B------:R-:W-:Y:S02]  /*0710*/  IABS R0, R11 ;  /* 0x0000000b00007213 */ /* 0x000fe40000000000 */
[----:B------:R-:W-:-:S02]  /*0720*/  IABS R7, R201 ;  /* 0x000000c900077213 */ /* 0x000fc40000000000 */
[----:B------:R-:W-:Y:S08]  /*0730*/  I2F.RP R8, R6 ;  /* 0x0000000600087306 */ /* 0x000ff00000209400 */
[----:B-1----:R-:W1:Y:S02]  /*0740*/  MUFU.RCP R2, R2 ;  /* 0x0000000200027308 */ /* 0x002e640000001000 */
[----:B-1----:R-:W-:-:S06]  /*0750*/  IADD3 R2, R2, 0xffffffe, RZ ;  /* 0x0ffffffe02027810 */ /* 0x002fcc0007ffe0ff */
[----:B------:R-:W1:Y:S02]  /*0760*/  F2I.FTZ.U32.TRUNC.NTZ R3, R2 ;  /* 0x0000000200037305 */ /* 0x000e64000021f000 */
[----:B-1----:R-:W-:-:S04]  /*0770*/  IMAD.MOV R2, RZ, RZ, -R3 ;  /* 0x000000ffff027224 */ /* 0x002fc800078e0a03 */
[----:B------:R-:W-:Y:S02]  /*0780*/  IMAD R5, R2, R4, RZ ;  /* 0x0000000402057224 */ /* 0x000fe400078e02ff */
[----:B------:R-:W-:-:S04]  /*0790*/  IMAD.MOV.U32 R2, RZ, RZ, RZ ;  /* 0x000000ffff027224 */ /* 0x000fc800078e00ff */
[----:B------:R-:W-:-:S04]  /*07a0*/  IMAD.HI.U32 R5, R3, R5, R2 ;  /* 0x0000000503057227 */ /* 0x000fc800078e0002 */
[----:B------:R-:W-:Y:S01]  /*07b0*/  IMAD.MOV R2, RZ, RZ, -R0 ;  /* 0x000000ffff027224 */ /* 0x000fe200078e0a00 */
[----:B------:R-:W-:-:S03]  /*07c0*/  MOV R0, R7 ;  /* 0x0000000700007202 */ /* 0x000fc60000000f00 */
[----:B------:R-:W-:Y:S02]  /*07d0*/  IMAD.MOV.U32 R3, RZ, RZ, R2 ;  /* 0x000000ffff037224 */ /* 0x000fe400078e0002 */
        /* <DEDUP_REMOVED lines=45> */
.L_x_1530:
[----:B--2---:R-:W-:Y:S01]  /*0ab0*/  IMAD.MOV.U32 R201, RZ, RZ, RZ ;  /* 0x000000ffffc97224 */ /* 0x004fe200078e00ff */
[----:B------:R-:W-:Y:S01]  /*0ac0*/  MOV R202, RZ ;  /* 0x000000ff00ca7202 */ /* 0x000fe20000000f00 */
[----:B------:R-:W-:Y:S01]  /*0ad0*/  IMAD.U32 R200, RZ, RZ, UR4 ;  /* 0x00000004ffc87e24 */ /* 0x000fe2000f8e00ff */
[----:B------:R-:W-:Y:S02]  /*0ae0*/  MOV R203, c[0x0][0x53c] ;  /* 0x00014f0000cb7a02 */ /* 0x000fe40000000f00 */
.L_x_1539:
[----:B------:R-:W-:Y:S01]  /*0af0*/  ISETP.NE.AND P0, PT, R12, RZ, PT ;  /* 0x000000ff0c00720c */ /* 0x000fe20003f05270 */
[----:B------:R-:W-:-:S12]  /*0b00*/  WARPSYNC 0xffffffff ;  /* 0xffffffff00007948 */ /* 0x000fd80003800000 */
[----:B------:R1:W-:Y:S04]  /*0b10*/  @!P0 STS.128 [0x24100], R200 ;  /* 0x024100c8ff008388 */ /* 0x0003e80000000c00 */
[----:B------:R-:W-:Y:S06]  /*0b20*/  BAR.ARV 0x5, 0x100 ;  /* 0x0144000000007b1d */ /* 0x000fec0000002000 */
.L_x_1528:
[----:B-12---:R-:W-:-:S13]  /*0b30*/  ISETP.GE.AND P0, PT, R203, c[0x0][0x53c], PT ;  /* 0x00014f00cb007a0c */ /* 0x006fda0003f06270 */
[----:B------:R-:W-:Y:S05]  /*0b40*/  @P0 EXIT ;  /* 0x000000000000094d */ /* 0x000fea0003800000 */
[----:B------:R-:W-:Y:S01]  /*0b50*/  SHF.R.S32.HI R9, RZ, 0x1f, R172 ;  /* 0x0000001fff097819 */ /* 0x000fe200000114ac */
[----:B------:R-:W-:Y:S02]  /*0b60*/  ULDC UR5, c[0x0][0x2ac] ;  /* 0x0000ab0000057ab9 */ /* 0x000fe40000000800 */
[----:B------:R-:W-:Y:S01]  /*0b70*/  ULDC UR4, c[0x0][0x1d0] ;  /* 0x0000740000047ab9 */ /* 0x000fe20000000800 */
[CC--:B------:R-:W-:Y:S01]  /*0b80*/  LEA.HI R2, R9.reuse, R172.reuse, RZ, 0x4 ;  /* 0x000000ac09027211 */ /* 0x0c0fe200078f20ff */
[----:B------:R-:W-:Y:S01]  /*0b90*/  UIMAD UR5, UR5, UR4, URZ ;  /* 0x00000004050572a4 */ /* 0x000fe2000f8e023f */
[----:B------:R-:W-:Y:S02]  /*0ba0*/  LEA.HI R13, R9, R172, RZ, 0x2 ;  /* 0x000000ac090d7211 */ /* 0x000fe400078f10ff */
[----:B------:R-:W-:Y:S02]  /*0bb0*/  SHF.R.S32.HI R3, RZ, 0x4, R2 ;  /* 0x00000004ff037819 */ /* 0x000fe40000011402 */
[----:B------:R-:W-:-:S02]  /*0bc0*/  SHF.R.S32.HI R7, RZ, 0x2, R13 ;  /* 0x00000002ff077819 */ /* 0x000fc4000001140d */
[C---:B------:R-:W-:Y:S02]  /*0bd0*/  LEA.HI R0, R2.reuse, R3, RZ, 0x1 ;  /* 0x0000000302007211 */ /* 0x040fe400078f08ff */
[----:B------:R-:W-:Y:S02]  /*0be0*/  LOP3.LUT R2, R2, 0xfffffff0, RZ, 0xc0, !PT ;  /* 0xfffffff002027812 */ /* 0x000fe400078ec0ff */
[----:B------:R-:W-:Y:S02]  /*0bf0*/  LOP3.LUT R0, R0, 0xfffffffe, RZ, 0xc0, !PT ;  /* 0xfffffffe00007812 */ /* 0x000fe400078ec0ff */
[CC--:B------:R-:W-:Y:S01]  /*0c00*/  LEA.HI R8, R9.reuse, R172.reuse, RZ, 0x3 ;  /* 0x000000ac09087211 */ /* 0x0c0fe200078f18ff */
[----:B------:R-:W-:Y:S01]  /*0c10*/  IMAD.IADD R2, R172, 0x1, -R2 ;  /* 0x00000001ac027824 */ /* 0x000fe200078e0a02 */
[----:B------:R-:W-:Y:S01]  /*0c20*/  LEA.HI R6, R9, R172, RZ, 0x5 ;  /* 0x000000ac09067211 */ /* 0x000fe200078f28ff */
[----:B------:R-:W-:Y:S01]  /*0c30*/  IMAD.IADD R14, R3, 0x1, -R0 ;  /* 0x00000001030e7824 */ /* 0x000fe200078e0a00 */
[----:B------:R-:W-:-:S02]  /*0c40*/  SHF.R.S32.HI R3, RZ, 0x1f, R13 ;  /* 0x0000001fff037819 */ /* 0x000fc4000001140d */
[----:B------:R-:W-:Y:S02]  /*0c50*/  SHF.R.S32.HI R206, RZ, 0x3, R8 ;  /* 0x00000003ffce7819 */ /* 0x000fe40000011408 */
[----:B------:R-:W-:Y:S02]  /*0c60*/  LEA.HI R3, R3, R7, RZ, 0x3 ;  /* 0x0000000703037211 */ /* 0x000fe400078f18ff */
[----:B------:R-:W-:Y:S01]  /*0c70*/  SHF.R.S32.HI R10, RZ, 0x1f, R2 ;  /* 0x0000001fff0a7819 */ /* 0x000fe20000011402 */
[----:B------:R-:W-:Y:S01]  /*0c80*/  IMAD.SHL.U32 R4, R206, 0x40, RZ ;  /* 0x00000040ce047824 */ /* 0x000fe200078e00ff */
[----:B------:R-:W-:Y:S02]  /*0c90*/  LOP3.LUT R0, R8, 0xfffffff8, RZ, 0xc0, !PT ;  /* 0xfffffff808007812 */ /* 0x000fe400078ec0ff */
[----:B------:R-:W-:Y:S02]  /*0ca0*/  LOP3.LUT R3, R3, 0xfffffff8, RZ, 0xc0, !PT ;  /* 0xfffffff803037812 */ /* 0x000fe400078ec0ff */
[----:B------:R-:W-:Y:S01]  /*0cb0*/  LEA.HI R10, R10, R2, RZ, 0x3 ;  /* 0x000000020a0a7211 */ /* 0x000fe200078f18ff */
[----:B------:R-:W-:Y:S01]  /*0cc0*/  IMAD.IADD R162, R172, 0x1, -R0 ;  /* 0x00000001aca27824 */ /* 0x000fe200078e0a00 */
[----:B------:R-:W-:Y:S01]  /*0cd0*/  LOP3.LUT R0, R4, 0x1c0, RZ, 0xc0, !PT ;  /* 0x000001c004007812 */ /* 0x000fe200078ec0ff */
[----:B------:R-:W-:Y:S01]  /*0ce0*/  IMAD.IADD R7, R7, 0x1, -R3 ;  /* 0x0000000107077824 */ /* 0x000fe200078e0a03 */
[----:B------:R-:W-:Y:S01]  /*0cf0*/  LOP3.LUT R3, R10, 0xfffffff8, RZ, 0xc0, !PT ;  /* 0xfffffff80a037812 */ /* 0x000fe200078ec0ff */
[C---:B------:R-:W-:Y:S01]  /*0d00*/  IMAD.SHL.U32 R177, R162.reuse, 0x8, RZ ;  /* 0x00000008a2b17824 */ /* 0x040fe200078e00ff */
[----:B------:R-:W-:Y:S01]  /*0d10*/  SHF.R.U32.HI R4, RZ, 0x3, R0 ;  /* 0x00000003ff047819 */ /* 0x000fe20000011600 */
[----:B------:R-:W-:Y:S01]  /*0d20*/  IMAD R189, R162, 0x20, R206 ;  /* 0x00000020a2bd7824 */ /* 0x000fe200078e02ce */
[----:B------:R-:W-:Y:S01]  /*0d30*/  LOP3.LUT R5, R7, 0x1, RZ, 0xc0, !PT ;  /* 0x0000000107057812 */ /* 0x000fe200078ec0ff */
[----:B------:R-:W-:Y:S01]  /*0d40*/  IMAD.IADD R2, R2, 0x1, -R3 ;  /* 0x0000000102027824 */ /* 0x000fe200078e0a03 */
[----:B------:R-:W-:-:S02]  /*0d50*/  LOP3.LUT R3, R6, 0xffffffe0, RZ, 0xc0, !PT ;  /* 0xffffffe006037812 */ /* 0x000fc400078ec0ff */
[----:B------:R-:W-:Y:S02]  /*0d60*/  LOP3.LUT R0, R0, 0x38, R177, 0xf8, !PT ;  /* 0x0000003800007812 */ /* 0x000fe400078ef8b1 */
[----:B------:R-:W-:Y:S01]  /*0d70*/  ISETP.NE.U32.AND P3, PT, R5, 0x1, PT ;  /* 0x000000010500780c */ /* 0x000fe20003f65070 */
[----:B------:R-:W-:Y:S01]  /*0d80*/  IMAD.IADD R16, R172, 0x1, -R3 ;  /* 0x00000001ac107824 */ /* 0x000fe200078e0a03 */
[----:B------:R-:W-:Y:S01]  /*0d90*/  LOP3.LUT R11, R0, R4, RZ, 0x3c, !PT ;  /* 0x00000004000b7212 */ /* 0x000fe200078e3cff */
[----:B------:R-:W-:Y:S01]  /*0da0*/  IMAD.SHL.U32 R3, R162, 0x40, RZ ;  /* 0x00000040a2037824 */ /* 0x000fe200078e00ff */
[--C-:B------:R-:W-:Y:S02]  /*0db0*/  SHF.R.S32.HI R0, RZ, 0x5, R6.reuse ;  /* 0x00000005ff007819 */ /* 0x100fe40000011406 */
[----:B------:R-:W-:Y:S02]  /*0dc0*/  SHF.R.S32.HI R4, RZ, 0x1f, R6 ;  /* 0x0000001fff047819 */ /* 0x000fe40000011406 */
[----:B------:R-:W-:-:S02]  /*0dd0*/  LOP3.LUT R3, R3, 0x1c0, RZ, 0xc0, !PT ;  /* 0x000001c003037812 */ /* 0x000fc400078ec0ff */
[----:B------:R-:W-:Y:S02]  /*0de0*/  LEA.HI R4, R4, R0, RZ, 0x3 ;  /* 0x0000000004047211 */ /* 0x000fe400078f18ff */
[----:B------:R-:W-:Y:S02]  /*0df0*/  SHF.R.S32.HI R12, RZ, 0x1f, R16 ;  /* 0x0000001fff0c7819 */ /* 0x000fe40000011410 */
[----:B------:R-:W-:Y:S02]  /*0e00*/  LOP3.LUT R4, R4, 0xffffff8, RZ, 0xc0, !PT ;  /* 0x0ffffff804047812 */ /* 0x000fe400078ec0ff */
[----:B------:R-:W-:Y:S02]  /*0e10*/  LOP3.LUT R8, R3, 0x8, R8, 0xf8, !PT ;  /* 0x0000000803087812 */ /* 0x000fe400078ef808 */
[----:B------:R-:W-:Y:S01]  /*0e20*/  SHF.R.U32.HI R6, RZ, 0x3, R3 ;  /* 0x00000003ff067819 */ /* 0x000fe20000011603 */
[----:B------:R-:W-:Y:S01]  /*0e30*/  IMAD.IADD R5, R0, 0x1, -R4 ;  /* 0x0000000100057824 */ /* 0x000fe200078e0a04 */
[----:B------:R-:W-:-:S02]  /*0e40*/  LEA.HI R12, R12, R16, RZ, 0x2 ;  /* 0x000000100c0c7211 */ /* 0x000fc400078f10ff */
[----:B------:R-:W-:Y:S02]  /*0e50*/  LOP3.LUT R3, R13, 0xfffffffc, RZ, 0xc0, !PT ;  /* 0xfffffffc0d037812 */ /* 0x000fe400078ec0ff */
[----:B------:R-:W-:Y:S02]  /*0e60*/  SHF.R.S32.HI R4, RZ, 0x2, R12 ;  /* 0x00000002ff047819 */ /* 0x000fe4000001140c */
[----:B------:R-:W-:Y:S01]  /*0e70*/  LOP3.LUT R13, R8, R6, RZ, 0x3c, !PT ;  /* 0x00000006080d7212 */ /* 0x000fe200078e3cff */
[----:B------:R-:W-:Y:S01]  /*0e80*/  IMAD.IADD R3, R172, 0x1, -R3 ;  /* 0x00000001ac037824 */ /* 0x000fe200078e0a03 */
[----:B------:R-:W-:Y:S01]  /*0e90*/  LOP3.LUT P0, RZ, R2, 0x2, RZ, 0xc0, !PT ;  /* 0x0000000202ff7812 */ /* 0x000fe2000780c0ff */
[----:B------:R-:W-:Y:S01]  /*0ea0*/  IMAD.SHL.U32 R8, R0, 0x400, RZ ;  /* 0x0000040000087824 */ /* 0x000fe200078e00ff */
[C---:B------:R-:W-:Y:S01]  /*0eb0*/  LOP3.LUT P4, RZ, R2.reuse, 0x4, RZ, 0xc0, !PT ;  /* 0x0000000402ff7812 */ /* 0x040fe2000788c0ff */
[----:B------:R-:W-:Y:S01]  /*0ec0*/  IMAD.SHL.U32 R0, R2, 0x40, RZ ;  /* 0x0000004002007824 */ /* 0x000fe200078e00ff */
[----:B------:R-:W-:Y:S01]  /*0ed0*/  LEA.HI R9, R9, R172, RZ, 0x6 ;  /* 0x000000ac09097211 */ /* 0x000fe200078f30ff */
[----:B------:R-:W-:Y:S01]  /*0ee0*/  IMAD R15, R5, 0x10, R4 ;  /* 0x00000010050f7824 */ /* 0x000fe200078e0204 */
[----:B------:R-:W-:Y:S01]  /*0ef0*/  LEA.HI R4, R3, R3, RZ, 0x1 ;  /* 0x0000000303047211 */ /* 0x000fe200078f08ff */
[----:B------:R-:W-:Y:S01]  /*0f00*/  IMAD.SHL.U32 R5, R7, 0x40, RZ ;  /* 0x0000004007057824 */ /* 0x000fe200078e00ff */
[----:B------:R-:W-:Y:S01]  /*0f10*/  LOP3.LUT R0, R0, 0x1c0, RZ, 0xc0, !PT ;  /* 0x000001c000007812 */ /* 0x000fe200078ec0ff */
[----:B------:R-:W-:Y:S01]  /*0f20*/  IMAD.SHL.U32 R6, R14, 0x8, RZ ;  /* 0x000000080e067824 */ /* 0x000fe200078e00ff */
[----:B------:R-:W-:Y:S01]  /*0f30*/  LOP3.LUT R2, R4, 0x1ffffffe, RZ, 0xc0, !PT ;  /* 0x1ffffffe04027812 */ /* 0x000fe200078ec0ff */
[----:B------:R-:W-:Y:S01]  /*0f40*/  IMAD.SHL.U32 R9, R9, 0x8, RZ ;  /* 0x0000000809097824 */ /* 0x000fe200078e00ff */
[----:B------:R-:W-:Y:S01]  /*0f50*/  R2P PR, R7, 0x6 ;  /* 0x0000000607007804 */ /* 0x000fe20000000000 */
[----:B------:R-:W-:Y:S01]  /*0f60*/  IMAD.SHL.U32 R7, R10, 0x40, RZ ;  /* 0x000000400a077824 */ /* 0x000fe200078e00ff */
[----:B------:R-:W-:Y:S01]  /*0f70*/  LOP3.LUT R4, R5, 0x1c0, RZ, 0xc0, !PT ;  /* 0x000001c005047812 */ /* 0x000fe200078ec0ff */
[C---:B------:R-:W-:Y:S01]  /*0f80*/  IMAD.IADD R10, R3.reuse, 0x1, -R2 ;  /* 0x00000001030a7824 */ /* 0x040fe200078e0a02 */
[----:B------:R-:W-:Y:S01]  /*0f90*/  LOP3.LUT R6, R0, 0x8, R6, 0xf8, !PT ;  /* 0x0000000800067812 */ /* 0x000fe200078ef806 */
[----:B------:R-:W-:Y:S01]  /*0fa0*/  IMAD R5, R3, 0x2, R8 ;  /* 0x0000000203057824 */ /* 0x000fe200078e0208 */
[----:B------:R-:W-:Y:S01]  /*0fb0*/  SHF.R.U32.HI R0, RZ, 0x3, R0 ;  /* 0x00000003ff007819 */ /* 0x000fe20000011600 */
[----:B------:R-:W-:Y:S01]  /*0fc0*/  STL [R1+0x8], R15 ;  /* 0x0000080f01007387 */ /* 0x000fe20000100800 */
[----:B------:R-:W-:-:S02]  /*0fd0*/  LEA.HI R2, R4, R4, RZ, 0x1d ;  /* 0x0000000404027211 */ /* 0x000fc400078fe8ff */
[----:B------:R-:W-:Y:S01]  /*0fe0*/  LOP3.LUT R3, R6, R0, RZ, 0x3c, !PT ;  /* 0x0000000006037212 */ /* 0x000fe200078e3cff */
[----:B------:R-:W-:Y:S01]  /*0ff0*/  IMAD R0, R14, 0x200, R13 ;  /* 0x000002000e007824 */ /* 0x000fe200078e020d */
[----:B------:R-:W-:Y:S02]  /*1000*/  LOP3.LUT R4, R7, 0xfffffe00, RZ, 0xc0, !PT ;  /* 0xfffffe0007047812 */ /* 0x000fe400078ec0ff */
[----:B------:R-:W-:Y:S01]  /*1010*/  LOP3.LUT R11, R11, 0x7ffffe00, R9, 0xf8, !PT ;  /* 0x7ffffe000b0b7812 */ /* 0x000fe200078ef809 */
[----:B------:R-:W-:Y:S01]  /*1020*/  IMAD.IADD R9, R5, 0x1, R2 ;  /* 0x0000000105097824 */ /* 0x000fe200078e0202 */
[CC--:B------:R-:W-:Y:S01]  /*1030*/  IADD3 R2, R3.reuse, R4.reuse, R8 ;  /* 0x0000000403027210 */ /* 0x0c0fe20007ffe008 */
[----:B------:R-:W-:Y:S01]  /*1040*/  IMAD.MOV.U32 R8, RZ, RZ, 0x40 ;  /* 0x00000040ff087424 */ /* 0x000fe200078e00ff */
[----:B------:R-:W-:Y:S01]  /*1050*/  LOP3.LUT R3, R3, R4, RZ, 0xfc, !PT ;  /* 0x0000000403037212 */ /* 0x000fe200078efcff */
[----:B------:R-:W-:Y:S01]  /*1060*/  IMAD.MOV.U32 R4, RZ, RZ, 0x20 ;  /* 0x00000020ff047424 */ /* 0x000fe200078e00ff */
[----:B------:R-:W-:Y:S01]  /*1070*/  LOP3.LUT R5, R12, 0x7ffffffc, RZ, 0xc0, !PT ;  /* 0x7ffffffc0c057812 */ /* 0x000fe200078ec0ff */
[----:B------:R-:W-:Y:S01]  /*1080*/  IMAD.SHL.U32 R188, R11, 0x2, RZ ;  /* 0x000000020bbc7824 */ /* 0x000fe200078e00ff */
[----:B------:R-:W-:-:S02]  /*1090*/  LEA R163, R2, 0x18100, 0x1 ;  /* 0x0001810002a37811 */ /* 0x000fc400078e08ff */
[----:B------:R-:W-:Y:S02]  /*10a0*/  SEL R168, R4, 0xffffffe0, !P0 ;  /* 0xffffffe004a87807 */ /* 0x000fe40004000000 */
[----:B------:R-:W-:Y:S02]  /*10b0*/  LEA R170, R3, 0x100, 0x1 ;  /* 0x0000010003aa7811 */ /* 0x000fe400078e08ff */
[----:B------:R-:W-:Y:S01]  /*10c0*/  SHF.R.S32.HI R7, RZ, 0x1f, R177 ;  /* 0x0000001fff077819 */ /* 0x000fe200000114b1 */
[----:B------:R-:W-:Y:S01]  /*10d0*/  IMAD.IADD R7, R16, 0x1, -R5 ;  /* 0x0000000110077824 */ /* 0x000fe200078e0a05 */
[----:B------:R-:W-:Y:S01]  /*10e0*/  LEA R169, R0, 0xc100, 0x1 ;  /* 0x0000c10000a97811 */ /* 0x000fe200078e08ff */
[----:B------:R-:W-:Y:S01]  /*10f0*/  IMAD.IADD R164, R163, 0x1, R168 ;  /* 0x00000001a3a47824 */ /* 0x000fe200078e02a8 */
[----:B------:R-:W-:Y:S01]  /*1100*/  SEL R0, R8, 0xffffffc0, !P4 ;  /* 0xffffffc008007807 */ /* 0x000fe20006000000 */
[--C-:B------:R-:W-:Y:S01]  /*1110*/  IMAD.IADD R208, R168, 0x1, R170.reuse ;  /* 0x00000001a8d07824 */ /* 0x100fe200078e02aa */
[----:B------:R-:W-:Y:S01]  /*1120*/  IADD3 R185, R177, 0x40, RZ ;  /* 0x00000040b1b97810 */ /* 0x000fe20007ffe0ff */
[----:B------:R-:W-:Y:S01]  /*1130*/  IMAD.SHL.U32 R220, R7, 0x2, RZ ;  /* 0x0000000207dc7824 */ /* 0x000fe200078e00ff */
[----:B------:R-:W-:Y:S01]  /*1140*/  LEA R221, R9, 0x80, 0x1 ;  /* 0x0000008009dd7811 */ /* 0x000fe200078e08ff */
[----:B------:R-:W-:Y:S01]  /*1150*/  IMAD R7, R10, 0x8, R15 ;  /* 0x000000080a077824 */ /* 0x000fe200078e020f */
[----:B------:R-:W-:Y:S01]  /*1160*/  SHF.R.S32.HI R6, RZ, 0x1f, R185 ;  /* 0x0000001fff067819 */ /* 0x000fe200000114b9 */
[----:B------:R-:W-:Y:S01]  /*1170*/  IMAD.IADD R171, R0, 0x1, R170 ;  /* 0x0000000100ab7824 */ /* 0x000fe200078e02aa */
[----:B------:R-:W-:Y:S01]  /*1180*/  IADD3 R246, R220, 0x10, RZ ;  /* 0x00000010dcf67810 */ /* 0x000fe20007ffe0ff */
[--C-:B------:R-:W-:Y:S01]  /*1190*/  IMAD.IADD R166, R163, 0x1, R0.reuse ;  /* 0x00000001a3a67824 */ /* 0x100fe200078e0200 */
[----:B------:R1:W-:Y:S01]  /*11a0*/  STL [R1+0xc], R7 ;  /* 0x00000c0701007387 */ /* 0x0003e20000100800 */
[----:B------:R-:W-:Y:S01]  /*11b0*/  IMAD.IADD R165, R164, 0x1, R0 ;  /* 0x00000001a4a57824 */ /* 0x000fe200078e0200 */
[----:B------:R-:W-:Y:S01]  /*11c0*/  IADD3 R247, R220, 0x8, RZ ;  /* 0x00000008dcf77810 */ /* 0x000fe20007ffe0ff */
[----:B------:R-:W-:Y:S01]  /*11d0*/  IMAD.IADD R0, R0, 0x1, R208 ;  /* 0x0000000100007824 */ /* 0x000fe200078e02d0 */
[----:B------:R-:W-:Y:S01]  /*11e0*/  IADD3 R243, R220, 0x28, RZ ;  /* 0x00000028dcf37810 */ /* 0x000fe20007ffe0ff */
[----:B------:R-:W-:Y:S01]  /*11f0*/  IMAD.IADD R211, R168, 0x1, R171 ;  /* 0x00000001a8d37824 */ /* 0x000fe200078e02ab */
[----:B------:R-:W-:-:S02]  /*1200*/  IADD3 R244, R220, 0x20, RZ ;  /* 0x00000020dcf47810 */ /* 0x000fc40007ffe0ff */
[----:B------:R2:W-:Y:S01]  /*1210*/  STL [R1], R0 ;  /* 0x0000000001007387 */ /* 0x0005e20000100800 */
[----:B------:R-:W-:Y:S02]  /*1220*/  IADD3 R240, R220, 0x40, RZ ;  /* 0x00000040dcf07810 */ /* 0x000fe40007ffe0ff */
[C---:B------:R-:W-:Y:S02]  /*1230*/  IADD3 R222, R221.reuse, -0x10, RZ ;  /* 0xfffffff0ddde7810 */ /* 0x040fe40007ffe0ff */
[----:B------:R-:W-:Y:S02]  /*1240*/  SEL R6, R4, 0xffffffe0, !P1 ;  /* 0xffffffe004067807 */ /* 0x000fe40004800000 */
[C---:B------:R-:W-:Y:S02]  /*1250*/  IADD3 R245, R220.reuse, 0x18, RZ ;  /* 0x00000018dcf57810 */ /* 0x040fe40007ffe0ff */
[C---:B------:R-:W-:Y:S01]  /*1260*/  IADD3 R241, R220.reuse, 0x38, RZ ;  /* 0x00000038dcf17810 */ /* 0x040fe20007ffe0ff */
[----:B------:R-:W-:Y:S01]  /*1270*/  IMAD.IADD R224, R221, 0x1, R6 ;  /* 0x00000001dde07824 */ /* 0x000fe200078e0206 */
[----:B------:R-:W-:-:S02]  /*1280*/  IADD3 R237, R220, 0x58, RZ ;  /* 0x00000058dced7810 */ /* 0x000fc40007ffe0ff */
[----:B------:R-:W-:Y:S02]  /*1290*/  @P3 IADD3 R222, R221, 0x10, RZ ;  /* 0x00000010ddde3810 */ /* 0x000fe40007ffe0ff */
[C---:B------:R-:W-:Y:S02]  /*12a0*/  IADD3 R242, R220.reuse, 0x30, RZ ;  /* 0x00000030dcf27810 */ /* 0x040fe40007ffe0ff */
[----:B------:R-:W-:Y:S01]  /*12b0*/  IADD3 R238, R220, 0x50, RZ ;  /* 0x00000050dcee7810 */ /* 0x000fe20007ffe0ff */
[----:B------:R-:W-:Y:S01]  /*12c0*/  IMAD.IADD R223, R6, 0x1, R222 ;  /* 0x0000000106df7824 */ /* 0x000fe200078e02de */
[C---:B------:R-:W-:Y:S02]  /*12d0*/  IADD3 R234, R220.reuse, 0x70, RZ ;  /* 0x00000070dcea7810 */ /* 0x040fe40007ffe0ff */
[----:B------:R-:W-:Y:S02]  /*12e0*/  SHF.R.S32.HI R4, RZ, 0x1f, R246 ;  /* 0x0000001fff047819 */ /* 0x000fe400000114f6 */
[----:B------:R-:W-:-:S02]  /*12f0*/  IADD3 R239, R220, 0x48, RZ ;  /* 0x00000048dcef7810 */ /* 0x000fc40007ffe0ff */
[C---:B------:R-:W-:Y:S02]  /*1300*/  IADD3 R235, R220.reuse, 0x68, RZ ;  /* 0x00000068dceb7810 */ /* 0x040fe40007ffe0ff */
[----:B------:R-:W-:Y:S02]  /*1310*/  IADD3 R231, R220, 0x88, RZ ;  /* 0x00000088dce77810 */ /* 0x000fe40007ffe0ff */
[----:B-1----:R-:W-:Y:S02]  /*1320*/  SHF.R.S32.HI R7, RZ, 0x1f, R247 ;  /* 0x0000001fff077819 */ /* 0x002fe400000114f7 */
[----:B------:R-:W-:Y:S02]  /*1330*/  SHF.R.S32.HI R4, RZ, 0x1f, R243 ;  /* 0x0000001fff047819 */ /* 0x000fe400000114f3 */
[----:B------:R-:W-:Y:S02]  /*1340*/  SEL R5, R8, 0xffffffc0, !P2 ;  /* 0xffffffc008057807 */ /* 0x000fe40005000000 */
[----:B------:R-:W-:-:S02]  /*1350*/  IADD3 R236, R220, 0x60, RZ ;  /* 0x00000060dcec7810 */ /* 0x000fc40007ffe0ff */
[C---:B------:R-:W-:Y:S01]  /*1360*/  IADD3 R232, R220.reuse, 0x80, RZ ;  /* 0x00000080dce87810 */ /* 0x040fe20007ffe0ff */
[--C-:B------:R-:W-:Y:S01]  /*1370*/  IMAD.IADD R251, R221, 0x1, R5.reuse ;  /* 0x00000001ddfb7824 */ /* 0x100fe200078e0205 */
[----:B------:R-:W-:Y:S01]  /*1380*/  IADD3 R228, R220, 0xa0, RZ ;  /* 0x000000a0dce47810 */ /* 0x000fe20007ffe0ff */
[--C-:B------:R-:W-:Y:S01]  /*1390*/  IMAD.IADD R250, R224, 0x1, R5.reuse ;  /* 0x00000001e0fa7824 */ /* 0x100fe200078e0205 */
        /* <DEDUP_REMOVED lines=9> */
[----:B------:R-:W-:Y:S02]  /*1430*/  SHF.R.S32.HI R4, RZ, 0x1f, R237 ;  /* 0x0000001fff047819 */ /* 0x000fe400000114ed */
[----:B------:R-:W-:Y:S02]  /*1440*/  IADD3 R186, R177, 0x80, RZ ;  /* 0x00000080b1ba7810 */ /* 0x000fe40007ffe0ff */
[----:B------:R-:W-:-:S02]  /*1450*/  IADD3 R230, R220, 0x90, RZ ;  /* 0x00000090dce67810 */ /* 0x000fc40007ffe0ff */
[C---:B------:R-:W-:Y:S02]  /*1460*/  IADD3 R227, R220.reuse, 0xa8, RZ ;  /* 0x000000a8dce37810 */ /* 0x040fe40007ffe0ff */
[----:B------:R-:W-:Y:S02]  /*1470*/  IADD3 R225, R220, 0xb8, RZ ;  /* 0x000000b8dce17810 */ /* 0x000fe40007ffe0ff */
        /* <DEDUP_REMOVED lines=13> */
[C---:B------:R-:W-:Y:S02]  /*1550*/  IADD3 R205, R188.reuse, 0xc100, RZ ;  /* 0x0000c100bccd7810 */ /* 0x040fe40007ffe0ff */
[----:B------:R-:W-:Y:S02]  /*1560*/  IADD3 R204, R188, 0x100, RZ ;  /* 0x00000100bccc7810 */ /* 0x000fe40007ffe0ff */
[----:B------:R-:W-:-:S02]  /*1570*/  SHF.R.S32.HI R8, RZ, 0x1f, R230 ;  /* 0x0000001fff087819 */ /* 0x000fc400000114e6 */
[----:B------:R-:W-:Y:S02]  /*1580*/  SHF.R.S32.HI R7, RZ, 0x1f, R227 ;  /* 0x0000001fff077819 */ /* 0x000fe400000114e3 */
[----:B--2---:R-:W-:Y:S02]  /*1590*/  SHF.R.S32.HI R4, RZ, 0x1f, R225 ;  /* 0x0000001fff047819 */ /* 0x004fe400000114e1 */
.L_x_1641:
        /* <DEDUP_REMOVED lines=30> */
.L_x_1540:
[----:B------:R-:W-:-:S04]  /*1780*/  ISETP.NE.U32.AND P0, PT, RZ, c[0x0][0x368], PT ;  /* 0x0000da00ff007a0c */ /* 0x000fc80003f05070 */
[----:B------:R-:W-:-:S13]  /*1790*/  ISETP.NE.AND.EX P0, PT, RZ, c[0x0][0x36c], PT, P0 ;  /* 0x0000db00ff007a0c */ /* 0x000fda0003f05300 */
[----:B------:R-:W-:Y:S05]  /*17a0*/  @!P0 BRA `(.L_x_1541) ;  /* 0x0000004000008947 */ /* 0x000fea0003800000 */
[----:B-1----:R-:W-:-:S04]  /*17b0*/  IADD3 R2, P0, R209, c[0x0][0x368], RZ ;  /* 0x0000da00d1027a10 */ /* 0x002fc80007f1e0ff */
[----:B------:R-:W-:-:S05]  /*17c0*/  IADD3.X R3, R210, c[0x0][0x36c], RZ, P0, !PT ;  /* 0x0000db00d2037a10 */ /* 0x000fca00007fe4ff */
[----:B------:R1:W5:Y:S01]  /*17d0*/  LDG.E R0, [R2.64] ;  /* 0x0000000602007981 */ /* 0x000362000c1e1900 */
[----:B------:R-:W-:Y:S05]  /*17e0*/  BRA `(.L_x_1542) ;  /* 0x0000008000007947 */ /* 0x000fea0003800000 */
.L_x_1541:
        /* <DEDUP_REMOVED lines=8> */
.L_x_1542:
        /* <DEDUP_REMOVED lines=45> */
.L_x_1544:
[----:B------:R-:W-:Y:S05]  /*1b40*/  BSYNC B0 ;  /* 0x0000000000007941 */ /* 0x000fea0003800000 */
.L_x_1543:
        /* <DEDUP_REMOVED lines=66> */
[----:B------:R-:W-:Y:S02]  /*1f70*/  ISETP.NE.AND P0, PT, R4, 0x1, PT ;  /* 0x000000010400780c */ /* 0x000fe40003f05270 */
        /* <DEDUP_REMOVED lines=34> */
.L_x_1646:
[----:B------:R-:W-:Y:S05]  /*21a0*/  BRA.DIV ~URZ, `(.L_x_1547) ;  /* 0x0000b7027f007947 */ /* 0x000fea000b800000 */
[----:B------:R3:W4:Y:S02]  /*21b0*/  SHFL.IDX PT, R0, R12, RZ, 0x181f ;  /* 0x00181fff0c007589 */ /* 0x00072400000e0000 */
.L_x_1647:
        /* <DEDUP_REMOVED lines=20> */
.L_x_1549:
[----:B------:R-:W-:Y:S05]  /*2300*/  BSYNC B0 ;  /* 0x0000000000007941 */ /* 0x000fea0003800000 */
.L_x_1548:
[----:B------:R-:W-:Y:S05]  /*2310*/  BRA.DIV ~URZ, `(.L_x_1550) ;  /* 0x0000b6027f007947 */ /* 0x000fea000b800000 */
[----:B--2---:R2:W1:Y:S04]  /*2320*/  SHFL.IDX PT, R4, R5, 0x1, 0x181f ;  /* 0x00381f0005047f89 */ /* 0x00446800000e0000 */
[----:B----4-:R2:W4:Y:S02]  /*2330*/  SHFL.IDX PT, R0, R12, 0x1, 0x181f ;  /* 0x00381f000c007f89 */ /* 0x01052400000e0000 */
.L_x_1648:
        /* <DEDUP_REMOVED lines=19> */
.L_x_1552:
[----:B------:R-:W-:Y:S05]  /*2470*/  BSYNC B0 ;  /* 0x0000000000007941 */ /* 0x000fea0003800000 */
.L_x_1551:
[----:B------:R-:W-:Y:S05]  /*2480*/  BRA.DIV ~URZ, `(.L_x_1553) ;  /* 0x0000b5627f007947 */ /* 0x000fea000b800000 */
[----:B-1----:R1:W2:Y:S02]  /*2490*/  SHFL.IDX PT, R4, R5, 0x2, 0x181f ;  /* 0x00581f0005047f89 */ /* 0x0022a400000e0000 */
.L_x_1649:
[----:B------:R-:W-:Y:S05]  /*24a0*/  BRA.DIV ~URZ, `(.L_x_1554) ;  /* 0x0000b5b27f007947 */ /* 0x000fea000b800000 */
[----:B----4-:R4:W1:Y:S02]  /*24b0*/  SHFL.IDX PT, R0, R12, 0x2, 0x181f ;  /* 0x00581f000c007f89 */ /* 0x01086400000e0000 */
.L_x_1650:
        /* <DEDUP_REMOVED lines=19> */
.L_x_1556:
[----:B------:R-:W-:Y:S05]  /*25f0*/  BSYNC B0 ;  /* 0x0000000000007941 */ /* 0x000fea0003800000 */
.L_x_1555:
[----:B------:R-:W-:Y:S05]  /*2600*/  BRA.DIV ~URZ, `(.L_x_1557) ;  /* 0x0000b4c27f007947 */ /* 0x000fea000b800000 */
[----:B--2---:R2:W3:Y:S04]  /*2610*/  SHFL.IDX PT, R4, R5, 0x3, 0x181f ;  /* 0x00781f0005047f89 */ /* 0x0044e800000e0000 */
[----:B-1----:R2:W1:Y:S02]  /*2620*/  SHFL.IDX PT, R0, R12, 0x3, 0x181f ;  /* 0x00781f000c007f89 */ /* 0x00246400000e0000 */
.L_x_1651:
[----:B------:R-:W-:Y:S01]  /*2630*/  IADD3 R2, R10, 0x60, RZ ;  /* 0x000000600a027810 */ /* 0x000fe20007ffe0ff */
[----:B-----5:R-:W-:Y:S01]  /*2640*/  IMAD.WIDE.U32 R192, R14, c[0x0][0x2b0], RZ ;  /* 0x0000ac000ec07a25 */ /* 0x020fe200078e00ff */
[----:B------:R-:W-:-:S02]  /*2650*/  SHF.R.S32.HI R19, RZ, 0x1f, R177 ;  /* 0x0000001fff137819 */ /* 0x000fc400000114b1 */
[----:B------:R-:W-:Y:S02]  /*2660*/  ISETP.GE.AND P0, PT, R2, R11, PT ;  /* 0x0000000b0200720c */ /* 0x000fe40003f06270 */
[----:B------:R-:W-:Y:S02]  /*2670*/  SHF.R.S32.HI R23, RZ, 0x1f, R185 ;  /* 0x0000001fff177819 */ /* 0x000fe400000114b9 */
[----:B------:R-:W-:-:S09]  /*2680*/  SHF.R.S32.HI R22, RZ, 0x1f, R186 ;  /* 0x0000001fff167819 */ /* 0x000fd200000114ba */
[-C--:B-1----:R-:W-:Y:S02]  /*2690*/  @!P0 LEA R8, P3, R177, R0.reuse, 0x1 ;  /* 0x00000000b1088211 */ /* 0x082fe400078608ff */
[-C--:B------:R-:W-:Y:S02]  /*26a0*/  @!P0 LEA R6, P2, R185, R0.reuse, 0x1 ;  /* 0x00000000b9068211 */ /* 0x080fe400078408ff */
[----:B------:R-:W-:Y:S02]  /*26b0*/  @!P0 LEA R2, P1, R186, R0, 0x1 ;  /* 0x00000000ba028211 */ /* 0x000fe400078208ff */
[----:B------:R-:W-:Y:S02]  /*26c0*/  SHF.R.S32.HI R0, RZ, 0x1f, R14 ;  /* 0x0000001fff007819 */ /* 0x000fe4000001140e */
[-C--:B---3--:R-:W-:Y:S02]  /*26d0*/  @!P0 LEA.HI.X R9, R177, R4.reuse, R19, 0x1, P3 ;  /* 0x00000004b1098211 */ /* 0x088fe400018f0c13 */
[-C--:B------:R-:W-:Y:S01]  /*26e0*/  @!P0 LEA.HI.X R7, R185, R4.reuse, R23, 0x1, P2 ;  /* 0x00000004b9078211 */ /* 0x080fe200010f0c17 */
[----:B------:R-:W-:Y:S01]  /*26f0*/  IMAD R0, R0, c[0x0][0x2b0], RZ ;  /* 0x0000ac0000007a24 */ /* 0x000fe200078e02ff */
[C---:B------:R-:W-:Y:S01]  /*2700*/  @!P0 LEA.HI.X R3, R186.reuse, R4, R22, 0x1, P1 ;  /* 0x00000004ba038211 */ /* 0x040fe200008f0c16 */
        /* <DEDUP_REMOVED lines=8> */
[----:B------:R-:W-:Y:S01]  /*2790*/  IMAD.IADD R198, R193, 0x1, R0 ;  /* 0x00000001c1c67824 */ /* 0x000fe200078e0200 */
[----:B------:R-:W-:Y:S01]  /*27a0*/  SEL R252, RZ, 0x10, P6 ;  /* 0x00000010fffc7807 */ /* 0x000fe20003000000 */
[----:B------:R1:W-:Y:S01]  /*27b0*/  @!P0 LDGSTS.E.BYPASS.LTC128B.128 [R188+0x23100], [R2.64], !P4 ;  /* 0x2310000002bc8fae */ /* 0x0003e2000e101d46 */
[----:B------:R-:W-:-:S03]  /*27c0*/  ISETP.GE.AND P4, PT, R185, c[0x0][0x1d4], PT ;  /* 0x00007500b9007a0c */ /* 0x000fc60003f86270 */
[----:B------:R-:W0:Y:S01]  /*27d0*/  LDGDEPBAR ;  /* 0x00000000000079af */ /* 0x000e220000000000 */
[----:B------:R-:W-:Y:S03]  /*27e0*/  WARPSYNC 0xffffffff ;  /* 0xffffffff00007948 */ /* 0x000fe60003800000 */
[----:B------:R-:W-:Y:S01]  /*27f0*/  IMAD.MOV.U32 R21, RZ, RZ, c[0x0][0x2b8] ;  /* 0x0000ae00ff157624 */ /* 0x000fe200078e00ff */
[----:B------:R-:W-:Y:S01]  /*2800*/  BAR.SYNC.DEFER_BLOCKING 0x0 ;  /* 0x0000000000007b1d */ /* 0x000fe20000010000 */
[----:B-1----:R-:W-:Y:S02]  /*2810*/  IMAD R2, R18, 0x40, R189 ;  /* 0x0000004012027824 */ /* 0x002fe400078e02bd */
        /* <DEDUP_REMOVED lines=9> */
[----:B--2---:R-:W-:Y:S02]  /*28b0*/  @!P0 LEA.HI.X.SX32 R5, R0, R198, 0x1, P1 ;  /* 0x000000c600058211 */ /* 0x004fe400008f0eff */
[----:B------:R-:W-:-:S04]  /*28c0*/  @!P0 LEA R4, P1, R3, c[0x0][0x2a0], 0x2 ;  /* 0x0000a80003048a11 */ /* 0x000fc800078210ff */
[----:B------:R-:W-:-:S05]  /*28d0*/  @!P0 LEA.HI.X R5, R3, c[0x0][0x2a4], R5, 0x2, P1 ;  /* 0x0000a90003058a11 */ /* 0x000fca00008f1405 */
[----:B------:R1:W2:Y:S01]  /*28e0*/  @!P0 LDG.E R173, [R4.64] ;  /* 0x0000000604ad8981 */ /* 0x0002a2000c1e1900 */
[----:B------:R-:W-:Y:S01]  /*28f0*/  IMAD.MOV R0, RZ, RZ, -R0 ;  /* 0x000000ffff007224 */ /* 0x000fe200078e0a00 */
[----:B------:R-:W-:Y:S01]  /*2900*/  BSSY B0, `(.L_x_1558) ;  /* 0x00000a6000007945 */ /* 0x000fe20003800000 */
[----:B------:R-:W-:-:S04]  /*2910*/  IMAD.WIDE.U32 R190, R13, c[0x0][0x1e8], RZ ;  /* 0x00007a000dbe7a25 */ /* 0x000fc800078e00ff */
[----:B------:R-:W-:Y:S02]  /*2920*/  IMAD R174, R0, c[0x0][0x2b8], R2 ;  /* 0x0000ae0000ae7a24 */ /* 0x000fe400078e0202 */
[----:B------:R-:W-:Y:S02]  /*2930*/  IMAD R195, R13, c[0x0][0x1ec], R191 ;  /* 0x00007b000dc37a24 */ /* 0x000fe400078e02bf */
[----:B------:R-:W-:-:S04]  /*2940*/  IMAD.WIDE.U32 R2, R174, c[0x0][0x1e0], RZ ;  /* 0x00007800ae027a25 */ /* 0x000fc800078e00ff */
[----:B------:R-:W-:Y:S01]  /*2950*/  IMAD R96, R18, -0x40, R16 ;  /* 0xffffffc012607824 */ /* 0x000fe200078e0210 */
[----:B------:R-:W-:Y:S01]  /*2960*/  SHF.L.U64.HI R16, R177, 0x1, R19 ;  /* 0x00000001b1107819 */ /* 0x000fe20000010213 */
[----:B------:R-:W-:-:S04]  /*2970*/  IMAD.WIDE.U32 R196, R13, c[0x0][0x210], RZ ;  /* 0x000084000dc47a25 */ /* 0x000fc800078e00ff */
[----:B------:R-:W-:Y:S02]  /*2980*/  IMAD.IADD R14, R96, 0x1, -R206 ;  /* 0x00000001600e7824 */ /* 0x000fe400078e0ace */
[----:B------:R-:W-:Y:S01]  /*2990*/  IMAD R199, R13, c[0x0][0x214], R197 ;  /* 0x000085000dc77a24 */ /* 0x000fe200078e02c5 */
[----:B-1----:R-:W-:Y:S01]  /*29a0*/  SHF.R.S32.HI R5, RZ, 0x1f, R174 ;  /* 0x0000001fff057819 */ /* 0x002fe200000114ae */
[----:B------:R-:W-:Y:S01]  /*29b0*/  IMAD.SHL.U32 R20, R177, 0x2, RZ ;  /* 0x00000002b1147824 */ /* 0x000fe200078e00ff */
[----:B------:R-:W-:-:S03]  /*29c0*/  ISETP.GE.AND P1, PT, R14, 0x1, PT ;  /* 0x000000010e00780c */ /* 0x000fc60003f26270 */
[C---:B------:R-:W-:Y:S02]  /*29d0*/  IMAD R0, R5.reuse, c[0x0][0x1e0], RZ ;  /* 0x0000780005007a24 */ /* 0x040fe400078e02ff */
[----:B------:R-:W-:Y:S02]  /*29e0*/  IMAD R5, R5, c[0x0][0x208], RZ ;  /* 0x0000820005057a24 */ /* 0x000fe400078e02ff */
[C---:B------:R-:W-:Y:S02]  /*29f0*/  IMAD R0, R174.reuse, c[0x0][0x1e4], R0 ;  /* 0x00007900ae007a24 */ /* 0x040fe400078e0200 */
[----:B------:R-:W-:Y:S02]  /*2a00*/  IMAD R5, R174, c[0x0][0x20c], R5 ;  /* 0x00008300ae057a24 */ /* 0x000fe400078e0205 */
[----:B------:R-:W-:Y:S01]  /*2a10*/  IMAD.IADD R3, R3, 0x1, R0 ;  /* 0x0000000103037824 */ /* 0x000fe200078e0200 */
[----:B--2---:R-:W-:-:S03]  /*2a20*/  SHF.R.S32.HI R6, RZ, 0x1f, R173 ;  /* 0x0000001fff067819 */ /* 0x004fc600000114ad */
[----:B------:R-:W-:-:S04]  /*2a30*/  IMAD.WIDE.U32 R2, R173, c[0x0][0x1f0], R2 ;  /* 0x00007c00ad027a25 */ /* 0x000fc800078e0002 */
[----:B------:R-:W-:-:S04]  /*2a40*/  IMAD R0, R6, c[0x0][0x1f0], RZ ;  /* 0x00007c0006007a24 */ /* 0x000fc800078e02ff */
[----:B------:R-:W-:Y:S01]  /*2a50*/  IMAD R4, R173, c[0x0][0x1f4], R0 ;  /* 0x00007d00ad047a24 */ /* 0x000fe200078e0200 */
[----:B------:R-:W-:-:S04]  /*2a60*/  IADD3 R0, P0, R2, R190, RZ ;  /* 0x000000be02007210 */ /* 0x000fc80007f1e0ff */
[----:B------:R-:W-:Y:S02]  /*2a70*/  IADD3.X R2, R195, R3, R4, P0, !PT ;  /* 0x00000003c3027210 */ /* 0x000fe400007fe404 */
[----:B------:R-:W-:-:S04]  /*2a80*/  LEA R4, P0, R0, c[0x0][0x1c8], 0x1 ;  /* 0x0000720000047a11 */ /* 0x000fc800078008ff */
[----:B------:R-:W-:Y:S01]  /*2a90*/  LEA.HI.X R7, R0, c[0x0][0x1cc], R2, 0x1, P0 ;  /* 0x0000730000077a11 */ /* 0x000fe200000f0c02 */
[----:B------:R-:W-:Y:S01]  /*2aa0*/  IMAD.WIDE.U32 R2, R174, c[0x0][0x208], RZ ;  /* 0x00008200ae027a25 */ /* 0x000fe200078e00ff */
[----:B------:R-:W1:Y:S03]  /*2ab0*/  SHFL.IDX PT, R0, R4, RZ, 0x181f ;  /* 0x00181fff04007589 */ /* 0x000e6600000e0000 */
[----:B------:R-:W-:Y:S01]  /*2ac0*/  IMAD.IADD R3, R3, 0x1, R5 ;  /* 0x0000000103037824 */ /* 0x000fe200078e0205 */
[----:B------:R-:W2:Y:S01]  /*2ad0*/  SHFL.IDX PT, R9, R7, RZ, 0x181f ;  /* 0x00181fff07097589 */ /* 0x000ea200000e0000 */
[----:B------:R-:W-:Y:S02]  /*2ae0*/  IMAD R5, R6, c[0x0][0x218], RZ ;  /* 0x0000860006057a24 */ /* 0x000fe400078e02ff */
[C---:B------:R-:W-:Y:S01]  /*2af0*/  IMAD.WIDE.U32 R2, R173.reuse, c[0x0][0x218], R2 ;  /* 0x00008600ad027a25 */ /* 0x040fe200078e0002 */
[----:B----4-:R3:W4:Y:S03]  /*2b00*/  SHFL.IDX PT, R12, R4, 0x1, 0x181f ;  /* 0x00381f00040c7f89 */ /* 0x01072600000e0000 */
[----:B------:R-:W-:Y:S01]  /*2b10*/  IMAD R10, R173, c[0x0][0x21c], R5 ;  /* 0x00008700ad0a7a24 */ /* 0x000fe200078e0205 */
[----:B------:R2:W5:Y:S01]  /*2b20*/  SHFL.IDX PT, R13, R7, 0x1, 0x181f ;  /* 0x00381f00070d7f89 */ /* 0x00056200000e0000 */
[----:B-1----:R-:W-:-:S02]  /*2b30*/  @P1 LEA R6, P0, R177, R0, 0x1 ;  /* 0x00000000b1061211 */ /* 0x002fc400078008ff */
[-C--:B---3--:R-:W-:Y:S02]  /*2b40*/  @P1 LEA R4, P2, R185, R0.reuse, 0x1 ;  /* 0x00000000b9041211 */ /* 0x088fe400078408ff */
[-C--:B--2---:R-:W-:Y:S02]  /*2b50*/  @P1 LEA.HI.X R7, R177, R9.reuse, R19, 0x1, P0 ;  /* 0x00000009b1071211 */ /* 0x084fe400000f0c13 */
[----:B------:R-:W-:Y:S02]  /*2b60*/  @P1 LEA R8, P0, R186, R0, 0x1 ;  /* 0x00000000ba081211 */ /* 0x000fe400078008ff */
[-C--:B------:R-:W-:Y:S01]  /*2b70*/  @P1 LEA.HI.X R5, R185, R9.reuse, R23, 0x1, P2 ;  /* 0x00000009b9051211 */ /* 0x080fe200010f0c17 */
[----:B------:R1:W-:Y:S01]  /*2b80*/  @P1 LDGSTS.E.BYPASS.LTC128B.128 [R188+0xc100], [R6.64], !P5 ;  /* 0x0c10000006bc1fae */ /* 0x0003e2000e901d46 */
[----:B------:R-:W-:Y:S02]  /*2b90*/  IADD3 R0, P2, R2, R196, RZ ;  /* 0x000000c402007210 */ /* 0x000fe40007f5e0ff */
[----:B------:R-:W-:Y:S01]  /*2ba0*/  @P1 LEA.HI.X R9, R186, R9, R22, 0x1, P0 ;  /* 0x00000009ba091211 */ /* 0x000fe200000f0c16 */
[----:B------:R2:W-:Y:S01]  /*2bb0*/  @P1 LDGSTS.E.BYPASS.LTC128B.128 [R188+0xe100], [R4.64], !P4 ;  /* 0x0e10000004bc1fae */ /* 0x0005e2000e101d46 */
[----:B------:R-:W-:-:S02]  /*2bc0*/  IADD3.X R2, R199, R3, R10, P2, !PT ;  /* 0x00000003c7027210 */ /* 0x000fc400017fe40a */
[----:B------:R-:W-:Y:S01]  /*2bd0*/  LEA R15, P2, R0, c[0x0][0x1f8], 0x1 ;  /* 0x00007e00000f7a11 */ /* 0x000fe200078408ff */
[----:B------:R3:W-:Y:S01]  /*2be0*/  @P1 LDGSTS.E.BYPASS.LTC128B.128 [R188+0x10100], [R8.64], !P6 ;  /* 0x1010000008bc1fae */ /* 0x0007e2000f101d46 */
[----:B------:R-:W-:Y:S02]  /*2bf0*/  ISETP.GE.AND P0, PT, R14, 0x21, PT ;  /* 0x000000210e00780c */ /* 0x000fe40003f06270 */
[----:B------:R-:W-:Y:S01]  /*2c00*/  LEA.HI.X R17, R0, c[0x0][0x1fc], R2, 0x1, P2 ;  /* 0x00007f0000117a11 */ /* 0x000fe200010f0c02 */
[----:B------:R-:W3:Y:S04]  /*2c10*/  SHFL.IDX PT, R10, R15, RZ, 0x181f ;  /* 0x00181fff0f0a7589 */ /* 0x000ee800000e0000 */
[----:B------:R-:W3:Y:S04]  /*2c20*/  SHFL.IDX PT, R11, R17, RZ, 0x181f ;  /* 0x00181fff110b7589 */ /* 0x000ee800000e0000 */
[----:B------:R3:W3:Y:S02]  /*2c30*/  SHFL.IDX PT, R0, R15, 0x1, 0x181f ;  /* 0x00381f000f007f89 */ /* 0x0006e400000e0000 */
[----:B----4-:R-:W-:-:S04]  /*2c40*/  @P0 LEA R2, P1, R186, R12, 0x1 ;  /* 0x0000000cba020211 */ /* 0x010fc800078208ff */
[-C--:B-----5:R-:W-:Y:S02]  /*2c50*/  @P0 LEA.HI.X R3, R186, R13.reuse, R22, 0x1, P1 ;  /* 0x0000000dba030211 */ /* 0x0a0fe400008f0c16 */
[-C--:B-1----:R-:W-:Y:S02]  /*2c60*/  @P0 LEA R6, P3, R177, R12.reuse, 0x1 ;  /* 0x0000000cb1060211 */ /* 0x082fe400078608ff */
[----:B--2---:R-:W-:Y:S02]  /*2c70*/  @P0 LEA R4, P2, R185, R12, 0x1 ;  /* 0x0000000cb9040211 */ /* 0x004fe400078408ff */
[-C--:B------:R-:W-:Y:S01]  /*2c80*/  @P0 LEA.HI.X R7, R177, R13.reuse, R19, 0x1, P3 ;  /* 0x0000000db1070211 */ /* 0x080fe200018f0c13 */
[C---:B------:R-:W-:Y:S01]  /*2c90*/  IMAD.SHL.U32 R19, R185.reuse, 0x2, RZ ;  /* 0x00000002b9137824 */ /* 0x040fe200078e00ff */
[C-C-:B------:R-:W-:Y:S02]  /*2ca0*/  @P0 LEA.HI.X R5, R185.reuse, R13, R23.reuse, 0x1, P2 ;  /* 0x0000000db9050211 */ /* 0x140fe400010f0c17 */
[----:B------:R-:W-:Y:S01]  /*2cb0*/  SHF.L.U64.HI R13, R185, 0x1, R23 ;  /* 0x00000001b90d7819 */ /* 0x000fe20000010217 */
[----:B------:R1:W-:Y:S01]  /*2cc0*/  @P0 LDGSTS.E.BYPASS.LTC128B.128 [R188+0xd100], [R6.64], !P5 ;  /* 0x0d10000006bc0fae */ /* 0x0003e2000e901d46 */
[----:B------:R-:W-:-:S02]  /*2cd0*/  ISETP.GE.AND P3, PT, R177, c[0x0][0x1d4], PT ;  /* 0x00007500b1007a0c */ /* 0x000fc40003f66270 */
[----:B------:R-:W-:Y:S01]  /*2ce0*/  ISETP.GE.AND P2, PT, R185, c[0x0][0x1d4], PT ;  /* 0x00007500b9007a0c */ /* 0x000fe20003f46270 */
[----:B------:R2:W-:Y:S01]  /*2cf0*/  @P0 LDGSTS.E.BYPASS.LTC128B.128 [R188+0xf100], [R4.64], !P4 ;  /* 0x0f10000004bc0fae */ /* 0x0005e2000e101d46 */
[----:B------:R-:W-:Y:S02]  /*2d00*/  ISETP.LT.OR P1, PT, R14, 0x1, P3 ;  /* 0x000000010e00780c */ /* 0x000fe40001f21670 */
[----:B---3--:R-:W-:Y:S01]  /*2d10*/  SHF.L.U64.HI R15, R186, 0x1, R22 ;  /* 0x00000001ba0f7819 */ /* 0x008fe20000010216 */
[----:B------:R3:W-:Y:S04]  /*2d20*/  @P0 LDGSTS.E.BYPASS.LTC128B.128 [R188+0x11100], [R2.64], !P6 ;  /* 0x1110000002bc0fae */ /* 0x0007e8000f101d46 */
[----:B------:R-:W0:Y:S04]  /*2d30*/  LDGDEPBAR ;  /* 0x00000000000079af */ /* 0x000e280000000000 */
[----:B-1----:R1:W4:Y:S01]  /*2d40*/  SHFL.IDX PT, R6, R17, 0x1, 0x181f ;  /* 0x00381f0011067f89 */ /* 0x00232200000e0000 */
[----:B--2---:R-:W-:-:S05]  /*2d50*/  IADD3 R4, P0, R10, R20, RZ ;  /* 0x000000140a047210 */ /* 0x004fca0007f1e0ff */
[----:B------:R-:W-:Y:S01]  /*2d60*/  IMAD.X R5, R11, 0x1, R16, P0 ;  /* 0x000000010b057824 */ /* 0x000fe200000e0610 */
[----:B---3--:R-:W-:-:S04]  /*2d70*/  IADD3 R2, P0, R10, R19, RZ ;  /* 0x000000130a027210 */ /* 0x008fc80007f1e0ff */
[----:B------:R2:W-:Y:S01]  /*2d80*/  LDGSTS.E.BYPASS.LTC128B.128 [R188+0x100], [R4.64], !P1 ;  /* 0x0010000004bc7fae */ /* 0x0005e2000c901d46 */
[----:B------:R-:W-:Y:S01]  /*2d90*/  IMAD.X R3, R11, 0x1, R13, P0 ;  /* 0x000000010b037824 */ /* 0x000fe200000e060d */
[----:B------:R-:W-:Y:S02]  /*2da0*/  ISETP.LT.OR P0, PT, R14, 0x1, P2 ;  /* 0x000000010e00780c */ /* 0x000fe40001701670 */
[----:B------:R-:W-:Y:S02]  /*2db0*/  ISETP.GE.AND P1, PT, R186, c[0x0][0x1d4], PT ;  /* 0x00007500ba007a0c */ /* 0x000fe40003f26270 */
[----:B------:R-:W-:Y:S01]  /*2dc0*/  ISETP.LT.OR P2, PT, R14, 0x21, P2 ;  /* 0x000000210e00780c */ /* 0x000fe20001741670 */
[----:B-1----:R-:W-:-:S08]  /*2dd0*/  IMAD.SHL.U32 R17, R186, 0x2, RZ ;  /* 0x00000002ba117824 */ /* 0x002fd000078e00ff */
[----:B------:R1:W-:Y:S01]  /*2de0*/  LDGSTS.E.BYPASS.LTC128B.128 [R188+0x2100], [R2.64], !P0 ;  /* 0x0210000002bc7fae */ /* 0x0003e2000c101d46 */
[----:B--2---:R-:W-:-:S05]  /*2df0*/  IADD3 R4, P0, R10, R17, RZ ;  /* 0x000000110a047210 */ /* 0x004fca0007f1e0ff */
[----:B------:R-:W-:Y:S01]  /*2e00*/  IMAD.X R5, R11, 0x1, R15, P0 ;  /* 0x000000010b057824 */ /* 0x000fe200000e060f */
[----:B-1----:R-:W-:-:S05]  /*2e10*/  IADD3 R2, P0, R0, R20, RZ ;  /* 0x0000001400027210 */ /* 0x002fca0007f1e0ff */
[----:B----4-:R-:W-:Y:S01]  /*2e20*/  IMAD.X R3, R6, 0x1, R16, P0 ;  /* 0x0000000106037824 */ /* 0x010fe200000e0610 */
[C---:B------:R-:W-:Y:S02]  /*2e30*/  ISETP.LT.OR P0, PT, R14.reuse, 0x1, P1 ;  /* 0x000000010e00780c */ /* 0x040fe40000f01670 */
[----:B------:R-:W-:-:S11]  /*2e40*/  ISETP.LT.OR P1, PT, R14, 0x21, P1 ;  /* 0x000000210e00780c */ /* 0x000fd60000f21670 */
[----:B------:R1:W-:Y:S01]  /*2e50*/  LDGSTS.E.BYPASS.LTC128B.128 [R188+0x4100], [R4.64], !P0 ;  /* 0x0410000004bc7fae */ /* 0x0003e2000c101d46 */
[----:B------:R-:W-:Y:S02]  /*2e60*/  ISETP.LT.OR P0, PT, R14, 0x21, P3 ;  /* 0x000000210e00780c */ /* 0x000fe40001f01670 */
[----:B------:R-:W-:-:S11]  /*2e70*/  ISETP.GT.AND P3, PT, R189, 0x3f, PT ;  /* 0x0000003fbd00780c */ /* 0x000fd60003f64270 */
[----:B------:R2:W-:Y:S01]  /*2e80*/  LDGSTS.E.BYPASS.LTC128B.128 [R188+0x1100], [R2.64], !P0 ;  /* 0x0110000002bc7fae */ /* 0x0005e2000c101d46 */
[----:B-1----:R-:W-:-:S05]  /*2e90*/  IADD3 R4, P0, R0, R19, RZ ;  /* 0x0000001300047210 */ /* 0x002fca0007f1e0ff */
[----:B------:R-:W-:-:S05]  /*2ea0*/  IMAD.X R5, R6, 0x1, R13, P0 ;  /* 0x0000000106057824 */ /* 0x000fca00000e060d */
[----:B------:R1:W-:Y:S01]  /*2eb0*/  LDGSTS.E.BYPASS.LTC128B.128 [R188+0x3100], [R4.64], !P2 ;  /* 0x0310000004bc7fae */ /* 0x0003e2000d101d46 */
[----:B------:R-:W-:Y:S02]  /*2ec0*/  ISETP.GT.AND P2, PT, R18, R187, PT ;  /* 0x000000bb1200720c */ /* 0x000fe40003f44270 */
[----:B--2---:R-:W-:-:S05]  /*2ed0*/  IADD3 R2, P0, R0, R17, RZ ;  /* 0x0000001100027210 */ /* 0x004fca0007f1e0ff */
[----:B------:R-:W-:-:S05]  /*2ee0*/  IMAD.X R3, R6, 0x1, R15, P0 ;  /* 0x0000000106037824 */ /* 0x000fca00000e060f */
[----:B------:R1:W-:Y:S04]  /*2ef0*/  LDGSTS.E.BYPASS.LTC128B.128 [R188+0x5100], [R2.64], !P1 ;  /* 0x0510000002bc7fae */ /* 0x0003e8000c901d46 */
[----:B------:R-:W0:Y:S01]  /*2f00*/  LDGDEPBAR ;  /* 0x00000000000079af */ /* 0x000e220000000000 */
[----:B------:R-:W-:Y:S05]  /*2f10*/  @!P2 BRA `(.L_x_1559) ;  /* 0x000004400000a947 */ /* 0x000fea0003800000 */
[----:B------:R-:W-:Y:S01]  /*2f20*/  ISETP.NE.AND P0, PT, R21, 0x1, PT ;  /* 0x000000011500780c */ /* 0x000fe20003f05270 */
[----:B-1----:R-:W-:Y:S02]  /*2f30*/  IMAD R2, R18, 0x40, R194 ;  /* 0x0000004012027824 */ /* 0x002fe400078e02c2 */
        /* <DEDUP_REMOVED lines=25> */
[----:B------:R-:W-:Y:S06]  /*30d0*/  BRA.DIV ~URZ, `(.L_x_1560) ;  /* 0x0000aac27f007947 */ /* 0x000fec000b800000 */
[----:B------:R1:W2:Y:S02]  /*30e0*/  SHFL.IDX PT, R4, R5, RZ, 0x181f ;  /* 0x00181fff05047589 */ /* 0x0002a400000e0000 */
.L_x_1652:
[----:B------:R-:W-:Y:S05]  /*30f0*/  BRA.DIV ~URZ, `(.L_x_1561) ;  /* 0x0000ab127f007947 */ /* 0x000fea000b800000 */
[----:B------:R-:W3:Y:S01]  /*3100*/  SHFL.IDX PT, R0, R10, RZ, 0x181f ;  /* 0x00181fff0a007589 */ /* 0x000ee200000e0000 */
[----:B------:R-:W-:Y:S02]  /*3110*/  SEL R12, RZ, 0x10, P5 ;  /* 0x00000010ff0c7807 */ /* 0x000fe40002800000 */
[----:B------:R-:W-:Y:S02]  /*3120*/  SEL R11, RZ, 0x10, P4 ;  /* 0x00000010ff0b7807 */ /* 0x000fe40002000000 */
[----:B---3--:R-:W-:-:S05]  /*3130*/  IADD3 R8, P0, R0, R20, RZ ;  /* 0x0000001400087210 */ /* 0x008fca0007f1e0ff */
[----:B--2---:R-:W-:Y:S01]  /*3140*/  IMAD.X R9, R4, 0x1, R16, P0 ;  /* 0x0000000104097824 */ /* 0x004fe200000e0610 */
[----:B------:R-:W-:-:S04]  /*3150*/  IADD3 R6, P0, R0, R19, RZ ;  /* 0x0000001300067210 */ /* 0x000fc80007f1e0ff */
[----:B------:R-:W-:Y:S01]  /*3160*/  @!PT LDS RZ, [RZ] ;  /* 0x00000000fffff984 */ /* 0x000fe20000000800 */
[----:B------:R-:W-:Y:S01]  /*3170*/  @!PT LDS RZ, [RZ] ;  /* 0x00000000fffff984 */ /* 0x000fe20000000800 */
[----:B------:R2:W-:Y:S01]  /*3180*/  LDGSTS.E.BYPASS.LTC128B.128 [R188+0x12100], [R8.64], !P5 ;  /* 0x1210000008bc7fae */ /* 0x0005e2000e901d46 */
[----:B------:R-:W-:Y:S01]  /*3190*/  IMAD.X R7, R4, 0x1, R13, P0 ;  /* 0x0000000104077824 */ /* 0x000fe200000e060d */
[----:B------:R-:W-:Y:S02]  /*31a0*/  IADD3 R2, P0, R0, R17, RZ ;  /* 0x0000001100027210 */ /* 0x000fe40007f1e0ff */
[----:B------:R3:W4:Y:S03]  /*31b0*/  SHFL.IDX PT, R0, R10, 0x1, 0x181f ;  /* 0x00381f000a007f89 */ /* 0x00072600000e0000 */
[----:B------:R-:W-:Y:S01]  /*31c0*/  IMAD.X R3, R4, 0x1, R15, P0 ;  /* 0x0000000104037824 */ /* 0x000fe200000e060f */
[----:B------:R3:W-:Y:S04]  /*31d0*/  LDGSTS.E.BYPASS.LTC128B.128 [R188+0x14100], [R6.64], !P4 ;  /* 0x1410000006bc7fae */ /* 0x0007e8000e101d46 */
[----:B------:R3:W-:Y:S04]  /*31e0*/  LDGSTS.E.BYPASS.LTC128B.128 [R188+0x16100], [R2.64], !P6 ;  /* 0x1610000002bc7fae */ /* 0x0007e8000f101d46 */
[----:B--2---:R3:W2:Y:S01]  /*31f0*/  SHFL.IDX PT, R8, R5, 0x1, 0x181f ;  /* 0x00381f0005087f89 */ /* 0x0046a200000e0000 */
[----:B------:R-:W-:-:S03]  /*3200*/  IMAD.MOV.U32 R9, RZ, RZ, R252 ;  /* 0x000000ffff097224 */ /* 0x000fc600078e00fc */
.L_x_1653:
[----:B---34-:R-:W-:-:S04]  /*3210*/  IADD3 R2, -R11, 0x10, RZ ;  /* 0x000000100b027810 */ /* 0x018fc80007ffe1ff */
[----:B------:R-:W-:-:S04]  /*3220*/  LOP3.LUT R2, R2, 0xf, RZ, 0xc0, !PT ;  /* 0x0000000f02027812 */ /* 0x000fc800078ec0ff */
[----:B------:R-:W-:Y:S02]  /*3230*/  IADD3 R4, P1, P0, R2, R0, R19 ;  /* 0x0000000002047210 */ /* 0x000fe4000783e013 */
[----:B------:R-:W-:Y:S02]  /*3240*/  IADD3 R2, -R12, 0x10, RZ ;  /* 0x000000100c027810 */ /* 0x000fe40007ffe1ff */
[----:B-12---:R-:W-:Y:S02]  /*3250*/  IADD3.X R5, RZ, R8, R13, P1, P0 ;  /* 0x00000008ff057210 */ /* 0x006fe40000fe040d */
[----:B------:R-:W-:-:S04]  /*3260*/  LOP3.LUT R2, R2, 0xf, RZ, 0xc0, !PT ;  /* 0x0000000f02027812 */ /* 0x000fc800078ec0ff */
[----:B------:R-:W-:Y:S02]  /*3270*/  IADD3 R6, P1, P0, R2, R0, R20 ;  /* 0x0000000002067210 */ /* 0x000fe4000783e014 */
[----:B------:R-:W-:Y:S02]  /*3280*/  IADD3 R2, -R9, 0x10, RZ ;  /* 0x0000001009027810 */ /* 0x000fe40007ffe1ff */
[----:B------:R-:W-:Y:S02]  /*3290*/  IADD3.X R7, RZ, R8, R16, P1, P0 ;  /* 0x00000008ff077210 */ /* 0x000fe40000fe0410 */
[----:B------:R-:W-:-:S04]  /*32a0*/  LOP3.LUT R2, R2, 0xf, RZ, 0xc0, !PT ;  /* 0x0000000f02027812 */ /* 0x000fc800078ec0ff */
[----:B------:R-:W-:-:S04]  /*32b0*/  IADD3 R2, P1, P0, R2, R0, R17 ;  /* 0x0000000002027210 */ /* 0x000fc8000783e011 */
[----:B------:R-:W-:Y:S02]  /*32c0*/  IADD3.X R3, RZ, R8, R15, P1, P0 ;  /* 0x00000008ff037210 */ /* 0x000fe40000fe040f */
[----:B------:R-:W-:-:S13]  /*32d0*/  ISETP.NE.U32.AND P0, PT, R12, RZ, PT ;  /* 0x000000ff0c00720c */ /* 0x000fda0003f05070 */
[----:B------:R-:W-:Y:S01]  /*32e0*/  @!PT LDS RZ, [RZ] ;  /* 0x00000000fffff984 */ /* 0x000fe20000000800 */
[----:B------:R-:W-:Y:S01]  /*32f0*/  @!PT LDS RZ, [RZ] ;  /* 0x00000000fffff984 */ /* 0x000fe20000000800 */
[----:B------:R-:W-:Y:S01]  /*3300*/  @!PT LDS RZ, [RZ] ;  /* 0x00000000fffff984 */ /* 0x000fe20000000800 */
[----:B------:R1:W-:Y:S01]  /*3310*/  LDGSTS.E.BYPASS.LTC128B.128.ZFILL [R188+0x13100], [R6.64], P0 ;  /* 0x1310000006bc7fae */ /* 0x0003e20008141d46 */
[----:B------:R-:W-:-:S13]  /*3320*/  ISETP.NE.U32.AND P0, PT, R11, RZ, PT ;  /* 0x000000ff0b00720c */ /* 0x000fda0003f05070 */
[----:B------:R1:W-:Y:S01]  /*3330*/  LDGSTS.E.BYPASS.LTC128B.128.ZFILL [R188+0x15100], [R4.64], P0 ;  /* 0x1510000004bc7fae */ /* 0x0003e20008141d46 */
[----:B------:R-:W-:-:S13]  /*3340*/  ISETP.NE.U32.AND P0, PT, R9, RZ, PT ;  /* 0x000000ff0900720c */ /* 0x000fda0003f05070 */
[----:B------:R1:W-:Y:S02]  /*3350*/  LDGSTS.E.BYPASS.LTC128B.128.ZFILL [R188+0x17100], [R2.64], P0 ;  /* 0x1710000002bc7fae */ /* 0x0003e40008141d46 */
.L_x_1559:
[----:B------:R-:W-:Y:S05]  /*3360*/  BSYNC B0 ;  /* 0x0000000000007941 */ /* 0x000fea0003800000 */
.L_x_1558:
[----:B------:R-:W0:Y:S01]  /*3370*/  LDGDEPBAR ;  /* 0x00000000000079af */ /* 0x000e220000000000 */
[----:B------:R-:W-:Y:S01]  /*3380*/  IMAD.MOV.U32 R0, RZ, RZ, 0x20 ;  /* 0x00000020ff007424 */ /* 0x000fe200078e00ff */
[----:B------:R-:W-:-:S04]  /*3390*/  LOP3.LUT P0, RZ, R162, 0x2, RZ, 0xc0, !PT ;  /* 0x00000002a2ff7812 */ /* 0x000fc8000780c0ff */
[----:B------:R-:W-:-:S05]  /*33a0*/  SEL R167, R0, 0xffffffe0, !P0 ;  /* 0xffffffe000a77807 */ /* 0x000fca0004000000 */
[----:B------:R-:W-:Y:S01]  /*33b0*/  IMAD.IADD R0, R169, 0x1, R167 ;  /* 0x00000001a9007824 */ /* 0x000fe200078e02a7 */
[----:B------:R-:W-:-:S04]  /*33c0*/  DEPBAR.LE SB0, 0x3 ;  /* 0x000080c00000791a */ /* 0x000fc80000000000 */
[----:B------:R-:W-:-:S04]  /*33d0*/  DEPBAR.LE SB0, 0x2 ;  /* 0x000080800000791a */ /* 0x000fc80000000000 */
[----:B------:R-:W-:Y:S01]  /*33e0*/  WARPSYNC 0xffffffff ;  /* 0xffffffff00007948 */ /* 0x000fe20003800000 */
[----:B------:R-:W-:Y:S06]  /*33f0*/  BAR.SYNC.DEFER_BLOCKING 0x0 ;  /* 0x0000000000007b1d */ /* 0x000fec0000010000 */
[----:B------:R-:W-:Y:S01]  /*3400*/  BSSY B0, `(.L_x_1562) ;  /* 0x000004a000007945 */ /* 0x000fe20003800000 */
[----:B-1----:R1:W2:Y:S04]  /*3410*/  LDSM.16.M88.4 R4, [R163] ;  /* 0x00000000a304783b */ /* 0x0022a80000000200 */
        /* <DEDUP_REMOVED lines=9> */
[----:B------:R-:W-:Y:S05]  /*34b0*/  @!P2 BRA `(.L_x_1563) ;  /* 0x000003e00000a947 */ /* 0x000fea0003800000 */
[----:B------:R-:W-:Y:S01]  /*34c0*/  SHF.R.S32.HI R2, RZ, 0x1f, R174 ;  /* 0x0000001fff027819 */ /* 0x000fe200000114ae */
[----:B------:R-:W-:Y:S01]  /*34d0*/  IMAD.SHL.U32 R40, R186, 0x2, RZ ;  /* 0x00000002ba287824 */ /* 0x000fe200078e00ff */
[----:B------:R-:W-:Y:S01]  /*34e0*/  SHF.R.S32.HI R13, RZ, 0x1f, R173 ;  /* 0x0000001fff0d7819 */ /* 0x000fe200000114ad */
[----:B------:R-:W-:Y:S01]  /*34f0*/  IMAD.SHL.U32 R29, R185, 0x2, RZ ;  /* 0x00000002b91d7824 */ /* 0x000fe200078e00ff */
[----:B------:R-:W-:Y:S01]  /*3500*/  SHF.R.S32.HI R14, RZ, 0x1f, R186 ;  /* 0x0000001fff0e7819 */ /* 0x000fe200000114ba */
[----:B------:R-:W-:Y:S01]  /*3510*/  IMAD R12, R2, c[0x0][0x208], RZ ;  /* 0x00008200020c7a24 */ /* 0x000fe200078e02ff */
[----:B------:R-:W-:Y:S01]  /*3520*/  SHF.R.S32.HI R15, RZ, 0x1f, R185 ;  /* 0x0000001fff0f7819 */ /* 0x000fe200000114b9 */
[----:B------:R-:W-:Y:S01]  /*3530*/  IMAD.WIDE.U32 R2, R174, c[0x0][0x208], RZ ;  /* 0x00008200ae027a25 */ /* 0x000fe200078e00ff */
[----:B------:R-:W-:-:S02]  /*3540*/  SHF.L.U64.HI R23, R186, 0x1, R14 ;  /* 0x00000001ba177819 */ /* 0x000fc4000001020e */
[----:B------:R-:W-:Y:S01]  /*3550*/  SHF.R.S32.HI R14, RZ, 0x1f, R177 ;  /* 0x0000001fff0e7819 */ /* 0x000fe200000114b1 */
[----:B------:R-:W-:Y:S01]  /*3560*/  IMAD R12, R174, c[0x0][0x20c], R12 ;  /* 0x00008300ae0c7a24 */ /* 0x000fe200078e020c */
[----:B------:R-:W-:Y:S01]  /*3570*/  SHF.L.U64.HI R22, R185, 0x1, R15 ;  /* 0x00000001b9167819 */ /* 0x000fe2000001020f */
[C---:B------:R-:W-:Y:S01]  /*3580*/  IMAD.SHL.U32 R28, R177.reuse, 0x2, RZ ;  /* 0x00000002b11c7824 */ /* 0x040fe200078e00ff */
[----:B------:R-:W-:Y:S01]  /*3590*/  SHF.L.U64.HI R21, R177, 0x1, R14 ;  /* 0x00000001b1157819 */ /* 0x000fe2000001020e */
[----:B------:R-:W-:Y:S02]  /*35a0*/  IMAD.IADD R3, R3, 0x1, R12 ;  /* 0x0000000103037824 */ /* 0x000fe400078e020c */
[----:B------:R-:W-:Y:S02]  /*35b0*/  IMAD R12, R13, c[0x0][0x218], RZ ;  /* 0x000086000d0c7a24 */ /* 0x000fe400078e02ff */
[----:B------:R-:W-:-:S04]  /*35c0*/  IMAD.WIDE.U32 R2, R173, c[0x0][0x218], R2 ;  /* 0x00008600ad027a25 */ /* 0x000fc800078e0002 */
[----:B------:R-:W-:Y:S01]  /*35d0*/  IMAD R12, R173, c[0x0][0x21c], R12 ;  /* 0x00008700ad0c7a24 */ /* 0x000fe200078e020c */
[----:B------:R-:W-:-:S04]  /*35e0*/  IADD3 R2, P0, R196, R2, RZ ;  /* 0x00000002c4027210 */ /* 0x000fc80007f1e0ff */
[----:B------:R-:W-:Y:S02]  /*35f0*/  IADD3.X R3, R199, R3, R12, P0, !PT ;  /* 0x00000003c7037210 */ /* 0x000fe400007fe40c */
[----:B------:R-:W-:-:S04]  /*3600*/  LEA R20, P0, R2, c[0x0][0x1f8], 0x1 ;  /* 0x00007e0002147a11 */ /* 0x000fc800078008ff */
[----:B------:R-:W-:Y:S01]  /*3610*/  LEA.HI.X R13, R2, c[0x0][0x1fc], R3, 0x1, P0 ;  /* 0x00007f00020d7a11 */ /* 0x000fe200000f0c03 */
[----:B------:R-:W-:Y:S06]  /*3620*/  BRA.DIV ~URZ, `(.L_x_1564) ;  /* 0x0000a7f27f007947 */ /* 0x000fec000b800000 */
[----:B------:R4:W3:Y:S02]  /*3630*/  SHFL.IDX PT, R12, R13, RZ, 0x181f ;  /* 0x00181fff0d0c7589 */ /* 0x0008e400000e0000 */
.L_x_1654:
[----:B------:R-:W-:Y:S05]  /*3640*/  BRA.DIV ~URZ, `(.L_x_1565) ;  /* 0x0000a8427f007947 */ /* 0x000fea000b800000 */
[----:B------:R-:W5:Y:S02]  /*3650*/  SHFL.IDX PT, R2, R20, RZ, 0x181f ;  /* 0x00181fff14027589 */ /* 0x000f6400000e0000 */
[C---:B-----5:R-:W-:Y:S02]  /*3660*/  IADD3 R18, P0, R2.reuse, R28, RZ ;  /* 0x0000001c02127210 */ /* 0x060fe40007f1e0ff */
[----:B------:R-:W-:-:S03]  /*3670*/  IADD3 R16, P1, R2, R29, RZ ;  /* 0x0000001d02107210 */ /* 0x000fc60007f3e0ff */
[----:B---3--:R-:W-:Y:S01]  /*3680*/  IMAD.X R19, R12, 0x1, R21, P0 ;  /* 0x000000010c137824 */ /* 0x008fe200000e0615 */
[----:B------:R-:W-:Y:S01]  /*3690*/  IADD3 R14, P0, R2, R40, RZ ;  /* 0x00000028020e7210 */ /* 0x000fe20007f1e0ff */
[C---:B------:R-:W-:Y:S01]  /*36a0*/  IMAD.X R17, R12.reuse, 0x1, R22, P1 ;  /* 0x000000010c117824 */ /* 0x040fe200008e0616 */
[----:B------:R3:W4:Y:S03]  /*36b0*/  SHFL.IDX PT, R2, R20, 0x1, 0x181f ;  /* 0x00381f0014027f89 */ /* 0x00072600000e0000 */
[----:B------:R-:W-:Y:S01]  /*36c0*/  IMAD.X R15, R12, 0x1, R23, P0 ;  /* 0x000000010c0f7824 */ /* 0x000fe200000e0617 */
[----:B------:R-:W-:Y:S01]  /*36d0*/  @!PT LDS RZ, [RZ] ;  /* 0x00000000fffff984 */ /* 0x000fe20000000800 */
[----:B------:R5:W-:Y:S04]  /*36e0*/  LDGSTS.E.BYPASS.LTC128B.128 [R188+0x6100], [R18.64], !P5 ;  /* 0x0610000012bc7fae */ /* 0x000be8000e901d46 */
[----:B------:R2:W-:Y:S04]  /*36f0*/  LDGSTS.E.BYPASS.LTC128B.128 [R188+0x8100], [R16.64], !P4 ;  /* 0x0810000010bc7fae */ /* 0x0005e8000e101d46 */
[----:B------:R3:W-:Y:S04]  /*3700*/  LDGSTS.E.BYPASS.LTC128B.128 [R188+0xa100], [R14.64], !P6 ;  /* 0x0a1000000ebc7fae */ /* 0x0007e8000f101d46 */
[----:B-----5:R3:W1:Y:S01]  /*3710*/  SHFL.IDX PT, R18, R13, 0x1, 0x181f ;  /* 0x00381f000d127f89 */ /* 0x02066200000e0000 */
[----:B------:R-:W-:-:S02]  /*3720*/  SEL R19, RZ, 0x10, P5 ;  /* 0x00000010ff137807 */ /* 0x000fc40002800000 */
[----:B--2---:R-:W-:Y:S01]  /*3730*/  SEL R17, RZ, 0x10, P4 ;  /* 0x00000010ff117807 */ /* 0x004fe20002000000 */
[----:B------:R-:W-:Y:S02]  /*3740*/  IMAD.MOV.U32 R16, RZ, RZ, R252 ;  /* 0x000000ffff107224 */ /* 0x000fe400078e00fc */
.L_x_1655:
[----:B----4-:R-:W-:Y:S02]  /*3750*/  IADD3 R3, -R19, 0x10, RZ ;  /* 0x0000001013037810 */ /* 0x010fe40007ffe1ff */
[----:B------:R-:W-:Y:S02]  /*3760*/  IADD3 R12, -R17, 0x10, RZ ;  /* 0x00000010110c7810 */ /* 0x000fe40007ffe1ff */
[----:B------:R-:W-:Y:S02]  /*3770*/  LOP3.LUT R3, R3, 0xf, RZ, 0xc0, !PT ;  /* 0x0000000f03037812 */ /* 0x000fe400078ec0ff */
[----:B---3--:R-:W-:Y:S02]  /*3780*/  IADD3 R13, -R16, 0x10, RZ ;  /* 0x00000010100d7810 */ /* 0x008fe40007ffe1ff */
[----:B------:R-:W-:Y:S02]  /*3790*/  IADD3 R14, P1, P0, R3, R2, R28 ;  /* 0x00000002030e7210 */ /* 0x000fe4000783e01c */
[----:B------:R-:W-:-:S02]  /*37a0*/  LOP3.LUT R3, R12, 0xf, RZ, 0xc0, !PT ;  /* 0x0000000f0c037812 */ /* 0x000fc400078ec0ff */
[----:B-1----:R-:W-:Y:S02]  /*37b0*/  IADD3.X R15, RZ, R18, R21, P1, P0 ;  /* 0x00000012ff0f7210 */ /* 0x002fe40000fe0415 */
[----:B------:R-:W-:Y:S02]  /*37c0*/  IADD3 R12, P1, P0, R3, R2, R29 ;  /* 0x00000002030c7210 */ /* 0x000fe4000783e01d */
[----:B------:R-:W-:Y:S02]  /*37d0*/  LOP3.LUT R3, R13, 0xf, RZ, 0xc0, !PT ;  /* 0x0000000f0d037812 */ /* 0x000fe400078ec0ff */
[----:B------:R-:W-:Y:S02]  /*37e0*/  IADD3.X R13, RZ, R18, R22, P1, P0 ;  /* 0x00000012ff0d7210 */ /* 0x000fe40000fe0416 */
[----:B------:R-:W-:-:S04]  /*37f0*/  IADD3 R2, P1, P0, R3, R2, R40 ;  /* 0x0000000203027210 */ /* 0x000fc8000783e028 */
[----:B------:R-:W-:Y:S02]  /*3800*/  IADD3.X R3, RZ, R18, R23, P1, P0 ;  /* 0x00000012ff037210 */ /* 0x000fe40000fe0417 */
[----:B------:R-:W-:Y:S02]  /*3810*/  ISETP.NE.U32.AND P0, PT, R19, RZ, PT ;  /* 0x000000ff1300720c */ /* 0x000fe40003f05070 */
[----:B------:R-:W-:-:S11]  /*3820*/  ISETP.NE.U32.AND P1, PT, R17, RZ, PT ;  /* 0x000000ff1100720c */ /* 0x000fd60003f25070 */
[----:B------:R-:W-:Y:S01]  /*3830*/  @!PT LDS RZ, [RZ] ;  /* 0x00000000fffff984 */ /* 0x000fe20000000800 */
[----:B------:R-:W-:Y:S01]  /*3840*/  @!PT LDS RZ, [RZ] ;  /* 0x00000000fffff984 */ /* 0x000fe20000000800 */
[----:B------:R-:W-:Y:S01]  /*3850*/  @!PT LDS RZ, [RZ] ;  /* 0x00000000fffff984 */ /* 0x000fe20000000800 */
[----:B------:R1:W-:Y:S01]  /*3860*/  LDGSTS.E.BYPASS.LTC128B.128.ZFILL [R188+0x7100], [R14.64], P0 ;  /* 0x071000000ebc7fae */ /* 0x0003e20008141d46 */
[----:B------:R-:W-:-:S03]  /*3870*/  ISETP.NE.U32.AND P0, PT, R16, RZ, PT ;  /* 0x000000ff1000720c */ /* 0x000fc60003f05070 */
[----:B------:R1:W-:Y:S10]  /*3880*/  LDGSTS.E.BYPASS.LTC128B.128.ZFILL [R188+0x9100], [R12.64], P1 ;  /* 0x091000000cbc7fae */ /* 0x0003f40008941d46 */
[----:B------:R1:W-:Y:S02]  /*3890*/  LDGSTS.E.BYPASS.LTC128B.128.ZFILL [R188+0xb100], [R2.64], P0 ;  /* 0x0b10000002bc7fae */ /* 0x0003e40008141d46 */
.L_x_1563:
[----:B------:R-:W-:Y:S05]  /*38a0*/  BSYNC B0 ;  /* 0x0000000000007941 */ /* 0x000fea0003800000 */
.L_x_1562:
[----:B-1----:R-:W-:Y:S01]  /*38b0*/  IMAD.MOV.U32 R2, RZ, RZ, 0x40 ;  /* 0x00000040ff027424 */ /* 0x002fe200078e00ff */
[----:B------:R-:W-:Y:S01]  /*38c0*/  LOP3.LUT P0, RZ, R162, 0x4, RZ, 0xc0, !PT ;  /* 0x00000004a2ff7812 */ /* 0x000fe2000780c0ff */
[----:B------:R-:W0:Y:S01]  /*38d0*/  LDGDEPBAR ;  /* 0x00000000000079af */ /* 0x000e220000000000 */
[----:B------:R-:W-:Y:S02]  /*38e0*/  WARPSYNC 0xffffffff ;  /* 0xffffffff00007948 */ /* 0x000fe40003800000 */
[----:B------:R-:W-:-:S04]  /*38f0*/  SEL R2, R2, 0xffffffc0, !P0 ;  /* 0xffffffc002027807 */ /* 0x000fc80004000000 */
[----:B------:R-:W-:Y:S01]  /*3900*/  IADD3 R3, R2, R169, R167 ;  /* 0x000000a902037210 */ /* 0x000fe20007ffe0a7 */
[----:B------:R-:W-:-:S04]  /*3910*/  IMAD.IADD R2, R169, 0x1, R2 ;  /* 0x00000001a9027824 */ /* 0x000fc800078e0202 */
[C---:B--2-4-:R-:W-:Y:S01]  /*3920*/  HMMA.16816.F32 R12, R4.reuse, R24, RZ ;  /* 0x00000018040c723c */ /* 0x054fe200000018ff */
[----:B------:R-:W-:Y:S04]  /*3930*/  LDSM.16.M88.4 R40, [R2] ;  /* 0x000000000228783b */ /* 0x000fe80000000200 */
[----:B------:R-:W-:Y:S03]  /*3940*/  LDSM.16.M88.4 R60, [R2+0x800] ;  /* 0x00080000023c783b */ /* 0x000fe60000000200 */
[C---:B---3--:R-:W-:Y:S01]  /*3950*/  HMMA.16816.F32 R16, R4.reuse, R34, RZ ;  /* 0x000000220410723c */ /* 0x048fe200000018ff */
[----:B------:R-:W-:Y:S04]  /*3960*/  LDSM.16.M88.4 R64, [R2+0x1000] ;  /* 0x001000000240783b */ /* 0x000fe80000000200 */
[----:B------:R-:W-:Y:S03]  /*3970*/  LDSM.16.M88.4 R72, [R2+0x1800] ;  /* 0x001800000248783b */ /* 0x000fe60000000200 */
[C---:B------:R-:W-:Y:S01]  /*3980*/  HMMA.16816.F32 R24, R4.reuse, R26, RZ ;  /* 0x0000001a0418723c */ /* 0x040fe200000018ff */
[----:B------:R-:W-:Y:S04]  /*3990*/  LDSM.16.M88.4 R84, [R3+0x1000] ;  /* 0x001000000354783b */ /* 0x000fe80000000200 */
[----:B------:R-:W-:Y:S03]  /*39a0*/  LDSM.16.M88.4 R88, [R3+0x1800] ;  /* 0x001800000358783b */ /* 0x000fe60000000200 */
[C---:B------:R-:W-:Y:S01]  /*39b0*/  HMMA.16816.F32 R32, R4.reuse, R32, RZ ;  /* 0x000000200420723c */ /* 0x040fe200000018ff */
[----:B------:R-:W-:Y:S07]  /*39c0*/  LDSM.16.M88.4 R92, [R169+0x3800] ;  /* 0x00380000a95c783b */ /* 0x000fee0000000200 */
[C---:B------:R-:W-:Y:S08]  /*39d0*/  HMMA.16816.F32 R20, R4.reuse, R36, RZ ;  /* 0x000000240414723c */ /* 0x040ff000000018ff */
[C---:B------:R-:W-:Y:S08]  /*39e0*/  HMMA.16816.F32 R28, R4.reuse, R38, RZ ;  /* 0x00000026041c723c */ /* 0x040ff000000018ff */
[C---:B------:R-:W-:Y:S08]  /*39f0*/  HMMA.16816.F32 R36, R4.reuse, R44, RZ ;  /* 0x0000002c0424723c */ /* 0x040ff000000018ff */
[----:B------:R-:W-:Y:S01]  /*3a00*/  HMMA.16816.F32 R44, R4, R46, RZ ;  /* 0x0000002e042c723c */ /* 0x000fe200000018ff */
[----:B------:R-:W1:Y:S07]  /*3a10*/  LDSM.16.M88.4 R4, [R166] ;  /* 0x00000000a604783b */ /* 0x000e6e0000000200 */
[C---:B------:R-:W-:Y:S08]  /*3a20*/  HMMA.16816.F32 R48, R8.reuse, R56, R12 ;  /* 0x000000380830723c */ /* 0x040ff0000000180c */
[C---:B------:R-:W-:Y:S08]  /*3a30*/  HMMA.16816.F32 R56, R8.reuse, R58, R24 ;  /* 0x0000003a0838723c */ /* 0x040ff00000001818 */
[C---:B------:R-:W-:Y:S08]  /*3a40*/  HMMA.16816.F32 R24, R8.reuse, R68, R32 ;  /* 0x000000440818723c */ /* 0x040ff00000001820 */
[C---:B------:R-:W-:Y:S01]  /*3a50*/  HMMA.16816.F32 R52, R8.reuse, R70, R16 ;  /* 0x000000460834723c */ /* 0x040fe20000001810 */
[----:B------:R-:W-:Y:S04]  /*3a60*/  LDSM.16.M88.4 R16, [R165] ;  /* 0x00000000a510783b */ /* 0x000fe80000000200 */
[----:B------:R-:W2:Y:S03]  /*3a70*/  LDSM.16.M88.4 R68, [R3] ;  /* 0x000000000344783b */ /* 0x000ea60000000200 */
[C---:B------:R-:W-:Y:S08]  /*3a80*/  HMMA.16816.F32 R20, R8.reuse, R76, R20 ;  /* 0x0000004c0814723c */ /* 0x040ff00000001814 */
[C---:B------:R-:W-:Y:S01]  /*3a90*/  HMMA.16816.F32 R12, R8.reuse, R78, R28 ;  /* 0x0000004e080c723c */ /* 0x040fe2000000181c */
[----:B------:R-:W3:Y:S07]  /*3aa0*/  LDSM.16.M88.4 R76, [R3+0x800] ;  /* 0x00080000034c783b */ /* 0x000eee0000000200 */
[C---:B------:R-:W-:Y:S08]  /*3ab0*/  HMMA.16816.F32 R28, R8.reuse, R80, R36 ;  /* 0x00000050081c723c */ /* 0x040ff00000001824 */
[----:B------:R-:W-:Y:S01]  /*3ac0*/  HMMA.16816.F32 R32, R8, R82, R44 ;  /* 0x000000520820723c */ /* 0x000fe2000000182c */
[----:B------:R-:W-:Y:S07]  /*3ad0*/  LDSM.16.M88.4 R80, [R169+0x3000] ;  /* 0x00300000a950783b */ /* 0x000fee0000000200 */
[C---:B-1----:R-:W-:Y:S08]  /*3ae0*/  HMMA.16816.F32 R24, R4.reuse, R40, R24 ;  /* 0x000000280418723c */ /* 0x042ff00000001818 */
[C---:B------:R-:W-:Y:S01]  /*3af0*/  HMMA.16816.F32 R40, R4.reuse, R42, R52 ;  /* 0x0000002a0428723c */ /* 0x040fe20000001834 */
[----:B------:R-:W-:Y:S07]  /*3b00*/  LDSM.16.M88.4 R52, [R169+0x2000] ;  /* 0x00200000a934783b */ /* 0x000fee0000000200 */
[C---:B------:R-:W-:Y:S08]  /*3b10*/  HMMA.16816.F32 R56, R4.reuse, R62, R56 ;  /* 0x0000003e0438723c */ /* 0x040ff00000001838 */
[C---:B------:R-:W-:Y:S08]  /*3b20*/  HMMA.16816.F32 R36, R4.reuse, R64, R20 ;  /* 0x000000400424723c */ /* 0x040ff00000001814 */
[C---:B------:R-:W-:Y:S01]  /*3b30*/  HMMA.16816.F32 R48, R4.reuse, R60, R48 ;  /* 0x0000003c0430723c */ /* 0x040fe20000001830 */
[----:B------:R-:W-:Y:S07]  /*3b40*/  LDSM.16.M88.4 R60, [R169+0x2800] ;  /* 0x00280000a93c783b */ /* 0x000fee0000000200 */
[C---:B------:R-:W-:Y:S01]  /*3b50*/  HMMA.16816.F32 R20, R4.reuse, R66, R12 ;  /* 0x000000420414723c */ /* 0x040fe2000000180c */
[----:B------:R-:W1:Y:S04]  /*3b60*/  LDSM.16.M88.4 R12, [R163+0x4000] ;  /* 0x00400000a30c783b */ /* 0x000e680000000200 */
[----:B------:R-:W-:Y:S03]  /*3b70*/  LDSM.16.M88.4 R64, [R0+0x2000] ;  /* 0x002000000040783b */ /* 0x000fe60000000200 */
[C---:B------:R-:W-:Y:S08]  /*3b80*/  HMMA.16816.F32 R8, R4.reuse, R72, R28 ;  /* 0x000000480408723c */ /* 0x040ff0000000181c */
[----:B------:R-:W-:Y:S01]  /*3b90*/  HMMA.16816.F32 R4, R4, R74, R32 ;  /* 0x0000004a0404723c */ /* 0x000fe20000001820 */
[----:B------:R-:W-:Y:S07]  /*3ba0*/  LDSM.16.M88.4 R72, [R0+0x2800] ;  /* 0x002800000048783b */ /* 0x000fee0000000200 */
[C---:B--2---:R-:W-:Y:S08]  /*3bb0*/  HMMA.16816.F32 R32, R16.reuse, R70, R40 ;  /* 0x000000461020723c */ /* 0x044ff00000001828 */
[C---:B------:R-:W-:Y:S01]  /*3bc0*/  HMMA.16816.F32 R28, R16.reuse, R68, R24 ;  /* 0x00000044101c723c */ /* 0x040fe20000001818 */
[----:B------:R-:W-:Y:S07]  /*3bd0*/  LDSM.16.M88.4 R68, [R2+0x2800] ;  /* 0x002800000244783b */ /* 0x000fee0000000200 */
[C---:B---3--:R-:W-:Y:S08]  /*3be0*/  HMMA.16816.F32 R56, R16.reuse, R78, R56 ;  /* 0x0000004e1038723c */ /* 0x048ff00000001838 */
[C---:B------:R-:W-:Y:S08]  /*3bf0*/  HMMA.16816.F32 R44, R16.reuse, R84, R36 ;  /* 0x00000054102c723c */ /* 0x040ff00000001824 */
[C---:B------:R-:W-:Y:S01]  /*3c00*/  HMMA.16816.F32 R48, R16.reuse, R76, R48 ;  /* 0x0000004c1030723c */ /* 0x040fe20000001830 */
[----:B------:R-:W-:Y:S07]  /*3c10*/  LDSM.16.M88.4 R76, [R2+0x3000] ;  /* 0x00300000024c783b */ /* 0x000fee0000000200 */
[C---:B------:R-:W-:Y:S01]  /*3c20*/  HMMA.16816.F32 R36, R16.reuse, R88, R8 ;  /* 0x000000581024723c */ /* 0x040fe20000001808 */
[----:B------:R-:W2:Y:S07]  /*3c30*/  LDSM.16.M88.4 R8, [R164+0x4000] ;  /* 0x00400000a408783b */ /* 0x000eae0000000200 */
[C---:B------:R-:W-:Y:S01]  /*3c40*/  HMMA.16816.F32 R40, R16.reuse, R86, R20 ;  /* 0x000000561028723c */ /* 0x040fe20000001814 */
[----:B------:R-:W3:Y:S07]  /*3c50*/  LDSM.16.M88.4 R84, [R0+0x3000] ;  /* 0x003000000054783b */ /* 0x000eee0000000200 */
[----:B------:R-:W-:Y:S01]  /*3c60*/  HMMA.16816.F32 R24, R16, R90, R4 ;  /* 0x0000005a1018723c */ /* 0x000fe20000001804 */
[----:B------:R-:W4:Y:S04]  /*3c70*/  LDSM.16.M88.4 R88, [R0+0x3800] ;  /* 0x003800000058783b */ /* 0x000f280000000200 */
[----:B------:R-:W-:Y:S03]  /*3c80*/  LDSM.16.M88.4 R4, [R166+0x4000] ;  /* 0x00400000a604783b */ /* 0x000fe60000000200 */
[C---:B-1----:R-:W-:Y:S08]  /*3c90*/  HMMA.16816.F32 R16, R12.reuse, R54, R32 ;  /* 0x000000360c10723c */ /* 0x042ff00000001820 */
[C---:B------:R-:W-:Y:S08]  /*3ca0*/  HMMA.16816.F32 R20, R12.reuse, R52, R28 ;  /* 0x000000340c14723c */ /* 0x040ff0000000181c */
[C---:B------:R-:W-:Y:S08]  /*3cb0*/  HMMA.16816.F32 R56, R12.reuse, R62, R56 ;  /* 0x0000003e0c38723c */ /* 0x040ff00000001838 */
[C---:B------:R-:W-:Y:S01]  /*3cc0*/  HMMA.16816.F32 R32, R12.reuse, R60, R48 ;  /* 0x0000003c0c20723c */ /* 0x040fe20000001830 */
[----:B------:R-:W1:Y:S07]  /*3cd0*/  LDSM.16.M88.4 R60, [R2+0x2000] ;  /* 0x00200000023c783b */ /* 0x000e6e0000000200 */
[C---:B------:R-:W-:Y:S08]  /*3ce0*/  HMMA.16816.F32 R52, R12.reuse, R80, R44 ;  /* 0x000000500c34723c */ /* 0x040ff0000000182c */
[C---:B------:R-:W-:Y:S01]  /*3cf0*/  HMMA.16816.F32 R48, R12.reuse, R82, R40 ;  /* 0x000000520c30723c */ /* 0x040fe20000001828 */
[----:B------:R-:W5:Y:S07]  /*3d00*/  LDSM.16.M88.4 R80, [R2+0x3800] ;  /* 0x003800000250783b */ /* 0x000f6e0000000200 */
[C---:B------:R-:W-:Y:S08]  /*3d10*/  HMMA.16816.F32 R44, R12.reuse, R92, R36 ;  /* 0x0000005c0c2c723c */ /* 0x040ff00000001824 */
[----:B------:R-:W-:Y:S08]  /*3d20*/  HMMA.16816.F32 R40, R12, R94, R24 ;  /* 0x0000005e0c28723c */ /* 0x000ff00000001818 */
[C---:B--2---:R-:W-:Y:S01]  /*3d30*/  HMMA.16816.F32 R28, R8.reuse, R66, R16 ;  /* 0x00000042081c723c */ /* 0x044fe20000001810 */
[----:B------:R-:W-:Y:S07]  /*3d40*/  LDSM.16.M88.4 R16, [R165+0x4000] ;  /* 0x00400000a510783b */ /* 0x000fee0000000200 */
[C---:B------:R-:W-:Y:S01]  /*3d50*/  HMMA.16816.F32 R36, R8.reuse, R64, R20 ;  /* 0x000000400824723c */ /* 0x040fe20000001814 */
[----:B------:R-:W2:Y:S07]  /*3d60*/  LDSM.16.M88.4 R64, [R3+0x2000] ;  /* 0x002000000340783b */ /* 0x000eae0000000200 */
[C---:B------:R-:W-:Y:S08]  /*3d70*/  HMMA.16816.F32 R20, R8.reuse, R74, R56 ;  /* 0x0000004a0814723c */ /* 0x040ff00000001838 */
[C---:B------:R-:W-:Y:S01]  /*3d80*/  HMMA.16816.F32 R24, R8.reuse, R72, R32 ;  /* 0x000000480818723c */ /* 0x040fe20000001820 */
[----:B------:R-:W2:Y:S07]  /*3d90*/  LDSM.16.M88.4 R72, [R3+0x2800] ;  /* 0x002800000348783b */ /* 0x000eae0000000200 */
[C---:B---3--:R-:W-:Y:S08]  /*3da0*/  HMMA.16816.F32 R12, R8.reuse, R84, R52 ;  /* 0x00000054080c723c */ /* 0x048ff00000001834 */
[C---:B------:R-:W-:Y:S01]  /*3db0*/  HMMA.16816.F32 R32, R8.reuse, R86, R48 ;  /* 0x000000560820723c */ /* 0x040fe20000001830 */
[----:B------:R-:W-:Y:S07]  /*3dc0*/  LDSM.16.M88.4 R84, [R0+0x5000] ;  /* 0x005000000054783b */ /* 0x000fee0000000200 */
[C---:B----4-:R-:W-:Y:S08]  /*3dd0*/  HMMA.16816.F32 R44, R8.reuse, R88, R44 ;  /* 0x00000058082c723c */ /* 0x050ff0000000182c */
[----:B------:R-:W-:Y:S08]  /*3de0*/  HMMA.16816.F32 R40, R8, R90, R40 ;  /* 0x0000005a0828723c */ /* 0x000ff00000001828 */
[C---:B-1----:R-:W-:Y:S08]  /*3df0*/  HMMA.16816.F32 R28, R4.reuse, R62, R28 ;  /* 0x0000003e041c723c */ /* 0x042ff0000000181c */
[C---:B------:R-:W-:Y:S01]  /*3e00*/  HMMA.16816.F32 R48, R4.reuse, R70, R20 ;  /* 0x000000460430723c */ /* 0x040fe20000001814 */
[----:B------:R-:W1:Y:S07]  /*3e10*/  LDSM.16.M88.4 R20, [R3+0x3000] ;  /* 0x003000000314783b */ /* 0x000e6e0000000200 */
[C---:B------:R-:W-:Y:S01]  /*3e20*/  HMMA.16816.F32 R52, R4.reuse, R68, R24 ;  /* 0x000000440434723c */ /* 0x040fe20000001818 */
[----:B------:R-:W3:Y:S04]  /*3e30*/  LDSM.16.M88.4 R24, [R3+0x3800] ;  /* 0x003800000318783b */ /* 0x000ee80000000200 */
[----:B------:R-:W-:Y:S03]  /*3e40*/  LDSM.16.M88.4 R68, [R0+0x4000] ;  /* 0x004000000044783b */ /* 0x000fe60000000200 */
[C---:B------:R-:W-:Y:S01]  /*3e50*/  HMMA.16816.F32 R36, R4.reuse, R60, R36 ;  /* 0x0000003c0424723c */ /* 0x040fe20000001824 */
[----:B------:R-:W-:Y:S07]  /*3e60*/  LDSM.16.M88.4 R60, [R169+0x4800] ;  /* 0x00480000a93c783b */ /* 0x000fee0000000200 */
[C---:B------:R-:W-:Y:S08]  /*3e70*/  HMMA.16816.F32 R12, R4.reuse, R76, R12 ;  /* 0x0000004c040c723c */ /* 0x040ff0000000180c */
[C---:B------:R-:W-:Y:S01]  /*3e80*/  HMMA.16816.F32 R8, R4.reuse, R78, R32 ;  /* 0x0000004e0408723c */ /* 0x040fe20000001820 */
[----:B------:R-:W-:Y:S07]  /*3e90*/  LDSM.16.M88.4 R76, [R0+0x4800] ;  /* 0x00480000004c783b */ /* 0x000fee0000000200 */
[C---:B-----5:R-:W-:Y:S08]  /*3ea0*/  HMMA.16816.F32 R56, R4.reuse, R80, R44 ;  /* 0x000000500438723c */ /* 0x060ff0000000182c */
[----:B------:R-:W-:Y:S01]  /*3eb0*/  HMMA.16816.F32 R40, R4, R82, R40 ;  /* 0x000000520428723c */ /* 0x000fe20000001828 */
[----:B------:R-:W-:Y:S04]  /*3ec0*/  LDSM.16.M88.4 R4, [R163+0x8000] ;  /* 0x00800000a304783b */ /* 0x000fe80000000200 */
[----:B------:R-:W-:Y:S03]  /*3ed0*/  LDSM.16.M88.4 R80, [R2+0x4000] ;  /* 0x004000000250783b */ /* 0x000fe60000000200 */
[C---:B--2---:R-:W-:Y:S01]  /*3ee0*/  HMMA.16816.F32 R32, R16.reuse, R66, R28 ;  /* 0x000000421020723c */ /* 0x044fe2000000181c */
[----:B------:R-:W2:Y:S07]  /*3ef0*/  LDSM.16.M88.4 R28, [R169+0x4000] ;  /* 0x00400000a91c783b */ /* 0x000eae0000000200 */
[C---:B------:R-:W-:Y:S08]  /*3f00*/  HMMA.16816.F32 R52, R16.reuse, R72, R52 ;  /* 0x000000481034723c */ /* 0x040ff00000001834 */
[C---:B------:R-:W-:Y:S01]  /*3f10*/  HMMA.16816.F32 R48, R16.reuse, R74, R48 ;  /* 0x0000004a1030723c */ /* 0x040fe20000001830 */
[----:B------:R-:W4:Y:S07]  /*3f20*/  LDSM.16.M88.4 R72, [R169+0x5800] ;  /* 0x00580000a948783b */ /* 0x000f2e0000000200 */
[C---:B------:R-:W-:Y:S01]  /*3f30*/  HMMA.16816.F32 R36, R16.reuse, R64, R36 ;  /* 0x000000401024723c */ /* 0x040fe20000001824 */
[----:B------:R-:W5:Y:S07]  /*3f40*/  LDSM.16.M88.4 R64, [R169+0x5000] ;  /* 0x00500000a940783b */ /* 0x000f6e0000000200 */
[C---:B-1----:R-:W-:Y:S01]  /*3f50*/  HMMA.16816.F32 R44, R16.reuse, R20, R12 ;  /* 0x00000014102c723c */ /* 0x042fe2000000180c */
[----:B------:R-:W1:Y:S07]  /*3f60*/  LDSM.16.M88.4 R12, [R164+0x8000] ;  /* 0x00800000a40c783b */ /* 0x000e6e0000000200 */
[C---:B------:R-:W-:Y:S08]  /*3f70*/  HMMA.16816.F32 R20, R16.reuse, R22, R8 ;  /* 0x000000161014723c */ /* 0x040ff00000001808 */
[C---:B---3--:R-:W-:Y:S01]  /*3f80*/  HMMA.16816.F32 R8, R16.reuse, R24, R56 ;  /* 0x000000181008723c */ /* 0x048fe20000001838 */
[----:B------:R-:W-:Y:S07]  /*3f90*/  LDSM.16.M88.4 R56, [R2+0x5000] ;  /* 0x005000000238783b */ /* 0x000fee0000000200 */
[----:B------:R-:W-:Y:S08]  /*3fa0*/  HMMA.16816.F32 R16, R16, R26, R40 ;  /* 0x0000001a1010723c */ /* 0x000ff00000001828 */
[C---:B--2---:R-:W-:Y:S01]  /*3fb0*/  HMMA.16816.F32 R24, R4.reuse, R28, R36 ;  /* 0x0000001c0418723c */ /* 0x044fe20000001824 */
[----:B------:R-:W-:Y:S07]  /*3fc0*/  LDSM.16.M88.4 R36, [R2+0x4800] ;  /* 0x004800000224783b */ /* 0x000fee0000000200 */
[C---:B------:R-:W-:Y:S08]  /*3fd0*/  HMMA.16816.F32 R28, R4.reuse, R30, R32 ;  /* 0x0000001e041c723c */ /* 0x040ff00000001820 */
[C---:B------:R-:W-:Y:S08]  /*3fe0*/  HMMA.16816.F32 R32, R4.reuse, R60, R52 ;  /* 0x0000003c0420723c */ /* 0x040ff00000001834 */
[C---:B------:R-:W-:Y:S01]  /*3ff0*/  HMMA.16816.F32 R40, R4.reuse, R62, R48 ;  /* 0x0000003e0428723c */ /* 0x040fe20000001830 */
[----:B------:R2:W3:Y:S07]  /*4000*/  LDSM.16.M88.4 R60, [R0+0x5800] ;  /* 0x00580000003c783b */ /* 0x0004ee0000000200 */
[C---:B----4-:R-:W-:Y:S01]  /*4010*/  HMMA.16816.F32 R52, R4.reuse, R72, R8 ;  /* 0x000000480434723c */ /* 0x050fe20000001808 */
[----:B------:R-:W4:Y:S07]  /*4020*/  LDSM.16.M88.4 R8, [R166+0x8000] ;  /* 0x00800000a608783b */ /* 0x000f2e0000000200 */
[C---:B-----5:R-:W-:Y:S08]  /*4030*/  HMMA.16816.F32 R48, R4.reuse, R66, R20 ;  /* 0x000000420430723c */ /* 0x060ff00000001814 */
[----:B------:R-:W-:Y:S01]  /*4040*/  HMMA.16816.F32 R20, R4, R74, R16 ;  /* 0x0000004a0414723c */ /* 0x000fe20000001810 */
[----:B------:R-:W-:Y:S01]  /*4050*/  LDSM.16.M88.4 R72, [R3+0x4000] ;  /* 0x004000000348783b */ /* 0x000fe20000000200 */
[----:B--2---:R-:W-:-:S05]  /*4060*/  IMAD.IADD R0, R96, 0x1, -R220 ;  /* 0x0000000160007824 */ /* 0x004fca00078e0adc */
[C---:B------:R-:W-:Y:S01]  /*4070*/  ISETP.GT.AND P0, PT, R0.reuse, RZ, PT ;  /* 0x000000ff0000720c */ /* 0x040fe20003f04270 */
[----:B------:R-:W-:Y:S01]  /*4080*/  HMMA.16816.F32 R44, R4, R64, R44 ;  /* 0x00000040042c723c */ /* 0x000fe2000000182c */
[----:B------:R-:W2:Y:S01]  /*4090*/  LDSM.16.M88.4 R64, [R2+0x5800] ;  /* 0x005800000240783b */ /* 0x000ea20000000200 */
[C---:B------:R-:W-:Y:S02]  /*40a0*/  ISETP.GT.AND P1, PT, R0.reuse, 0x1, PT ;  /* 0x000000010000780c */ /* 0x040fe40003f24270 */
[----:B------:R-:W-:Y:S01]  /*40b0*/  ISETP.GT.AND P2, PT, R0, 0x11, PT ;  /* 0x000000110000780c */ /* 0x000fe20003f44270 */
[----:B------:R-:W5:Y:S03]  /*40c0*/  LDSM.16.M88.4 R4, [R165+0x8000] ;  /* 0x00800000a504783b */ /* 0x000f660000000200 */
[C---:B-1----:R-:W-:Y:S08]  /*40d0*/  HMMA.16816.F32 R16, R12.reuse, R68, R24 ;  /* 0x000000440c10723c */ /* 0x042ff00000001818 */
[C---:B------:R-:W-:Y:S01]  /*40e0*/  HMMA.16816.F32 R28, R12.reuse, R70, R28 ;  /* 0x000000460c1c723c */ /* 0x040fe2000000181c */
[----:B------:R-:W-:Y:S07]  /*40f0*/  LDSM.16.M88.4 R68, [R3+0x5000] ;  /* 0x005000000344783b */ /* 0x000fee0000000200 */
[C---:B------:R-:W-:Y:S08]  /*4100*/  HMMA.16816.F32 R32, R12.reuse, R76, R32 ;  /* 0x0000004c0c20723c */ /* 0x040ff00000001820 */
[C---:B---3--:R-:W-:Y:S08]  /*4110*/  HMMA.16816.F32 R52, R12.reuse, R60, R52 ;  /* 0x0000003c0c34723c */ /* 0x048ff00000001834 */
[C---:B------:R-:W-:Y:S01]  /*4120*/  HMMA.16816.F32 R24, R12.reuse, R62, R20 ;  /* 0x0000003e0c18723c */ /* 0x040fe20000001814 */
[----:B------:R-:W1:Y:S07]  /*4130*/  LDSM.16.M88.4 R60, [R3+0x4800] ;  /* 0x00480000033c783b */ /* 0x000e6e0000000200 */
[C---:B------:R-:W-:Y:S01]  /*4140*/  HMMA.16816.F32 R40, R12.reuse, R78, R40 ;  /* 0x0000004e0c28723c */ /* 0x040fe20000001828 */
[----:B------:R3:W1:Y:S07]  /*4150*/  LDSM.16.M88.4 R76, [R3+0x5800] ;  /* 0x00580000034c783b */ /* 0x00066e0000000200 */
[C---:B------:R-:W-:Y:S08]  /*4160*/  HMMA.16816.F32 R44, R12.reuse, R84, R44 ;  /* 0x000000540c2c723c */ /* 0x040ff0000000182c */
[----:B------:R-:W-:Y:S08]  /*4170*/  HMMA.16816.F32 R48, R12, R86, R48 ;  /* 0x000000560c30723c */ /* 0x000ff00000001830 */
[C---:B----4-:R-:W-:Y:S08]  /*4180*/  HMMA.16816.F32 R16, R8.reuse, R80, R16 ;  /* 0x000000500810723c */ /* 0x050ff00000001810 */
[C---:B------:R-:W-:Y:S08]  /*4190*/  HMMA.16816.F32 R12, R8.reuse, R82, R28 ;  /* 0x00000052080c723c */ /* 0x040ff0000000181c */
[C---:B------:R-:W-:Y:S08]  /*41a0*/  HMMA.16816.F32 R20, R8.reuse, R36, R32 ;  /* 0x000000240814723c */ /* 0x040ff00000001820 */
[C---:B------:R-:W-:Y:S08]  /*41b0*/  HMMA.16816.F32 R28, R8.reuse, R38, R40 ;  /* 0x00000026081c723c */ /* 0x040ff00000001828 */
[C---:B------:R-:W-:Y:S08]  /*41c0*/  HMMA.16816.F32 R36, R8.reuse, R56, R44 ;  /* 0x000000380824723c */ /* 0x040ff0000000182c */
[C---:B------:R-:W-:Y:S08]  /*41d0*/  HMMA.16816.F32 R40, R8.reuse, R58, R48 ;  /* 0x0000003a0828723c */ /* 0x040ff00000001830 */
[C---:B--2---:R-:W-:Y:S08]  /*41e0*/  HMMA.16816.F32 R44, R8.reuse, R64, R52 ;  /* 0x00000040082c723c */ /* 0x044ff00000001834 */
[----:B------:R-:W-:Y:S08]  /*41f0*/  HMMA.16816.F32 R32, R8, R66, R24 ;  /* 0x000000420820723c */ /* 0x000ff00000001818 */
[C---:B-----5:R-:W-:Y:S08]  /*4200*/  HMMA.16816.F32 R24, R4.reuse, R72, R16 ;  /* 0x000000480418723c */ /* 0x060ff00000001810 */
[C---:B------:R-:W-:Y:S08]  /*4210*/  HMMA.16816.F32 R12, R4.reuse, R74, R12 ;  /* 0x0000004a040c723c */ /* 0x040ff0000000180c */
[C---:B-1----:R-:W-:Y:S08]  /*4220*/  HMMA.16816.F32 R8, R4.reuse, R60, R20 ;  /* 0x0000003c0408723c */ /* 0x042ff00000001814 */
[----:B------:R-:W-:Y:S01]  /*4230*/  HMMA.16816.F32 R16, R4, R62, R28 ;  /* 0x0000003e0410723c */ /* 0x000fe2000000181c */
[----:B------:R-:W-:-:S02]  /*4240*/  FSEL R26, R26, -INF , P0 ;  /* 0xff8000001a1a7808 */ /* 0x000fc40000000000 */
[----:B------:R-:W-:-:S04]  /*4250*/  FSEL R27, R27, -INF , P1 ;  /* 0xff8000001b1b7808 */ /* 0x000fc80000800000 */
[----:B---3--:R-:W-:Y:S01]  /*4260*/  FMNMX.FTZ R3, R26, R27, !PT ;  /* 0x0000001b1a037209 */ /* 0x008fe20007810000 */
[C---:B------:R-:W-:Y:S08]  /*4270*/  HMMA.16816.F32 R20, R4.reuse, R68, R36 ;  /* 0x000000440414723c */ /* 0x040ff00000001824 */
[----:B------:R-:W-:Y:S01]  /*4280*/  HMMA.16816.F32 R28, R4, R70, R40 ;  /* 0x00000046041c723c */ /* 0x000fe20000001828 */
[----:B------:R-:W-:-:S06]  /*4290*/  FSEL R9, R9, -INF , P2 ;  /* 0xff80000009097808 */ /* 0x000fcc0001000000 */
[----:B------:R-:W-:Y:S01]  /*42a0*/  FSEL R41, R11, -INF , P2 ;  /* 0xff8000000b297808 */ /* 0x000fe20001000000 */
[C---:B------:R-:W-:Y:S08]  /*42b0*/  HMMA.16816.F32 R44, R4.reuse, R76, R44 ;  /* 0x0000004c042c723c */ /* 0x040ff0000000182c */
[----:B------:R-:W-:Y:S07]  /*42c0*/  HMMA.16816.F32 R32, R4, R78, R32 ;  /* 0x0000004e0420723c */ /* 0x000fee0000001820 */
[----:B------:R-:W-:-:S02]  /*42d0*/  FSEL R7, R24, -INF , P0 ;  /* 0xff80000018077808 */ /* 0x000fc40000000000 */
[C---:B------:R-:W-:Y:S02]  /*42e0*/  ISETP.GT.AND P0, PT, R0.reuse, 0x8, PT ;  /* 0x000000080000780c */ /* 0x040fe40003f04270 */
[----:B------:R-:W-:Y:S02]  /*42f0*/  FSEL R6, R25, -INF , P1 ;  /* 0xff80000019067808 */ /* 0x000fe40000800000 */
[----:B------:R-:W-:Y:S02]  /*4300*/  ISETP.GT.AND P1, PT, R0, 0x9, PT ;  /* 0x000000090000780c */ /* 0x000fe40003f24270 */
[----:B------:R-:W-:Y:S02]  /*4310*/  FSEL R12, R12, -INF , P0 ;  /* 0xff8000000c0c7808 */ /* 0x000fe40000000000 */
[----:B------:R-:W-:Y:S02]  /*4320*/  FMNMX.FTZ R2, R7, R6, !PT ;  /* 0x0000000607027209 */ /* 0x000fe40007810000 */
[----:B------:R-:W-:-:S02]  /*4330*/  FSEL R24, R14, -INF , P0 ;  /* 0xff8000000e187808 */ /* 0x000fc40000000000 */
[----:B------:R-:W-:Y:S02]  /*4340*/  ISETP.GT.AND P0, PT, R0, 0x10, PT ;  /* 0x000000100000780c */ /* 0x000fe40003f04270 */
[----:B------:R-:W-:Y:S02]  /*4350*/  FSEL R13, R13, -INF , P1 ;  /* 0xff8000000d0d7808 */ /* 0x000fe40000800000 */
[----:B------:R-:W-:Y:S02]  /*4360*/  FMNMX.FTZ R2, R12, R2, !PT ;  /* 0x000000020c027209 */ /* 0x000fe40007810000 */
[----:B------:R-:W-:Y:S02]  /*4370*/  FSEL R25, R15, -INF , P1 ;  /* 0xff8000000f197808 */ /* 0x000fe40000800000 */
[----:B------:R-:W-:Y:S02]  /*4380*/  FMNMX.FTZ R3, R24, R3, !PT ;  /* 0x0000000318037209 */ /* 0x000fe40007810000 */
[----:B------:R-:W-:-:S02]  /*4390*/  FSEL R8, R8, -INF , P0 ;  /* 0xff80000008087808 */ /* 0x000fc40000000000 */
[----:B------:R-:W-:Y:S02]  /*43a0*/  FMNMX.FTZ R2, R13, R2, !PT ;  /* 0x000000020d027209 */ /* 0x000fe40007810000 */
[----:B------:R-:W-:Y:S02]  /*43b0*/  FSEL R40, R10, -INF , P0 ;  /* 0xff8000000a287808 */ /* 0x000fe40000000000 */
[----:B------:R-:W-:Y:S02]  /*43c0*/  FMNMX.FTZ R3, R25, R3, !PT ;  /* 0x0000000319037209 */ /* 0x000fe40007810000 */
[----:B------:R-:W-:Y:S02]  /*43d0*/  ISETP.GT.AND P1, PT, R0, 0x18, PT ;  /* 0x000000180000780c */ /* 0x000fe40003f24270 */
[----:B------:R-:W-:Y:S02]  /*43e0*/  FMNMX.FTZ R2, R8, R2, !PT ;  /* 0x0000000208027209 */ /* 0x000fe40007810000 */
[----:B------:R-:W-:-:S02]  /*43f0*/  FMNMX.FTZ R3, R40, R3, !PT ;  /* 0x0000000328037209 */ /* 0x000fc40007810000 */
[----:B------:R-:W-:Y:S02]  /*4400*/  ISETP.GT.AND P0, PT, R0, 0x19, PT ;  /* 0x000000190000780c */ /* 0x000fe40003f04270 */
[----:B------:R-:W-:Y:S02]  /*4410*/  FSEL R16, R16, -INF , P1 ;  /* 0xff80000010107808 */ /* 0x000fe40000800000 */
[----:B------:R-:W-:Y:S02]  /*4420*/  FMNMX.FTZ R2, R9, R2, !PT ;  /* 0x0000000209027209 */ /* 0x000fe40007810000 */
[----:B------:R-:W-:Y:S02]  /*4430*/  FSEL R18, R18, -INF , P1 ;  /* 0xff80000012127808 */ /* 0x000fe40000800000 */
[----:B------:R-:W-:Y:S02]  /*4440*/  FMNMX.FTZ R3, R41, R3, !PT ;  /* 0x0000000329037209 */ /* 0x000fe40007810000 */
[----:B------:R-:W-:-:S02]  /*4450*/  FSEL R17, R17, -INF , P0 ;  /* 0xff80000011117808 */ /* 0x000fc40000000000 */
[----:B------:R-:W-:Y:S02]  /*4460*/  ISETP.GT.AND P1, PT, R0, 0x20, PT ;  /* 0x000000200000780c */ /* 0x000fe40003f24270 */
[----:B------:R-:W-:Y:S02]  /*4470*/  FMNMX.FTZ R2, R16, R2, !PT ;  /* 0x0000000210027209 */ /* 0x000fe40007810000 */
[----:B------:R-:W-:Y:S02]  /*4480*/  FSEL R19, R19, -INF , P0 ;  /* 0xff80000013137808 */ /* 0x000fe40000000000 */
[----:B------:R-:W-:Y:S02]  /*4490*/  FMNMX.FTZ R3, R18, R3, !PT ;  /* 0x0000000312037209 */ /* 0x000fe40007810000 */
[----:B------:R-:W-:Y:S02]  /*44a0*/  ISETP.GT.AND P0, PT, R0, 0x21, PT ;  /* 0x000000210000780c */ /* 0x000fe40003f04270 */
[----:B------:R-:W-:-:S02]  /*44b0*/  FSEL R72, R20, -INF , P1 ;  /* 0xff80000014487808 */ /* 0x000fc40000800000 */
[----:B------:R-:W-:Y:S02]  /*44c0*/  FMNMX.FTZ R2, R17, R2, !PT ;  /* 0x0000000211027209 */ /* 0x000fe40007810000 */
[----:B------:R-:W-:Y:S02]  /*44d0*/  FSEL R75, R22, -INF , P1 ;  /* 0xff800000164b7808 */ /* 0x000fe40000800000 */
[----:B------:R-:W-:Y:S02]  /*44e0*/  FMNMX.FTZ R3, R19, R3, !PT ;  /* 0x0000000313037209 */ /* 0x000fe40007810000 */
[----:B------:R-:W-:Y:S02]  /*44f0*/  FSEL R70, R21, -INF , P0 ;  /* 0xff80000015467808 */ /* 0x000fe40000000000 */
[----:B------:R-:W-:Y:S02]  /*4500*/  ISETP.GT.AND P1, PT, R0, 0x28, PT ;  /* 0x000000280000780c */ /* 0x000fe40003f24270 */
        /* <DEDUP_REMOVED lines=8> */
[----:B------:R-:W-:Y:S02]  /*4590*/  FSEL R66, R29, -INF , P0 ;  /* 0xff8000001d427808 */ /* 0x000fe40000000000 */
[----:B------:R-:W-:Y:S02]  /*45a0*/  ISETP.GT.AND P1, PT, R0, 0x30, PT ;  /* 0x000000300000780c */ /* 0x000fe40003f24270 */
[----:B------:R-:W-:Y:S02]  /*45b0*/  FMNMX.FTZ R2, R68, R2, !PT ;  /* 0x0000000244027209 */ /* 0x000fe40007810000 */
[----:B------:R-:W-:Y:S02]  /*45c0*/  FSEL R71, R31, -INF , P0 ;  /* 0xff8000001f477808 */ /* 0x000fe40000000000 */
[----:B------:R-:W-:-:S02]  /*45d0*/  FMNMX.FTZ R3, R73, R3, !PT ;  /* 0x0000000349037209 */ /* 0x000fc40007810000 */
[----:B------:R-:W-:Y:S02]  /*45e0*/  ISETP.GT.AND P0, PT, R0, 0x31, PT ;  /* 0x000000310000780c */ /* 0x000fe40003f04270 */
[----:B------:R-:W-:Y:S02]  /*45f0*/  FSEL R69, R44, -INF , P1 ;  /* 0xff8000002c457808 */ /* 0x000fe40000800000 */
[----:B------:R-:W-:Y:S02]  /*4600*/  FMNMX.FTZ R2, R66, R2, !PT ;  /* 0x0000000242027209 */ /* 0x000fe40007810000 */
[----:B------:R-:W-:Y:S02]  /*4610*/  FSEL R153, R46, -INF , P1 ;  /* 0xff8000002e997808 */ /* 0x000fe40000800000 */
[----:B------:R-:W-:Y:S02]  /*4620*/  FMNMX.FTZ R3, R71, R3, !PT ;  /* 0x0000000347037209 */ /* 0x000fe40007810000 */
[----:B------:R-:W-:-:S02]  /*4630*/  FSEL R152, R47, -INF , P0 ;  /* 0xff8000002f987808 */ /* 0x000fc40000000000 */
[----:B------:R-:W-:Y:S02]  /*4640*/  FSEL R67, R45, -INF , P0 ;  /* 0xff8000002d437808 */ /* 0x000fe40000000000 */
[C---:B------:R-:W-:Y:S02]  /*4650*/  ISETP.GT.AND P1, PT, R0.reuse, 0x38, PT ;  /* 0x000000380000780c */ /* 0x040fe40003f24270 */
[----:B------:R-:W-:Y:S02]  /*4660*/  ISETP.GT.AND P0, PT, R0, 0x39, PT ;  /* 0x000000390000780c */ /* 0x000fe40003f04270 */
[----:B------:R-:W-:Y:S02]  /*4670*/  FMNMX.FTZ R0, R69, R2, !PT ;  /* 0x0000000245007209 */ /* 0x000fe40007810000 */
[----:B------:R-:W-:Y:S02]  /*4680*/  FMNMX.FTZ R2, R153, R3, !PT ;  /* 0x0000000399027209 */ /* 0x000fe40007810000 */
[----:B------:R-:W-:-:S02]  /*4690*/  FSEL R103, R34, -INF , P1 ;  /* 0xff80000022677808 */ /* 0x000fc40000800000 */
[----:B------:R-:W-:Y:S02]  /*46a0*/  FSEL R65, R32, -INF , P1 ;  /* 0xff80000020417808 */ /* 0x000fe40000800000 */
[----:B------:R-:W-:Y:S02]  /*46b0*/  FMNMX.FTZ R0, R67, R0, !PT ;  /* 0x0000000043007209 */ /* 0x000fe40007810000 */
[----:B------:R-:W-:Y:S02]  /*46c0*/  FMNMX.FTZ R2, R152, R2, !PT ;  /* 0x0000000298027209 */ /* 0x000fe40007810000 */
[----:B------:R-:W-:Y:S02]  /*46d0*/  FSEL R102, R35, -INF , P0 ;  /* 0xff80000023667808 */ /* 0x000fe40000000000 */
[----:B------:R-:W-:Y:S02]  /*46e0*/  FSEL R64, R33, -INF , P0 ;  /* 0xff80000021407808 */ /* 0x000fe40000000000 */
[----:B------:R-:W-:-:S02]  /*46f0*/  FMNMX.FTZ R0, R65, R0, !PT ;  /* 0x0000000041007209 */ /* 0x000fc40007810000 */
[----:B------:R-:W-:Y:S02]  /*4700*/  FMNMX.FTZ R2, R103, R2, !PT ;  /* 0x0000000267027209 */ /* 0x000fe40007810000 */
[----:B------:R-:W-:Y:S02]  /*4710*/  FMNMX.FTZ R0, R64, R0, !PT ;  /* 0x0000000040007209 */ /* 0x000fe40007810000 */
[----:B------:R-:W-:Y:S01]  /*4720*/  FMNMX.FTZ R4, R102, R2, !PT ;  /* 0x0000000266047209 */ /* 0x000fe20007810000 */
[----:B------:R-:W-:Y:S05]  /*4730*/  @!PT BRA `(.L_x_1566) ;  /* 0x000099600000f947 */ /* 0x000fea0003800000 */
[----:B------:R1:W2:Y:S02]  /*4740*/  SHFL.BFLY PT, R2, R0, 0x2, 0x1f ;  /* 0x0c401f0000027f89 */ /* 0x0002a400000e0000 */
.L_x_1656:
[----:B------:R-:W3:Y:S01]  /*4750*/  LDL R158, [R1] ;  /* 0x00000000019e7983 */ /* 0x000ee20000100800 */
[----:B-12---:R-:W-:Y:S01]  /*4760*/  FMNMX.FTZ R0, R0, R2, !PT ;  /* 0x0000000200007209 */ /* 0x006fe20007810000 */
[----:B------:R-:W-:-:S04]  /*4770*/  DEPBAR.LE SB0, 0x2 ;  /* 0x000080800000791a */ /* 0x000fc80000000000 */
[----:B------:R-:W1:Y:S01]  /*4780*/  SHFL.BFLY PT, R5, R4, 0x2, 0x1f ;  /* 0x0c401f0004057f89 */ /* 0x000e6200000e0000 */
[----:B------:R-:W-:Y:S03]  /*4790*/  BSSY B0, `(.L_x_1567) ;  /* 0x0000161000007945 */ /* 0x000fe60003800000 */
[----:B------:R-:W2:Y:S04]  /*47a0*/  SHFL.BFLY PT, R3, R0, 0x1, 0x1f ;  /* 0x0c201f0000037f89 */ /* 0x000ea800000e0000 */
[----:B------:R-:W-:Y:S01]  /*47b0*/  BAR.SYNC.DEFER_BLOCKING 0x0 ;  /* 0x0000000000007b1d */ /* 0x000fe20000010000 */
[----:B-1----:R-:W-:Y:S02]  /*47c0*/  FMNMX.FTZ R2, R4, R5, !PT ;  /* 0x0000000504027209 */ /* 0x002fe40007810000 */
[----:B--2---:R-:W-:-:S03]  /*47d0*/  FMNMX.FTZ R101, R0, R3, !PT ;  /* 0x0000000300657209 */ /* 0x004fc60007810000 */
[----:B------:R-:W1:Y:S01]  /*47e0*/  SHFL.BFLY PT, R4, R2, 0x1, 0x1f ;  /* 0x0c201f0002047f89 */ /* 0x000e6200000e0000 */
[C---:B------:R-:W-:Y:S01]  /*47f0*/  FSETP.NEU.FTZ.AND P0, PT, R101.reuse, -INF , PT ;  /* 0xff8000006500780b */ /* 0x040fe20003f1d000 */
[----:B------:R-:W-:Y:S02]  /*4800*/  FMUL.FTZ R0, R101, c[0x0][0x2d0] ;  /* 0x0000b40065007a20 */ /* 0x000fe40000410000 */
[----:B------:R-:W-:Y:S03]  /*4810*/  LDSM.16.MT88.4 R36, [R171] ;  /* 0x00000000ab24783b */ /* 0x000fe60000004200 */
[----:B------:R-:W-:Y:S01]  /*4820*/  FSEL R0, R0, RZ, P0 ;  /* 0x000000ff00007208 */ /* 0x000fe20000000000 */
[----:B------:R-:W-:Y:S04]  /*4830*/  LDSM.16.MT88.4 R28, [R208+0x800] ;  /* 0x00080000d01c783b */ /* 0x000fe80000004200 */
[----:B------:R-:W-:Y:S01]  /*4840*/  FFMA.FTZ R3, R7, c[0x0][0x2d0], -R0 ;  /* 0x0000b40007037a23 */ /* 0x000fe20000010800 */
[----:B------:R-:W-:Y:S03]  /*4850*/  LDSM.16.MT88.4 R32, [R170+0x800] ;  /* 0x00080000aa20783b */ /* 0x000fe60000004200 */
[----:B------:R2:W-:Y:S01]  /*4860*/  MUFU.EX2 R156, R3 ;  /* 0x00000003009c7308 */ /* 0x0005e20000000800 */
[----:B------:R-:W-:Y:S04]  /*4870*/  LDSM.16.MT88.4 R60, [R170+0x2000] ;  /* 0x00200000aa3c783b */ /* 0x000fe80000004200 */
[----:B------:R-:W-:Y:S01]  /*4880*/  LDSM.16.MT88.4 R56, [R211+0x2000] ;  /* 0x00200000d338783b */ /* 0x000fe20000004200 */
[----:B-1----:R-:W-:-:S04]  /*4890*/  FMNMX.FTZ R100, R2, R4, !PT ;  /* 0x0000000402647209 */ /* 0x002fc80007810000 */
[C---:B------:R-:W-:Y:S01]  /*48a0*/  FSETP.NEU.FTZ.AND P0, PT, R100.reuse, -INF , PT ;  /* 0xff8000006400780b */ /* 0x040fe20003f1d000 */
[----:B------:R-:W-:Y:S02]  /*48b0*/  FMUL.FTZ R2, R100, c[0x0][0x2d0] ;  /* 0x0000b40064027a20 */ /* 0x000fe40000410000 */
[----:B--2---:R-:W-:-:S03]  /*48c0*/  FFMA.FTZ R3, R6, c[0x0][0x2d0], -R0 ;  /* 0x0000b40006037a23 */ /* 0x004fc60000010800 */
[----:B------:R-:W-:Y:S01]  /*48d0*/  FSEL R2, R2, RZ, P0 ;  /* 0x000000ff02027208 */ /* 0x000fe20000000000 */
[----:B------:R-:W1:Y:S01]  /*48e0*/  LDSM.16.MT88.4 R4, [R208] ;  /* 0x00000000d004783b */ /* 0x000e620000004200 */
[----:B------:R2:W-:Y:S02]  /*48f0*/  MUFU.EX2 R150, R3 ;  /* 0x0000000300967308 */ /* 0x0005e40000000800 */
[----:B--2---:R-:W-:-:S06]  /*4900*/  FFMA.FTZ R3, R12, c[0x0][0x2d0], -R0 ;  /* 0x0000b4000c037a23 */ /* 0x004fcc0000010800 */
[----:B------:R2:W-:Y:S02]  /*4910*/  MUFU.EX2 R149, R3 ;  /* 0x0000000300957308 */ /* 0x0005e40000000800 */
[----:B--2---:R-:W-:Y:S02]  /*4920*/  FFMA.FTZ R3, R13, c[0x0][0x2d0], -R0 ;  /* 0x0000b4000d037a23 */ /* 0x004fe40000010800 */
[----:B------:R-:W2:Y:S04]  /*4930*/  LDSM.16.MT88.4 R12, [R170] ;  /* 0x00000000aa0c783b */ /* 0x000ea80000004200 */
[----:B------:R4:W5:Y:S02]  /*4940*/  MUFU.EX2 R157, R3 ;  /* 0x00000003009d7308 */ /* 0x0009640000000800 */
[----:B----4-:R-:W-:Y:S01]  /*4950*/  FFMA.FTZ R3, R26, c[0x0][0x2d0], -R2 ;  /* 0x0000b4001a037a23 */ /* 0x010fe20000010802 */
[----:B-----5:R-:W-:-:S05]  /*4960*/  F2FP.PACK_AB R10, R157, R149 ;  /* 0x000000959d0a723e */ /* 0x020fca00000000ff */
[----:B------:R4:W-:Y:S02]  /*4970*/  MUFU.EX2 R151, R3 ;  /* 0x0000000300977308 */ /* 0x0009e40000000800 */
[----:B----4-:R-:W-:-:S06]  /*4980*/  FFMA.FTZ R3, R27, c[0x0][0x2d0], -R2 ;  /* 0x0000b4001b037a23 */ /* 0x010fcc0000010802 */
[----:B------:R4:W-:Y:S02]  /*4990*/  MUFU.EX2 R148, R3 ;  /* 0x0000000300947308 */ /* 0x0009e40000000800 */
[----:B----4-:R-:W-:-:S06]  /*49a0*/  FFMA.FTZ R3, R24, c[0x0][0x2d0], -R2 ;  /* 0x0000b40018037a23 */ /* 0x010fcc0000010802 */
[----:B------:R4:W-:Y:S02]  /*49b0*/  MUFU.EX2 R155, R3 ;  /* 0x00000003009b7308 */ /* 0x0009e40000000800 */
[----:B----4-:R-:W-:-:S06]  /*49c0*/  FFMA.FTZ R3, R25, c[0x0][0x2d0], -R2 ;  /* 0x0000b40019037a23 */ /* 0x010fcc0000010802 */
[----:B------:R4:W5:Y:S02]  /*49d0*/  MUFU.EX2 R182, R3 ;  /* 0x0000000300b67308 */ /* 0x0009640000000800 */
[----:B----4-:R-:W-:Y:S01]  /*49e0*/  FFMA.FTZ R3, R8, c[0x0][0x2d0], -R0 ;  /* 0x0000b40008037a23 */ /* 0x010fe20000010800 */
[----:B------:R-:W-:Y:S02]  /*49f0*/  F2FP.PACK_AB R8, R150, R156 ;  /* 0x0000009c9608723e */ /* 0x000fe400000000ff */
[----:B-----5:R-:W-:-:S03]  /*4a00*/  F2FP.PACK_AB R11, R182, R155 ;  /* 0x0000009bb60b723e */ /* 0x020fc600000000ff */
[----:B------:R4:W-:Y:S02]  /*4a10*/  MUFU.EX2 R183, R3 ;  /* 0x0000000300b77308 */ /* 0x0009e40000000800 */
[----:B----4-:R-:W-:Y:S01]  /*4a20*/  FFMA.FTZ R3, R9, c[0x0][0x2d0], -R0 ;  /* 0x0000b40009037a23 */ /* 0x010fe20000010800 */
[----:B------:R-:W-:-:S05]  /*4a30*/  F2FP.PACK_AB R9, R148, R151 ;  /* 0x000000979409723e */ /* 0x000fca00000000ff */
[----:B------:R4:W5:Y:S02]  /*4a40*/  MUFU.EX2 R214, R3 ;  /* 0x0000000300d67308 */ /* 0x0009640000000800 */
[C---:B-1----:R-:W-:Y:S08]  /*4a50*/  HMMA.16816.F32 R24, R8.reuse, R4, RZ ;  /* 0x000000040818723c */ /* 0x042ff000000018ff */
[----:B------:R-:W-:Y:S01]  /*4a60*/  HMMA.16816.F32 R20, R8, R6, RZ ;  /* 0x000000060814723c */ /* 0x000fe200000018ff */
[----:B----4-:R-:W-:Y:S01]  /*4a70*/  FFMA.FTZ R3, R16, c[0x0][0x2d0], -R0 ;  /* 0x0000b40010037a23 */ /* 0x010fe20000010800 */
[----:B-----5:R-:W-:-:S03]  /*4a80*/  F2FP.PACK_AB R4, R214, R183 ;  /* 0x000000b7d604723e */ /* 0x020fc600000000ff */
[----:B------:R1:W-:Y:S03]  /*4a90*/  MUFU.EX2 R213, R3 ;  /* 0x0000000300d57308 */ /* 0x0003e60000000800 */
[C---:B--2---:R-:W-:Y:S08]  /*4aa0*/  HMMA.16816.F32 R52, R8.reuse, R12, RZ ;  /* 0x0000000c0834723c */ /* 0x044ff000000018ff */
[----:B------:R-:W-:Y:S01]  /*4ab0*/  HMMA.16816.F32 R44, R8, R14, RZ ;  /* 0x0000000e082c723c */ /* 0x000fe200000018ff */
[----:B-1----:R-:W-:-:S07]  /*4ac0*/  FFMA.FTZ R3, R17, c[0x0][0x2d0], -R0 ;  /* 0x0000b40011037a23 */ /* 0x002fce0000010800 */
[----:B------:R-:W-:Y:S01]  /*4ad0*/  HMMA.16816.F32 R12, R8, R38, RZ ;  /* 0x00000026080c723c */ /* 0x000fe200000018ff */
[----:B------:R1:W2:Y:S02]  /*4ae0*/  MUFU.EX2 R217, R3 ;  /* 0x0000000300d97308 */ /* 0x0002a40000000800 */
[----:B-1----:R-:W-:Y:S01]  /*4af0*/  FFMA.FTZ R3, R40, c[0x0][0x2d0], -R2 ;  /* 0x0000b40028037a23 */ /* 0x002fe20000010802 */
[----:B--2---:R-:W-:-:S05]  /*4b00*/  F2FP.PACK_AB R6, R217, R213 ;  /* 0x000000d5d906723e */ /* 0x004fca00000000ff */
[----:B------:R1:W-:Y:S01]  /*4b10*/  MUFU.EX2 R180, R3 ;  /* 0x0000000300b47308 */ /* 0x0003e20000000800 */
[----:B---3--:R-:W-:Y:S01]  /*4b20*/  LDSM.16.MT88.4 R48, [R158] ;  /* 0x000000009e30783b */ /* 0x008fe20000004200 */
[----:B-1----:R-:W-:-:S03]  /*4b30*/  FFMA.FTZ R3, R41, c[0x0][0x2d0], -R2 ;  /* 0x0000b40029037a23 */ /* 0x002fc60000010802 */
[----:B------:R-:W1:Y:S03]  /*4b40*/  LDSM.16.MT88.4 R40, [R171+0x800] ;  /* 0x00080000ab28783b */ /* 0x000e660000004200 */
[----:B------:R2:W3:Y:S02]  /*4b50*/  MUFU.EX2 R212, R3 ;  /* 0x0000000300d47308 */ /* 0x0004e40000000800 */
[----:B--2---:R-:W-:Y:S01]  /*4b60*/  FFMA.FTZ R3, R18, c[0x0][0x2d0], -R2 ;  /* 0x0000b40012037a23 */ /* 0x004fe20000010802 */
[----:B---3--:R-:W-:-:S05]  /*4b70*/  F2FP.PACK_AB R5, R212, R180 ;  /* 0x000000b4d405723e */ /* 0x008fca00000000ff */
[----:B------:R2:W-:Y:S02]  /*4b80*/  MUFU.EX2 R181, R3 ;  /* 0x0000000300b57308 */ /* 0x0005e40000000800 */
[----:B--2---:R-:W-:Y:S02]  /*4b90*/  FFMA.FTZ R3, R19, c[0x0][0x2d0], -R2 ;  /* 0x0000b40013037a23 */ /* 0x004fe40000010802 */
[----:B------:R-:W-:Y:S01]  /*4ba0*/  HMMA.16816.F32 R16, R8, R36, RZ ;  /* 0x000000240810723c */ /* 0x000fe200000018ff */
[----:B------:R-:W-:Y:S03]  /*4bb0*/  LDSM.16.MT88.4 R36, [R208+0x2800] ;  /* 0x00280000d024783b */ /* 0x000fe60000004200 */
        /* <DEDUP_REMOVED lines=12> */
[C---:B-1----:R-:W-:Y:S08]  /*4c80*/  HMMA.16816.F32 R140, R4.reuse, R40, R16 ;  /* 0x00000028048c723c */ /* 0x042ff00000001810 */
[----:B------:R-:W-:Y:S01]  /*4c90*/  HMMA.16816.F32 R136, R4, R42, R12 ;  /* 0x0000002a0488723c */ /* 0x000fe2000000180c */
[----:B------:R-:W1:Y:S01]  /*4ca0*/  LDSM.16.MT88.4 R40, [R170+0x2800] ;  /* 0x00280000aa28783b */ /* 0x000e620000004200 */
[----:B--2---:R-:W-:-:S04]  /*4cb0*/  FFMA.FTZ R3, R68, c[0x0][0x2d0], -R0 ;  /* 0x0000b40044037a23 */ /* 0x004fc80000010800 */
[----:B------:R2:W-:Y:S02]  /*4cc0*/  MUFU.EX2 R175, R3 ;  /* 0x0000000300af7308 */ /* 0x0005e40000000800 */
[----:B------:R-:W-:Y:S08]  /*4cd0*/  HMMA.16816.F32 R16, R8, R48, RZ ;  /* 0x000000300810723c */ /* 0x000ff000000018ff */
[----:B------:R-:W-:Y:S01]  /*4ce0*/  HMMA.16816.F32 R124, R4, R34, R44 ;  /* 0x00000022047c723c */ /* 0x000fe2000000182c */
[----:B------:R-:W-:Y:S01]  /*4cf0*/  LDSM.16.MT88.4 R44, [R211+0x2800] ;  /* 0x00280000d32c783b */ /* 0x000fe20000004200 */
[----:B--2---:R-:W-:-:S06]  /*4d00*/  FFMA.FTZ R3, R66, c[0x0][0x2d0], -R0 ;  /* 0x0000b40042037a23 */ /* 0x004fcc0000010800 */
[C---:B------:R-:W-:Y:S01]  /*4d10*/  HMMA.16816.F32 R12, R8.reuse, R50, RZ ;  /* 0x00000032080c723c */ /* 0x040fe200000018ff */
[----:B------:R-:W2:Y:S01]  /*4d20*/  LDSM.16.MT88.4 R48, [R171+0x2800] ;  /* 0x00280000ab30783b */ /* 0x000ea20000004200 */
[----:B------:R5:W1:Y:S06]  /*4d30*/  MUFU.EX2 R178, R3 ;  /* 0x0000000300b27308 */ /* 0x000a6c0000000800 */
[----:B------:R-:W-:Y:S08]  /*4d40*/  HMMA.16816.F32 R32, R8, R60, RZ ;  /* 0x0000003c0820723c */ /* 0x000ff000000018ff */
[----:B---3--:R-:W-:Y:S01]  /*4d50*/  HMMA.16816.F32 R108, R4, R24, R16 ;  /* 0x00000018046c723c */ /* 0x008fe20000001810 */
[----:B-----5:R-:W-:-:S04]  /*4d60*/  FFMA.FTZ R3, R75, c[0x0][0x2d0], -R2 ;  /* 0x0000b4004b037a23 */ /* 0x020fc80000010802 */
[----:B------:R3:W-:Y:S03]  /*4d70*/  MUFU.EX2 R159, R3 ;  /* 0x00000003009f7308 */ /* 0x0007e60000000800 */
[C---:B------:R-:W-:Y:S01]  /*4d80*/  HMMA.16816.F32 R28, R8.reuse, R62, RZ ;  /* 0x0000003e081c723c */ /* 0x040fe200000018ff */
[----:B------:R-:W5:Y:S07]  /*4d90*/  LDSM.16.MT88.4 R60, [R170+0x4000] ;  /* 0x00400000aa3c783b */ /* 0x000f6e0000004200 */
[----:B----4-:R-:W-:Y:S01]  /*4da0*/  HMMA.16816.F32 R16, R8, R20, RZ ;  /* 0x000000140810723c */ /* 0x010fe200000018ff */
[----:B---3--:R-:W-:-:S07]  /*4db0*/  FFMA.FTZ R3, R74, c[0x0][0x2d0], -R2 ;  /* 0x0000b4004a037a23 */ /* 0x008fce0000010802 */
[C---:B------:R-:W-:Y:S08]  /*4dc0*/  HMMA.16816.F32 R128, R4.reuse, R26, R12 ;  /* 0x0000001a0480723c */ /* 0x040ff0000000180c */
[----:B-1----:R-:W-:Y:S01]  /*4dd0*/  HMMA.16816.F32 R120, R4, R40, R32 ;  /* 0x000000280478723c */ /* 0x002fe20000001820 */
[----:B------:R-:W1:Y:S07]  /*4de0*/  LDSM.16.MT88.4 R32, [R208+0x4000] ;  /* 0x00400000d020783b */ /* 0x000e6e0000004200 */
[C---:B------:R-:W-:Y:S08]  /*4df0*/  HMMA.16816.F32 R24, R8.reuse, R54, RZ ;  /* 0x000000360818723c */ /* 0x040ff000000018ff */
[----:B------:R-:W-:Y:S08]  /*4e00*/  HMMA.16816.F32 R12, R8, R22, RZ ;  /* 0x00000016080c723c */ /* 0x000ff000000018ff */
[C---:B------:R-:W-:Y:S01]  /*4e10*/  HMMA.16816.F32 R104, R4.reuse, R42, R28 ;  /* 0x0000002a0468723c */ /* 0x040fe2000000181c */
[----:B------:R-:W3:Y:S07]  /*4e20*/  LDSM.16.MT88.4 R40, [R170+0x4800] ;  /* 0x00480000aa28783b */ /* 0x000eee0000004200 */
[----:B------:R-:W-:Y:S08]  /*4e30*/  HMMA.16816.F32 R112, R4, R36, R16 ;  /* 0x000000240470723c */ /* 0x000ff00000001810 */
[C---:B------:R-:W-:Y:S08]  /*4e40*/  HMMA.16816.F32 R16, R8.reuse, R58, RZ ;  /* 0x0000003a0810723c */ /* 0x040ff000000018ff */
[----:B------:R-:W-:Y:S08]  /*4e50*/  HMMA.16816.F32 R28, R8, R52, RZ ;  /* 0x00000034081c723c */ /* 0x000ff000000018ff */
[C---:B--2---:R-:W-:Y:S01]  /*4e60*/  HMMA.16816.F32 R88, R4.reuse, R50, R24 ;  /* 0x000000320458723c */ /* 0x044fe20000001818 */
[----:B------:R-:W2:Y:S07]  /*4e70*/  LDSM.16.MT88.4 R24, [R208+0x4800] ;  /* 0x00480000d018783b */ /* 0x000eae0000004200 */
[----:B------:R-:W-:Y:S08]  /*4e80*/  HMMA.16816.F32 R96, R4, R38, R12 ;  /* 0x000000260460723c */ /* 0x000ff0000000180c */
[----:B-----5:R-:W-:Y:S08]  /*4e90*/  HMMA.16816.F32 R12, R8, R60, RZ ;  /* 0x0000003c080c723c */ /* 0x020ff000000018ff */
[C---:B------:R-:W-:Y:S08]  /*4ea0*/  HMMA.16816.F32 R80, R4.reuse, R46, R16 ;  /* 0x0000002e0450723c */ /* 0x040ff00000001810 */
[----:B------:R-:W-:Y:S01]  /*4eb0*/  HMMA.16816.F32 R92, R4, R48, R28 ;  /* 0x00000030045c723c */ /* 0x000fe2000000181c */
[----:B------:R-:W4:Y:S07]  /*4ec0*/  LDSM.16.MT88.4 R28, [R171+0x4000] ;  /* 0x00400000ab1c783b */ /* 0x000f2e0000004200 */
[C---:B-1----:R-:W-:Y:S08]  /*4ed0*/  HMMA.16816.F32 R16, R8.reuse, R32, RZ ;  /* 0x000000200810723c */ /* 0x042ff000000018ff */
[----:B------:R-:W-:Y:S08]  /*4ee0*/  HMMA.16816.F32 R20, R8, R56, RZ ;  /* 0x000000380814723c */ /* 0x000ff000000018ff */
[----:B---3--:R-:W-:Y:S08]  /*4ef0*/  HMMA.16816.F32 R76, R4, R40, R12 ;  /* 0x00000028044c723c */ /* 0x008ff0000000180c */
[----:B------:R-:W-:Y:S08]  /*4f00*/  HMMA.16816.F32 R12, R8, R34, RZ ;  /* 0x00000022080c723c */ /* 0x000ff000000018ff */
[C---:B--2---:R-:W-:Y:S01]  /*4f10*/  HMMA.16816.F32 R48, R4.reuse, R24, R16 ;  /* 0x000000180430723c */ /* 0x044fe20000001810 */
[----:B------:R-:W1:Y:S07]  /*4f20*/  LDSM.16.MT88.4 R16, [R171+0x4800] ;  /* 0x00480000ab10783b */ /* 0x000e6e0000004200 */
[----:B------:R-:W-:Y:S08]  /*4f30*/  HMMA.16816.F32 R84, R4, R44, R20 ;  /* 0x0000002c0454723c */ /* 0x000ff00000001814 */
[----:B------:R-:W-:Y:S08]  /*4f40*/  HMMA.16816.F32 R20, R8, R62, RZ ;  /* 0x0000003e0814723c */ /* 0x000ff000000018ff */
[----:B------:R-:W-:Y:S08]  /*4f50*/  HMMA.16816.F32 R44, R4, R26, R12 ;  /* 0x0000001a042c723c */ /* 0x000ff0000000180c */
[----:B----4-:R-:W-:Y:S08]  /*4f60*/  HMMA.16816.F32 R12, R8, R28, RZ ;  /* 0x0000001c080c723c */ /* 0x010ff000000018ff */
[C---:B------:R-:W-:Y:S11]  /*4f70*/  HMMA.16816.F32 R60, R4.reuse, R42, R20 ;  /* 0x0000002a043c723c */ /* 0x040ff60000001814 */
[----:B------:R-:W-:Y:S05]  /*4f80*/  @!UPT UIADD3 URZ, URZ, URZ, URZ ;  /* 0x0000003f3f3ff290 */ /* 0x000fea000fffe03f */
[----:B-1----:R-:W-:Y:S08]  /*4f90*/  HMMA.16816.F32 R40, R4, R16, R12 ;  /* 0x000000100428723c */ /* 0x002ff0000000180c */
[----:B------:R-:W-:Y:S11]  /*4fa0*/  HMMA.16816.F32 R12, R8, R30, RZ ;  /* 0x0000001e080c723c */ /* 0x000ff600000018ff */
[----:B------:R-:W-:Y:S11]  /*4fb0*/  @!UPT UIADD3 URZ, URZ, URZ, URZ ;  /* 0x0000003f3f3ff290 */ /* 0x000ff6000fffe03f */
[----:B------:R-:W-:Y:S02]  /*4fc0*/  @!UPT UIADD3 URZ, URZ, URZ, URZ ;  /* 0x0000003f3f3ff290 */ /* 0x000fe4000fffe03f */
[----:B------:R-:W-:Y:S01]  /*4fd0*/  HMMA.16816.F32 R32, R4, R18, R12 ;  /* 0x000000120420723c */ /* 0x000fe2000000180c */
[----:B------:R1:W2:Y:S02]  /*4fe0*/  LDSM.16.MT88.4 R12, [R158+0x4000] ;  /* 0x004000009e0c783b */ /* 0x0002a40000004200 */
[----:B-1----:R1:W3:Y:S02]  /*4ff0*/  MUFU.EX2 R158, R3 ;  /* 0x00000003009e7308 */ /* 0x0022e40000000800 */
[----:B-1----:R-:W-:-:S03]  /*5000*/  FFMA.FTZ R3, R73, c[0x0][0x2d0], -R2 ;  /* 0x0000b40049037a23 */ /* 0x002fc60000010802 */
[C---:B--2---:R-:W-:Y:S08]  /*5010*/  HMMA.16816.F32 R16, R8.reuse, R12, RZ ;  /* 0x0000000c0810723c */ /* 0x044ff000000018ff */
[----:B------:R-:W-:Y:S01]  /*5020*/  HMMA.16816.F32 R8, R8, R14, RZ ;  /* 0x0000000e0808723c */ /* 0x000fe200000018ff */
[----:B------:R-:W1:Y:S11]  /*5030*/  LDSM.16.MT88.4 R12, [R211+0x4800] ;  /* 0x00480000d30c783b */ /* 0x000e760000004200 */
[----:B------:R-:W-:Y:S04]  /*5040*/  @!UPT UIADD3 URZ, URZ, URZ, URZ ;  /* 0x0000003f3f3ff290 */ /* 0x000fe8000fffe03f */
[C---:B-1----:R-:W-:Y:S07]  /*5050*/  HMMA.16816.F32 R20, R4.reuse, R12, R16 ;  /* 0x0000000c0414723c */ /* 0x042fee0000001810 */
[--C-:B------:R-:W-:Y:S01]  /*5060*/  FFMA.FTZ R13, R67, c[0x0][0x2d0], -R0.reuse ;  /* 0x0000b400430d7a23 */ /* 0x100fe20000010800 */
[----:B------:R-:W-:Y:S01]  /*5070*/  HMMA.16816.F32 R16, R4, R14, R8 ;  /* 0x0000000e0410723c */ /* 0x000fe20000001808 */
[----:B------:R-:W1:Y:S01]  /*5080*/  LDSM.16.MT88.4 R8, [R170+0x1000] ;  /* 0x00100000aa08783b */ /* 0x000e620000004200 */
[----:B------:R-:W-:-:S03]  /*5090*/  FFMA.FTZ R12, R65, c[0x0][0x2d0], -R0 ;  /* 0x0000b400410c7a23 */ /* 0x000fc60000010800 */
[----:B------:R-:W-:Y:S02]  /*50a0*/  MUFU.EX2 R13, R13 ;  /* 0x0000000d000d7308 */ /* 0x000fe40000000800 */
[----:B------:R-:W-:Y:S01]  /*50b0*/  FADD.FTZ R4, R156, R150 ;  /* 0x000000969c047221 */ /* 0x000fe20000010000 */
[----:B------:R-:W-:Y:S01]  /*50c0*/  F2FP.PACK_AB R6, R178, R175 ;  /* 0x000000afb206723e */ /* 0x000fe200000000ff */
[----:B------:R-:W-:Y:S01]  /*50d0*/  FFMA.FTZ R14, R69, c[0x0][0x2d0], -R0 ;  /* 0x0000b400450e7a23 */ /* 0x000fe20000010800 */
[----:B---3--:R-:W-:Y:S01]  /*50e0*/  F2FP.PACK_AB R5, R158, R159 ;  /* 0x0000009f9e05723e */ /* 0x008fe200000000ff */
[----:B------:R-:W-:Y:S02]  /*50f0*/  FADD.FTZ R4, R149, R4 ;  /* 0x0000000495047221 */ /* 0x000fe40000010000 */
[----:B------:R2:W-:Y:S01]  /*5100*/  MUFU.EX2 R156, R3 ;  /* 0x00000003009c7308 */ /* 0x0005e20000000800 */
[----:B------:R-:W-:Y:S02]  /*5110*/  FFMA.FTZ R0, R64, c[0x0][0x2d0], -R0 ;  /* 0x0000b40040007a23 */ /* 0x000fe40000010800 */
[----:B------:R-:W-:Y:S01]  /*5120*/  FADD.FTZ R15, R157, R4 ;  /* 0x000000049d0f7221 */ /* 0x000fe20000010000 */
[----:B------:R-:W-:-:S04]  /*5130*/  F2FP.PACK_AB R4, R176, R161 ;  /* 0x000000a1b004723e */ /* 0x000fc800000000ff */
[----:B------:R3:W-:Y:S01]  /*5140*/  MUFU.EX2 R179, R0 ;  /* 0x0000000000b37308 */ /* 0x0007e20000000800 */
[----:B--2---:R-:W-:-:S07]  /*5150*/  FFMA.FTZ R3, R71, c[0x0][0x2d0], -R2 ;  /* 0x0000b40047037a23 */ /* 0x004fce0000010802 */
[----:B------:R-:W-:Y:S01]  /*5160*/  MUFU.EX2 R14, R14 ;  /* 0x0000000e000e7308 */ /* 0x000fe20000000800 */
[----:B---3--:R-:W-:-:S07]  /*5170*/  FFMA.FTZ R0, R153, c[0x0][0x2d0], -R2 ;  /* 0x0000b40099007a23 */ /* 0x008fce0000010802 */
[----:B------:R-:W2:Y:S08]  /*5180*/  MUFU.EX2 R160, R3 ;  /* 0x0000000300a07308 */ /* 0x000eb00000000800 */
[----:B------:R-:W3:Y:S01]  /*5190*/  MUFU.EX2 R12, R12 ;  /* 0x0000000c000c7308 */ /* 0x000ee20000000800 */
[----:B--2---:R-:W-:Y:S01]  /*51a0*/  F2FP.PACK_AB R7, R160, R156 ;  /* 0x0000009ca007723e */ /* 0x004fe200000000ff */
[----:B------:R-:W-:-:S04]  /*51b0*/  FADD.FTZ R3, R151, R148 ;  /* 0x0000009497037221 */ /* 0x000fc80000010000 */
[----:B------:R-:W-:Y:S02]  /*51c0*/  FADD.FTZ R3, R155, R3 ;  /* 0x000000039b037221 */ /* 0x000fe40000010000 */
        /* <DEDUP_REMOVED lines=18> */
[C---:B-1----:R-:W-:Y:S01]  /*52f0*/  HMMA.16816.F32 R68, R4.reuse, R8, R112 ;  /* 0x000000080444723c */ /* 0x042fe20000001870 */
[----:B------:R-:W-:Y:S07]  /*5300*/  LDSM.16.MT88.4 R112, [R171+0x1800] ;  /* 0x00180000ab70783b */ /* 0x000fee0000004200 */
[----:B------:R-:W-:Y:S01]  /*5310*/  HMMA.16816.F32 R72, R4, R10, R96 ;  /* 0x0000000a0448723c */ /* 0x000fe20000001860 */
[----:B------:R-:W1:Y:S06]  /*5320*/  LDSM.16.MT88.4 R8, [R171+0x3000] ;  /* 0x00300000ab08783b */ /* 0x000e6c0000004200 */
[----:B------:R-:W-:-:S02]  /*5330*/  F2FP.PACK_AB R96, R13, R14 ;  /* 0x0000000e0d60723e */ /* 0x000fc400000000ff */
[----:B---3--:R-:W-:Y:S01]  /*5340*/  F2FP.PACK_AB R98, R179, R12 ;  /* 0x0000000cb362723e */ /* 0x008fe200000000ff */
        /* <DEDUP_REMOVED lines=13> */
[C---:B-1----:R-:W-:Y:S01]  /*5420*/  HMMA.16816.F32 R92, R4.reuse, R8, R40 ;  /* 0x00000008045c723c */ /* 0x042fe20000001828 */
[----:B------:R-:W-:Y:S07]  /*5430*/  LDSM.16.MT88.4 R40, [R170+0x3800] ;  /* 0x00380000aa28783b */ /* 0x000fee0000004200 */
[C---:B------:R-:W-:Y:S01]  /*5440*/  HMMA.16816.F32 R32, R4.reuse, R10, R32 ;  /* 0x0000000a0420723c */ /* 0x040fe20000001820 */
[----:B------:R-:W1:Y:S07]  /*5450*/  LDSM.16.MT88.4 R8, [R211+0x5000] ;  /* 0x00500000d308783b */ /* 0x000e6e0000004200 */
[C---:B-1----:R-:W-:Y:S01]  /*5460*/  HMMA.16816.F32 R20, R4.reuse, R8, R20 ;  /* 0x000000080414723c */ /* 0x042fe20000001814 */
[----:B------:R1:W-:Y:S07]  /*5470*/  MUFU.EX2 R9, R0 ;  /* 0x0000000000097308 */ /* 0x0003ee0000000800 */
[----:B------:R-:W-:Y:S07]  /*5480*/  HMMA.16816.F32 R16, R4, R10, R16 ;  /* 0x0000000a0410723c */ /* 0x000fee0000001810 */
[----:B------:R-:W-:-:S02]  /*5490*/  FADD.FTZ R4, R182, R3 ;  /* 0x00000003b6047221 */ /* 0x000fc40000010000 */
[--C-:B-1----:R-:W-:Y:S02]  /*54a0*/  FFMA.FTZ R0, R152, c[0x0][0x2d0], -R2.reuse ;  /* 0x0000b40098007a23 */ /* 0x102fe40000010802 */
[--C-:B------:R-:W-:Y:S02]  /*54b0*/  FFMA.FTZ R3, R103, c[0x0][0x2d0], -R2.reuse ;  /* 0x0000b40067037a23 */ /* 0x100fe40000010802 */
[----:B------:R-:W-:Y:S01]  /*54c0*/  FFMA.FTZ R2, R102, c[0x0][0x2d0], -R2 ;  /* 0x0000b40066027a23 */ /* 0x000fe20000010802 */
[----:B------:R-:W1:Y:S01]  /*54d0*/  MUFU.EX2 R10, R0 ;  /* 0x00000000000a7308 */ /* 0x000e620000000800 */
[----:B------:R-:W-:-:S07]  /*54e0*/  FADD.FTZ R4, R180, R4 ;  /* 0x00000004b4047221 */ /* 0x000fce0000010000 */
[----:B------:R-:W-:Y:S08]  /*54f0*/  MUFU.EX2 R8, R3 ;  /* 0x0000000300087308 */ /* 0x000ff00000000800 */
[----:B------:R-:W2:Y:S01]  /*5500*/  MUFU.EX2 R184, R2 ;  /* 0x0000000200b87308 */ /* 0x000ea20000000800 */
[----:B-1----:R-:W-:Y:S01]  /*5510*/  F2FP.PACK_AB R97, R10, R9 ;  /* 0x000000090a61723e */ /* 0x002fe200000000ff */
[----:B------:R-:W-:Y:S01]  /*5520*/  FADD.FTZ R0, R183, R15 ;  /* 0x0000000fb7007221 */ /* 0x000fe20000010000 */
[----:B--2---:R-:W-:-:S03]  /*5530*/  F2FP.PACK_AB R99, R184, R8 ;  /* 0x00000008b863723e */ /* 0x004fc600000000ff */
[----:B------:R-:W-:Y:S02]  /*5540*/  FADD.FTZ R2, R214, R0 ;  /* 0x00000000d6027221 */ /* 0x000fe40000010000 */
[----:B------:R-:W-:Y:S02]  /*5550*/  FADD.FTZ R0, R212, R4 ;  /* 0x00000004d4007221 */ /* 0x000fe40000010000 */
[----:B------:R-:W-:Y:S01]  /*5560*/  LDSM.16.MT88.4 R4, [R211+0x5800] ;  /* 0x00580000d304783b */ /* 0x000fe20000004200 */
[----:B------:R-:W-:Y:S01]  /*5570*/  FADD.FTZ R2, R213, R2 ;  /* 0x00000002d5027221 */ /* 0x000fe20000010000 */
[----:B------:R-:W-:Y:S01]  /*5580*/  HMMA.16816.F32 R116, R96, R112, R116 ;  /* 0x000000706074723c */ /* 0x000fe20000001874 */
[----:B------:R-:W-:Y:S02]  /*5590*/  FADD.FTZ R0, R181, R0 ;  /* 0x00000000b5007221 */ /* 0x000fe40000010000 */
[----:B------:R-:W-:Y:S02]  /*55a0*/  FADD.FTZ R2, R217, R2 ;  /* 0x00000002d9027221 */ /* 0x000fe40000010000 */
[----:B------:R-:W-:-:S02]  /*55b0*/  FADD.FTZ R0, R216, R0 ;  /* 0x00000000d8007221 */ /* 0x000fc40000010000 */
[----:B------:R-:W-:Y:S01]  /*55c0*/  FADD.FTZ R2, R161, R2 ;  /* 0x00000002a1027221 */ /* 0x000fe20000010000 */
[C---:B------:R-:W-:Y:S01]  /*55d0*/  HMMA.16816.F32 R112, R96.reuse, R114, R36 ;  /* 0x000000726070723c */ /* 0x040fe20000001824 */
[----:B------:R-:W-:Y:S02]  /*55e0*/  FADD.FTZ R0, R159, R0 ;  /* 0x000000009f007221 */ /* 0x000fe40000010000 */
[----:B------:R-:W-:Y:S02]  /*55f0*/  FADD.FTZ R2, R176, R2 ;  /* 0x00000002b0027221 */ /* 0x000fe40000010000 */
[----:B------:R-:W-:Y:S02]  /*5600*/  FADD.FTZ R0, R158, R0 ;  /* 0x000000009e007221 */ /* 0x000fe40000010000 */
[----:B------:R-:W-:Y:S01]  /*5610*/  FADD.FTZ R3, R175, R2 ;  /* 0x00000002af037221 */ /* 0x000fe20000010000 */
[----:B------:R-:W-:Y:S01]  /*5620*/  HMMA.16816.F32 R36, R96, R40, R56 ;  /* 0x000000286024723c */ /* 0x000fe20000001838 */
[----:B------:R-:W-:Y:S01]  /*5630*/  LDSM.16.MT88.4 R56, [R171+0x3800] ;  /* 0x00380000ab38783b */ /* 0x000fe20000004200 */
[----:B------:R-:W-:-:S02]  /*5640*/  FADD.FTZ R2, R156, R0 ;  /* 0x000000009c027221 */ /* 0x000fc40000010000 */
[----:B------:R-:W-:Y:S01]  /*5650*/  FADD.FTZ R0, R178, R3 ;  /* 0x00000003b2007221 */ /* 0x000fe20000010000 */
[----:B------:R-:W-:Y:S01]  /*5660*/  IADD3 R3, R154, -0x3, RZ ;  /* 0xfffffffd9a037810 */ /* 0x000fe20007ffe0ff */
[----:B------:R-:W-:Y:S02]  /*5670*/  FADD.FTZ R2, R160, R2 ;  /* 0x00000002a0027221 */ /* 0x000fe40000010000 */
[----:B------:R-:W-:Y:S01]  /*5680*/  HMMA.16816.F32 R44, R96, R48, R68 ;  /* 0x00000030602c723c */ /* 0x000fe20000001844 */
[----:B------:R-:W-:Y:S01]  /*5690*/  ISETP.GE.AND P0, PT, R3, R187, PT ;  /* 0x000000bb0300720c */ /* 0x000fe20003f06270 */
[----:B------:R-:W-:Y:S02]  /*56a0*/  FADD.FTZ R0, R14, R0 ;  /* 0x000000000e007221 */ /* 0x000fe40000010000 */
[----:B------:R-:W-:Y:S02]  /*56b0*/  FADD.FTZ R2, R9, R2 ;  /* 0x0000000209027221 */ /* 0x000fe40000010000 */
[----:B------:R-:W-:-:S02]  /*56c0*/  FADD.FTZ R0, R13, R0 ;  /* 0x000000000d007221 */ /* 0x000fc40000010000 */
[C---:B------:R-:W-:Y:S01]  /*56d0*/  HMMA.16816.F32 R40, R96.reuse, R42, R64 ;  /* 0x0000002a6028723c */ /* 0x040fe20000001840 */
[----:B------:R-:W1:Y:S01]  /*56e0*/  LDSM.16.MT88.4 R64, [R211+0x3800] ;  /* 0x00380000d340783b */ /* 0x000e620000004200 */
[----:B------:R-:W-:Y:S02]  /*56f0*/  FADD.FTZ R2, R10, R2 ;  /* 0x000000020a027221 */ /* 0x000fe40000010000 */
[----:B------:R-:W-:Y:S02]  /*5700*/  FADD.FTZ R0, R12, R0 ;  /* 0x000000000c007221 */ /* 0x000fe40000010000 */
[----:B------:R-:W-:Y:S02]  /*5710*/  FADD.FTZ R2, R8, R2 ;  /* 0x0000000208027221 */ /* 0x000fe40000010000 */
[----:B------:R-:W-:Y:S01]  /*5720*/  HMMA.16816.F32 R48, R96, R50, R72 ;  /* 0x000000326030723c */ /* 0x000fe20000001848 */
[----:B------:R-:W2:Y:S01]  /*5730*/  LDSM.16.MT88.4 R72, [R170+0x5800] ;  /* 0x00580000aa48783b */ /* 0x000ea20000004200 */
[----:B------:R-:W-:-:S02]  /*5740*/  FADD.FTZ R179, R179, R0 ;  /* 0x00000000b3b37221 */ /* 0x000fc40000010000 */
[----:B------:R-:W-:-:S04]  /*5750*/  FADD.FTZ R184, R184, R2 ;  /* 0x00000002b8b87221 */ /* 0x000fc80000010000 */
[C---:B------:R-:W-:Y:S08]  /*5760*/  HMMA.16816.F32 R108, R96.reuse, R104, R108 ;  /* 0x00000068606c723c */ /* 0x040ff0000000186c */
[C---:B------:R-:W-:Y:S08]  /*5770*/  HMMA.16816.F32 R104, R96.reuse, R106, R52 ;  /* 0x0000006a6068723c */ /* 0x040ff00000001834 */
        /* <DEDUP_REMOVED lines=8> */
[C---:B------:R-:W-:Y:S08]  /*5800*/  HMMA.16816.F32 R52, R96.reuse, R56, R148 ;  /* 0x000000386034723c */ /* 0x040ff00000001894 */
[C---:B------:R-:W-:Y:S08]  /*5810*/  HMMA.16816.F32 R128, R96.reuse, R130, R24 ;  /* 0x000000826080723c */ /* 0x040ff00000001818 */
[C---:B-1----:R-:W-:Y:S08]  /*5820*/  HMMA.16816.F32 R84, R96.reuse, R88, R92 ;  /* 0x000000586054723c */ /* 0x042ff0000000185c */
[C---:B--2---:R-:W-:Y:S08]  /*5830*/  HMMA.16816.F32 R76, R96.reuse, R80, R144 ;  /* 0x00000050604c723c */ /* 0x044ff00000001890 */
[C---:B------:R-:W-:Y:S08]  /*5840*/  HMMA.16816.F32 R120, R96.reuse, R122, R28 ;  /* 0x0000007a6078723c */ /* 0x040ff0000000181c */
[C---:B------:R-:W-:Y:S08]  /*5850*/  HMMA.16816.F32 R56, R96.reuse, R58, R140 ;  /* 0x0000003a6038723c */ /* 0x040ff0000000188c */
[C---:B------:R-:W-:Y:S08]  /*5860*/  HMMA.16816.F32 R80, R96.reuse, R82, R136 ;  /* 0x000000526050723c */ /* 0x040ff00000001888 */
[C---:B------:R-:W-:Y:S08]  /*5870*/  HMMA.16816.F32 R88, R96.reuse, R90, R32 ;  /* 0x0000005a6058723c */ /* 0x040ff00000001820 */
[C---:B------:R-:W-:Y:S08]  /*5880*/  HMMA.16816.F32 R92, R96.reuse, R4, R20 ;  /* 0x00000004605c723c */ /* 0x040ff00000001814 */
[----:B------:R-:W-:Y:S01]  /*5890*/  HMMA.16816.F32 R96, R96, R6, R16 ;  /* 0x000000066060723c */ /* 0x000fe20000001810 */
[----:B------:R-:W-:Y:S07]  /*58a0*/  @!UPT UIADD3 URZ, URZ, URZ, URZ ;  /* 0x0000003f3f3ff290 */ /* 0x000fee000fffe03f */
[----:B------:R-:W-:Y:S11]  /*58b0*/  @!P0 BRA `(.L_x_1568) ;  /* 0x000004e000008947 */ /* 0x000ff60003800000 */
[----:B------:R-:W-:Y:S01]  /*58c0*/  IMAD.MOV.U32 R157, RZ, RZ, c[0x0][0x2b8] ;  /* 0x0000ae00ff9d7624 */ /* 0x000fe200078e00ff */
[----:B------:R-:W-:Y:S01]  /*58d0*/  IADD3 R0, R154, -0x1, RZ ;  /* 0xffffffff9a007810 */ /* 0x000fe20007ffe0ff */
[----:B------:R-:W-:-:S03]  /*58e0*/  IMAD.MOV.U32 R173, RZ, RZ, RZ ;  /* 0x000000ffffad7224 */ /* 0x000fc600078e00ff */
[----:B------:R-:W-:Y:S01]  /*58f0*/  ISETP.NE.AND P1, PT, R157, 0x1, PT ;  /* 0x000000019d00780c */ /* 0x000fe20003f25270 */
[----:B------:R-:W-:-:S05]  /*5900*/  IMAD R0, R0, 0x40, R194 ;  /* 0x0000004000007824 */ /* 0x000fca00078e02c2 */
        /* <DEDUP_REMOVED lines=10> */
[----:B------:R-:W-:Y:S01]  /*59b0*/  SHF.R.S32.HI R157, RZ, 0x1f, R186 ;  /* 0x0000001fff9d7819 */ /* 0x000fe200000114ba */
[----:B------:R-:W-:Y:S01]  /*59c0*/  IMAD.SHL.U32 R18, R186, 0x2, RZ ;  /* 0x00000002ba127824 */ /* 0x000fe200078e00ff */
[----:B------:R-:W-:Y:S01]  /*59d0*/  SHF.R.S32.HI R7, RZ, 0x1f, R185 ;  /* 0x0000001fff077819 */ /* 0x000fe200000114b9 */
[----:B------:R-:W-:Y:S01]  /*59e0*/  IMAD R174, R0, c[0x0][0x2b8], R2 ;  /* 0x0000ae0000ae7a24 */ /* 0x000fe200078e0202 */
[----:B------:R-:W-:Y:S01]  /*59f0*/  SHF.R.S32.HI R6, RZ, 0x1f, R177 ;  /* 0x0000001fff067819 */ /* 0x000fe200000114b1 */
[----:B------:R-:W-:Y:S01]  /*5a00*/  IMAD.SHL.U32 R17, R185, 0x2, RZ ;  /* 0x00000002b9117824 */ /* 0x000fe200078e00ff */
[----:B------:R-:W-:Y:S01]  /*5a10*/  SHF.L.U64.HI R15, R186, 0x1, R157 ;  /* 0x00000001ba0f7819 */ /* 0x000fe2000001029d */
[----:B------:R-:W-:Y:S01]  /*5a20*/  IMAD.WIDE.U32 R2, R174, c[0x0][0x1e0], RZ ;  /* 0x00007800ae027a25 */ /* 0x000fe200078e00ff */
[----:B------:R-:W-:-:S02]  /*5a30*/  SHF.R.S32.HI R0, RZ, 0x1f, R174 ;  /* 0x0000001fff007819 */ /* 0x000fc400000114ae */
[----:B------:R-:W-:Y:S01]  /*5a40*/  SHF.L.U64.HI R14, R185, 0x1, R7 ;  /* 0x00000001b90e7819 */ /* 0x000fe20000010207 */
[C---:B------:R-:W-:Y:S01]  /*5a50*/  IMAD.SHL.U32 R16, R177.reuse, 0x2, RZ ;  /* 0x00000002b1107824 */ /* 0x040fe200078e00ff */
[----:B------:R-:W-:Y:S01]  /*5a60*/  SHF.L.U64.HI R13, R177, 0x1, R6 ;  /* 0x00000001b10d7819 */ /* 0x000fe20000010206 */
        /* <DEDUP_REMOVED lines=13> */
.L_x_1657:
[----:B------:R-:W-:Y:S05]  /*5b40*/  BRA.DIV ~URZ, `(.L_x_1570) ;  /* 0x000086227f007947 */ /* 0x000fea000b800000 */
[----:B------:R-:W3:Y:S01]  /*5b50*/  SHFL.IDX PT, R0, R12, RZ, 0x181f ;  /* 0x00181fff0c007589 */ /* 0x000ee200000e0000 */
[----:B------:R-:W-:Y:S01]  /*5b60*/  IMAD.MOV.U32 R5, RZ, RZ, R252 ;  /* 0x000000ffff057224 */ /* 0x000fe200078e00fc */
[----:B------:R-:W-:Y:S02]  /*5b70*/  SEL R11, RZ, 0x10, P5 ;  /* 0x00000010ff0b7807 */ /* 0x000fe40002800000 */
[C---:B---3--:R-:W-:Y:S02]  /*5b80*/  IADD3 R2, P0, R0.reuse, R16, RZ ;  /* 0x0000001000027210 */ /* 0x048fe40007f1e0ff */
[----:B------:R-:W-:-:S03]  /*5b90*/  IADD3 R8, P1, R0, R17, RZ ;  /* 0x0000001100087210 */ /* 0x000fc60007f3e0ff */
[----:B--2---:R-:W-:Y:S01]  /*5ba0*/  IMAD.X R3, R4, 0x1, R13, P0 ;  /* 0x0000000104037824 */ /* 0x004fe200000e060d */
[----:B------:R-:W-:Y:S01]  /*5bb0*/  IADD3 R6, P0, R0, R18, RZ ;  /* 0x0000001200067210 */ /* 0x000fe20007f1e0ff */
[C---:B------:R-:W-:Y:S01]  /*5bc0*/  IMAD.X R9, R4.reuse, 0x1, R14, P1 ;  /* 0x0000000104097824 */ /* 0x040fe200008e060e */
[----:B------:R-:W2:Y:S03]  /*5bd0*/  SHFL.IDX PT, R0, R12, 0x1, 0x181f ;  /* 0x00381f000c007f89 */ /* 0x000ea600000e0000 */
[----:B------:R-:W-:Y:S01]  /*5be0*/  IMAD.X R7, R4, 0x1, R15, P0 ;  /* 0x0000000104077824 */ /* 0x000fe200000e060f */
[----:B------:R-:W-:Y:S01]  /*5bf0*/  @!PT LDS RZ, [RZ] ;  /* 0x00000000fffff984 */ /* 0x000fe20000000800 */
[----:B------:R3:W-:Y:S04]  /*5c00*/  LDGSTS.E.BYPASS.LTC128B.128 [R188+0xc100], [R2.64], !P5 ;  /* 0x0c10000002bc7fae */ /* 0x0007e8000e901d46 */
[----:B------:R3:W-:Y:S04]  /*5c10*/  LDGSTS.E.BYPASS.LTC128B.128 [R188+0xe100], [R8.64], !P4 ;  /* 0x0e10000008bc7fae */ /* 0x0007e8000e101d46 */
[----:B------:R3:W-:Y:S04]  /*5c20*/  LDGSTS.E.BYPASS.LTC128B.128 [R188+0x10100], [R6.64], !P6 ;  /* 0x1010000006bc7fae */ /* 0x0007e8000f101d46 */
[----:B------:R4:W1:Y:S02]  /*5c30*/  SHFL.IDX PT, R4, R10, 0x1, 0x181f ;  /* 0x00381f000a047f89 */ /* 0x00086400000e0000 */
[----:B-1--4-:R-:W-:-:S02]  /*5c40*/  SEL R10, RZ, 0x10, P4 ;  /* 0x00000010ff0a7807 */ /* 0x012fc40002000000 */
.L_x_1658:
[----:B--23--:R-:W-:Y:S02]  /*5c50*/  IADD3 R2, -R11, 0x10, RZ ;  /* 0x000000100b027810 */ /* 0x00cfe40007ffe1ff */
[----:B------:R-:W-:-:S02]  /*5c60*/  IADD3 R3, -R10, 0x10, RZ ;  /* 0x000000100a037810 */ /* 0x000fc40007ffe1ff */
[----:B------:R-:W-:-:S04]  /*5c70*/  LOP3.LUT R2, R2, 0xf, RZ, 0xc0, !PT ;  /* 0x0000000f02027812 */ /* 0x000fc800078ec0ff */
[----:B------:R-:W-:Y:S02]  /*5c80*/  IADD3 R8, P1, P0, R2, R0, R16 ;  /* 0x0000000002087210 */ /* 0x000fe4000783e010 */
[----:B------:R-:W-:Y:S02]  /*5c90*/  LOP3.LUT R2, R3, 0xf, RZ, 0xc0, !PT ;  /* 0x0000000f03027812 */ /* 0x000fe400078ec0ff */
[----:B------:R-:W-:Y:S02]  /*5ca0*/  IADD3 R3, -R5, 0x10, RZ ;  /* 0x0000001005037810 */ /* 0x000fe40007ffe1ff */
[----:B------:R-:W-:Y:S02]  /*5cb0*/  IADD3.X R9, RZ, R4, R13, P1, P0 ;  /* 0x00000004ff097210 */ /* 0x000fe40000fe040d */
[----:B------:R-:W-:Y:S02]  /*5cc0*/  IADD3 R6, P1, P0, R2, R0, R17 ;  /* 0x0000000002067210 */ /* 0x000fe4000783e011 */
[----:B------:R-:W-:-:S02]  /*5cd0*/  LOP3.LUT R2, R3, 0xf, RZ, 0xc0, !PT ;  /* 0x0000000f03027812 */ /* 0x000fc400078ec0ff */
        /* <DEDUP_REMOVED lines=12> */
.L_x_1568:
[----:B------:R-:W-:Y:S05]  /*5da0*/  BSYNC B0 ;  /* 0x0000000000007941 */ /* 0x000fea0003800000 */
.L_x_1567:
[----:B------:R-:W-:Y:S01]  /*5db0*/  IADD3 R0, R154, -0x2, RZ ;  /* 0xfffffffe9a007810 */ /* 0x000fe20007ffe0ff */
[----:B------:R-:W0:Y:S03]  /*5dc0*/  LDGDEPBAR ;  /* 0x00000000000079af */ /* 0x000e260000000000 */
[----:B------:R-:W-:-:S13]  /*5dd0*/  ISETP.GE.AND P0, PT, R0, R187, PT ;  /* 0x000000bb0000720c */ /* 0x000fda0003f06270 */
[----:B------:R-:W-:Y:S05]  /*5de0*/  @!P0 BRA `(.L_x_1571) ;  /* 0x00002ed000008947 */ /* 0x000fea0003800000 */
[----:B------:R-:W-:Y:S01]  /*5df0*/  MOV R175, R0 ;  /* 0x0000000000af7202 */ /* 0x000fe20000000f00 */
[----:B------:R-:W-:Y:S01]  /*5e00*/  IMAD.MOV.U32 R0, RZ, RZ, R101 ;  /* 0x000000ffff007224 */ /* 0x000fe200078e0065 */
[----:B------:R-:W-:Y:S01]  /*5e10*/  MOV R102, R100 ;  /* 0x0000006400667202 */ /* 0x000fe20000000f00 */
[----:B------:R-:W-:Y:S01]  /*5e20*/  IMAD.MOV.U32 R161, RZ, RZ, 0x1 ;  /* 0x00000001ffa17424 */ /* 0x000fe200078e00ff */
[----:B------:R-:W-:Y:S02]  /*5e30*/  MOV R176, RZ ;  /* 0x000000ff00b07202 */ /* 0x000fe40000000f00 */
.L_x_1581:
[----:B------:R-:W-:Y:S04]  /*5e40*/  DEPBAR.LE SB0, 0x2 ;  /* 0x000080800000791a */ /* 0x000fe80000000000 */
[----:B------:R-:W-:Y:S01]  /*5e50*/  WARPSYNC 0xffffffff ;  /* 0xffffffff00007948 */ /* 0x000fe20003800000 */
[----:B------:R-:W-:Y:S01]  /*5e60*/  BAR.SYNC.DEFER_BLOCKING 0x0 ;  /* 0x0000000000007b1d */ /* 0x000fe20000010000 */
[----:B------:R-:W-:Y:S01]  /*5e70*/  IMAD R160, R161, 0x6000, RZ ;  /* 0x00006000a1a07824 */ /* 0x000fe200078e02ff */
[----:B------:R-:W-:Y:S04]  /*5e80*/  ISETP.GE.AND P0, PT, R187, R175, PT ;  /* 0x000000afbb00720c */ /* 0x000fe80003f06270 */
[----:B------:R-:W-:Y:S04]  /*5e90*/  IADD3 R100, R169, R160, RZ ;  /* 0x000000a0a9647210 */ /* 0x000fe80007ffe0ff */
[----:B------:R-:W-:Y:S01]  /*5ea0*/  IADD3 R103, R167, R100, RZ ;  /* 0x00000064a7677210 */ /* 0x000fe20007ffe0ff */
[----:B------:R2:W3:Y:S01]  /*5eb0*/  LDSM.16.M88.4 R32, [R163] ;  /* 0x00000000a320783b */ /* 0x0004e20000000200 */
[----:B------:R-:W-:Y:S03]  /*5ec0*/  BSSY B0, `(.L_x_1572) ;  /* 0x000004b000007945 */ /* 0x000fe60003800000 */
[----:B-1----:R2:W1:Y:S04]  /*5ed0*/  LDSM.16.M88.4 R8, [R100] ;  /* 0x000000006408783b */ /* 0x0024680000000200 */
        /* <DEDUP_REMOVED lines=9> */
[----:B------:R-:W-:Y:S01]  /*5f70*/  IMAD.SHL.U32 R29, R186, 0x2, RZ ;  /* 0x00000002ba1d7824 */ /* 0x000fe200078e00ff */
        /* <DEDUP_REMOVED lines=8> */
[----:B------:R-:W-:Y:S02]  /*6000*/  SHF.L.U64.HI R22, R186, 0x1, R6 ;  /* 0x00000001ba167819 */ /* 0x000fe40000010206 */
[----:B------:R-:W-:Y:S01]  /*6010*/  SHF.R.S32.HI R6, RZ, 0x1f, R177 ;  /* 0x0000001fff067819 */ /* 0x000fe200000114b1 */
[----:B------:R-:W-:Y:S01]  /*6020*/  IMAD R4, R174, c[0x0][0x20c], R4 ;  /* 0x00008300ae047a24 */ /* 0x000fe200078e0204 */
[----:B------:R-:W-:Y:S02]  /*6030*/  SHF.L.U64.HI R21, R185, 0x1, R7 ;  /* 0x00000001b9157819 */ /* 0x000fe40000010207 */
[----:B------:R-:W-:Y:S01]  /*6040*/  SHF.L.U64.HI R20, R177, 0x1, R6 ;  /* 0x00000001b1147819 */ /* 0x000fe20000010206 */
[----:B------:R-:W-:Y:S02]  /*6050*/  IMAD.IADD R3, R3, 0x1, R4 ;  /* 0x0000000103037824 */ /* 0x000fe400078e0204 */
[----:B------:R-:W-:Y:S02]  /*6060*/  IMAD R4, R5, c[0x0][0x218], RZ ;  /* 0x0000860005047a24 */ /* 0x000fe400078e02ff */
[C---:B------:R-:W-:Y:S04]  /*6070*/  IMAD.WIDE.U32 R2, R173.reuse, c[0x0][0x218], R2 ;  /* 0x00008600ad027a25 */ /* 0x040fe800078e0002 */
[----:B------:R-:W-:Y:S01]  /*6080*/  IMAD R4, R173, c[0x0][0x21c], R4 ;  /* 0x00008700ad047a24 */ /* 0x000fe200078e0204 */
[----:B------:R-:W-:Y:S04]  /*6090*/  IADD3 R2, P0, R196, R2, RZ ;  /* 0x00000002c4027210 */ /* 0x000fe80007f1e0ff */
[----:B------:R-:W-:Y:S02]  /*60a0*/  IADD3.X R3, R199, R3, R4, P0, !PT ;  /* 0x00000003c7037210 */ /* 0x000fe400007fe404 */
[C---:B------:R-:W-:Y:S04]  /*60b0*/  LEA R13, P0, R2.reuse, c[0x0][0x1f8], 0x1 ;  /* 0x00007e00020d7a11 */ /* 0x040fe800078008ff */
[----:B------:R-:W-:Y:S01]  /*60c0*/  LEA.HI.X R12, R2, c[0x0][0x1fc], R3, 0x1, P0 ;  /* 0x00007f00020c7a11 */ /* 0x000fe200000f0c03 */
[----:B------:R-:W-:-:S06]  /*60d0*/  BRA.DIV ~URZ, `(.L_x_1574) ;  /* 0x000082a27f007947 */ /* 0x000fcc000b800000 */
[----:B------:R2:W4:Y:S02]  /*60e0*/  SHFL.IDX PT, R5, R12, RZ, 0x181f ;  /* 0x00181fff0c057589 */ /* 0x00052400000e0000 */
.L_x_1659:
[----:B------:R-:W-:-:S05]  /*60f0*/  BRA.DIV ~URZ, `(.L_x_1575) ;  /* 0x000082f27f007947 */ /* 0x000fca000b800000 */
[----:B------:R-:W5:Y:S01]  /*6100*/  SHFL.IDX PT, R2, R13, RZ, 0x181f ;  /* 0x00181fff0d027589 */ /* 0x000f6200000e0000 */
[----:B------:R-:W-:Y:S01]  /*6110*/  IMAD R4, R176, 0x6000, R204 ;  /* 0x00006000b0047824 */ /* 0x000fe200078e02cc */
[----:B------:R-:W-:Y:S02]  /*6120*/  SEL R15, RZ, 0x10, P4 ;  /* 0x00000010ff0f7807 */ /* 0x000fe40002000000 */
[----:B------:R-:W-:Y:S02]  /*6130*/  SEL R14, RZ, 0x10, P6 ;  /* 0x00000010ff0e7807 */ /* 0x000fe40003000000 */
[C---:B-----5:R-:W-:Y:S05]  /*6140*/  IADD3 R6, P0, R2.reuse, R23, RZ ;  /* 0x0000001702067210 */ /* 0x060fea0007f1e0ff */
[C---:B----4-:R-:W-:Y:S05]  /*6150*/  IMAD.X R7, R5.reuse, 0x1, R20, P0 ;  /* 0x0000000105077824 */ /* 0x050fea00000e0614 */
[----:B------:R-:W-:Y:S01]  /*6160*/  @!PT LDS RZ, [RZ] ;  /* 0x00000000fffff984 */ /* 0x000fe20000000800 */
[----:B------:R-:W-:Y:S01]  /*6170*/  @!PT LDS RZ, [RZ] ;  /* 0x00000000fffff984 */ /* 0x000fe20000000800 */
[----:B------:R4:W-:Y:S02]  /*6180*/  LDGSTS.E.BYPASS.LTC128B.128 [R4], [R6.64], !P5 ;  /* 0x0000000006047fae */ /* 0x0009e4000e901d46 */
[C---:B----4-:R-:W-:Y:S05]  /*6190*/  IADD3 R6, P0, R2.reuse, R28, RZ ;  /* 0x0000001c02067210 */ /* 0x050fea0007f1e0ff */
[C---:B------:R-:W-:Y:S01]  /*61a0*/  IMAD.X R7, R5.reuse, 0x1, R21, P0 ;  /* 0x0000000105077824 */ /* 0x040fe200000e0615 */
[----:B------:R-:W-:Y:S04]  /*61b0*/  IADD3 R2, P0, R2, R29, RZ ;  /* 0x0000001d02027210 */ /* 0x000fe80007f1e0ff */
[----:B------:R4:W-:Y:S01]  /*61c0*/  LDGSTS.E.BYPASS.LTC128B.128 [R4+0x2000], [R6.64], !P4 ;  /* 0x0200000006047fae */ /* 0x0009e2000e101d46 */
[----:B------:R-:W-:Y:S03]  /*61d0*/  IMAD.X R3, R5, 0x1, R22, P0 ;  /* 0x0000000105037824 */ /* 0x000fe600000e0616 */
[----:B------:R2:W3:Y:S04]  /*61e0*/  SHFL.IDX PT, R5, R12, 0x1, 0x181f ;  /* 0x00381f000c057f89 */ /* 0x0004e800000e0000 */
[----:B------:R5:W-:Y:S01]  /*61f0*/  LDGSTS.E.BYPASS.LTC128B.128 [R4+0x4000], [R2.64], !P6 ;  /* 0x0400000002047fae */ /* 0x000be2000f101d46 */
[----:B----4-:R-:W-:Y:S03]  /*6200*/  SEL R6, RZ, 0x10, P5 ;  /* 0x00000010ff067807 */ /* 0x010fe60002800000 */
[----:B-----5:R2:W4:Y:S04]  /*6210*/  SHFL.IDX PT, R2, R13, 0x1, 0x181f ;  /* 0x00381f000d027f89 */ /* 0x02052800000e0000 */
.L_x_1660:
[C---:B---3--:R-:W-:Y:S02]  /*6220*/  IADD3 R3, -R6.reuse, 0x10, RZ ;  /* 0x0000001006037810 */ /* 0x048fe40007ffe1ff */
[----:B------:R-:W-:Y:S02]  /*6230*/  ISETP.NE.U32.AND P2, PT, R6, RZ, PT ;  /* 0x000000ff0600720c */ /* 0x000fe40003f45070 */
[----:B------:R-:W-:Y:S04]  /*6240*/  LOP3.LUT R3, R3, 0xf, RZ, 0xc0, !PT ;  /* 0x0000000f03037812 */ /* 0x000fe800078ec0ff */
[-C--:B--2-4-:R-:W-:Y:S02]  /*6250*/  IADD3 R12, P1, P0, R3, R2.reuse, R23 ;  /* 0x00000002030c7210 */ /* 0x094fe4000783e017 */
[----:B------:R-:W-:Y:S02]  /*6260*/  IADD3 R3, -R15, 0x10, RZ ;  /* 0x000000100f037810 */ /* 0x000fe40007ffe1ff */
[-C--:B------:R-:W-:Y:S02]  /*6270*/  IADD3.X R13, RZ, R5.reuse, R20, P1, P0 ;  /* 0x00000005ff0d7210 */ /* 0x080fe40000fe0414 */
[----:B------:R-:W-:Y:S03]  /*6280*/  LOP3.LUT R3, R3, 0xf, RZ, 0xc0, !PT ;  /* 0x0000000f03037812 */ /* 0x000fe600078ec0ff */
[----:B------:R-:W-:Y:S01]  /*6290*/  @!PT LDS RZ, [RZ] ;  /* 0x00000000fffff984 */ /* 0x000fe20000000800 */
[----:B------:R-:W-:Y:S01]  /*62a0*/  @!PT LDS RZ, [RZ] ;  /* 0x00000000fffff984 */ /* 0x000fe20000000800 */
[----:B------:R-:W-:Y:S01]  /*62b0*/  @!PT LDS RZ, [RZ] ;  /* 0x00000000fffff984 */ /* 0x000fe20000000800 */
[----:B------:R2:W-:Y:S01]  /*62c0*/  LDGSTS.E.BYPASS.LTC128B.128.ZFILL [R4+0x1000], [R12.64], P2 ;  /* 0x010000000c047fae */ /* 0x0005e20009141d46 */
[-C--:B------:R-:W-:Y:S02]  /*62d0*/  IADD3 R6, P1, P0, R3, R2.reuse, R28 ;  /* 0x0000000203067210 */ /* 0x080fe4000783e01c */
[C---:B------:R-:W-:Y:S02]  /*62e0*/  IADD3 R3, -R14.reuse, 0x10, RZ ;  /* 0x000000100e037810 */ /* 0x040fe40007ffe1ff */
[-C--:B------:R-:W-:Y:S02]  /*62f0*/  IADD3.X R7, RZ, R5.reuse, R21, P1, P0 ;  /* 0x00000005ff077210 */ /* 0x080fe40000fe0415 */
[----:B------:R-:W-:Y:S04]  /*6300*/  LOP3.LUT R3, R3, 0xf, RZ, 0xc0, !PT ;  /* 0x0000000f03037812 */ /* 0x000fe800078ec0ff */
[----:B------:R-:W-:Y:S04]  /*6310*/  IADD3 R2, P1, P0, R3, R2, R29 ;  /* 0x0000000203027210 */ /* 0x000fe8000783e01d */
[----:B------:R-:W-:Y:S02]  /*6320*/  IADD3.X R3, RZ, R5, R22, P1, P0 ;  /* 0x00000005ff037210 */ /* 0x000fe40000fe0416 */
[----:B------:R-:W-:Y:S02]  /*6330*/  ISETP.NE.U32.AND P1, PT, R15, RZ, PT ;  /* 0x000000ff0f00720c */ /* 0x000fe40003f25070 */
[----:B------:R-:W-:Y:S11]  /*6340*/  ISETP.NE.U32.AND P0, PT, R14, RZ, PT ;  /* 0x000000ff0e00720c */ /* 0x000ff60003f05070 */
[----:B------:R2:W-:Y:S04]  /*6350*/  LDGSTS.E.BYPASS.LTC128B.128.ZFILL [R4+0x3000], [R6.64], P1 ;  /* 0x0300000006047fae */ /* 0x0005e80008941d46 */
[----:B------:R2:W-:Y:S02]  /*6360*/  LDGSTS.E.BYPASS.LTC128B.128.ZFILL [R4+0x5000], [R2.64], P0 ;  /* 0x0500000002047fae */ /* 0x0005e40008141d46 */
.L_x_1573:
[----:B------:R-:W-:Y:S05]  /*6370*/  BSYNC B0 ;  /* 0x0000000000007941 */ /* 0x000fea0003800000 */
.L_x_1572:
[----:B------:R-:W0:Y:S01]  /*6380*/  LDGDEPBAR ;  /* 0x00000000000079af */ /* 0x000e220000000000 */
[----:B------:R-:W-:Y:S01]  /*6390*/  WARPSYNC 0xffffffff ;  /* 0xffffffff00007948 */ /* 0x000fe20003800000 */
[C---:B-123--:R-:W-:Y:S01]  /*63a0*/  HMMA.16816.F32 R4, R32.reuse, R8, RZ ;  /* 0x000000082004723c */ /* 0x04efe200000018ff */
[----:B------:R-:W-:Y:S02]  /*63b0*/  IMAD.MOV.U32 R2, RZ, RZ, 0x40 ;  /* 0x00000040ff027424 */ /* 0x000fe400078e00ff */
[----:B------:R-:W-:Y:S01]  /*63c0*/  LOP3.LUT P0, RZ, R162, 0x4, RZ, 0xc0, !PT ;  /* 0x00000004a2ff7812 */ /* 0x000fe2000780c0ff */
[C-C-:B------:R-:W-:Y:S03]  /*63d0*/  IMAD.IADD R3, R167.reuse, 0x1, R100.reuse ;  /* 0x00000001a7037824 */ /* 0x140fe600078e0264 */
[----:B------:R-:W-:Y:S01]  /*63e0*/  SEL R2, R2, 0xffffffc0, !P0 ;  /* 0xffffffc002027807 */ /* 0x000fe20004000000 */
[C---:B------:R-:W-:Y:S01]  /*63f0*/  HMMA.16816.F32 R8, R32.reuse, R10, RZ ;  /* 0x0000000a2008723c */ /* 0x040fe200000018ff */
[----:B------:R-:W-:Y:S03]  /*6400*/  ISETP.GE.AND P0, PT, R176, 0x1, PT ;  /* 0x00000001b000780c */ /* 0x000fe60003f06270 */
[C---:B------:R-:W-:Y:S04]  /*6410*/  IMAD.IADD R101, R2.reuse, 0x1, R100 ;  /* 0x0000000102657824 */ /* 0x040fe800078e0264 */
        /* <DEDUP_REMOVED lines=12> */
[----:B------:R-:W-:Y:S07]  /*64e0*/  LDSM.16.M88.4 R148, [R101+0x1000] ;  /* 0x001000006594783b */ /* 0x000fee0000000200 */
[C---:B------:R-:W-:Y:S08]  /*64f0*/  HMMA.16816.F32 R20, R140.reuse, R152, R20 ;  /* 0x000000988c14723c */ /* 0x040ff00000001814 */
[C---:B------:R-:W-:Y:S01]  /*6500*/  HMMA.16816.F32 R24, R140.reuse, R154, R24 ;  /* 0x0000009a8c18723c */ /* 0x040fe20000001818 */
[----:B------:R-:W-:Y:S07]  /*6510*/  LDSM.16.M88.4 R152, [R3+0x5800] ;  /* 0x005800000398783b */ /* 0x000fee0000000200 */
[C---:B------:R-:W-:Y:S07]  /*6520*/  HMMA.16816.F32 R28, R140.reuse, R156, R28 ;  /* 0x0000009c8c1c723c */ /* 0x040fee000000181c */
[----:B------:R-:W-:Y:S01]  /*6530*/  IMAD.IADD R156, R2, 0x1, R103 ;  /* 0x00000001029c7824 */ /* 0x000fe200078e0267 */
[----:B------:R-:W-:Y:S01]  /*6540*/  HMMA.16816.F32 R32, R140, R158, R32 ;  /* 0x0000009e8c20723c */ /* 0x000fe20000001820 */
[----:B------:R-:W2:Y:S03]  /*6550*/  LDSM.16.M88.4 R140, [R101+0x800] ;  /* 0x00080000658c783b */ /* 0x000ea60000000200 */
[----:B------:R-:W-:Y:S04]  /*6560*/  IADD3 R2, R167, R100, R2 ;  /* 0x00000064a7027210 */ /* 0x000fe80007ffe002 */
[C---:B-1----:R-:W-:Y:S08]  /*6570*/  HMMA.16816.F32 R4, R136.reuse, R144, R4 ;  /* 0x000000908804723c */ /* 0x042ff00000001804 */
[C---:B------:R-:W-:Y:S01]  /*6580*/  HMMA.16816.F32 R8, R136.reuse, R146, R8 ;  /* 0x000000928808723c */ /* 0x040fe20000001808 */
[----:B------:R-:W1:Y:S07]  /*6590*/  LDSM.16.M88.4 R144, [R101+0x1800] ;  /* 0x001800006590783b */ /* 0x000e6e0000000200 */
[C---:B--2---:R-:W-:Y:S08]  /*65a0*/  HMMA.16816.F32 R12, R136.reuse, R140, R12 ;  /* 0x0000008c880c723c */ /* 0x044ff0000000180c */
[C---:B------:R-:W-:Y:S01]  /*65b0*/  HMMA.16816.F32 R16, R136.reuse, R142, R16 ;  /* 0x0000008e8810723c */ /* 0x040fe20000001810 */
[----:B------:R-:W-:Y:S07]  /*65c0*/  LDSM.16.M88.4 R140, [R165] ;  /* 0x00000000a58c783b */ /* 0x000fee0000000200 */
[C---:B------:R-:W-:Y:S08]  /*65d0*/  HMMA.16816.F32 R20, R136.reuse, R148, R20 ;  /* 0x000000948814723c */ /* 0x040ff00000001814 */
[C---:B------:R-:W-:Y:S01]  /*65e0*/  HMMA.16816.F32 R24, R136.reuse, R150, R24 ;  /* 0x000000968818723c */ /* 0x040fe20000001818 */
[----:B------:R-:W2:Y:S07]  /*65f0*/  LDSM.16.M88.4 R148, [R156] ;  /* 0x000000009c94783b */ /* 0x000eae0000000200 */
[C---:B-1----:R-:W-:Y:S08]  /*6600*/  HMMA.16816.F32 R28, R136.reuse, R144, R28 ;  /* 0x00000090881c723c */ /* 0x042ff0000000181c */
[----:B------:R-:W-:Y:S01]  /*6610*/  HMMA.16816.F32 R32, R136, R146, R32 ;  /* 0x000000928820723c */ /* 0x000fe20000001820 */
[----:B------:R-:W1:Y:S07]  /*6620*/  LDSM.16.M88.4 R136, [R156+0x800] ;  /* 0x000800009c88783b */ /* 0x000e6e0000000200 */
[----:B------:R-:W3:Y:S01]  /*6630*/  LDSM.16.M88.4 R144, [R156+0x1000] ;  /* 0x001000009c90783b */ /* 0x000ee20000000200 */
[C---:B--2---:R-:W-:Y:S08]  /*6640*/  HMMA.16816.F32 R4, R140.reuse, R148, R4 ;  /* 0x000000948c04723c */ /* 0x044ff00000001804 */
        /* <DEDUP_REMOVED lines=8> */
[C---:B-1----:R-:W-:Y:S08]  /*66d0*/  HMMA.16816.F32 R28, R140.reuse, R136, R28 ;  /* 0x000000888c1c723c */ /* 0x042ff0000000181c */
[----:B------:R-:W-:Y:S01]  /*66e0*/  HMMA.16816.F32 R32, R140, R138, R32 ;  /* 0x0000008a8c20723c */ /* 0x000fe20000001820 */
[----:B------:R-:W1:Y:S07]  /*66f0*/  LDSM.16.M88.4 R136, [R100+0x2800] ;  /* 0x002800006488783b */ /* 0x000e6e0000000200 */
[C---:B--2---:R-:W-:Y:S01]  /*6700*/  HMMA.16816.F32 R4, R148.reuse, R144, R4 ;  /* 0x000000909404723c */ /* 0x044fe20000001804 */
[----:B------:R-:W2:Y:S07]  /*6710*/  LDSM.16.M88.4 R140, [R100+0x3000] ;  /* 0x00300000648c783b */ /* 0x000eae0000000200 */
[C---:B------:R-:W-:Y:S01]  /*6720*/  HMMA.16816.F32 R8, R148.reuse, R146, R8 ;  /* 0x000000929408723c */ /* 0x040fe20000001808 */
[----:B------:R-:W3:Y:S07]  /*6730*/  LDSM.16.M88.4 R144, [R100+0x3800] ;  /* 0x003800006490783b */ /* 0x000eee0000000200 */
[C---:B-1----:R-:W-:Y:S08]  /*6740*/  HMMA.16816.F32 R12, R148.reuse, R136, R12 ;  /* 0x00000088940c723c */ /* 0x042ff0000000180c */
[C---:B------:R-:W-:Y:S01]  /*6750*/  HMMA.16816.F32 R16, R148.reuse, R138, R16 ;  /* 0x0000008a9410723c */ /* 0x040fe20000001810 */
[----:B------:R-:W-:Y:S07]  /*6760*/  LDSM.16.M88.4 R136, [R164+0x4000] ;  /* 0x00400000a488783b */ /* 0x000fee0000000200 */
[C---:B--2---:R-:W-:Y:S08]  /*6770*/  HMMA.16816.F32 R20, R148.reuse, R140, R20 ;  /* 0x0000008c9414723c */ /* 0x044ff00000001814 */
[C---:B------:R-:W-:Y:S01]  /*6780*/  HMMA.16816.F32 R24, R148.reuse, R142, R24 ;  /* 0x0000008e9418723c */ /* 0x040fe20000001818 */
[----:B------:R-:W1:Y:S07]  /*6790*/  LDSM.16.M88.4 R140, [R103+0x2000] ;  /* 0x00200000678c783b */ /* 0x000e6e0000000200 */
[C---:B---3--:R-:W-:Y:S08]  /*67a0*/  HMMA.16816.F32 R28, R148.reuse, R144, R28 ;  /* 0x00000090941c723c */ /* 0x048ff0000000181c */
[----:B------:R-:W-:Y:S01]  /*67b0*/  HMMA.16816.F32 R32, R148, R146, R32 ;  /* 0x000000929420723c */ /* 0x000fe20000001820 */
[----:B------:R-:W2:Y:S07]  /*67c0*/  LDSM.16.M88.4 R144, [R3+0x2800] ;  /* 0x002800000390783b */ /* 0x000eae0000000200 */
[----:B------:R-:W-:Y:S01]  /*67d0*/  LDSM.16.M88.4 R148, [R3+0x3800] ;  /* 0x003800000394783b */ /* 0x000fe20000000200 */
[C---:B-1----:R-:W-:Y:S08]  /*67e0*/  HMMA.16816.F32 R4, R136.reuse, R140, R4 ;  /* 0x0000008c8804723c */ /* 0x042ff00000001804 */
[C---:B------:R-:W-:Y:S01]  /*67f0*/  HMMA.16816.F32 R8, R136.reuse, R142, R8 ;  /* 0x0000008e8808723c */ /* 0x040fe20000001808 */
[----:B------:R-:W1:Y:S07]  /*6800*/  LDSM.16.M88.4 R140, [R3+0x3000] ;  /* 0x00300000038c783b */ /* 0x000e6e0000000200 */
[C---:B--2---:R-:W-:Y:S08]  /*6810*/  HMMA.16816.F32 R12, R136.reuse, R144, R12 ;  /* 0x00000090880c723c */ /* 0x044ff0000000180c */
[C---:B------:R-:W-:Y:S01]  /*6820*/  HMMA.16816.F32 R16, R136.reuse, R146, R16 ;  /* 0x000000928810723c */ /* 0x040fe20000001810 */
[----:B------:R-:W-:Y:S07]  /*6830*/  LDSM.16.M88.4 R144, [R101+0x2000] ;  /* 0x002000006590783b */ /* 0x000fee0000000200 */
[C---:B-1----:R-:W-:Y:S08]  /*6840*/  HMMA.16816.F32 R20, R136.reuse, R140, R20 ;  /* 0x0000008c8814723c */ /* 0x042ff00000001814 */
[C---:B------:R-:W-:Y:S01]  /*6850*/  HMMA.16816.F32 R24, R136.reuse, R142, R24 ;  /* 0x0000008e8818723c */ /* 0x040fe20000001818 */
[----:B------:R-:W1:Y:S07]  /*6860*/  LDSM.16.M88.4 R140, [R166+0x4000] ;  /* 0x00400000a68c783b */ /* 0x000e6e0000000200 */
[C---:B------:R-:W-:Y:S08]  /*6870*/  HMMA.16816.F32 R28, R136.reuse, R148, R28 ;  /* 0x00000094881c723c */ /* 0x040ff0000000181c */
        /* <DEDUP_REMOVED lines=28> */
[----:B------:R-:W3:Y:S01]  /*6a40*/  LDSM.16.M88.4 R148, [R100+0x5000] ;  /* 0x005000006494783b */ /* 0x000ee20000000200 */
[C---:B-1----:R-:W-:Y:S08]  /*6a50*/  HMMA.16816.F32 R4, R140.reuse, R144, R4 ;  /* 0x000000908c04723c */ /* 0x042ff00000001804 */
[C---:B------:R-:W-:Y:S01]  /*6a60*/  HMMA.16816.F32 R8, R140.reuse, R146, R8 ;  /* 0x000000928c08723c */ /* 0x040fe20000001808 */
[----:B------:R-:W1:Y:S07]  /*6a70*/  LDSM.16.M88.4 R144, [R100+0x5800] ;  /* 0x005800006490783b */ /* 0x000e6e0000000200 */
[C---:B--2---:R-:W-:Y:S08]  /*6a80*/  HMMA.16816.F32 R12, R140.reuse, R136, R12 ;  /* 0x000000888c0c723c */ /* 0x044ff0000000180c */
[C---:B------:R-:W-:Y:S01]  /*6a90*/  HMMA.16816.F32 R16, R140.reuse, R138, R16 ;  /* 0x0000008a8c10723c */ /* 0x040fe20000001810 */
[----:B------:R-:W-:Y:S07]  /*6aa0*/  LDSM.16.M88.4 R136, [R164+0x8000] ;  /* 0x00800000a488783b */ /* 0x000fee0000000200 */
[C---:B---3--:R-:W-:Y:S08]  /*6ab0*/  HMMA.16816.F32 R20, R140.reuse, R148, R20 ;  /* 0x000000948c14723c */ /* 0x048ff00000001814 */
[C---:B------:R-:W-:Y:S01]  /*6ac0*/  HMMA.16816.F32 R24, R140.reuse, R150, R24 ;  /* 0x000000968c18723c */ /* 0x040fe20000001818 */
[----:B------:R-:W2:Y:S07]  /*6ad0*/  LDSM.16.M88.4 R148, [R103+0x4000] ;  /* 0x004000006794783b */ /* 0x000eae0000000200 */
        /* <DEDUP_REMOVED lines=16> */
[----:B------:R-:W-:Y:S01]  /*6be0*/  LDSM.16.M88.4 R152, [R156+0x4000] ;  /* 0x004000009c98783b */ /* 0x000fe20000000200 */
[C---:B-1----:R-:W-:Y:S08]  /*6bf0*/  HMMA.16816.F32 R4, R140.reuse, R148, R4 ;  /* 0x000000948c04723c */ /* 0x042ff00000001804 */
[C---:B------:R-:W-:Y:S01]  /*6c00*/  HMMA.16816.F32 R8, R140.reuse, R150, R8 ;  /* 0x000000968c08723c */ /* 0x040fe20000001808 */
[----:B------:R-:W1:Y:S07]  /*6c10*/  LDSM.16.M88.4 R148, [R101+0x5800] ;  /* 0x005800006594783b */ /* 0x000e6e0000000200 */
[C---:B--2---:R-:W-:Y:S08]  /*6c20*/  HMMA.16816.F32 R12, R140.reuse, R144, R12 ;  /* 0x000000908c0c723c */ /* 0x044ff0000000180c */
[C---:B------:R-:W-:Y:S01]  /*6c30*/  HMMA.16816.F32 R16, R140.reuse, R146, R16 ;  /* 0x000000928c10723c */ /* 0x040fe20000001810 */
[----:B------:R-:W2:Y:S07]  /*6c40*/  LDSM.16.M88.4 R144, [R165+0x8000] ;  /* 0x00800000a590783b */ /* 0x000eae0000000200 */
[C---:B---3--:R-:W-:Y:S08]  /*6c50*/  HMMA.16816.F32 R20, R140.reuse, R136, R20 ;  /* 0x000000888c14723c */ /* 0x048ff00000001814 */
[C---:B------:R-:W-:Y:S01]  /*6c60*/  HMMA.16816.F32 R24, R140.reuse, R138, R24 ;  /* 0x0000008a8c18723c */ /* 0x040fe20000001818 */
[----:B------:R-:W3:Y:S07]  /*6c70*/  LDSM.16.M88.4 R136, [R2+0x4800] ;  /* 0x004800000288783b */ /* 0x000eee0000000200 */
[C---:B-1----:R-:W-:Y:S08]  /*6c80*/  HMMA.16816.F32 R28, R140.reuse, R148, R28 ;  /* 0x000000948c1c723c */ /* 0x042ff0000000181c */
[----:B------:R-:W-:Y:S01]  /*6c90*/  HMMA.16816.F32 R32, R140, R150, R32 ;  /* 0x000000968c20723c */ /* 0x000fe20000001820 */
[----:B------:R-:W1:Y:S07]  /*6ca0*/  LDSM.16.M88.4 R140, [R2+0x5000] ;  /* 0x00500000028c783b */ /* 0x000e6e0000000200 */
[C---:B--2---:R-:W-:Y:S01]  /*6cb0*/  HMMA.16816.F32 R4, R144.reuse, R152, R4 ;  /* 0x000000989004723c */ /* 0x044fe20000001804 */
[----:B------:R2:W4:Y:S07]  /*6cc0*/  LDSM.16.M88.4 R148, [R2+0x5800] ;  /* 0x005800000294783b */ /* 0x00052e0000000200 */
[C---:B------:R-:W-:Y:S08]  /*6cd0*/  HMMA.16816.F32 R8, R144.reuse, R154, R8 ;  /* 0x0000009a9008723c */ /* 0x040ff00000001808 */
[C---:B---3--:R-:W-:Y:S08]  /*6ce0*/  HMMA.16816.F32 R12, R144.reuse, R136, R12 ;  /* 0x00000088900c723c */ /* 0x048ff0000000180c */
[----:B------:R-:W-:Y:S01]  /*6cf0*/  FMNMX.FTZ R3, R4, R0, !PT ;  /* 0x0000000004037209 */ /* 0x000fe20007810000 */
[C---:B------:R-:W-:Y:S03]  /*6d00*/  HMMA.16816.F32 R16, R144.reuse, R138, R16 ;  /* 0x0000008a9010723c */ /* 0x040fe60000001810 */
[----:B--2---:R-:W-:Y:S02]  /*6d10*/  FMNMX.FTZ R2, R6, R102, !PT ;  /* 0x0000006606027209 */ /* 0x004fe40007810000 */
[----:B------:R-:W-:Y:S02]  /*6d20*/  FMNMX.FTZ R3, R5, R3, !PT ;  /* 0x0000000305037209 */ /* 0x000fe40007810000 */
[----:B------:R-:W-:Y:S01]  /*6d30*/  FMNMX.FTZ R2, R7, R2, !PT ;  /* 0x0000000207027209 */ /* 0x000fe20007810000 */
[C---:B-1----:R-:W-:Y:S04]  /*6d40*/  HMMA.16816.F32 R20, R144.reuse, R140, R20 ;  /* 0x0000008c9014723c */ /* 0x042fe80000001814 */
[----:B------:R-:W-:Y:S02]  /*6d50*/  FMNMX.FTZ R3, R8, R3, !PT ;  /* 0x0000000308037209 */ /* 0x000fe40007810000 */
[----:B------:R-:W-:Y:S02]  /*6d60*/  FMNMX.FTZ R2, R10, R2, !PT ;  /* 0x000000020a027209 */ /* 0x000fe40007810000 */
[----:B------:R-:W-:Y:S01]  /*6d70*/  FMNMX.FTZ R3, R9, R3, !PT ;  /* 0x0000000309037209 */ /* 0x000fe20007810000 */
[C---:B------:R-:W-:Y:S03]  /*6d80*/  HMMA.16816.F32 R24, R144.reuse, R142, R24 ;  /* 0x0000008e9018723c */ /* 0x040fe60000001818 */
[----:B------:R-:W-:Y:S02]  /*6d90*/  FMNMX.FTZ R2, R11, R2, !PT ;  /* 0x000000020b027209 */ /* 0x000fe40007810000 */
[----:B------:R-:W-:Y:S02]  /*6da0*/  FMNMX.FTZ R3, R12, R3, !PT ;  /* 0x000000030c037209 */ /* 0x000fe40007810000 */
[----:B------:R-:W-:Y:S01]  /*6db0*/  FMNMX.FTZ R2, R14, R2, !PT ;  /* 0x000000020e027209 */ /* 0x000fe20007810000 */
[C---:B----4-:R-:W-:Y:S04]  /*6dc0*/  HMMA.16816.F32 R28, R144.reuse, R148, R28 ;  /* 0x00000094901c723c */ /* 0x050fe8000000181c */
[----:B------:R-:W-:Y:S02]  /*6dd0*/  FMNMX.FTZ R3, R13, R3, !PT ;  /* 0x000000030d037209 */ /* 0x000fe40007810000 */
[----:B------:R-:W-:Y:S02]  /*6de0*/  FMNMX.FTZ R2, R15, R2, !PT ;  /* 0x000000020f027209 */ /* 0x000fe40007810000 */
[----:B------:R-:W-:Y:S01]  /*6df0*/  FMNMX.FTZ R3, R16, R3, !PT ;  /* 0x0000000310037209 */ /* 0x000fe20007810000 */
[----:B------:R-:W-:Y:S03]  /*6e00*/  HMMA.16816.F32 R32, R144, R150, R32 ;  /* 0x000000969020723c */ /* 0x000fe60000001820 */
[----:B------:R-:W-:Y:S02]  /*6e10*/  FMNMX.FTZ R2, R18, R2, !PT ;  /* 0x0000000212027209 */ /* 0x000fe40007810000 */
[----:B------:R-:W-:Y:S02]  /*6e20*/  FMNMX.FTZ R100, R17, R3, !PT ;  /* 0x0000000311647209 */ /* 0x000fe40007810000 */
[----:B------:R-:W-:Y:S02]  /*6e30*/  FMNMX.FTZ R3, R19, R2, !PT ;  /* 0x0000000213037209 */ /* 0x000fe40007810000 */
[----:B------:R-:W-:Y:S03]  /*6e40*/  FMNMX.FTZ R2, R20, R100, !PT ;  /* 0x0000006414027209 */ /* 0x000fe60007810000 */
        /* <DEDUP_REMOVED lines=11> */
[----:B------:R-:W-:Y:S02]  /*6f00*/  IADD3 R100, R176, 0x1, RZ ;  /* 0x00000001b0647810 */ /* 0x000fe40007ffe0ff */
[----:B------:R-:W-:Y:S02]  /*6f10*/  FMNMX.FTZ R2, R32, R2, !PT ;  /* 0x0000000220027209 */ /* 0x000fe40007810000 */
[----:B------:R-:W-:Y:S02]  /*6f20*/  FMNMX.FTZ R3, R34, R3, !PT ;  /* 0x0000000322037209 */ /* 0x000fe40007810000 */
[----:B------:R-:W-:Y:S02]  /*6f30*/  SEL R176, R100, RZ, !P0 ;  /* 0x000000ff64b07207 */ /* 0x000fe40004000000 */
[----:B------:R-:W-:Y:S02]  /*6f40*/  FMNMX.FTZ R100, R33, R2, !PT ;  /* 0x0000000221647209 */ /* 0x000fe40007810000 */
[----:B------:R-:W-:Y:S01]  /*6f50*/  FMNMX.FTZ R103, R35, R3, !PT ;  /* 0x0000000323677209 */ /* 0x000fe20007810000 */
[----:B------:R-:W-:-:S05]  /*6f60*/  BRA.DIV ~URZ, `(.L_x_1576) ;  /* 0x000076a27f007947 */ /* 0x000fca000b800000 */
[----:B------:R1:W2:Y:S02]  /*6f70*/  SHFL.BFLY PT, R2, R100, 0x2, 0x1f ;  /* 0x0c401f0064027f89 */ /* 0x0002a400000e0000 */
.L_x_1661:
[----:B--2---:R-:W-:Y:S01]  /*6f80*/  FMNMX.FTZ R2, R100, R2, !PT ;  /* 0x0000000264027209 */ /* 0x004fe20007810000 */
[----:B------:R-:W-:Y:S04]  /*6f90*/  DEPBAR.LE SB0, 0x2 ;  /* 0x000080800000791a */ /* 0x000fe80000000000 */
[----:B------:R-:W2:Y:S01]  /*6fa0*/  SHFL.BFLY PT, R3, R2, 0x1, 0x1f ;  /* 0x0c201f0002037f89 */ /* 0x000ea200000e0000 */
[----:B------:R-:W-:Y:S07]  /*6fb0*/  BSSY B0, `(.L_x_1577) ;  /* 0x00001c6000007945 */ /* 0x000fee0003800000 */
[----:B------:R-:W-:Y:S01]  /*6fc0*/  BAR.SYNC.DEFER_BLOCKING 0x0 ;  /* 0x0000000000007b1d */ /* 0x000fe20000010000 */
[----:B--2---:R-:W-:Y:S05]  /*6fd0*/  FMNMX.FTZ R101, R2, R3, !PT ;  /* 0x0000000302657209 */ /* 0x004fea0007810000 */
[C---:B------:R-:W-:Y:S02]  /*6fe0*/  FMUL.FTZ R3, R101.reuse, c[0x0][0x2d0] ;  /* 0x0000b40065037a20 */ /* 0x040fe40000410000 */
[----:B------:R-:W-:Y:S02]  /*6ff0*/  FADD.FTZ R0, -R101, R0 ;  /* 0x0000000065007221 */ /* 0x000fe40000010100 */
[--C-:B------:R-:W-:Y:S02]  /*7000*/  FFMA.FTZ R4, R4, c[0x0][0x2d0], -R3.reuse ;  /* 0x0000b40004047a23 */ /* 0x100fe40000010803 */
[----:B------:R-:W-:Y:S02]  /*7010*/  FMUL.FTZ R0, R0, c[0x0][0x2d0] ;  /* 0x0000b40000007a20 */ /* 0x000fe40000410000 */
[--C-:B------:R-:W-:Y:S02]  /*7020*/  FFMA.FTZ R137, R8, c[0x0][0x2d0], -R3.reuse ;  /* 0x0000b40008897a23 */ /* 0x100fe40000010803 */
[--C-:B------:R-:W-:Y:S01]  /*7030*/  FFMA.FTZ R8, R12, c[0x0][0x2d0], -R3.reuse ;  /* 0x0000b4000c087a23 */ /* 0x100fe20000010803 */
[----:B------:R-:W2:Y:S01]  /*7040*/  MUFU.EX2 R2, R0 ;  /* 0x0000000000027308 */ /* 0x000ea20000000800 */
[--C-:B------:R-:W-:Y:S02]  /*7050*/  FFMA.FTZ R5, R5, c[0x0][0x2d0], -R3.reuse ;  /* 0x0000b40005057a23 */ /* 0x100fe40000010803 */
[--C-:B------:R-:W-:Y:S02]  /*7060*/  FFMA.FTZ R157, R20, c[0x0][0x2d0], -R3.reuse ;  /* 0x0000b400149d7a23 */ /* 0x100fe40000010803 */
[--C-:B------:R-:W-:Y:S02]  /*7070*/  FFMA.FTZ R156, R21, c[0x0][0x2d0], -R3.reuse ;  /* 0x0000b400159c7a23 */ /* 0x100fe40000010803 */
[--C-:B------:R-:W-:Y:S02]  /*7080*/  FFMA.FTZ R182, R32, c[0x0][0x2d0], -R3.reuse ;  /* 0x0000b40020b67a23 */ /* 0x100fe40000010803 */
[--C-:B------:R-:W-:Y:S01]  /*7090*/  FFMA.FTZ R181, R33, c[0x0][0x2d0], -R3.reuse ;  /* 0x0000b40021b57a23 */ /* 0x100fe20000010803 */
[----:B------:R-:W3:Y:S01]  /*70a0*/  MUFU.EX2 R12, R4 ;  /* 0x00000004000c7308 */ /* 0x000ee20000000800 */
[--C-:B-1----:R-:W-:Y:S02]  /*70b0*/  FFMA.FTZ R100, R9, c[0x0][0x2d0], -R3.reuse ;  /* 0x0000b40009647a23 */ /* 0x102fe40000010803 */
[--C-:B------:R-:W-:Y:S02]  /*70c0*/  FFMA.FTZ R9, R13, c[0x0][0x2d0], -R3.reuse ;  /* 0x0000b4000d097a23 */ /* 0x100fe40000010803 */
[--C-:B------:R-:W-:Y:S02]  /*70d0*/  FFMA.FTZ R149, R16, c[0x0][0x2d0], -R3.reuse ;  /* 0x0000b40010957a23 */ /* 0x100fe40000010803 */
[--C-:B------:R-:W-:Y:S02]  /*70e0*/  FFMA.FTZ R148, R17, c[0x0][0x2d0], -R3.reuse ;  /* 0x0000b40011947a23 */ /* 0x100fe40000010803 */
[--C-:B------:R-:W-:Y:S02]  /*70f0*/  FFMA.FTZ R155, R24, c[0x0][0x2d0], -R3.reuse ;  /* 0x0000b400189b7a23 */ /* 0x100fe40000010803 */
[--C-:B------:R-:W-:Y:S02]  /*7100*/  FFMA.FTZ R154, R25, c[0x0][0x2d0], -R3.reuse ;  /* 0x0000b400199a7a23 */ /* 0x100fe40000010803 */
[--C-:B------:R-:W-:Y:S02]  /*7110*/  FFMA.FTZ R178, R28, c[0x0][0x2d0], -R3.reuse ;  /* 0x0000b4001cb27a23 */ /* 0x100fe40000010803 */
[----:B------:R-:W-:Y:S02]  /*7120*/  FFMA.FTZ R180, R29, c[0x0][0x2d0], -R3 ;  /* 0x0000b4001db47a23 */ /* 0x000fe40000010803 */
[----:B------:R-:W1:Y:S01]  /*7130*/  MUFU.EX2 R3, R5 ;  /* 0x0000000500037308 */ /* 0x000e620000000800 */
[C---:B--2---:R-:W-:Y:S02]  /*7140*/  FMUL.FTZ R32, R2.reuse, R104 ;  /* 0x0000006802207220 */ /* 0x044fe40000410000 */
[C---:B------:R-:W-:Y:S02]  /*7150*/  FMUL.FTZ R33, R2.reuse, R105 ;  /* 0x0000006902217220 */ /* 0x040fe40000410000 */
[C---:B------:R-:W-:Y:S02]  /*7160*/  FMUL.FTZ R13, R2.reuse, R125 ;  /* 0x0000007d020d7220 */ /* 0x040fe40000410000 */
[C---:B---3--:R-:W-:Y:S02]  /*7170*/  FFMA.FTZ R0, R2.reuse, R179, R12 ;  /* 0x000000b302007223 */ /* 0x048fe4000001000c */
        /* <DEDUP_REMOVED lines=10> */
[C---:B-1----:R-:W-:Y:S01]  /*7220*/  F2FP.PACK_AB R136, R3.reuse, R12 ;  /* 0x0000000c0388723e */ /* 0x042fe200000000ff */
[----:B------:R-:W-:Y:S02]  /*7230*/  FADD.FTZ R4, R3, R0 ;  /* 0x0000000003047221 */ /* 0x000fe40000010000 */
[----:B------:R-:W1:Y:S01]  /*7240*/  SHFL.BFLY PT, R0, R103, 0x2, 0x1f ;  /* 0x0c401f0067007f89 */ /* 0x000e6200000e0000 */
[C---:B------:R-:W-:Y:S02]  /*7250*/  FMUL.FTZ R36, R2.reuse, R36 ;  /* 0x0000002402247220 */ /* 0x040fe40000410000 */
[----:B------:R-:W2:Y:S01]  /*7260*/  MUFU.EX2 R12, R137 ;  /* 0x00000089000c7308 */ /* 0x000ea20000000800 */
        /* <DEDUP_REMOVED lines=8> */
[C---:B------:R-:W-:Y:S02]  /*72f0*/  FMUL.FTZ R52, R2.reuse, R52 ;  /* 0x0000003402347220 */ /* 0x040fe40000410000 */
[C---:B------:R-:W-:Y:S02]  /*7300*/  FMUL.FTZ R53, R2.reuse, R53 ;  /* 0x0000003502357220 */ /* 0x040fe40000410000 */
[C---:B------:R-:W-:Y:S01]  /*7310*/  FMUL.FTZ R56, R2.reuse, R56 ;  /* 0x0000003802387220 */ /* 0x040fe20000410000 */
[----:B------:R-:W-:Y:S01]  /*7320*/  MUFU.EX2 R109, R149 ;  /* 0x00000095006d7308 */ /* 0x000fe20000000800 */
[----:B-1----:R-:W-:Y:S01]  /*7330*/  FMNMX.FTZ R0, R103, R0, !PT ;  /* 0x0000000067007209 */ /* 0x002fe20007810000 */
[C---:B------:R-:W-:Y:S01]  /*7340*/  FMUL.FTZ R57, R2.reuse, R57 ;  /* 0x0000003902397220 */ /* 0x040fe20000410000 */
[----:B--2---:R-:W-:Y:S01]  /*7350*/  F2FP.PACK_AB R138, R5, R12 ;  /* 0x0000000c058a723e */ /* 0x004fe200000000ff */
[C---:B------:R-:W-:Y:S02]  /*7360*/  FMUL.FTZ R60, R2.reuse, R60 ;  /* 0x0000003c023c7220 */ /* 0x040fe40000410000 */
[----:B------:R-:W1:Y:S01]  /*7370*/  SHFL.BFLY PT, R3, R0, 0x1, 0x1f ;  /* 0x0c201f0000037f89 */ /* 0x000e6200000e0000 */
[C---:B------:R-:W-:Y:S02]  /*7380*/  FMUL.FTZ R61, R2.reuse, R61 ;  /* 0x0000003d023d7220 */ /* 0x040fe40000410000 */
[C---:B------:R-:W-:Y:S01]  /*7390*/  FMUL.FTZ R64, R2.reuse, R64 ;  /* 0x0000004002407220 */ /* 0x040fe20000410000 */
[----:B------:R-:W2:Y:S01]  /*73a0*/  MUFU.EX2 R103, R9 ;  /* 0x0000000900677308 */ /* 0x000ea20000000800 */
[C---:B------:R-:W-:Y:S02]  /*73b0*/  FMUL.FTZ R65, R2.reuse, R65 ;  /* 0x0000004102417220 */ /* 0x040fe40000410000 */
[C---:B------:R-:W-:Y:S02]  /*73c0*/  FMUL.FTZ R68, R2.reuse, R68 ;  /* 0x0000004402447220 */ /* 0x040fe40000410000 */
[C---:B---3--:R-:W-:Y:S02]  /*73d0*/  FMUL.FTZ R8, R2.reuse, R128 ;  /* 0x0000008002087220 */ /* 0x048fe40000410000 */
        /* <DEDUP_REMOVED lines=8> */
[----:B-1----:R-:W-:Y:S01]  /*7460*/  FMNMX.FTZ R100, R0, R3, !PT ;  /* 0x0000000300647209 */ /* 0x002fe20007810000 */
[C---:B------:R-:W-:Y:S01]  /*7470*/  FMUL.FTZ R84, R2.reuse, R84 ;  /* 0x0000005402547220 */ /* 0x040fe20000410000 */
[----:B------:R-:W-:Y:S01]  /*7480*/  MUFU.EX2 R116, R154 ;  /* 0x0000009a00747308 */ /* 0x000fe20000000800 */
[----:B------:R-:W-:Y:S01]  /*7490*/  FMUL.FTZ R85, R2, R85 ;  /* 0x0000005502557220 */ /* 0x000fe20000410000 */
[----:B--2---:R-:W-:Y:S01]  /*74a0*/  F2FP.PACK_AB R108, R103, R137 ;  /* 0x00000089676c723e */ /* 0x004fe200000000ff */
[C---:B------:R-:W-:Y:S02]  /*74b0*/  FADD.FTZ R0, -R100.reuse, R102 ;  /* 0x0000006664007221 */ /* 0x040fe40000010100 */
[----:B------:R-:W-:Y:S02]  /*74c0*/  FMUL.FTZ R3, R100, c[0x0][0x2d0] ;  /* 0x0000b40064037a20 */ /* 0x000fe40000410000 */
[----:B------:R-:W-:Y:S02]  /*74d0*/  FMUL.FTZ R0, R0, c[0x0][0x2d0] ;  /* 0x0000b40000007a20 */ /* 0x000fe40000410000 */
[--C-:B------:R-:W-:Y:S02]  /*74e0*/  FFMA.FTZ R10, R10, c[0x0][0x2d0], -R3.reuse ;  /* 0x0000b4000a0a7a23 */ /* 0x100fe40000010803 */
[--C-:B------:R-:W-:Y:S02]  /*74f0*/  FFMA.FTZ R11, R11, c[0x0][0x2d0], -R3.reuse ;  /* 0x0000b4000b0b7a23 */ /* 0x100fe40000010803 */
[----:B------:R-:W1:Y:S01]  /*7500*/  MUFU.EX2 R0, R0 ;  /* 0x0000000000007308 */ /* 0x000e620000000800 */
        /* <DEDUP_REMOVED lines=15> */
[----:B------:R-:W-:Y:S02]  /*7600*/  FFMA.FTZ R7, R7, c[0x0][0x2d0], -R3 ;  /* 0x0000b40007077a23 */ /* 0x000fe40000010803 */
[----:B------:R-:W-:Y:S01]  /*7610*/  FADD.FTZ R3, R12, R4 ;  /* 0x000000040c037221 */ /* 0x000fe20000010000 */
[----:B------:R-:W2:Y:S01]  /*7620*/  MUFU.EX2 R125, R10 ;  /* 0x0000000a007d7308 */ /* 0x000ea20000000800 */
        /* <DEDUP_REMOVED lines=10> */
[----:B------:R-:W-:Y:S01]  /*76d0*/  FADD.FTZ R3, R5, R3 ;  /* 0x0000000305037221 */ /* 0x000fe20000010000 */
[----:B------:R-:W-:Y:S01]  /*76e0*/  MUFU.EX2 R121, R145 ;  /* 0x0000009100797308 */ /* 0x000fe20000000800 */
[----:B------:R-:W-:Y:S01]  /*76f0*/  FMUL.FTZ R5, R2, R133 ;  /* 0x0000008502057220 */ /* 0x000fe20000410000 */
[----:B------:R-:W-:Y:S01]  /*7700*/  IADD3 R2, R170, R160, RZ ;  /* 0x000000a0aa027210 */ /* 0x000fe20007ffe0ff */
[----:B-1----:R-:W-:Y:S01]  /*7710*/  FMUL.FTZ R34, R0, R106 ;  /* 0x0000006a00227220 */ /* 0x002fe20000410000 */
[----:B--2---:R-:W-:Y:S01]  /*7720*/  F2FP.PACK_AB R139, R128, R125 ;  /* 0x0000007d808b723e */ /* 0x004fe200000000ff */
[----:B------:R-:W-:Y:S01]  /*7730*/  FMUL.FTZ R35, R0, R107 ;  /* 0x0000006b00237220 */ /* 0x000fe20000410000 */
[----:B------:R-:W-:Y:S01]  /*7740*/  IADD3 R102, R168, R2, RZ ;  /* 0x00000002a8667210 */ /* 0x000fe20007ffe0ff */
[----:B------:R-:W1:Y:S01]  /*7750*/  LDSM.16.MT88.4 R140, [R2] ;  /* 0x00000000028c783b */ /* 0x000e620000004200 */
[C---:B------:R-:W-:Y:S02]  /*7760*/  FFMA.FTZ R6, R0.reuse, R184, R14 ;  /* 0x000000b800067223 */ /* 0x040fe4000001000e */
[----:B------:R-:W-:Y:S01]  /*7770*/  FADD.FTZ R3, R137, R3 ;  /* 0x0000000389037221 */ /* 0x000fe20000010000 */
[----:B------:R-:W-:Y:S01]  /*7780*/  MUFU.EX2 R124, R146 ;  /* 0x00000092007c7308 */ /* 0x000fe20000000800 */
[C---:B------:R-:W-:Y:S02]  /*7790*/  FMUL.FTZ R10, R0.reuse, R130 ;  /* 0x00000082000a7220 */ /* 0x040fe40000410000 */
[C---:B---3--:R-:W-:Y:S01]  /*77a0*/  FADD.FTZ R120, R7.reuse, R6 ;  /* 0x0000000607787221 */ /* 0x048fe20000010000 */
[----:B------:R-:W2:Y:S01]  /*77b0*/  LDSM.16.MT88.4 R104, [R102] ;  /* 0x000000006668783b */ /* 0x000ea20000004200 */
[----:B------:R-:W-:Y:S01]  /*77c0*/  F2FP.PACK_AB R137, R7, R14 ;  /* 0x0000000e0789723e */ /* 0x000fe200000000ff */
        /* <DEDUP_REMOVED lines=18> */
[C---:B-1----:R-:W-:Y:S05]  /*78f0*/  HMMA.16816.F32 R4, R136.reuse, R140, R4 ;  /* 0x0000008c8804723c */ /* 0x042fea0000001804 */
[C---:B------:R-:W-:Y:S01]  /*7900*/  FMUL.FTZ R39, R0.reuse, R39 ;  /* 0x0000002700277220 */ /* 0x040fe20000410000 */
[----:B------:R-:W-:Y:S01]  /*7910*/  MUFU.EX2 R110, R148 ;  /* 0x00000094006e7308 */ /* 0x000fe20000000800 */
[C---:B------:R-:W-:Y:S01]  /*7920*/  FMUL.FTZ R42, R0.reuse, R42 ;  /* 0x0000002a002a7220 */ /* 0x040fe20000410000 */
[C---:B------:R-:W-:Y:S04]  /*7930*/  HMMA.16816.F32 R8, R136.reuse, R142, R8 ;  /* 0x0000008e8808723c */ /* 0x040fe80000001808 */
[C---:B------:R-:W-:Y:S02]  /*7940*/  FMUL.FTZ R43, R0.reuse, R43 ;  /* 0x0000002b002b7220 */ /* 0x040fe40000410000 */
[C---:B------:R-:W-:Y:S02]  /*7950*/  FMUL.FTZ R46, R0.reuse, R46 ;  /* 0x0000002e002e7220 */ /* 0x040fe40000410000 */
[C---:B--2---:R-:W-:Y:S01]  /*7960*/  HMMA.16816.F32 R12, R136.reuse, R104, R12 ;  /* 0x00000068880c723c */ /* 0x044fe2000000180c */
[----:B------:R-:W1:Y:S03]  /*7970*/  MUFU.EX2 R148, R147 ;  /* 0x0000009300947308 */ /* 0x000e660000000800 */
[C---:B------:R-:W-:Y:S02]  /*7980*/  FMUL.FTZ R47, R0.reuse, R47 ;  /* 0x0000002f002f7220 */ /* 0x040fe40000410000 */
[C---:B------:R-:W-:Y:S02]  /*7990*/  FMUL.FTZ R50, R0.reuse, R50 ;  /* 0x0000003200327220 */ /* 0x040fe40000410000 */
[C---:B------:R-:W-:Y:S03]  /*79a0*/  HMMA.16816.F32 R16, R136.reuse, R106, R16 ;  /* 0x0000006a8810723c */ /* 0x040fe60000001810 */
[----:B------:R-:W-:Y:S01]  /*79b0*/  MUFU.EX2 R147, R150 ;  /* 0x0000009600937308 */ /* 0x000fe20000000800 */
[C---:B------:R-:W-:Y:S02]  /*79c0*/  FMUL.FTZ R51, R0.reuse, R51 ;  /* 0x0000003300337220 */ /* 0x040fe40000410000 */
[C---:B------:R-:W-:Y:S02]  /*79d0*/  FMUL.FTZ R54, R0.reuse, R54 ;  /* 0x0000003600367220 */ /* 0x040fe40000410000 */
[C---:B------:R-:W-:Y:S04]  /*79e0*/  FMUL.FTZ R55, R0.reuse, R55 ;  /* 0x0000003700377220 */ /* 0x040fe80000410000 */
[C---:B------:R-:W-:Y:S01]  /*79f0*/  FMUL.FTZ R58, R0.reuse, R58 ;  /* 0x0000003a003a7220 */ /* 0x040fe20000410000 */
[----:B------:R-:W-:Y:S01]  /*7a00*/  MUFU.EX2 R144, R152 ;  /* 0x0000009800907308 */ /* 0x000fe20000000800 */
        /* <DEDUP_REMOVED lines=26> */
[----:B------:R-:W-:Y:S01]  /*7bb0*/  IADD3 R0, R171, R160, RZ ;  /* 0x000000a0ab007210 */ /* 0x000fe20007ffe0ff */
[----:B------:R-:W-:Y:S03]  /*7bc0*/  FADD.FTZ R112, R103, R3 ;  /* 0x0000000367707221 */ /* 0x000fe60000010000 */
[----:B------:R-:W-:Y:S01]  /*7bd0*/  IADD3 R3, R168, R0, RZ ;  /* 0x00000000a8037210 */ /* 0x000fe20007ffe0ff */
[----:B------:R-:W1:Y:S01]  /*7be0*/  LDSM.16.MT88.4 R104, [R0] ;  /* 0x000000000068783b */ /* 0x000e620000004200 */
[----:B------:R-:W-:Y:S02]  /*7bf0*/  FADD.FTZ R103, R109, R112 ;  /* 0x000000706d677221 */ /* 0x000fe40000010000 */
[----:B------:R-:W2:Y:S02]  /*7c00*/  MUFU.EX2 R112, R156 ;  /* 0x0000009c00707308 */ /* 0x000ea40000000800 */
[C---:B------:R-:W-:Y:S01]  /*7c10*/  FADD.FTZ R103, R110.reuse, R103 ;  /* 0x000000676e677221 */ /* 0x040fe20000010000 */
[----:B------:R-:W-:Y:S02]  /*7c20*/  F2FP.PACK_AB R110, R110, R109 ;  /* 0x0000006d6e6e723e */ /* 0x000fe400000000ff */
[----:B------:R-:W-:Y:S01]  /*7c30*/  F2FP.PACK_AB R109, R122, R121 ;  /* 0x000000797a6d723e */ /* 0x000fe200000000ff */
[----:B------:R-:W-:Y:S04]  /*7c40*/  FADD.FTZ R103, R113, R103 ;  /* 0x0000006771677221 */ /* 0x000fe80000010000 */
[----:B------:R-:W3:Y:S10]  /*7c50*/  MUFU.EX2 R142, R159 ;  /* 0x0000009f008e7308 */ /* 0x000ef40000000800 */
[----:B------:R-:W4:Y:S01]  /*7c60*/  MUFU.EX2 R140, R183 ;  /* 0x000000b7008c7308 */ /* 0x000f220000000800 */
[----:B--2---:R-:W-:Y:S04]  /*7c70*/  FADD.FTZ R103, R112, R103 ;  /* 0x0000006770677221 */ /* 0x004fe80000010000 */
[----:B------:R-:W-:Y:S04]  /*7c80*/  FADD.FTZ R103, R117, R103 ;  /* 0x0000006775677221 */ /* 0x000fe80000010000 */
[----:B------:R-:W-:Y:S04]  /*7c90*/  FADD.FTZ R103, R116, R103 ;  /* 0x0000006774677221 */ /* 0x000fe80000010000 */
[----:B------:R-:W-:Y:S01]  /*7ca0*/  FADD.FTZ R103, R119, R103 ;  /* 0x0000006777677221 */ /* 0x000fe20000010000 */
        /* <DEDUP_REMOVED lines=29> */
[----:B------:R-:W1:Y:S06]  /*7e80*/  LDSM.16.MT88.4 R104, [R2+0x800] ;  /* 0x000800000268783b */ /* 0x000e6c0000004200 */
[----:B---3--:R-:W-:Y:S02]  /*7e90*/  F2FP.PACK_AB R137, R142, R143 ;  /* 0x0000008f8e89723e */ /* 0x008fe400000000ff */
[----:B----4-:R-:W-:Y:S01]  /*7ea0*/  F2FP.PACK_AB R139, R140, R141 ;  /* 0x0000008d8c8b723e */ /* 0x010fe200000000ff */
        /* <DEDUP_REMOVED lines=36> */
[----:B------:R-:W1:Y:S03]  /*80f0*/  LDSM.16.MT88.4 R108, [R2+0x1000] ;  /* 0x00100000026c783b */ /* 0x000e660000004200 */
[----:B------:R-:W-:Y:S03]  /*8100*/  F2FP.PACK_AB R105, R147, R146 ;  /* 0x000000929369723e */ /* 0x000fe600000000ff */
[----:B------:R-:W-:Y:S02]  /*8110*/  F2FP.PACK_AB R106, R116, R117 ;  /* 0x00000075746a723e */ /* 0x000fe400000000ff */
[----:B------:R-:W2:Y:S01]  /*8120*/  LDSM.16.MT88.4 R112, [R102+0x1000] ;  /* 0x001000006670783b */ /* 0x000ea20000004200 */
[----:B------:R-:W3:Y:S02]  /*8130*/  MUFU.EX2 R116, R180 ;  /* 0x000000b400747308 */ /* 0x000ee40000000800 */
[----:B------:R-:W-:Y:S08]  /*8140*/  F2FP.PACK_AB R107, R145, R144 ;  /* 0x00000090916b723e */ /* 0x000ff000000000ff */
[----:B------:R-:W4:Y:S01]  /*8150*/  MUFU.EX2 R117, R181 ;  /* 0x000000b500757308 */ /* 0x000f220000000800 */
[C---:B---3--:R-:W-:Y:S01]  /*8160*/  FADD.FTZ R103, R116.reuse, R103 ;  /* 0x0000006774677221 */ /* 0x048fe20000010000 */
[----:B------:R-:W-:Y:S03]  /*8170*/  F2FP.PACK_AB R136, R116, R119 ;  /* 0x000000777488723e */ /* 0x000fe600000000ff */
[----:B------:R-:W-:Y:S01]  /*8180*/  FADD.FTZ R103, R118, R103 ;  /* 0x0000006776677221 */ /* 0x000fe20000010000 */
[C---:B-1----:R-:W-:Y:S05]  /*8190*/  HMMA.16816.F32 R4, R104.reuse, R108, R4 ;  /* 0x0000006c6804723c */ /* 0x042fea0000001804 */
[C---:B----4-:R-:W-:Y:S01]  /*81a0*/  FADD.FTZ R179, R117.reuse, R103 ;  /* 0x0000006775b37221 */ /* 0x050fe20000010000 */
[----:B------:R-:W-:Y:S02]  /*81b0*/  F2FP.PACK_AB R138, R117, R118 ;  /* 0x00000076758a723e */ /* 0x000fe400000000ff */
        /* <DEDUP_REMOVED lines=29> */
[C---:B-1----:R-:W-:Y:S07]  /*8390*/  HMMA.16816.F32 R84, R104.reuse, R108, R84 ;  /* 0x0000006c6854723c */ /* 0x042fee0000001854 */
[----:B------:R-:W-:Y:S01]  /*83a0*/  FADD.FTZ R108, R128, R120 ;  /* 0x00000078806c7221 */ /* 0x000fe20000010000 */
[C---:B------:R-:W-:Y:S01]  /*83b0*/  HMMA.16816.F32 R88, R104.reuse, R110, R88 ;  /* 0x0000006e6858723c */ /* 0x040fe20000001858 */
[----:B------:R-:W1:Y:S03]  /*83c0*/  LDSM.16.MT88.4 R128, [R2+0x1800] ;  /* 0x001800000280783b */ /* 0x000e660000004200 */
[----:B------:R-:W-:Y:S04]  /*83d0*/  FADD.FTZ R108, R121, R108 ;  /* 0x0000006c796c7221 */ /* 0x000fe80000010000 */
[C---:B--2---:R-:W-:Y:S04]  /*83e0*/  HMMA.16816.F32 R92, R104.reuse, R112, R92 ;  /* 0x00000070685c723c */ /* 0x044fe8000000185c */
[----:B------:R-:W-:Y:S02]  /*83f0*/  FADD.FTZ R108, R122, R108 ;  /* 0x0000006c7a6c7221 */ /* 0x000fe40000010000 */
[----:B------:R-:W2:Y:S02]  /*8400*/  LDSM.16.MT88.4 R120, [R102+0x1800] ;  /* 0x001800006678783b */ /* 0x000ea40000004200 */
[----:B------:R-:W-:Y:S04]  /*8410*/  HMMA.16816.F32 R96, R104, R114, R96 ;  /* 0x000000726860723c */ /* 0x000fe80000001860 */
[----:B------:R-:W-:Y:S02]  /*8420*/  FADD.FTZ R103, R124, R108 ;  /* 0x0000006c7c677221 */ /* 0x000fe40000010000 */
[----:B------:R-:W3:Y:S08]  /*8430*/  LDSM.16.MT88.4 R108, [R0+0x1800] ;  /* 0x00180000006c783b */ /* 0x000ef00000004200 */
[----:B------:R-:W4:Y:S01]  /*8440*/  LDSM.16.MT88.4 R104, [R3+0x1800] ;  /* 0x001800000368783b */ /* 0x000f220000004200 */
[C---:B-1----:R-:W-:Y:S07]  /*8450*/  HMMA.16816.F32 R132, R136.reuse, R128, R4 ;  /* 0x000000808884723c */ /* 0x042fee0000001804 */
[----:B------:R-:W1:Y:S01]  /*8460*/  LDSM.16.MT88.4 R4, [R2+0x3800] ;  /* 0x003800000204783b */ /* 0x000e620000004200 */
[C---:B------:R-:W-:Y:S07]  /*8470*/  HMMA.16816.F32 R128, R136.reuse, R130, R8 ;  /* 0x000000828880723c */ /* 0x040fee0000001808 */
[----:B------:R-:W5:Y:S01]  /*8480*/  LDSM.16.MT88.4 R8, [R102+0x3800] ;  /* 0x003800006608783b */ /* 0x000f620000004200 */
[C---:B--2---:R-:W-:Y:S07]  /*8490*/  HMMA.16816.F32 R124, R136.reuse, R120, R12 ;  /* 0x00000078887c723c */ /* 0x044fee000000180c */
[----:B------:R-:W2:Y:S01]  /*84a0*/  LDSM.16.MT88.4 R12, [R0+0x3800] ;  /* 0x00380000000c783b */ /* 0x000ea20000004200 */
[C---:B------:R-:W-:Y:S07]  /*84b0*/  HMMA.16816.F32 R120, R136.reuse, R122, R16 ;  /* 0x0000007a8878723c */ /* 0x040fee0000001810 */
[----:B------:R-:W-:Y:S01]  /*84c0*/  LDSM.16.MT88.4 R16, [R102+0x5800] ;  /* 0x005800006610783b */ /* 0x000fe20000004200 */
[C---:B---3--:R-:W-:Y:S07]  /*84d0*/  HMMA.16816.F32 R116, R136.reuse, R108, R20 ;  /* 0x0000006c8874723c */ /* 0x048fee0000001814 */
[----:B------:R3:W-:Y:S01]  /*84e0*/  LDSM.16.MT88.4 R20, [R0+0x5800] ;  /* 0x005800000014783b */ /* 0x0007e20000004200 */
[C---:B------:R-:W-:Y:S08]  /*84f0*/  HMMA.16816.F32 R112, R136.reuse, R110, R24 ;  /* 0x0000006e8870723c */ /* 0x040ff00000001818 */
[C---:B----4-:R-:W-:Y:S08]  /*8500*/  HMMA.16816.F32 R108, R136.reuse, R104, R28 ;  /* 0x00000068886c723c */ /* 0x050ff0000000181c */
[C---:B------:R-:W-:Y:S04]  /*8510*/  HMMA.16816.F32 R104, R136.reuse, R106, R32 ;  /* 0x0000006a8868723c */ /* 0x040fe80000001820 */
[----:B---3--:R-:W-:Y:S04]  /*8520*/  FADD.FTZ R0, R148, R103 ;  /* 0x0000006794007221 */ /* 0x008fe80000010000 */
[C---:B-1----:R-:W-:Y:S04]  /*8530*/  HMMA.16816.F32 R36, R136.reuse, R4, R36 ;  /* 0x000000048824723c */ /* 0x042fe80000001824 */
[----:B------:R-:W-:Y:S04]  /*8540*/  FADD.FTZ R0, R146, R0 ;  /* 0x0000000092007221 */ /* 0x000fe80000010000 */
[C---:B------:R-:W-:Y:S01]  /*8550*/  HMMA.16816.F32 R40, R136.reuse, R6, R40 ;  /* 0x000000068828723c */ /* 0x040fe20000001828 */
[----:B------:R-:W1:Y:S03]  /*8560*/  LDSM.16.MT88.4 R4, [R3+0x3800] ;  /* 0x003800000304783b */ /* 0x000e660000004200 */
[----:B------:R-:W-:Y:S04]  /*8570*/  FADD.FTZ R0, R147, R0 ;  /* 0x0000000093007221 */ /* 0x000fe80000010000 */
[C---:B-----5:R-:W-:Y:S04]  /*8580*/  HMMA.16816.F32 R44, R136.reuse, R8, R44 ;  /* 0x00000008882c723c */ /* 0x060fe8000000182c */
[----:B------:R-:W-:Y:S04]  /*8590*/  FADD.FTZ R0, R144, R0 ;  /* 0x0000000090007221 */ /* 0x000fe80000010000 */
[C---:B------:R-:W-:Y:S01]  /*85a0*/  HMMA.16816.F32 R48, R136.reuse, R10, R48 ;  /* 0x0000000a8830723c */ /* 0x040fe20000001830 */
[----:B------:R3:W4:Y:S03]  /*85b0*/  LDSM.16.MT88.4 R8, [R2+0x5800] ;  /* 0x005800000208783b */ /* 0x0007260000004200 */
[----:B------:R-:W-:Y:S04]  /*85c0*/  FADD.FTZ R0, R145, R0 ;  /* 0x0000000091007221 */ /* 0x000fe80000010000 */
[C---:B--2---:R-:W-:Y:S04]  /*85d0*/  HMMA.16816.F32 R52, R136.reuse, R12, R52 ;  /* 0x0000000c8834723c */ /* 0x044fe80000001834 */
[----:B------:R-:W-:Y:S04]  /*85e0*/  FADD.FTZ R0, R143, R0 ;  /* 0x000000008f007221 */ /* 0x000fe80000010000 */
[C---:B------:R-:W-:Y:S01]  /*85f0*/  HMMA.16816.F32 R56, R136.reuse, R14, R56 ;  /* 0x0000000e8838723c */ /* 0x040fe20000001838 */
[----:B------:R-:W2:Y:S03]  /*8600*/  LDSM.16.MT88.4 R12, [R3+0x5800] ;  /* 0x00580000030c783b */ /* 0x000ea60000004200 */
[----:B------:R-:W-:Y:S01]  /*8610*/  FADD.FTZ R0, R142, R0 ;  /* 0x000000008e007221 */ /* 0x000fe20000010000 */
[----:B---3--:R-:W-:Y:S03]  /*8620*/  IADD3 R2, R175, -0x2, RZ ;  /* 0xfffffffeaf027810 */ /* 0x008fe60007ffe0ff */
[C---:B-1----:R-:W-:Y:S03]  /*8630*/  HMMA.16816.F32 R60, R136.reuse, R4, R60 ;  /* 0x00000004883c723c */ /* 0x042fe6000000183c */
[----:B------:R-:W-:Y:S01]  /*8640*/  ISETP.GE.AND P0, PT, R2, R187, PT ;  /* 0x000000bb0200720c */ /* 0x000fe20003f06270 */
[----:B------:R-:W-:Y:S04]  /*8650*/  FADD.FTZ R0, R141, R0 ;  /* 0x000000008d007221 */ /* 0x000fe80000010000 */
[C---:B------:R-:W-:Y:S04]  /*8660*/  HMMA.16816.F32 R64, R136.reuse, R6, R64 ;  /* 0x000000068840723c */ /* 0x040fe80000001840 */
[----:B------:R-:W-:Y:S04]  /*8670*/  FADD.FTZ R184, R140, R0 ;  /* 0x000000008cb87221 */ /* 0x000fe80000010000 */
[C---:B----4-:R-:W-:Y:S08]  /*8680*/  HMMA.16816.F32 R68, R136.reuse, R8, R68 ;  /* 0x000000088844723c */ /* 0x050ff00000001844 */
[C---:B------:R-:W-:Y:S08]  /*8690*/  HMMA.16816.F32 R72, R136.reuse, R10, R72 ;  /* 0x0000000a8848723c */ /* 0x040ff00000001848 */
[C---:B------:R-:W-:Y:S08]  /*86a0*/  HMMA.16816.F32 R76, R136.reuse, R16, R76 ;  /* 0x00000010884c723c */ /* 0x040ff0000000184c */
[C---:B------:R-:W-:Y:S08]  /*86b0*/  HMMA.16816.F32 R80, R136.reuse, R18, R80 ;  /* 0x000000128850723c */ /* 0x040ff00000001850 */
[C---:B------:R-:W-:Y:S08]  /*86c0*/  HMMA.16816.F32 R84, R136.reuse, R20, R84 ;  /* 0x000000148854723c */ /* 0x040ff00000001854 */
[C---:B------:R-:W-:Y:S08]  /*86d0*/  HMMA.16816.F32 R88, R136.reuse, R22, R88 ;  /* 0x000000168858723c */ /* 0x040ff00000001858 */
[C---:B--2---:R-:W-:Y:S08]  /*86e0*/  HMMA.16816.F32 R92, R136.reuse, R12, R92 ;  /* 0x0000000c885c723c */ /* 0x044ff0000000185c */
[----:B------:R-:W-:Y:S01]  /*86f0*/  HMMA.16816.F32 R96, R136, R14, R96 ;  /* 0x0000000e8860723c */ /* 0x000fe20000001860 */
[----:B------:R-:W-:Y:S07]  /*8700*/  @!UPT UIADD3 URZ, URZ, URZ, URZ ;  /* 0x0000003f3f3ff290 */ /* 0x000fee000fffe03f */
[----:B------:R-:W-:-:S11]  /*8710*/  @!P0 BRA `(.L_x_1578) ;  /* 0x000004f000008947 */ /* 0x000fd60003800000 */
[----:B------:R-:W-:Y:S01]  /*8720*/  IMAD.MOV.U32 R212, RZ, RZ, c[0x0][0x2b8] ;  /* 0x0000ae00ffd47624 */ /* 0x000fe200078e00ff */
[----:B------:R-:W-:Y:S01]  /*8730*/  SHF.R.S32.HI R7, RZ, 0x1f, R185 ;  /* 0x0000001fff077819 */ /* 0x000fe200000114b9 */
[----:B------:R-:W-:Y:S01]  /*8740*/  IMAD R2, R175, 0x40, R194 ;  /* 0x00000040af027824 */ /* 0x000fe200078e02c2 */
[----:B------:R-:W-:Y:S01]  /*8750*/  SHF.R.S32.HI R6, RZ, 0x1f, R177 ;  /* 0x0000001fff067819 */ /* 0x000fe200000114b1 */
[----:B------:R-:W-:Y:S01]  /*8760*/  IMAD.MOV.U32 R173, RZ, RZ, RZ ;  /* 0x000000ffffad7224 */ /* 0x000fe200078e00ff */
[----:B------:R-:W-:Y:S01]  /*8770*/  ISETP.NE.AND P1, PT, R212, 0x1, PT ;  /* 0x00000001d400780c */ /* 0x000fe20003f25270 */
[----:B------:R-:W-:Y:S01]  /*8780*/  IMAD.SHL.U32 R18, R186, 0x2, RZ ;  /* 0x00000002ba127824 */ /* 0x000fe200078e00ff */
[----:B------:R-:W-:Y:S01]  /*8790*/  IADD3 R2, R2, -0x80, R189 ;  /* 0xffffff8002027810 */ /* 0x000fe20007ffe0bd */
[----:B------:R-:W-:Y:S01]  /*87a0*/  IMAD.SHL.U32 R17, R185, 0x2, RZ ;  /* 0x00000002b9117824 */ /* 0x000fe200078e00ff */
[----:B------:R-:W-:Y:S01]  /*87b0*/  SHF.R.S32.HI R212, RZ, 0x1f, R186 ;  /* 0x0000001fffd47819 */ /* 0x000fe200000114ba */
[----:B------:R-:W-:Y:S01]  /*87c0*/  IMAD.SHL.U32 R16, R177, 0x2, RZ ;  /* 0x00000002b1107824 */ /* 0x000fe200078e00ff */
[----:B------:R-:W-:Y:S01]  /*87d0*/  SHF.L.U64.HI R14, R185, 0x1, R7 ;  /* 0x00000001b90e7819 */ /* 0x000fe20000010207 */
[----:B------:R-:W-:Y:S01]  /*87e0*/  IMAD.MOV.U32 R0, RZ, RZ, R2 ;  /* 0x000000ffff007224 */ /* 0x000fe200078e0002 */
[----:B------:R-:W-:Y:S02]  /*87f0*/  SHF.L.U64.HI R15, R186, 0x1, R212 ;  /* 0x00000001ba0f7819 */ /* 0x000fe400000102d4 */
[----:B------:R-:W-:Y:S03]  /*8800*/  SHF.L.U64.HI R13, R177, 0x1, R6 ;  /* 0x00000001b10d7819 */ /* 0x000fe60000010206 */
        /* <DEDUP_REMOVED lines=24> */
.L_x_1662:
[----:B------:R-:W-:-:S05]  /*8990*/  BRA.DIV ~URZ, `(.L_x_1580) ;  /* 0x00005d427f007947 */ /* 0x000fca000b800000 */
[----:B------:R-:W3:Y:S01]  /*89a0*/  SHFL.IDX PT, R0, R12, RZ, 0x181f ;  /* 0x00181fff0c007589 */ /* 0x000ee200000e0000 */
[----:B------:R-:W-:Y:S02]  /*89b0*/  SEL R11, RZ, 0x10, P5 ;  /* 0x00000010ff0b7807 */ /* 0x000fe40002800000 */
[----:B------:R-:W-:Y:S02]  /*89c0*/  SEL R10, RZ, 0x10, P4 ;  /* 0x00000010ff0a7807 */ /* 0x000fe40002000000 */
[C---:B---3--:R-:W-:Y:S02]  /*89d0*/  IADD3 R2, P0, R0.reuse, R16, RZ ;  /* 0x0000001000027210 */ /* 0x048fe40007f1e0ff */
[----:B------:R-:W-:Y:S03]  /*89e0*/  IADD3 R8, P1, R0, R17, RZ ;  /* 0x0000001100087210 */ /* 0x000fe60007f3e0ff */
[----:B--2---:R-:W-:Y:S01]  /*89f0*/  IMAD.X R3, R4, 0x1, R13, P0 ;  /* 0x0000000104037824 */ /* 0x004fe200000e060d */
[----:B------:R-:W-:Y:S01]  /*8a00*/  IADD3 R6, P0, R0, R18, RZ ;  /* 0x0000001200067210 */ /* 0x000fe20007f1e0ff */
[----:B------:R-:W-:Y:S02]  /*8a10*/  IMAD R0, R176, 0x6000, R205 ;  /* 0x00006000b0007824 */ /* 0x000fe400078e02cd */
[C---:B------:R-:W-:Y:S02]  /*8a20*/  IMAD.X R9, R4.reuse, 0x1, R14, P1 ;  /* 0x0000000104097824 */ /* 0x040fe400008e060e */
[----:B------:R-:W-:Y:S01]  /*8a30*/  IMAD.X R7, R4, 0x1, R15, P0 ;  /* 0x0000000104077824 */ /* 0x000fe200000e060f */
[----:B------:R-:W-:Y:S01]  /*8a40*/  @!PT LDS RZ, [RZ] ;  /* 0x00000000fffff984 */ /* 0x000fe20000000800 */
[----:B------:R-:W-:Y:S01]  /*8a50*/  @!PT LDS RZ, [RZ] ;  /* 0x00000000fffff984 */ /* 0x000fe20000000800 */
[----:B------:R2:W-:Y:S04]  /*8a60*/  LDGSTS.E.BYPASS.LTC128B.128 [R0], [R2.64], !P5 ;  /* 0x0000000002007fae */ /* 0x0005e8000e901d46 */
[----:B------:R3:W-:Y:S04]  /*8a70*/  LDGSTS.E.BYPASS.LTC128B.128 [R0+0x2000], [R8.64], !P4 ;  /* 0x0200000008007fae */ /* 0x0007e8000e101d46 */
[----:B------:R4:W1:Y:S04]  /*8a80*/  SHFL.IDX PT, R4, R5, 0x1, 0x181f ;  /* 0x00381f0005047f89 */ /* 0x00086800000e0000 */
[----:B------:R3:W-:Y:S04]  /*8a90*/  LDGSTS.E.BYPASS.LTC128B.128 [R0+0x4000], [R6.64], !P6 ;  /* 0x0400000006007fae */ /* 0x0007e8000f101d46 */
[----:B--2---:R3:W2:Y:S01]  /*8aa0*/  SHFL.IDX PT, R2, R12, 0x1, 0x181f ;  /* 0x00381f000c027f89 */ /* 0x0046a200000e0000 */
[----:B-1--4-:R-:W-:Y:S03]  /*8ab0*/  SEL R5, RZ, 0x10, P6 ;  /* 0x00000010ff057807 */ /* 0x012fe60003000000 */
.L_x_1663:
[----:B------:R-:W-:Y:S02]  /*8ac0*/  IADD3 R3, -R11, 0x10, RZ ;  /* 0x000000100b037810 */ /* 0x000fe40007ffe1ff */
[----:B---3--:R-:W-:Y:S02]  /*8ad0*/  IADD3 R6, -R10, 0x10, RZ ;  /* 0x000000100a067810 */ /* 0x008fe40007ffe1ff */
[----:B------:R-:W-:Y:S02]  /*8ae0*/  LOP3.LUT R3, R3, 0xf, RZ, 0xc0, !PT ;  /* 0x0000000f03037812 */ /* 0x000fe400078ec0ff */
[----:B------:R-:W-:Y:S02]  /*8af0*/  IADD3 R7, -R5, 0x10, RZ ;  /* 0x0000001005077810 */ /* 0x000fe40007ffe1ff */
[----:B--2---:R-:W-:Y:S02]  /*8b00*/  IADD3 R8, P1, P0, R3, R2, R16 ;  /* 0x0000000203087210 */ /* 0x004fe4000783e010 */
[----:B------:R-:W-:Y:S02]  /*8b10*/  LOP3.LUT R3, R6, 0xf, RZ, 0xc0, !PT ;  /* 0x0000000f06037812 */ /* 0x000fe400078ec0ff */
[----:B------:R-:W-:Y:S02]  /*8b20*/  IADD3.X R9, RZ, R4, R13, P1, P0 ;  /* 0x00000004ff097210 */ /* 0x000fe40000fe040d */
[----:B------:R-:W-:Y:S02]  /*8b30*/  IADD3 R6, P1, P0, R3, R2, R17 ;  /* 0x0000000203067210 */ /* 0x000fe4000783e011 */
[----:B------:R-:W-:Y:S02]  /*8b40*/  LOP3.LUT R3, R7, 0xf, RZ, 0xc0, !PT ;  /* 0x0000000f07037812 */ /* 0x000fe400078ec0ff */
[----:B------:R-:W-:Y:S02]  /*8b50*/  IADD3.X R7, RZ, R4, R14, P1, P0 ;  /* 0x00000004ff077210 */ /* 0x000fe40000fe040e */
[----:B------:R-:W-:Y:S04]  /*8b60*/  IADD3 R2, P1, P0, R3, R2, R18 ;  /* 0x0000000203027210 */ /* 0x000fe8000783e012 */
[----:B------:R-:W-:Y:S02]  /*8b70*/  IADD3.X R3, RZ, R4, R15, P1, P0 ;  /* 0x00000004ff037210 */ /* 0x000fe40000fe040f */
[----:B------:R-:W-:Y:S02]  /*8b80*/  ISETP.NE.U32.AND P0, PT, R11, RZ, PT ;  /* 0x000000ff0b00720c */ /* 0x000fe40003f05070 */
[----:B------:R-:W-:Y:S11]  /*8b90*/  ISETP.NE.U32.AND P1, PT, R10, RZ, PT ;  /* 0x000000ff0a00720c */ /* 0x000ff60003f25070 */
[----:B------:R-:W-:Y:S01]  /*8ba0*/  @!PT LDS RZ, [RZ] ;  /* 0x00000000fffff984 */ /* 0x000fe20000000800 */
[----:B------:R-:W-:Y:S01]  /*8bb0*/  @!PT LDS RZ, [RZ] ;  /* 0x00000000fffff984 */ /* 0x000fe20000000800 */
[----:B------:R-:W-:Y:S01]  /*8bc0*/  @!PT LDS RZ, [RZ] ;  /* 0x00000000fffff984 */ /* 0x000fe20000000800 */
[----:B------:R1:W-:Y:S01]  /*8bd0*/  LDGSTS.E.BYPASS.LTC128B.128.ZFILL [R0+0x1000], [R8.64], P0 ;  /* 0x0100000008007fae */ /* 0x0003e20008141d46 */
[----:B------:R-:W-:Y:S03]  /*8be0*/  ISETP.NE.U32.AND P0, PT, R5, RZ, PT ;  /* 0x000000ff0500720c */ /* 0x000fe60003f05070 */
[----:B------:R1:W-:Y:S10]  /*8bf0*/  LDGSTS.E.BYPASS.LTC128B.128.ZFILL [R0+0x3000], [R6.64], P1 ;  /* 0x0300000006007fae */ /* 0x0003f40008941d46 */
[----:B------:R1:W-:Y:S02]  /*8c00*/  LDGSTS.E.BYPASS.LTC128B.128.ZFILL [R0+0x5000], [R2.64], P0 ;  /* 0x0500000002007fae */ /* 0x0003e40008141d46 */
.L_x_1578:
[----:B------:R-:W-:Y:S05]  /*8c10*/  BSYNC B0 ;  /* 0x0000000000007941 */ /* 0x000fea0003800000 */
.L_x_1577:
[----:B------:R-:W-:Y:S01]  /*8c20*/  ISETP.GE.AND P0, PT, R187, R175, PT ;  /* 0x000000afbb00720c */ /* 0x000fe20003f06270 */
[----:B------:R-:W0:Y:S01]  /*8c30*/  LDGDEPBAR ;  /* 0x00000000000079af */ /* 0x000e220000000000 */
[----:B-1----:R-:W-:Y:S01]  /*8c40*/  IADD3 R3, R175, -0x1, RZ ;  /* 0xffffffffaf037810 */ /* 0x002fe20007ffe0ff */
[----:B------:R-:W-:Y:S01]  /*8c50*/  IMAD.MOV.U32 R102, RZ, RZ, R100 ;  /* 0x000000ffff667224 */ /* 0x000fe200078e0064 */
[C---:B------:R-:W-:Y:S01]  /*8c60*/  ISETP.GE.AND P1, PT, R161.reuse, 0x1, PT ;  /* 0x00000001a100780c */ /* 0x040fe20003f26270 */
[----:B------:R-:W-:Y:S01]  /*8c70*/  IMAD.MOV.U32 R0, RZ, RZ, R101 ;  /* 0x000000ffff007224 */ /* 0x000fe200078e0065 */
[----:B------:R-:W-:Y:S01]  /*8c80*/  IADD3 R2, R161, 0x1, RZ ;  /* 0x00000001a1027810 */ /* 0x000fe20007ffe0ff */
[----:B------:R-:W-:Y:S03]  /*8c90*/  IMAD.MOV.U32 R175, RZ, RZ, R3 ;  /* 0x000000ffffaf7224 */ /* 0x000fe600078e0003 */
[----:B------:R-:W-:Y:S03]  /*8ca0*/  SEL R161, R2, RZ, !P1 ;  /* 0x000000ff02a17207 */ /* 0x000fe60004800000 */
[----:B------:R-:W-:-:S05]  /*8cb0*/  @!P0 BRA `(.L_x_1581) ;  /* 0xffffd18000008947 */ /* 0x000fca000383ffff */
.L_x_1571:
[----:B------:R-:W-:Y:S05]  /*8cc0*/  BRA.DIV ~URZ, `(.L_x_1582) ;  /* 0x00005c327f007947 */ /* 0x000fea000b800000 */
[----:B------:R2:W3:Y:S02]  /*8cd0*/  SHFL.BFLY PT, R0, R179, 0x2, 0x1f ;  /* 0x0c401f00b3007f89 */ /* 0x0004e400000e0000 */
.L_x_1664:
[----:B---3--:R-:W-:Y:S01]  /*8ce0*/  FADD.FTZ R0, R0, R179 ;  /* 0x000000b300007221 */ /* 0x008fe20000010000 */
[----:B------:R-:W-:Y:S05]  /*8cf0*/  BRA.DIV ~URZ, `(.L_x_1583) ;  /* 0x00005c627f007947 */ /* 0x000fea000b800000 */
[----:B-1----:R-:W1:Y:S04]  /*8d00*/  SHFL.BFLY PT, R2, R184, 0x2, 0x1f ;  /* 0x0c401f00b8027f89 */ /* 0x002e6800000e0000 */
[----:B------:R-:W3:Y:S01]  /*8d10*/  SHFL.BFLY PT, R5, R0, 0x1, 0x1f ;  /* 0x0c201f0000057f89 */ /* 0x000ee200000e0000 */
[----:B-1----:R-:W-:-:S02]  /*8d20*/  FADD.FTZ R4, R2, R184 ;  /* 0x000000b802047221 */ /* 0x002fc40000010000 */
[----:B---3--:R-:W-:-:S03]  /*8d30*/  FADD.FTZ R0, R0, R5 ;  /* 0x0000000500007221 */ /* 0x008fc60000010000 */
[----:B------:R1:W3:Y:S04]  /*8d40*/  SHFL.BFLY PT, R3, R4, 0x1, 0x1f ;  /* 0x0c201f0004037f89 */ /* 0x0002e800000e0000 */
.L_x_1665:
[----:B------:R-:W-:Y:S01]  /*8d50*/  FSETP.NE.FTZ.AND P1, PT, R0, RZ, PT ;  /* 0x000000ff0000720b */ /* 0x000fe20003f35000 */
[----:B---3--:R-:W-:Y:S01]  /*8d60*/  FADD.FTZ R3, R3, R4 ;  /* 0x0000000403037221 */ /* 0x008fe20000010000 */
[----:B------:R-:W-:Y:S02]  /*8d70*/  MOV R2, RZ ;  /* 0x000000ff00027202 */ /* 0x000fe40000000f00 */
[----:B------:R-:W-:Y:S02]  /*8d80*/  MOV R23, 0xff800000 ;  /* 0xff80000000177802 */ /* 0x000fe40000000f00 */
[----:B------:R-:W-:Y:S02]  /*8d90*/  FSETP.NE.FTZ.AND P0, PT, R3, RZ, PT ;  /* 0x000000ff0300720b */ /* 0x000fe40003f15000 */
[----:B------:R-:W-:-:S05]  /*8da0*/  MOV R22, 0xff800000 ;  /* 0xff80000000167802 */ /* 0x000fca0000000f00 */
[----:B------:R-:W3:Y:S01]  /*8db0*/  @P1 MUFU.RCP R2, R0 ;  /* 0x0000000000021308 */ /* 0x000ee20000001000 */
[----:B-1----:R-:W-:-:S05]  /*8dc0*/  @P1 MOV R4, 0x3f317218 ;  /* 0x3f31721800041802 */ /* 0x002fca0000000f00 */
[----:B------:R-:W-:Y:S02]  /*8dd0*/  @P1 FMUL.FTZ R4, R4, c[0x0][0x2d0] ;  /* 0x0000b40004041a20 */ /* 0x000fe40000410000 */
[----:B------:R1:W4:Y:S01]  /*8de0*/  @P1 MUFU.LG2 R5, R0 ;  /* 0x0000000000051308 */ /* 0x0003220000000c00 */
[C---:B---3--:R-:W-:Y:S02]  /*8df0*/  FMUL.FTZ R102, R2.reuse, R112 ;  /* 0x0000007002667220 */ /* 0x048fe40000410000 */
[C---:B------:R-:W-:Y:S02]  /*8e00*/  FMUL.FTZ R103, R2.reuse, R113 ;  /* 0x0000007102677220 */ /* 0x040fe40000410000 */
[C---:B------:R-:W-:Y:S02]  /*8e10*/  FMUL.FTZ R112, R2.reuse, R68 ;  /* 0x0000004402707220 */ /* 0x040fe40000410000 */
[C---:B------:R-:W-:Y:S01]  /*8e20*/  FMUL.FTZ R113, R2.reuse, R69 ;  /* 0x0000004502717220 */ /* 0x040fe20000410000 */
[----:B-1----:R-:W-:Y:S01]  /*8e30*/  MOV R0, RZ ;  /* 0x000000ff00007202 */ /* 0x002fe20000000f00 */
[----:B------:R-:W-:-:S02]  /*8e40*/  FMUL.FTZ R68, R2, R72 ;  /* 0x0000004802447220 */ /* 0x000fc40000410000 */
[C---:B------:R-:W-:Y:S02]  /*8e50*/  FMUL.FTZ R69, R2.reuse, R73 ;  /* 0x0000004902457220 */ /* 0x040fe40000410000 */
[C---:B------:R-:W-:Y:S01]  /*8e60*/  FMUL.FTZ R72, R2.reuse, R76 ;  /* 0x0000004c02487220 */ /* 0x040fe20000410000 */
[----:B------:R-:W1:Y:S01]  /*8e70*/  @P0 MUFU.RCP R0, R3 ;  /* 0x0000000300000308 */ /* 0x000e620000001000 */
        /* <DEDUP_REMOVED lines=41> */
[----:B------:R3:W5:Y:S01]  /*9110*/  @P0 MUFU.LG2 R2, R3 ;  /* 0x0000000300020308 */ /* 0x0007620000000c00 */
[----:B----4-:R-:W-:Y:S02]  /*9120*/  @P1 FMUL.FTZ R5, R5, 0.69314718246459960938 ;  /* 0x3f31721805051820 */ /* 0x010fe40000410000 */
[----:B-1----:R-:W-:Y:S02]  /*9130*/  FMUL.FTZ R124, R0, R38 ;  /* 0x00000026007c7220 */ /* 0x002fe40000410000 */
[----:B------:R-:W-:Y:S01]  /*9140*/  @P1 FFMA.FTZ R23, R4, R101, R5 ;  /* 0x0000006504171223 */ /* 0x000fe20000010005 */
[----:B------:R-:W-:Y:S01]  /*9150*/  MOV R4, 0x1 ;  /* 0x0000000100047802 */ /* 0x000fe20000000f00 */
[C---:B------:R-:W-:Y:S02]  /*9160*/  FMUL.FTZ R125, R0.reuse, R39 ;  /* 0x00000027007d7220 */ /* 0x040fe40000410000 */
[----:B------:R-:W-:-:S02]  /*9170*/  FMUL.FTZ R84, R0, R130 ;  /* 0x0000008200547220 */ /* 0x000fc40000410000 */
[C---:B------:R-:W-:Y:S02]  /*9180*/  FMUL.FTZ R85, R0.reuse, R131 ;  /* 0x0000008300557220 */ /* 0x040fe40000410000 */
[C---:B------:R-:W-:Y:S02]  /*9190*/  FMUL.FTZ R38, R0.reuse, R46 ;  /* 0x0000002e00267220 */ /* 0x040fe40000410000 */
[----:B------:R-:W-:Y:S01]  /*91a0*/  FMUL.FTZ R39, R0, R47 ;  /* 0x0000002f00277220 */ /* 0x000fe20000410000 */
[----:B---3--:R-:W-:Y:S01]  /*91b0*/  @P0 MOV R3, 0x3f317218 ;  /* 0x3f31721800030802 */ /* 0x008fe20000000f00 */
        /* <DEDUP_REMOVED lines=46> */
.L_x_1545:
[----:B------:R-:W-:Y:S01]  /*94a0*/  LOP3.LUT P0, RZ, R172, 0xff, RZ, 0xc0, !PT ;  /* 0x000000ffacff7812 */ /* 0x000fe2000780c0ff */
[----:B------:R-:W-:-:S12]  /*94b0*/  BSSY B0, `(.L_x_1584) ;  /* 0x000000f000007945 */ /* 0x000fd80003800000 */
        /* <DEDUP_REMOVED lines=14> */
.L_x_1585:
[----:B------:R-:W-:Y:S05]  /*95a0*/  BSYNC B0 ;  /* 0x0000000000007941 */ /* 0x000fea0003800000 */
.L_x_1584:
[----:B------:R-:W-:Y:S01]  /*95b0*/  PRMT R0, R0, 0x9910, RZ ;  /* 0x0000991000007816 */ /* 0x000fe200000000ff */
[----:B------:R-:W-:Y:S01]  /*95c0*/  BSSY B1, `(.L_x_1586) ;  /* 0x0000336000017945 */ /* 0x000fe20003800000 */
[----:B------:R-:W-:Y:S02]  /*95d0*/  IMAD.MOV.U32 R82, RZ, RZ, R200 ;  /* 0x000000ffff527224 */ /* 0x000fe400078e00c8 */
[----:B------:R-:W-:-:S13]  /*95e0*/  ISETP.NE.AND P0, PT, R0, RZ, PT ;  /* 0x000000ff0000720c */ /* 0x000fda0003f05270 */
[----:B------:R-:W-:Y:S05]  /*95f0*/  @!P0 BRA `(.L_x_1587) ;  /* 0x000026b000008947 */ /* 0x000fea0003800000 */
[----:B------:R-:W-:Y:S01]  /*9600*/  WARPSYNC 0xffffffff ;  /* 0xffffffff00007948 */ /* 0x000fe20003800000 */
[----:B------:R-:W-:Y:S01]  /*9610*/  BAR.SYNC.DEFER_BLOCKING 0x1, 0x100 ;  /* 0x0044000000007b1d */ /* 0x000fe20000010000 */
[----:B------:R-:W-:Y:S01]  /*9620*/  F2FP.PACK_AB R0, R133, R132 ;  /* 0x000000848500723e */ /* 0x000fe200000000ff */
[----:B------:R-:W-:Y:S01]  /*9630*/  IMAD.MOV.U32 R14, RZ, RZ, c[0x0][0x388] ;  /* 0x0000e200ff0e7624 */ /* 0x000fe200078e00ff */
        /* <DEDUP_REMOVED lines=10> */
[----:B-1----:R-:W-:-:S02]  /*96e0*/  F2FP.PACK_AB R0, R85, R84 ;  /* 0x000000545500723e */ /* 0x002fc400000000ff */
[----:B---3--:R-:W-:-:S03]  /*96f0*/  F2FP.PACK_AB R2, R29, R28 ;  /* 0x0000001c1d02723e */ /* 0x008fc600000000ff */
[----:B------:R1:W-:Y:S01]  /*9700*/  STS [R222+0x400], R0 ;  /* 0x00040000de007388 */ /* 0x0003e20000000800 */
[----:B----4-:R-:W-:-:S03]  /*9710*/  F2FP.PACK_AB R3, R127, R126 ;  /* 0x0000007e7f03723e */ /* 0x010fc600000000ff */
[----:B------:R3:W-:Y:S04]  /*9720*/  STS [R224], R2 ;  /* 0x00000002e0007388 */ /* 0x0007e80000000800 */
[----:B------:R4:W-:Y:S01]  /*9730*/  STS [R224+0x400], R3 ;  /* 0x00040003e0007388 */ /* 0x0009e20000000800 */
[----:B-1----:R-:W-:Y:S02]  /*9740*/  F2FP.PACK_AB R0, R33, R32 ;  /* 0x000000202100723e */ /* 0x002fe400000000ff */
[----:B---3--:R-:W-:-:S03]  /*9750*/  F2FP.PACK_AB R2, R123, R122 ;  /* 0x0000007a7b02723e */ /* 0x008fc600000000ff */
[----:B------:R1:W-:Y:S01]  /*9760*/  STS [R223], R0 ;  /* 0x00000000df007388 */ /* 0x0003e20000000800 */
[----:B----4-:R-:W-:-:S03]  /*9770*/  F2FP.PACK_AB R3, R35, R34 ;  /* 0x000000222303723e */ /* 0x010fc600000000ff */
[----:B------:R3:W-:Y:S04]  /*9780*/  STS [R223+0x400], R2 ;  /* 0x00040002df007388 */ /* 0x0007e80000000800 */
[----:B------:R4:W-:Y:S01]  /*9790*/  STS [R251], R3 ;  /* 0x00000003fb007388 */ /* 0x0009e20000000800 */
[----:B-1----:R-:W-:Y:S02]  /*97a0*/  F2FP.PACK_AB R0, R89, R88 ;  /* 0x000000585900723e */ /* 0x002fe400000000ff */
        /* <DEDUP_REMOVED lines=15> */
[----:B------:R3:W-:Y:S04]  /*98a0*/  STS [R221+0x4000], R2 ;  /* 0x00400002dd007388 */ /* 0x0007e80000000800 */
[----:B------:R4:W-:Y:S01]  /*98b0*/  STS [R221+0x4400], R3 ;  /* 0x00440003dd007388 */ /* 0x0009e20000000800 */
        /* <DEDUP_REMOVED lines=23> */
[----:B------:R4:W-:Y:S04]  /*9a30*/  STS [R250+0x4400], R4 ;  /* 0x00440004fa007388 */ /* 0x0009e80000000800 */
[----:B------:R2:W-:Y:S01]  /*9a40*/  STS [R248+0x4000], R2 ;  /* 0x00400002f8007388 */ /* 0x0005e20000000800 */
[----:B-1----:R-:W-:Y:S02]  /*9a50*/  F2FP.PACK_AB R0, R67, R66 ;  /* 0x000000424300723e */ /* 0x002fe400000000ff */
[----:B---3--:R-:W-:-:S03]  /*9a60*/  F2FP.PACK_AB R3, R51, R50 ;  /* 0x000000323303723e */ /* 0x008fc600000000ff */
[----:B------:R1:W-:Y:S01]  /*9a70*/  STS [R248+0x4400], R0 ;  /* 0x00440000f8007388 */ /* 0x0003e20000000800 */
[----:B----4-:R-:W-:-:S03]  /*9a80*/  F2FP.PACK_AB R4, R113, R112 ;  /* 0x000000707104723e */ /* 0x010fc600000000ff */
[----:B------:R3:W-:Y:S01]  /*9a90*/  STS [R221+0x8400], R3 ;  /* 0x00840003dd007388 */ /* 0x0007e20000000800 */
[----:B--2---:R-:W-:-:S03]  /*9aa0*/  F2FP.PACK_AB R2, R69, R68 ;  /* 0x000000444502723e */ /* 0x004fc600000000ff */
[----:B------:R2:W-:Y:S04]  /*9ab0*/  STS [R221+0x8000], R4 ;  /* 0x00800004dd007388 */ /* 0x0005e80000000800 */
[----:B------:R4:W-:Y:S01]  /*9ac0*/  STS [R222+0x8000], R2 ;  /* 0x00800002de007388 */ /* 0x0009e20000000800 */
[----:B-1----:R-:W-:Y:S02]  /*9ad0*/  F2FP.PACK_AB R0, R59, R58 ;  /* 0x0000003a3b00723e */ /* 0x002fe400000000ff */
[----:B---3--:R-:W-:-:S03]  /*9ae0*/  F2FP.PACK_AB R3, R63, R62 ;  /* 0x0000003e3f03723e */ /* 0x008fc600000000ff */
[----:B------:R1:W-:Y:S01]  /*9af0*/  STS [R222+0x8400], R0 ;  /* 0x00840000de007388 */ /* 0x0003e20000000800 */
[----:B--2---:R-:W-:-:S03]  /*9b00*/  F2FP.PACK_AB R4, R73, R72 ;  /* 0x000000484904723e */ /* 0x004fc600000000ff */
        /* <DEDUP_REMOVED lines=9> */
[----:B------:R2:W-:Y:S01]  /*9ba0*/  STS [R251+0x8400], R4 ;  /* 0x00840004fb007388 */ /* 0x0005e20000000800 */
[----:B-1----:R-:W-:-:S05]  /*9bb0*/  F2FP.PACK_AB R0, R121, R120 ;  /* 0x000000787900723e */ /* 0x002fca00000000ff */
[----:B------:R1:W-:Y:S01]  /*9bc0*/  STS [R251+0x8000], R0 ;  /* 0x00800000fb007388 */ /* 0x0003e20000000800 */
[----:B--2---:R-:W-:-:S03]  /*9bd0*/  @P2 IADD3 R4, P0, R209, c[0x0][0x508], RZ ;  /* 0x00014200d1042a10 */ /* 0x004fc60007f1e0ff */
[----:B------:R2:W-:Y:S01]  /*9be0*/  STS [R249+0x8000], R3 ;  /* 0x00800003f9007388 */ /* 0x0005e20000000800 */
[----:B------:R-:W-:-:S03]  /*9bf0*/  @P2 IADD3.X R5, R210, c[0x0][0x50c], RZ, P0, !PT ;  /* 0x00014300d2052a10 */ /* 0x000fc600007fe4ff */
[----:B------:R3:W-:Y:S01]  /*9c00*/  STS [R249+0x8400], R2 ;  /* 0x00840002f9007388 */ /* 0x0007e20000000800 */
[----:B-1----:R-:W-:Y:S02]  /*9c10*/  F2FP.PACK_AB R0, R81, R80 ;  /* 0x000000505100723e */ /* 0x002fe400000000ff */
[----:B--2---:R-:W-:-:S03]  /*9c20*/  F2FP.PACK_AB R3, R43, R42 ;  /* 0x0000002a2b03723e */ /* 0x004fc600000000ff */
[----:B------:R1:W-:Y:S01]  /*9c30*/  STS [R250+0x8000], R0 ;  /* 0x00800000fa007388 */ /* 0x0003e20000000800 */
[----:B---3--:R-:W-:-:S05]  /*9c40*/  F2FP.PACK_AB R2, R55, R54 ;  /* 0x000000363702723e */ /* 0x008fca00000000ff */
        /* <DEDUP_REMOVED lines=17> */
.L_x_1588:
[----:B--2---:R-:W2:Y:S01]  /*9d60*/  LDL R3, [R1+0xc] ;  /* 0x00000c0001037983 */ /* 0x004ea20000100800 */
[----:B------:R-:W-:Y:S01]  /*9d70*/  IMAD.MOV.U32 R2, RZ, RZ, 0x368 ;  /* 0x00000368ff027424 */ /* 0x000fe200078e00ff */
[----:B------:R-:W-:-:S02]  /*9d80*/  ISETP.GT.AND P2, PT, R5, 0x1, PT ;  /* 0x000000010500780c */ /* 0x000fc40003f44270 */
[----:B------:R-:W3:Y:S01]  /*9d90*/  LDL R31, [R1+0x8] ;  /* 0x00000800011f7983 */ /* 0x000ee20000100800 */
[----:B------:R-:W-:Y:S02]  /*9da0*/  ISETP.NE.U32.AND P0, PT, RZ, c[0x0][0x500], PT ;  /* 0x00014000ff007a0c */ /* 0x000fe40003f05070 */
[----:B------:R-:W-:Y:S02]  /*9db0*/  SEL R2, R2, 0x328, P2 ;  /* 0x0000032802027807 */ /* 0x000fe40001000000 */
[----:B------:R-:W-:Y:S02]  /*9dc0*/  ISETP.NE.AND.EX P0, PT, RZ, c[0x0][0x504], PT, P0 ;  /* 0x00014100ff007a0c */ /* 0x000fe40003f05300 */
[----:B------:R1:W4:Y:S02]  /*9dd0*/  LDC.64 R4, c[0x0][R2+0x170] ;  /* 0x00005c0002047b82 */ /* 0x0003240000000a00 */
[----:B------:R-:W-:-:S06]  /*9de0*/  SEL R8, R207, RZ, !P0 ;  /* 0x000000ffcf087207 */ /* 0x000fcc0004000000 */
[----:B------:R1:W4:Y:S08]  /*9df0*/  LDC.64 R16, c[0x0][R2+0x168] ;  /* 0x00005a0002107b82 */ /* 0x0003300000000a00 */
[----:B------:R1:W2:Y:S08]  /*9e00*/  LDC.64 R18, c[0x0][R2+0x178] ;  /* 0x00005e0002127b82 */ /* 0x0002b00000000a00 */
[----:B------:R1:W2:Y:S01]  /*9e10*/  LDC.64 R20, c[0x0][R2+0x160] ;  /* 0x0000580002147b82 */ /* 0x0002a20000000a00 */
[----:B------:R-:W-:Y:S01]  /*9e20*/  LOP3.LUT R9, R202, 0xffff, RZ, 0xc0, !PT ;  /* 0x0000ffffca097812 */ /* 0x000fe200078ec0ff */
[----:B-1----:R-:W-:-:S05]  /*9e30*/  IMAD.MOV.U32 R2, RZ, RZ, c[0x0][0x4e8] ;  /* 0x00013a00ff027624 */ /* 0x002fca00078e00ff */
[----:B------:R-:W-:Y:S01]  /*9e40*/  ISETP.NE.AND P3, PT, R2, 0x1, PT ;  /* 0x000000010200780c */ /* 0x000fe20003f65270 */
[----:B----4-:R-:W-:Y:S02]  /*9e50*/  IMAD R2, R5, R8, RZ ;  /* 0x0000000805027224 */ /* 0x010fe400078e02ff */
[----:B------:R-:W-:-:S04]  /*9e60*/  IMAD.WIDE.U32 R6, R16, R9, RZ ;  /* 0x0000000910067225 */ /* 0x000fc800078e00ff */
        /* <DEDUP_REMOVED lines=53> */
[----:B------:R-:W-:Y:S01]  /*a1c0*/  IMAD R11, R11, c[0x0][0x3a0], RZ ;  /* 0x0000e8000b0b7a24 */ /* 0x000fe200078e02ff */
[----:B-1----:R-:W-:Y:S01]  /*a1d0*/  LEA R4, R201, R189, 0x7 ;  /* 0x000000bdc9047211 */ /* 0x002fe200078e38ff */
[C---:B------:R-:W-:Y:S01]  /*a1e0*/  IMAD.WIDE.U32 R2, R0.reuse, c[0x0][0x3a0], RZ ;  /* 0x0000e80000027a25 */ /* 0x040fe200078e00ff */
[----:B------:R-:W-:Y:S01]  /*a1f0*/  SHF.R.S32.HI R5, RZ, 0x1f, R8 ;  /* 0x0000001fff057819 */ /* 0x000fe20000011408 */
[----:B------:R1:W2:Y:S02]  /*a200*/  LDS.128 R24, [R188+0x80] ;  /* 0x00008000bc187984 */ /* 0x0002a40000000c00 */
[----:B------:R-:W-:-:S02]  /*a210*/  IMAD R0, R0, c[0x0][0x3a4], R11 ;  /* 0x0000e90000007a24 */ /* 0x000fc400078e020b */
[----:B------:R-:W-:Y:S01]  /*a220*/  @P3 IMAD.HI.U32 R6, R4, c[0x0][0x4ec], RZ ;  /* 0x00013b0004063a27 */ /* 0x000fe200078e00ff */
[----:B------:R1:W3:Y:S02]  /*a230*/  LDS.128 R40, [R188+0x1080] ;  /* 0x00108000bc287984 */ /* 0x0002e40000000c00 */
[----:B------:R-:W-:Y:S01]  /*a240*/  IADD3 R3, R3, R0, RZ ;  /* 0x0000000003037210 */ /* 0x000fe20007ffe0ff */
[----:B------:R-:W-:Y:S01]  /*a250*/  IMAD R5, R5, c[0x0][0x3f0], RZ ;  /* 0x0000fc0005057a24 */ /* 0x000fe200078e02ff */
[----:B------:R1:W4:Y:S01]  /*a260*/  LDS.128 R52, [R188+0x2080] ;  /* 0x00208000bc347984 */ /* 0x0003220000000c00 */
[----:B------:R-:W-:Y:S02]  /*a270*/  MOV R0, R4 ;  /* 0x0000000400007202 */ /* 0x000fe40000000f00 */
[----:B------:R-:W-:Y:S01]  /*a280*/  IMAD.WIDE.U32 R2, R9, c[0x0][0x3e8], R2 ;  /* 0x0000fa0009027a25 */ /* 0x000fe200078e0002 */
[----:B------:R1:W1:Y:S01]  /*a290*/  LDS.128 R60, [R188+0x3080] ;  /* 0x00308000bc3c7984 */ /* 0x0002620000000c00 */
[----:B------:R-:W-:-:S02]  /*a2a0*/  @P3 SHF.R.U32.HI R0, RZ, c[0x0][0x4f0], R6 ;  /* 0x00013c00ff003a19 */ /* 0x000fc40000011606 */
[----:B------:R-:W-:Y:S01]  /*a2b0*/  IMAD R3, R9, c[0x0][0x3ec], R3 ;  /* 0x0000fb0009037a24 */ /* 0x000fe200078e0203 */
[----:B------:R1:W1:Y:S01]  /*a2c0*/  LDS.128 R20, [R188+0x4080] ;  /* 0x00408000bc147984 */ /* 0x0002620000000c00 */
[C---:B------:R-:W-:Y:S01]  /*a2d0*/  IMAD R7, R8.reuse, c[0x0][0x3f4], R5 ;  /* 0x0000fd0008077a24 */ /* 0x040fe200078e0205 */
[----:B------:R-:W-:Y:S01]  /*a2e0*/  SHF.R.S32.HI R6, RZ, 0x1f, R0 ;  /* 0x0000001fff067819 */ /* 0x000fe20000011400 */
[----:B------:R-:W-:Y:S01]  /*a2f0*/  IMAD.WIDE.U32 R2, R8, c[0x0][0x3f0], R2 ;  /* 0x0000fc0008027a25 */ /* 0x000fe200078e0002 */
[----:B------:R1:W1:Y:S01]  /*a300*/  LDS.128 R36, [R188+0x5080] ;  /* 0x00508000bc247984 */ /* 0x0002620000000c00 */
[----:B------:R-:W-:Y:S02]  /*a310*/  IADD3 R5, -R0, RZ, RZ ;  /* 0x000000ff00057210 */ /* 0x000fe40007ffe1ff */
[----:B------:R-:W-:Y:S01]  /*a320*/  IMAD R6, R6, c[0x0][0x3e0], RZ ;  /* 0x0000f80006067a24 */ /* 0x000fe200078e02ff */
[----:B------:R1:W1:Y:S01]  /*a330*/  LDS.128 R48, [R188+0x6080] ;  /* 0x00608000bc307984 */ /* 0x0002620000000c00 */
[----:B------:R-:W-:Y:S01]  /*a340*/  IADD3 R3, R3, R7, RZ ;  /* 0x0000000703037210 */ /* 0x000fe20007ffe0ff */
[----:B------:R-:W-:-:S02]  /*a350*/  IMAD R4, R5, c[0x0][0x4e8], R4 ;  /* 0x00013a0005047a24 */ /* 0x000fc400078e0204 */
        /* <DEDUP_REMOVED lines=17> */
.L_x_1666:
[----:B------:R-:W-:Y:S05]  /*a470*/  BRA.DIV ~URZ, `(.L_x_1591) ;  /* 0x000046527f007947 */ /* 0x000fea000b800000 */
[----:B------:R4:W2:Y:S02]  /*a480*/  SHFL.IDX PT, R0, R11, RZ, 0x181f ;  /* 0x00181fff0b007589 */ /* 0x0008a400000e0000 */
.L_x_1667:
        /* <DEDUP_REMOVED lines=19> */
.L_x_1593:
[----:B------:R-:W-:Y:S05]  /*a5c0*/  BSYNC B0 ;  /* 0x0000000000007941 */ /* 0x000fea0003800000 */
.L_x_1592:
[----:B------:R-:W-:Y:S05]  /*a5d0*/  BRA.DIV ~URZ, `(.L_x_1594) ;  /* 0x000045627f007947 */ /* 0x000fea000b800000 */
[----:B---3--:R3:W4:Y:S04]  /*a5e0*/  SHFL.IDX PT, R4, R5, 0x1, 0x181f ;  /* 0x00381f0005047f89 */ /* 0x00872800000e0000 */
[----:B--2---:R3:W2:Y:S02]  /*a5f0*/  SHFL.IDX PT, R0, R11, 0x1, 0x181f ;  /* 0x00381f000b007f89 */ /* 0x0046a400000e0000 */
.L_x_1668:
        /* <DEDUP_REMOVED lines=19> */
.L_x_1596:
[----:B------:R-:W-:Y:S05]  /*a730*/  BSYNC B0 ;  /* 0x0000000000007941 */ /* 0x000fea0003800000 */
.L_x_1595:
[----:B------:R-:W-:Y:S05]  /*a740*/  BRA.DIV ~URZ, `(.L_x_1597) ;  /* 0x000044c27f007947 */ /* 0x000fea000b800000 */
[----:B----4-:R4:W3:Y:S02]  /*a750*/  SHFL.IDX PT, R4, R5, 0x2, 0x181f ;  /* 0x00581f0005047f89 */ /* 0x0108e400000e0000 */
.L_x_1669:
[----:B------:R-:W-:Y:S05]  /*a760*/  BRA.DIV ~URZ, `(.L_x_1598) ;  /* 0x000045127f007947 */ /* 0x000fea000b800000 */
[----:B--2---:R2:W4:Y:S02]  /*a770*/  SHFL.IDX PT, R0, R11, 0x2, 0x181f ;  /* 0x00581f000b007f89 */ /* 0x00452400000e0000 */
.L_x_1670:
        /* <DEDUP_REMOVED lines=19> */
.L_x_1600:
[----:B------:R-:W-:Y:S05]  /*a8b0*/  BSYNC B0 ;  /* 0x0000000000007941 */ /* 0x000fea0003800000 */
.L_x_1599:
[----:B------:R-:W-:Y:S05]  /*a8c0*/  BRA.DIV ~URZ, `(.L_x_1601) ;  /* 0x000044227f007947 */ /* 0x000fea000b800000 */
[----:B---3--:R3:W2:Y:S04]  /*a8d0*/  SHFL.IDX PT, R6, R5, 0x3, 0x181f ;  /* 0x00781f0005067f89 */ /* 0x0086a800000e0000 */
[----:B----4-:R3:W4:Y:S02]  /*a8e0*/  SHFL.IDX PT, R0, R11, 0x3, 0x181f ;  /* 0x00781f000b007f89 */ /* 0x01072400000e0000 */
.L_x_1671:
        /* <DEDUP_REMOVED lines=9> */
[-C--:B--23--:R-:W-:Y:S02]  /*a980*/  @!P1 LEA.HI.X R5, R177, R6.reuse, R8, 0x1, P3 ;  /* 0x00000006b1059211 */ /* 0x08cfe400018f0c08 */
        /* <DEDUP_REMOVED lines=10> */
.L_x_1589:
        /* <DEDUP_REMOVED lines=32> */
.L_x_1672:
[----:B------:R-:W-:Y:S05]  /*ac30*/  BRA.DIV ~URZ, `(.L_x_1604) ;  /* 0x000041f27f007947 */ /* 0x000fea000b800000 */
[----:B------:R3:W4:Y:S02]  /*ac40*/  SHFL.IDX PT, R0, R12, RZ, 0x1c1f ;  /* 0x001c1fff0c007589 */ /* 0x00072400000e0000 */
.L_x_1673:
[----:B------:R-:W-:Y:S01]  /*ac50*/  BSSY B0, `(.L_x_1605) ;  /* 0x000007a000007945 */ /* 0x000fe20003800000 */
[----:B------:R-:W-:Y:S05]  /*ac60*/  @P0 BRA `(.L_x_1606) ;  /* 0x0000078000000947 */ /* 0x000fea0003800000 */
[----:B------:R-:W-:Y:S02]  /*ac70*/  ISETP.GE.AND P1, PT, R220, c[0x0][0x3c8], PT ;  /* 0x0000f200dc007a0c */ /* 0x000fe40003f26270 */
[----:B------:R-:W-:Y:S02]  /*ac80*/  ISETP.GE.AND P0, PT, R247, c[0x0][0x3c8], PT ;  /* 0x0000f200f7007a0c */ /* 0x000fe40003f06270 */
[----:B------:R-:W-:Y:S02]  /*ac90*/  ISETP.GE.AND P3, PT, R246, c[0x0][0x3c8], PT ;  /* 0x0000f200f6007a0c */ /* 0x000fe40003f66270 */
[----:B------:R-:W-:Y:S02]  /*aca0*/  ISETP.GE.AND P4, PT, R245, c[0x0][0x3c8], PT ;  /* 0x0000f200f5007a0c */ /* 0x000fe40003f86270 */
[----:B------:R-:W-:-:S02]  /*acb0*/  SHF.R.S32.HI R8, RZ, 0x1f, R247 ;  /* 0x0000001fff087819 */ /* 0x000fc400000114f7 */
[----:B------:R-:W-:Y:S02]  /*acc0*/  SHF.R.S32.HI R9, RZ, 0x1f, R246 ;  /* 0x0000001fff097819 */ /* 0x000fe400000114f6 */
[----:B------:R-:W-:Y:S01]  /*acd0*/  ISETP.GE.AND P6, PT, R230, c[0x0][0x3c8], PT ;  /* 0x0000f200e6007a0c */ /* 0x000fe20003fc6270 */
[----:B----4-:R-:W-:Y:S01]  /*ace0*/  @!P1 IMAD.MOV.U32 R6, RZ, RZ, R0 ;  /* 0x000000ffff069224 */ /* 0x010fe200078e0000 */
[----:B------:R-:W-:Y:S01]  /*acf0*/  SHF.R.S32.HI R10, RZ, 0x1f, R232 ;  /* 0x0000001fff0a7819 */ /* 0x000fe200000114e8 */
[----:B--2---:R-:W-:Y:S01]  /*ad00*/  @!P1 IMAD.MOV.U32 R7, RZ, RZ, R4 ;  /* 0x000000ffff079224 */ /* 0x004fe200078e0004 */
[C---:B------:R-:W-:Y:S02]  /*ad10*/  @!P0 LEA R2, P2, R247.reuse, R0, 0x2 ;  /* 0x00000000f7028211 */ /* 0x040fe400078410ff */
[----:B------:R-:W-:Y:S01]  /*ad20*/  SHF.R.S32.HI R11, RZ, 0x1f, R231 ;  /* 0x0000001fff0b7819 */ /* 0x000fe200000114e7 */
[----:B------:R-:W-:Y:S01]  /*ad30*/  @!P1 IMAD.WIDE R6, R220, 0x4, R6 ;  /* 0x00000004dc069825 */ /* 0x000fe200078e0206 */
[----:B------:R-:W-:-:S02]  /*ad40*/  @!P0 LEA.HI.X R3, R247, R4, R8, 0x2, P2 ;  /* 0x00000004f7038211 */ /* 0x000fc400010f1408 */
[----:B------:R-:W-:Y:S02]  /*ad50*/  ISETP.GE.AND P2, PT, R244, c[0x0][0x3c8], PT ;  /* 0x0000f200f4007a0c */ /* 0x000fe40003f46270 */
[----:B------:R2:W-:Y:S01]  /*ad60*/  @!P1 ST.E.64 [R6.64], R132 ;  /* 0x0000008406009985 */ /* 0x0005e2000c101b06 */
[----:B------:R-:W-:Y:S02]  /*ad70*/  ISETP.GE.AND P1, PT, R243, c[0x0][0x3c8], PT ;  /* 0x0000f200f3007a0c */ /* 0x000fe40003f26270 */
[----:B------:R-:W-:Y:S01]  /*ad80*/  SHF.R.S32.HI R8, RZ, 0x1f, R245 ;  /* 0x0000001fff087819 */ /* 0x000fe200000114f5 */
[----:B------:R4:W-:Y:S01]  /*ad90*/  @!P0 ST.E.64 [R2.64], R26 ;  /* 0x0000001a02008985 */ /* 0x0009e2000c101b06 */
[----:B------:R-:W-:Y:S02]  /*ada0*/  SHF.R.S32.HI R14, RZ, 0x1f, R228 ;  /* 0x0000001fff0e7819 */ /* 0x000fe400000114e4 */
[----:B------:R-:W-:Y:S02]  /*adb0*/  SHF.R.S32.HI R16, RZ, 0x1f, R227 ;  /* 0x0000001fff107819 */ /* 0x000fe400000114e3 */
[----:B------:R-:W-:-:S02]  /*adc0*/  SHF.R.S32.HI R15, RZ, 0x1f, R226 ;  /* 0x0000001fff0f7819 */ /* 0x000fc400000114e2 */
        /* <DEDUP_REMOVED lines=64> */
[----:B------:R-:W-:Y:S01]  /*b1d0*/  @!P2 LEA R8, P0, R232, R0, 0x2 ;  /* 0x00000000e808a211 */ /* 0x000fe200078010ff */
[----:B------:R2:W-:Y:S01]  /*b1e0*/  @!P3 ST.E.64 [R6.64], R60 ;  /* 0x0000003c0600b985 */ /* 0x0005e2000c101b06 */
[----:B------:R-:W-:-:S02]  /*b1f0*/  ISETP.GE.AND P5, PT, R229, c[0x0][0x3c8], PT ;  /* 0x0000f200e5007a0c */ /* 0x000fc40003fa6270 */
[----:B------:R-:W-:Y:S01]  /*b200*/  @!P2 LEA.HI.X R9, R232, R4, R10, 0x2, P0 ;  /* 0x00000004e809a211 */ /* 0x000fe200000f140a */
[----:B------:R4:W-:Y:S01]  /*b210*/  @!P4 ST.E.64 [R2.64], R64 ;  /* 0x000000400200c985 */ /* 0x0009e2000c101b06 */
[----:B------:R-:W-:Y:S02]  /*b220*/  SHF.R.S32.HI R10, RZ, 0x1f, R230 ;  /* 0x0000001fff0a7819 */ /* 0x000fe400000114e6 */
[----:B------:R-:W-:Y:S01]  /*b230*/  ISETP.GE.AND P4, PT, R228, c[0x0][0x3c8], PT ;  /* 0x0000f200e4007a0c */ /* 0x000fe20003f86270 */
[----:B------:R-:W-:Y:S01]  /*b240*/  @!P2 ST.E.64 [R8.64], R112 ;  /* 0x000000700800a985 */ /* 0x000fe2000c101b06 */
[----:B------:R-:W-:Y:S02]  /*b250*/  ISETP.GE.AND P2, PT, R227, c[0x0][0x3c8], PT ;  /* 0x0000f200e3007a0c */ /* 0x000fe40003f46270 */
[-C--:B--2---:R-:W-:Y:S02]  /*b260*/  @!P6 LEA R6, P0, R230, R0.reuse, 0x2 ;  /* 0x00000000e606e211 */ /* 0x084fe400078010ff */
[----:B----4-:R-:W-:-:S02]  /*b270*/  @!P1 LEA R2, P3, R231, R0, 0x2 ;  /* 0x00000000e7029211 */ /* 0x010fc400078610ff */
[-C--:B------:R-:W-:Y:S02]  /*b280*/  @!P6 LEA.HI.X R7, R230, R4.reuse, R10, 0x2, P0 ;  /* 0x00000004e607e211 */ /* 0x080fe400000f140a */
[----:B------:R-:W-:Y:S02]  /*b290*/  @!P1 LEA.HI.X R3, R231, R4, R11, 0x2, P3 ;  /* 0x00000004e7039211 */ /* 0x000fe400018f140b */
[----:B------:R-:W-:Y:S02]  /*b2a0*/  ISETP.GE.AND P0, PT, R225, c[0x0][0x3c8], PT ;  /* 0x0000f200e1007a0c */ /* 0x000fe40003f06270 */
[----:B------:R-:W-:Y:S01]  /*b2b0*/  SHF.R.S32.HI R10, RZ, 0x1f, R229 ;  /* 0x0000001fff0a7819 */ /* 0x000fe200000114e5 */
        /* <DEDUP_REMOVED lines=19> */
.L_x_1606:
[----:B------:R-:W-:Y:S05]  /*b3f0*/  BSYNC B0 ;  /* 0x0000000000007941 */ /* 0x000fea0003800000 */
.L_x_1605:
[----:B------:R-:W-:Y:S05]  /*b400*/  BRA.DIV ~URZ, `(.L_x_1607) ;  /* 0x00003a927f007947 */ /* 0x000fea000b800000 */
[----:B--2---:R2:W1:Y:S04]  /*b410*/  SHFL.IDX PT, R4, R5, 0x1, 0x1c1f ;  /* 0x003c1f0005047f89 */ /* 0x00446800000e0000 */
[----:B----4-:R2:W4:Y:S02]  /*b420*/  SHFL.IDX PT, R0, R12, 0x1, 0x1c1f ;  /* 0x003c1f000c007f89 */ /* 0x01052400000e0000 */
.L_x_1674:
[----:B------:R-:W-:-:S13]  /*b430*/  ISETP.NE.AND P0, PT, R13, RZ, PT ;  /* 0x000000ff0d00720c */ /* 0x000fda0003f05270 */
[----:B------:R-:W-:Y:S05]  /*b440*/  @P0 BRA `(.L_x_1602) ;  /* 0x000014d000000947 */ /* 0x000fea0003800000 */
[----:B------:R-:W-:Y:S02]  /*b450*/  ISETP.GE.AND P4, PT, R220, c[0x0][0x3c8], PT ;  /* 0x0000f200dc007a0c */ /* 0x000fe40003f86270 */
[----:B------:R-:W-:Y:S02]  /*b460*/  ISETP.GE.AND P1, PT, R245, c[0x0][0x3c8], PT ;  /* 0x0000f200f5007a0c */ /* 0x000fe40003f26270 */
[----:B------:R-:W-:Y:S02]  /*b470*/  ISETP.GE.AND P3, PT, R247, c[0x0][0x3c8], PT ;  /* 0x0000f200f7007a0c */ /* 0x000fe40003f66270 */
[----:B------:R-:W-:Y:S02]  /*b480*/  ISETP.GE.AND P2, PT, R246, c[0x0][0x3c8], PT ;  /* 0x0000f200f6007a0c */ /* 0x000fe40003f46270 */
[----:B-12---:R-:W-:Y:S02]  /*b490*/  SHF.R.S32.HI R5, RZ, 0x1f, R247 ;  /* 0x0000001fff057819 */ /* 0x006fe400000114f7 */
[----:B------:R-:W-:-:S02]  /*b4a0*/  ISETP.GE.AND P0, PT, R244, c[0x0][0x3c8], PT ;  /* 0x0000f200f4007a0c */ /* 0x000fc40003f06270 */
[----:B------:R-:W-:Y:S01]  /*b4b0*/  SHF.R.S32.HI R10, RZ, 0x1f, R245 ;  /* 0x0000001fff0a7819 */ /* 0x000fe200000114f5 */
[----:B----4-:R-:W-:Y:S01]  /*b4c0*/  @!P4 IMAD.MOV.U32 R6, RZ, RZ, R0 ;  /* 0x000000ffff06c224 */ /* 0x010fe200078e0000 */
[----:B------:R-:W-:Y:S01]  /*b4d0*/  SHF.R.S32.HI R13, RZ, 0x1f, R228 ;  /* 0x0000001fff0d7819 */ /* 0x000fe200000114e4 */
[----:B------:R-:W-:Y:S01]  /*b4e0*/  @!P4 IMAD.MOV.U32 R7, RZ, RZ, R4 ;  /* 0x000000ffff07c224 */ /* 0x000fe200078e0004 */
[----:B---3--:R-:W-:Y:S02]  /*b4f0*/  SHF.R.S32.HI R12, RZ, 0x1f, R227 ;  /* 0x0000001fff0c7819 */ /* 0x008fe400000114e3 */
[----:B------:R-:W-:Y:S01]  /*b500*/  @!P3 LEA R2, P5, R247, R0, 0x2 ;  /* 0x00000000f702b211 */ /* 0x000fe200078a10ff */
[----:B------:R-:W-:-:S03]  /*b510*/  @!P4 IMAD.WIDE R6, R220, 0x4, R6 ;  /* 0x00000004dc06c825 */ /* 0x000fc600078e0206 */
[----:B------:R-:W-:Y:S02]  /*b520*/  @!P3 LEA.HI.X R3, R247, R4, R5, 0x2, P5 ;  /* 0x00000004f703b211 */ /* 0x000fe400028f1405 */
[----:B------:R1:W-:Y:S01]  /*b530*/  @!P4 ST.E.64 [R6.64], R92 ;  /* 0x0000005c0600c985 */ /* 0x0003e2000c101b06 */
[----:B------:R-:W-:Y:S02]  /*b540*/  SHF.R.S32.HI R5, RZ, 0x1f, R246 ;  /* 0x0000001fff057819 */ /* 0x000fe400000114f6 */
[----:B------:R-:W-:Y:S01]  /*b550*/  ISETP.GE.AND P5, PT, R243, c[0x0][0x3c8], PT ;  /* 0x0000f200f3007a0c */ /* 0x000fe20003fa6270 */
[----:B------:R2:W-:Y:S01]  /*b560*/  @!P3 ST.E.64 [R2.64], R84 ;  /* 0x000000540200b985 */ /* 0x0005e2000c101b06 */
[----:B------:R-:W-:Y:S02]  /*b570*/  @!P2 LEA R8, P3, R246, R0, 0x2 ;  /* 0x00000000f608a211 */ /* 0x000fe400078610ff */
[----:B------:R-:W-:Y:S02]  /*b580*/  ISETP.GE.AND P4, PT, R242, c[0x0][0x3c8], PT ;  /* 0x0000f200f2007a0c */ /* 0x000fe40003f86270 */
[----:B------:R-:W-:-:S02]  /*b590*/  @!P2 LEA.HI.X R9, R246, R4, R5, 0x2, P3 ;  /* 0x00000004f609a211 */ /* 0x000fc400018f1405 */
[----:B------:R-:W-:-:S03]  /*b5a0*/  SHF.R.S32.HI R5, RZ, 0x1f, R244 ;  /* 0x0000001fff057819 */ /* 0x000fc600000114f4 */
[----:B------:R3:W-:Y:S01]  /*b5b0*/  @!P2 ST.E.64 [R8.64], R126 ;  /* 0x0000007e0800a985 */ /* 0x0007e2000c101b06 */
[----:B------:R-:W-:Y:S02]  /*b5c0*/  ISETP.GE.AND P2, PT, R240, c[0x0][0x3c8], PT ;  /* 0x0000f200f0007a0c */ /* 0x000fe40003f46270 */
        /* <DEDUP_REMOVED lines=11> */
[----:B---3--:R-:W-:-:S04]  /*b680*/  @!P5 LEA R8, P0, R243, R0, 0x2 ;  /* 0x00000000f308d211 */ /* 0x008fc800078010ff */
        /* <DEDUP_REMOVED lines=98> */
.L_x_1587:
        /* <DEDUP_REMOVED lines=16> */
[----:B------:R3:W4:Y:S04]  /*bdb0*/  LDG.E R0, [R2.64] ;  /* 0x0000000602007981 */ /* 0x000728000c1e1900 */
[----:B-1-3--:R-:W4:Y:S02]  /*bdc0*/  LDG.E R2, [R2.64+0x4] ;  /* 0x0000040602027981 */ /* 0x00af24000c1e1900 */
[----:B----45:R-:W-:Y:S02]  /*bdd0*/  IADD3 R20, -R0, R2, RZ ;  /* 0x0000000200147210 */ /* 0x030fe40007ffe1ff */
.L_x_1608:
[----:B------:R-:W-:Y:S01]  /*bde0*/  ISETP.GT.AND P0, PT, R172, 0x7f, PT ;  /* 0x0000007fac00780c */ /* 0x000fe20003f04270 */
[----:B------:R-:W-:Y:S01]  /*bdf0*/  BSSY B0, `(.L_x_1609) ;  /* 0x0000035000007945 */ /* 0x000fe20003800000 */
[----:B------:R-:W-:Y:S02]  /*be00*/  LOP3.LUT R14, R202, 0xffff, RZ, 0xc0, !PT ;  /* 0x0000ffffca0e7812 */ /* 0x000fe400078ec0ff */
[----:B------:R-:W-:-:S02]  /*be10*/  SEL R15, R207, RZ, !P3 ;  /* 0x000000ffcf0f7207 */ /* 0x000fc40005800000 */
[----:B------:R-:W-:Y:S02]  /*be20*/  SEL R21, R218, RZ, !P3 ;  /* 0x000000ffda157207 */ /* 0x000fe40005800000 */
[----:B-----5:R-:W-:-:S05]  /*be30*/  SHF.R.S32.HI R18, RZ, 0x1f, R8 ;  /* 0x0000001fff127819 */ /* 0x020fca0000011408 */
        /* <DEDUP_REMOVED lines=8> */
[----:B------:R3:W4:Y:S08]  /*bec0*/  LDC.64 R6, c[0x0][R0+0x170] ;  /* 0x00005c0000067b82 */ /* 0x0007300000000a00 */
[----:B-1----:R3:W1:Y:S08]  /*bed0*/  LDC.64 R4, c[0x0][R0+0x168] ;  /* 0x00005a0000047b82 */ /* 0x0026700000000a00 */
[----:B------:R3:W5:Y:S08]  /*bee0*/  LDC.64 R12, c[0x0][R0+0x178] ;  /* 0x00005e00000c7b82 */ /* 0x0007700000000a00 */
[----:B------:R3:W2:Y:S02]  /*bef0*/  LDC.64 R10, c[0x0][R0+0x160] ;  /* 0x00005800000a7b82 */ /* 0x0006a40000000a00 */
[----:B---3--:R-:W-:-:S02]  /*bf00*/  IMAD.MOV.U32 R0, RZ, RZ, c[0x0][0x4e8] ;  /* 0x00013a00ff007624 */ /* 0x008fc400078e00ff */
[-C--:B----4-:R-:W-:Y:S02]  /*bf10*/  IMAD R7, R7, R15.reuse, RZ ;  /* 0x0000000f07077224 */ /* 0x090fe400078e02ff */
[----:B------:R-:W-:Y:S01]  /*bf20*/  IMAD.WIDE.U32 R2, R6, R15, RZ ;  /* 0x0000000f06027225 */ /* 0x000fe200078e00ff */
[----:B------:R-:W-:Y:S02]  /*bf30*/  ISETP.NE.AND P0, PT, R0, 0x1, PT ;  /* 0x000000010000780c */ /* 0x000fe40003f05270 */
[----:B------:R-:W-:Y:S01]  /*bf40*/  MOV R0, R9 ;  /* 0x0000000900007202 */ /* 0x000fe20000000f00 */
[----:B------:R-:W-:Y:S01]  /*bf50*/  IMAD R7, R6, R21, R7 ;  /* 0x0000001506077224 */ /* 0x000fe200078e0207 */
[----:B------:R-:W-:Y:S01]  /*bf60*/  SEL R6, R219, RZ, P2 ;  /* 0x000000ffdb067207 */ /* 0x000fe20001000000 */
[-C--:B-1----:R-:W-:Y:S02]  /*bf70*/  IMAD R16, R5, R14.reuse, RZ ;  /* 0x0000000e05107224 */ /* 0x082fe400078e02ff */
        /* <DEDUP_REMOVED lines=15> */
[----:B--2---:R-:W-:Y:S01]  /*c070*/  IMAD R0, R11, R2, RZ ;  /* 0x000000020b007224 */ /* 0x004fe200078e02ff */
        /* <DEDUP_REMOVED lines=12> */
.L_x_1610:
[----:B------:R-:W-:Y:S05]  /*c140*/  BSYNC B0 ;  /* 0x0000000000007941 */ /* 0x000fea0003800000 */
.L_x_1609:
[----:B------:R-:W-:-:S13]  /*c150*/  ISETP.GT.AND P0, PT, R19, 0x1, PT ;  /* 0x000000011300780c */ /* 0x000fda0003f04270 */
[----:B------:R-:W-:Y:S05]  /*c160*/  @P0 BRA `(.L_x_1602) ;  /* 0x000007b000000947 */ /* 0x000fea0003800000 */
[----:B-1----:R-:W-:Y:S01]  /*c170*/  MOV R2, c[0x0][0x4e8] ;  /* 0x00013a0000027a02 */ /* 0x002fe20000000f00 */
[----:B------:R-:W-:Y:S01]  /*c180*/  IMAD R0, R18, c[0x0][0x3a0], RZ ;  /* 0x0000e80012007a24 */ /* 0x000fe200078e02ff */
[----:B------:R-:W-:Y:S01]  /*c190*/  LEA R4, R201, R189, 0x7 ;  /* 0x000000bdc9047211 */ /* 0x000fe200078e38ff */
[----:B------:R-:W-:Y:S01]  /*c1a0*/  IMAD R5, R21, c[0x0][0x3f0], RZ ;  /* 0x0000fc0015057a24 */ /* 0x000fe200078e02ff */
[----:B------:R-:W-:Y:S01]  /*c1b0*/  ISETP.NE.AND P0, PT, R2, 0x1, PT ;  /* 0x000000010200780c */ /* 0x000fe20003f05270 */
[----:B------:R-:W-:-:S04]  /*c1c0*/  IMAD.WIDE.U32 R2, R8, c[0x0][0x3a0], RZ ;  /* 0x0000e80008027a25 */ /* 0x000fc800078e00ff */
[----:B------:R-:W-:Y:S01]  /*c1d0*/  IMAD R8, R8, c[0x0][0x3a4], R0 ;  /* 0x0000e90008087a24 */ /* 0x000fe200078e0200 */
[----:B------:R-:W-:Y:S01]  /*c1e0*/  MOV R0, R4 ;  /* 0x0000000400007202 */ /* 0x000fe20000000f00 */
[----:B------:R-:W-:-:S03]  /*c1f0*/  IMAD R7, R15, c[0x0][0x3f4], R5 ;  /* 0x0000fd000f077a24 */ /* 0x000fc600078e0205 */
[----:B------:R-:W-:-:S03]  /*c200*/  IADD3 R3, R3, R8, RZ ;  /* 0x0000000803037210 */ /* 0x000fc60007ffe0ff */
        /* <DEDUP_REMOVED lines=21> */
[----:B------:R1:W3:Y:S02]  /*c360*/  SHFL.IDX PT, R4, R5, RZ, 0x181f ;  /* 0x00181fff05047589 */ /* 0x0002e400000e0000 */
.L_x_1675:
[----:B------:R-:W-:Y:S05]  /*c370*/  BRA.DIV ~URZ, `(.L_x_1612) ;  /* 0x00002c627f007947 */ /* 0x000fea000b800000 */
[----:B------:R4:W1:Y:S02]  /*c380*/  SHFL.IDX PT, R0, R12, RZ, 0x181f ;  /* 0x00181fff0c007589 */ /* 0x00086400000e0000 */
.L_x_1676:
        /* <DEDUP_REMOVED lines=20> */
.L_x_1614:
[----:B------:R-:W-:Y:S05]  /*c4d0*/  BSYNC B0 ;  /* 0x0000000000007941 */ /* 0x000fea0003800000 */
.L_x_1613:
[----:B------:R-:W-:Y:S05]  /*c4e0*/  BRA.DIV ~URZ, `(.L_x_1615) ;  /* 0x00002b627f007947 */ /* 0x000fea000b800000 */
[----:B---3--:R3:W2:Y:S04]  /*c4f0*/  SHFL.IDX PT, R4, R5, 0x1, 0x181f ;  /* 0x00381f0005047f89 */ /* 0x0086a800000e0000 */
[----:B-1----:R3:W1:Y:S02]  /*c500*/  SHFL.IDX PT, R0, R12, 0x1, 0x181f ;  /* 0x00381f000c007f89 */ /* 0x00266400000e0000 */
.L_x_1677:
        /* <DEDUP_REMOVED lines=19> */
.L_x_1617:
[----:B------:R-:W-:Y:S05]  /*c640*/  BSYNC B0 ;  /* 0x0000000000007941 */ /* 0x000fea0003800000 */
.L_x_1616:
[----:B------:R-:W-:Y:S05]  /*c650*/  BRA.DIV ~URZ, `(.L_x_1618) ;  /* 0x00002ac27f007947 */ /* 0x000fea000b800000 */
[----:B--2---:R2:W3:Y:S02]  /*c660*/  SHFL.IDX PT, R4, R5, 0x2, 0x181f ;  /* 0x00581f0005047f89 */ /* 0x0044e400000e0000 */
.L_x_1678:
[----:B------:R-:W-:Y:S05]  /*c670*/  BRA.DIV ~URZ, `(.L_x_1619) ;  /* 0x00002b127f007947 */ /* 0x000fea000b800000 */
[----:B-1----:R1:W2:Y:S02]  /*c680*/  SHFL.IDX PT, R0, R12, 0x2, 0x181f ;  /* 0x00581f000c007f89 */ /* 0x0022a400000e0000 */
.L_x_1679:
        /* <DEDUP_REMOVED lines=19> */
.L_x_1621:
[----:B------:R-:W-:Y:S05]  /*c7c0*/  BSYNC B0 ;  /* 0x0000000000007941 */ /* 0x000fea0003800000 */
.L_x_1620:
[----:B------:R-:W-:Y:S05]  /*c7d0*/  BRA.DIV ~URZ, `(.L_x_1622) ;  /* 0x00002a227f007947 */ /* 0x000fea000b800000 */
[----:B---3--:R3:W1:Y:S04]  /*c7e0*/  SHFL.IDX PT, R4, R5, 0x3, 0x181f ;  /* 0x00781f0005047f89 */ /* 0x00866800000e0000 */
[----:B--2---:R3:W2:Y:S02]  /*c7f0*/  SHFL.IDX PT, R0, R12, 0x3, 0x181f ;  /* 0x00781f000c007f89 */ /* 0x0046a400000e0000 */
.L_x_1680:
[----:B------:R-:W-:-:S04]  /*c800*/  IADD3 R2, R10, 0x60, RZ ;  /* 0x000000600a027810 */ /* 0x000fc80007ffe0ff */
[----:B------:R-:W-:-:S13]  /*c810*/  ISETP.GE.AND P0, PT, R2, R11, PT ;  /* 0x0000000b0200720c */ /* 0x000fda0003f06270 */
[----:B------:R-:W-:Y:S05]  /*c820*/  @P0 BRA `(.L_x_1602) ;  /* 0x000000f000000947 */ /* 0x000fea0003800000 */
[----:B------:R-:W-:Y:S02]  /*c830*/  ISETP.GE.AND P2, PT, R177, c[0x0][0x3c8], PT ;  /* 0x0000f200b1007a0c */ /* 0x000fe40003f46270 */
[----:B------:R-:W-:Y:S02]  /*c840*/  ISETP.GE.AND P1, PT, R185, c[0x0][0x3c8], PT ;  /* 0x0000f200b9007a0c */ /* 0x000fe40003f26270 */
[----:B------:R-:W-:Y:S02]  /*c850*/  ISETP.GE.AND P0, PT, R186, c[0x0][0x3c8], PT ;  /* 0x0000f200ba007a0c */ /* 0x000fe40003f06270 */
[----:B------:R-:W-:Y:S02]  /*c860*/  SHF.R.S32.HI R13, RZ, 0x1f, R177 ;  /* 0x0000001fff0d7819 */ /* 0x000fe400000114b1 */
[----:B-1-34-:R-:W-:Y:S02]  /*c870*/  SHF.R.S32.HI R12, RZ, 0x1f, R185 ;  /* 0x0000001fff0c7819 */ /* 0x01afe400000114b9 */
[----:B------:R-:W-:-:S03]  /*c880*/  SHF.R.S32.HI R5, RZ, 0x1f, R186 ;  /* 0x0000001fff057819 */ /* 0x000fc600000114ba */
[-C--:B--2---:R-:W-:Y:S02]  /*c890*/  @!P2 LEA R8, P5, R177, R0.reuse, 0x1 ;  /* 0x00000000b108a211 */ /* 0x084fe400078a08ff */
        /* <DEDUP_REMOVED lines=8> */
.L_x_1602:
[----:B------:R-:W-:Y:S05]  /*c920*/  BSYNC B1 ;  /* 0x0000000000017941 */ /* 0x000fea0003800000 */
.L_x_1586:
[----:B-12-4-:R-:W2:Y:S02]  /*c930*/  LDL R0, [R1+0x4] ;  /* 0x0000040001007983 */ /* 0x016ea40000100800 */
[----:B--2---:R-:W-:-:S13]  /*c940*/  ISETP.NE.AND P0, PT, R0, RZ, PT ;  /* 0x000000ff0000720c */ /* 0x004fda0003f05270 */
[----:B------:R-:W-:Y:S01]  /*c950*/  @P0 WARPSYNC 0xffffffff ;  /* 0xffffffff00000948 */ /* 0x000fe20003800000 */
[----:B------:R-:W-:Y:S06]  /*c960*/  @P0 BAR.SYNC.DEFER_BLOCKING 0x5, 0x100 ;  /* 0x0144000000000b1d */ /* 0x000fec0000010000 */
[----:B------:R-:W1:Y:S04]  /*c970*/  @P0 LDS.128 R200, [0x24100] ;  /* 0x02410000ffc80984 */ /* 0x000e680000000c00 */
[----:B------:R-:W-:Y:S06]  /*c980*/  @P0 BAR.ARV 0x4, 0x100 ;  /* 0x0104000000000b1d */ /* 0x000fec0000002000 */
[----:B------:R-:W-:Y:S05]  /*c990*/  @P0 BRA `(.L_x_1623) ;  /* 0x00000ac000000947 */ /* 0x000fea0003800000 */
[----:B------:R-:W-:Y:S01]  /*c9a0*/  LOP3.LUT R13, R172, 0x1f, RZ, 0xc0, !PT ;  /* 0x0000001fac0d7812 */ /* 0x000fe200078ec0ff */
[----:B------:R-:W-:-:S03]  /*c9b0*/  IMAD.MOV.U32 R7, RZ, RZ, RZ ;  /* 0x000000ffff077224 */ /* 0x000fc600078e00ff */
[----:B------:R-:W-:Y:S01]  /*c9c0*/  ISETP.NE.AND P6, PT, R13, 0x1f, PT ;  /* 0x0000001f0d00780c */ /* 0x000fe20003fc5270 */
[----:B------:R-:W-:Y:S10]  /*c9d0*/  BRA.DIV ~URZ, `(.L_x_1624) ;  /* 0x000028f27f007947 */ /* 0x000ff4000b800000 */
[----:B------:R2:W4:Y:S02]  /*c9e0*/  SHFL.IDX PT, R9, R82, RZ, 0x1f ;  /* 0x00001fff52097589 */ /* 0x00052400000e0000 */
.L_x_1681:
[----:B------:R-:W-:Y:S05]  /*c9f0*/  BRA.DIV ~URZ, `(.L_x_1625) ;  /* 0x000029427f007947 */ /* 0x000fea000b800000 */
[----:B------:R2:W3:Y:S02]  /*ca00*/  SHFL.IDX PT, R8, R82, 0x1, 0x1f ;  /* 0x00201f0052087f89 */ /* 0x0004e400000e0000 */
.L_x_1682:
[----:B-1----:R-:W-:Y:S02]  /*ca10*/  IMAD.IADD R0, R203, 0x1, R13 ;  /* 0x00000001cb007824 */ /* 0x002fe400078e020d */
[----:B------:R-:W-:-:S03]  /*ca20*/  IMAD.MOV.U32 R6, RZ, RZ, RZ ;  /* 0x000000ffff067224 */ /* 0x000fc600078e00ff */
[----:B------:R-:W-:-:S13]  /*ca30*/  ISETP.GE.OR P0, PT, R0, c[0x0][0x53c], !P6 ;  /* 0x00014f0000007a0c */ /* 0x000fda0007706670 */
[----:B------:R-:W-:Y:S01]  /*ca40*/  @!P0 IMAD.MOV.U32 R2, RZ, RZ, 0x4 ;  /* 0x00000004ff028424 */ /* 0x000fe200078e00ff */
[----:B------:R-:W-:-:S03]  /*ca50*/  @!P0 MOV R3, 0x4 ;  /* 0x0000000400038802 */ /* 0x000fc60000000f00 */
[----:B---3--:R-:W-:-:S04]  /*ca60*/  @!P0 IMAD.WIDE R4, R0, R2, c[0x0][0x580] ;  /* 0x0001600000048625 */ /* 0x008fc800078e0202 */
[----:B------:R-:W-:Y:S01]  /*ca70*/  @!P0 IMAD.WIDE R2, R0, R3, c[0x0][0x578] ;  /* 0x00015e0000028625 */ /* 0x000fe200078e0203 */
[----:B------:R-:W3:Y:S04]  /*ca80*/  @!P0 LDG.E R6, [R4.64] ;  /* 0x0000000604068981 */ /* 0x000ee8000c1e1900 */
[----:B------:R-:W3:Y:S01]  /*ca90*/  @!P0 LDG.E R7, [R2.64] ;  /* 0x0000000602078981 */ /* 0x000ee2000c1e1900 */
[C---:B------:R-:W-:Y:S02]  /*caa0*/  ISETP.GE.U32.AND P4, PT, R13.reuse, 0x10, PT ;  /* 0x000000100d00780c */ /* 0x040fe40003f86070 */
[C---:B------:R-:W-:Y:S02]  /*cab0*/  ISETP.GE.U32.AND P3, PT, R13.reuse, 0x8, PT ;  /* 0x000000080d00780c */ /* 0x040fe40003f66070 */
[----:B------:R-:W-:-:S02]  /*cac0*/  ISETP.GE.U32.AND P2, PT, R13, 0x4, PT ;  /* 0x000000040d00780c */ /* 0x000fc40003f46070 */
[C---:B------:R-:W-:Y:S02]  /*cad0*/  ISETP.GE.U32.AND P1, PT, R13.reuse, 0x2, PT ;  /* 0x000000020d00780c */ /* 0x040fe40003f26070 */
[----:B------:R-:W-:Y:S02]  /*cae0*/  ISETP.NE.AND P5, PT, R13, RZ, PT ;  /* 0x000000ff0d00720c */ /* 0x000fe40003fa5270 */
[----:B------:R-:W-:Y:S01]  /*caf0*/  MOV R10, RZ ;  /* 0x000000ff000a7202 */ /* 0x000fe20000000f00 */
[----:B---3--:R-:W-:Y:S01]  /*cb00*/  IMAD R0, R7, R6, RZ ;  /* 0x0000000607007224 */ /* 0x008fe200078e02ff */
[----:B------:R-:W-:Y:S07]  /*cb10*/  BRA.DIV ~URZ, `(.L_x_1626) ;  /* 0x000028927f007947 */ /* 0x000fee000b800000 */
[----:B------:R1:W3:Y:S02]  /*cb20*/  SHFL.UP PT, R4, R0, 0x1, RZ ;  /* 0x0420000000047989 */ /* 0x0002e400000e00ff */
.L_x_1683:
        /* <DEDUP_REMOVED lines=16> */
.L_x_1684:
[----:B---3--:R-:W-:Y:S01]  /*cc30*/  IMAD R0, R0, c[0x0][0x538], RZ ;  /* 0x00014e0000007a24 */ /* 0x008fe200078e02ff */
[----:B------:R-:W-:Y:S04]  /*cc40*/  BSSY B1, `(.L_x_1628) ;  /* 0x000007c000017945 */ /* 0x000fe80003800000 */
[----:B------:R-:W-:-:S04]  /*cc50*/  IADD3 R8, R0, R8, RZ ;  /* 0x0000000800087210 */ /* 0x000fc80007ffe0ff */
[----:B----4-:R-:W-:-:S13]  /*cc60*/  ISETP.GT.AND P0, PT, R8, R9, PT ;  /* 0x000000090800720c */ /* 0x010fda0003f04270 */
[----:B------:R-:W-:Y:S05]  /*cc70*/  @P0 BRA `(.L_x_1629) ;  /* 0x0000024000000947 */ /* 0x000fea0003800000 */
.L_x_1633:
        /* <DEDUP_REMOVED lines=11> */
[----:B------:R-:W3:Y:S04]  /*cd30*/  @!P0 LDG.E R6, [R4.64] ;  /* 0x0000000604068981 */ /* 0x000ee8000c1e1900 */
[----:B------:R-:W3:Y:S02]  /*cd40*/  @!P0 LDG.E R7, [R2.64] ;  /* 0x0000000602078981 */ /* 0x000ee4000c1e1900 */
[----:B---3--:R-:W-:Y:S01]  /*cd50*/  IMAD R0, R7, R6, RZ ;  /* 0x0000000607007224 */ /* 0x008fe200078e02ff */
[----:B------:R-:W-:Y:S05]  /*cd60*/  BRA.DIV ~URZ, `(.L_x_1631) ;  /* 0x000028327f007947 */ /* 0x000fea000b800000 */
[----:B------:R1:W3:Y:S02]  /*cd70*/  SHFL.UP PT, R2, R0, 0x1, RZ ;  /* 0x0420000000027989 */ /* 0x0002e400000e00ff */
.L_x_1685:
        /* <DEDUP_REMOVED lines=16> */
.L_x_1686:
[----:B---3--:R-:W-:-:S05]  /*ce80*/  IMAD R0, R0, c[0x0][0x538], RZ ;  /* 0x00014e0000007a24 */ /* 0x008fca00078e02ff */
[----:B------:R-:W-:-:S04]  /*ce90*/  IADD3 R8, R0, R8, RZ ;  /* 0x0000000800087210 */ /* 0x000fc80007ffe0ff */
[----:B------:R-:W-:-:S13]  /*cea0*/  ISETP.GT.AND P0, PT, R8, R9, PT ;  /* 0x000000090800720c */ /* 0x000fda0003f04270 */
[----:B-12---:R-:W-:Y:S05]  /*ceb0*/  @!P0 BRA `(.L_x_1633) ;  /* 0xfffffdc000008947 */ /* 0x006fea000383ffff */
.L_x_1629:
[----:B------:R-:W-:-:S05]  /*cec0*/  IADD3 R8, -R0, R8, RZ ;  /* 0x0000000800087210 */ /* 0x000fca0007ffe1ff */
[----:B------:R-:W-:-:S05]  /*ced0*/  IMAD R0, R4, c[0x0][0x538], R8 ;  /* 0x00014e0004007a24 */ /* 0x000fca00078e0208 */
[----:B------:R-:W-:Y:S01]  /*cee0*/  ISETP.GT.AND P0, PT, R0, R9, PT ;  /* 0x000000090000720c */ /* 0x000fe20003f04270 */
[----:B------:R-:W-:-:S12]  /*cef0*/  BRA.DIV ~URZ, `(.L_x_1634) ;  /* 0x000028a27f007947 */ /* 0x000fd8000b800000 */
[----:B------:R-:W-:-:S04]  /*cf00*/  VOTE.ANY R0, PT, !P0 ;  /* 0x0000000000007806 */ /* 0x000fc800040e0100 */
.L_x_1687:
[----:B------:R3:W4:Y:S01]  /*cf10*/  POPC R11, R0 ;  /* 0x00000000000b7309 */ /* 0x0007220000000000 */
[----:B------:R-:W-:Y:S05]  /*cf20*/  BRA.DIV ~URZ, `(.L_x_1635) ;  /* 0x000028b27f007947 */ /* 0x000fea000b800000 */
[----:B----4-:R4:W1:Y:S04]  /*cf30*/  SHFL.IDX PT, R6, R6, R11, 0x1f ;  /* 0x00001f0b06067589 */ /* 0x01086800000e0000 */
[----:B------:R4:W2:Y:S02]  /*cf40*/  SHFL.IDX PT, R7, R7, R11, 0x1f ;  /* 0x00001f0b07077589 */ /* 0x0008a400000e0000 */
.L_x_1688:
[----:B------:R-:W-:Y:S01]  /*cf50*/  ISETP.NE.AND P0, PT, R0, RZ, PT ;  /* 0x000000ff0000720c */ /* 0x000fe20003f05270 */
[----:B------:R-:W-:-:S12]  /*cf60*/  BSSY B0, `(.L_x_1636) ;  /* 0x0000005000007945 */ /* 0x000fd80003800000 */
[----:B------:R-:W-:Y:S05]  /*cf70*/  @!P0 BRA `(.L_x_1637) ;  /* 0x0000003000008947 */ /* 0x000fea0003800000 */
[----:B---3--:R-:W-:Y:S01]  /*cf80*/  IADD3 R0, R11, -0x1, RZ ;  /* 0xffffffff0b007810 */ /* 0x008fe20007ffe0ff */
[----:B------:R-:W-:Y:S05]  /*cf90*/  BRA.DIV ~URZ, `(.L_x_1638) ;  /* 0x000029127f007947 */ /* 0x000fea000b800000 */
[----:B------:R3:W4:Y:S02]  /*cfa0*/  SHFL.IDX PT, R10, R4, R0, 0x1f ;  /* 0x00001f00040a7589 */ /* 0x00072400000e0000 */
.L_x_1637:
[----:B------:R-:W-:Y:S05]  /*cfb0*/  BSYNC B0 ;  /* 0x0000000000007941 */ /* 0x000fea0003800000 */
.L_x_1636:
[-C--:B-1-3--:R-:W-:Y:S01]  /*cfc0*/  IABS R4, R6.reuse ;  /* 0x0000000600047213 */ /* 0x08afe20000000000 */
[----:B----4-:R-:W-:Y:S01]  /*cfd0*/  IMAD R200, R10, c[0x0][0x538], R8 ;  /* 0x00014e000ac87a24 */ /* 0x010fe200078e0208 */
[----:B--2---:R-:W-:Y:S01]  /*cfe0*/  IABS R0, R7 ;  /* 0x0000000700007213 */ /* 0x004fe20000000000 */
        /* <DEDUP_REMOVED lines=61> */
.L_x_1630:
[----:B------:R-:W-:Y:S01]  /*d3c0*/  IMAD.MOV.U32 R200, RZ, RZ, R9 ;  /* 0x000000ffffc87224 */ /* 0x000fe200078e0009 */
[----:B------:R-:W-:Y:S01]  /*d3d0*/  MOV R202, RZ ;  /* 0x000000ff00ca7202 */ /* 0x000fe20000000f00 */
[----:B------:R-:W-:Y:S01]  /*d3e0*/  IMAD.MOV.U32 R201, RZ, RZ, RZ ;  /* 0x000000ffffc97224 */ /* 0x000fe200078e00ff */
[----:B------:R-:W-:Y:S02]  /*d3f0*/  MOV R203, c[0x0][0x53c] ;  /* 0x00014f0000cb7a02 */ /* 0x000fe40000000f00 */
.L_x_1639:
[----:B------:R-:W-:Y:S05]  /*d400*/  BSYNC B1 ;  /* 0x0000000000017941 */ /* 0x000fea0003800000 */
.L_x_1628:
[----:B------:R-:W-:Y:S01]  /*d410*/  WARPSYNC 0xffffffff ;  /* 0xffffffff00007948 */ /* 0x000fe20003800000 */
[----:B------:R-:W-:Y:S01]  /*d420*/  BAR.SYNC.DEFER_BLOCKING 0x4, 0x100 ;  /* 0x0104000000007b1d */ /* 0x000fe20000010000 */
[----:B------:R-:W-:-:S13]  /*d430*/  ISETP.NE.AND P0, PT, R13, RZ, PT ;  /* 0x000000ff0d00720c */ /* 0x000fda0003f05270 */
[----:B------:R3:W-:Y:S04]  /*d440*/  @!P0 STS.128 [0x24100], R200 ;  /* 0x024100c8ff008388 */ /* 0x0007e80000000c00 */
[----:B------:R-:W-:Y:S06]  /*d450*/  BAR.ARV 0x5, 0x100 ;  /* 0x0144000000007b1d */ /* 0x000fec0000002000 */
.L_x_1623:
[----:B-1----:R-:W-:-:S13]  /*d460*/  ISETP.GE.AND P0, PT, R203, c[0x0][0x53c], PT ;  /* 0x00014f00cb007a0c */ /* 0x002fda0003f06270 */
[----:B--23--:R-:W-:Y:S01]  /*d470*/  @P0 CALL.REL.NOINC `(.L_x_1640) ;  /* 0x0000001000000944 */ /* 0x00cfe20003c00000 */
[----:B------:R-:W-:Y:S05]  /*d480*/  BRA `(.L_x_1641) ;  /* 0xffff411000007947 */ /* 0x000fea000383ffff */
.L_x_1640:
[----:B------:R-:W-:Y:S05]  /*d490*/  EXIT ;  /* 0x000000000000794d */ /* 0x000fea0003800000 */
.L_x_1531:
[----:B------:R-:W-:Y:S01]  /*d4a0*/  IMAD.MOV.U32 R0, RZ, RZ, R5 ;  /* 0x000000ffff007224 */ /* 0x000fe200078e0005 */
[----:B------:R-:W-:Y:S02]  /*d4b0*/  MOV R2, 0x1 ;  /* 0x0000000100027802 */ /* 0x000fe40000000f00 */
[----:B------:R-:W-:Y:S02]  /*d4c0*/  MOV R3, 0xd4e0 ;  /* 0x0000d4e000037802 */ /* 0x000fe40000000f00 */
[----:B--2---:R-:W-:Y:S05]  /*d4d0*/  CALL.REL.NOINC `($__internal_28_$__cuda_sm70_shflsync_up_p) ;  /* 0x0000250000007944 */ /* 0x004fea0003c00000 */
[----:B------:R-:W-:Y:S01]  /*d4e0*/  MOV R0, R4 ;  /* 0x0000000400007202 */ /* 0x000fe20000000f00 */
[----:B------:R-:W-:Y:S05]  /*d4f0*/  BRA `(.L_x_1642) ;  /* 0xffff2f5000007947 */ /* 0x000fea000383ffff */
.L_x_1532:
[----:B------:R-:W-:Y:S01]  /*d500*/  IMAD.MOV.U32 R0, RZ, RZ, R5 ;  /* 0x000000ffff007224 */ /* 0x000fe200078e0005 */
[----:B------:R-:W-:Y:S02]  /*d510*/  MOV R2, 0x2 ;  /* 0x0000000200027802 */ /* 0x000fe40000000f00 */
[----:B------:R-:W-:Y:S02]  /*d520*/  MOV R3, 0xd540 ;  /* 0x0000d54000037802 */ /* 0x000fe40000000f00 */
[----:B--2---:R-:W-:Y:S05]  /*d530*/  CALL.REL.NOINC `($__internal_28_$__cuda_sm70_shflsync_up_p) ;  /* 0x000024a000007944 */ /* 0x004fea0003c00000 */
[----:B------:R-:W-:Y:S01]  /*d540*/  SEL R0, R4, RZ, P4 ;  /* 0x000000ff04007207 */ /* 0x000fe20002000000 */
[----:B------:R-:W-:Y:S01]  /*d550*/  IMAD.MOV.U32 R2, RZ, RZ, 0x4 ;  /* 0x00000004ff027424 */ /* 0x000fe200078e00ff */
[----:B------:R-:W-:-:S03]  /*d560*/  MOV R3, 0xd590 ;  /* 0x0000d59000037802 */ /* 0x000fc60000000f00 */
[----:B------:R-:W-:Y:S02]  /*d570*/  IMAD.IADD R0, R5, 0x1, R0 ;  /* 0x0000000105007824 */ /* 0x000fe400078e0200 */
[----:B------:R-:W-:Y:S05]  /*d580*/  CALL.REL.NOINC `($__internal_28_$__cuda_sm70_shflsync_up_p) ;  /* 0x0000245000007944 */ /* 0x000fea0003c00000 */
        /* <DEDUP_REMOVED lines=12> */
[----:B------:R-:W-:Y:S02]  /*d650*/  MOV R3, 0x1f ;  /* 0x0000001f00037802 */ /* 0x000fe40000000f00 */
[----:B------:R-:W-:Y:S01]  /*d660*/  MOV R2, 0xd6a0 ;  /* 0x0000d6a000027802 */ /* 0x000fe20000000f00 */
[----:B------:R-:W-:-:S04]  /*d670*/  IMAD.IADD R4, R0, 0x1, R4 ;  /* 0x0000000100047824 */ /* 0x000fc800078e0204 */
[----:B------:R-:W-:Y:S02]  /*d680*/  IMAD.MOV.U32 R31, RZ, RZ, R4 ;  /* 0x000000ffff1f7224 */ /* 0x000fe400078e0004 */
[----:B------:R-:W-:Y:S05]  /*d690*/  CALL.REL.NOINC `($__internal_27_$__cuda_sm70_shflsync_idx_p) ;  /* 0x000022f000007944 */ /* 0x000fea0003c00000 */
[----:B------:R-:W-:Y:S01]  /*d6a0*/  MOV R0, R30 ;  /* 0x0000001e00007202 */ /* 0x000fe20000000f00 */
[----:B------:R-:W-:Y:S05]  /*d6b0*/  BRA `(.L_x_1643) ;  /* 0xffff2e9000007947 */ /* 0x000fea000383ffff */
.L_x_1534:
[----:B------:R-:W-:Y:S02]  /*d6c0*/  SEL R0, RZ, 0x1, P0 ;  /* 0x00000001ff007807 */ /* 0x000fe40000000000 */
[----:B------:R-:W-:Y:S02]  /*d6d0*/  MOV R2, 0xd6f0 ;  /* 0x0000d6f000027802 */ /* 0x000fe40000000f00 */
[----:B------:R-:W-:Y:S05]  /*d6e0*/  CALL.REL.NOINC `($__internal_29_$__cuda_sm70_votesync_ballot) ;  /* 0x0000236000007944 */ /* 0x000fea0003c00000 */
[----:B------:R-:W-:Y:S05]  /*d6f0*/  BRA `(.L_x_1644) ;  /* 0xffff2ee000007947 */ /* 0x000fea000383ffff */
.L_x_1535:
[----:B------:R-:W-:Y:S01]  /*d700*/  IMAD.MOV.U32 R31, RZ, RZ, R8 ;  /* 0x000000ffff1f7224 */ /* 0x000fe200078e0008 */
[----:B--2---:R-:W-:Y:S01]  /*d710*/  MOV R30, R203 ;  /* 0x000000cb001e7202 */ /* 0x004fe20000000f00 */
[----:B------:R-:W-:Y:S01]  /*d720*/  IMAD.MOV.U32 R3, RZ, RZ, 0x1f ;  /* 0x0000001fff037424 */ /* 0x000fe200078e00ff */
[----:B------:R-:W-:Y:S02]  /*d730*/  MOV R2, 0xd750 ;  /* 0x0000d75000027802 */ /* 0x000fe40000000f00 */
[----:B-1----:R-:W-:Y:S05]  /*d740*/  CALL.REL.NOINC `($__internal_27_$__cuda_sm70_shflsync_idx_p) ;  /* 0x0000224000007944 */ /* 0x002fea0003c00000 */
[----:B------:R-:W-:Y:S01]  /*d750*/  IMAD.MOV.U32 R11, RZ, RZ, R30 ;  /* 0x000000ffff0b7224 */ /* 0x000fe200078e001e */
[----:B------:R-:W-:Y:S01]  /*d760*/  MOV R31, R7 ;  /* 0x00000007001f7202 */ /* 0x000fe20000000f00 */
[----:B------:R-:W-:Y:S01]  /*d770*/  IMAD.MOV.U32 R5, RZ, RZ, RZ ;  /* 0x000000ffff057224 */ /* 0x000fe200078e00ff */
[----:B------:R-:W-:Y:S01]  /*d780*/  MOV R30, R203 ;  /* 0x000000cb001e7202 */ /* 0x000fe20000000f00 */
[----:B------:R-:W-:Y:S01]  /*d790*/  IMAD.MOV.U32 R3, RZ, RZ, 0x1f ;  /* 0x0000001fff037424 */ /* 0x000fe200078e00ff */
[----:B------:R-:W-:-:S02]  /*d7a0*/  MOV R2, 0xd7c0 ;  /* 0x0000d7c000027802 */ /* 0x000fc40000000f00 */
[----:B------:R-:W-:Y:S05]  /*d7b0*/  CALL.REL.NOINC `($__internal_27_$__cuda_sm70_shflsync_idx_p) ;  /* 0x000021d000007944 */ /* 0x000fea0003c00000 */
[----:B------:R-:W-:Y:S01]  /*d7c0*/  MOV R10, R30 ;  /* 0x0000001e000a7202 */ /* 0x000fe20000000f00 */
[----:B------:R-:W-:Y:S05]  /*d7d0*/  BRA `(.L_x_1645) ;  /* 0xffff2e5000007947 */ /* 0x000fea000383ffff */
.L_x_1538:
[----:B------:R-:W-:Y:S01]  /*d7e0*/  IMAD.MOV.U32 R31, RZ, RZ, R4 ;  /* 0x000000ffff1f7224 */ /* 0x000fe200078e0004 */
[----:B------:R-:W-:-:S02]  /*d7f0*/  MOV R3, 0x1f ;  /* 0x0000001f00037802 */ /* 0x000fc40000000f00 */
[----:B------:R-:W-:Y:S02]  /*d800*/  MOV R2, 0xd820 ;  /* 0x0000d82000027802 */ /* 0x000fe40000000f00 */
[----:B-1234-:R-:W-:Y:S05]  /*d810*/  CALL.REL.NOINC `($__internal_27_$__cuda_sm70_shflsync_idx_p) ;  /* 0x0000217000007944 */ /* 0x01efea0003c00000 */
[----:B------:R-:W-:Y:S01]  /*d820*/  MOV R5, R30 ;  /* 0x0000001e00057202 */ /* 0x000fe20000000f00 */
[----:B------:R-:W-:Y:S05]  /*d830*/  BRA `(.L_x_1537) ;  /* 0xffff2e5000007947 */ /* 0x000fea000383ffff */
.L_x_1546:
[----:B------:R-:W-:Y:S01]  /*d840*/  IMAD.MOV.U32 R31, RZ, RZ, R5 ;  /* 0x000000ffff1f7224 */ /* 0x000fe200078e0005 */
[----:B------:R-:W-:Y:S01]  /*d850*/  MOV R30, RZ ;  /* 0x000000ff001e7202 */ /* 0x000fe20000000f00 */
[----:B------:R-:W-:Y:S01]  /*d860*/  IMAD.MOV.U32 R3, RZ, RZ, 0x181f ;  /* 0x0000181fff037424 */ /* 0x000fe200078e00ff */
[----:B------:R-:W-:Y:S02]  /*d870*/  MOV R2, 0xd890 ;  /* 0x0000d89000027802 */ /* 0x000fe40000000f00 */
[----:B-----5:R-:W-:Y:S05]  /*d880*/  CALL.REL.NOINC `($__internal_27_$__cuda_sm70_shflsync_idx_p) ;  /* 0x0000210000007944 */ /* 0x020fea0003c00000 */
[----:B------:R-:W-:Y:S01]  /*d890*/  MOV R4, R30 ;  /* 0x0000001e00047202 */ /* 0x000fe20000000f00 */
[----:B------:R-:W-:Y:S05]  /*d8a0*/  BRA `(.L_x_1646) ;  /* 0xffff48f000007947 */ /* 0x000fea000383ffff */
.L_x_1547:
[----:B------:R-:W-:Y:S01]  /*d8b0*/  IMAD.MOV.U32 R31, RZ, RZ, R12 ;  /* 0x000000ffff1f7224 */ /* 0x000fe200078e000c */
[----:B------:R-:W-:Y:S01]  /*d8c0*/  MOV R30, RZ ;  /* 0x000000ff001e7202 */ /* 0x000fe20000000f00 */
[----:B------:R-:W-:Y:S01]  /*d8d0*/  IMAD.MOV.U32 R3, RZ, RZ, 0x181f ;  /* 0x0000181fff037424 */ /* 0x000fe200078e00ff */
[----:B------:R-:W-:Y:S02]  /*d8e0*/  MOV R2, 0xd900 ;  /* 0x0000d90000027802 */ /* 0x000fe40000000f00 */
[----:B-12--5:R-:W-:Y:S05]  /*d8f0*/  CALL.REL.NOINC `($__internal_27_$__cuda_sm70_shflsync_idx_p) ;  /* 0x0000209000007944 */ /* 0x026fea0003c00000 */
[----:B------:R-:W-:Y:S01]  /*d900*/  MOV R0, R30 ;  /* 0x0000001e00007202 */ /* 0x000fe20000000f00 */
[----:B------:R-:W-:Y:S05]  /*d910*/  BRA `(.L_x_1647) ;  /* 0xffff48a000007947 */ /* 0x000fea000383ffff */
.L_x_1550:
[----:B------:R-:W-:Y:S01]  /*d920*/  IMAD.MOV.U32 R31, RZ, RZ, R5 ;  /* 0x000000ffff1f7224 */ /* 0x000fe200078e0005 */
[----:B------:R-:W-:Y:S01]  /*d930*/  MOV R30, 0x1 ;  /* 0x00000001001e7802 */ /* 0x000fe20000000f00 */
[----:B--2---:R-:W-:Y:S01]  /*d940*/  IMAD.MOV.U32 R3, RZ, RZ, 0x181f ;  /* 0x0000181fff037424 */ /* 0x004fe200078e00ff */
[----:B------:R-:W-:-:S02]  /*d950*/  MOV R2, 0xd970 ;  /* 0x0000d97000027802 */ /* 0x000fc40000000f00 */
[----:B-1-345:R-:W-:Y:S05]  /*d960*/  CALL.REL.NOINC `($__internal_27_$__cuda_sm70_shflsync_idx_p) ;  /* 0x0000202000007944 */ /* 0x03afea0003c00000 */
[----:B------:R-:W-:Y:S01]  /*d970*/  IMAD.MOV.U32 R4, RZ, RZ, R30 ;  /* 0x000000ffff047224 */ /* 0x000fe200078e001e */
[----:B------:R-:W-:Y:S01]  /*d980*/  MOV R30, 0x1 ;  /* 0x00000001001e7802 */ /* 0x000fe20000000f00 */
[----:B------:R-:W-:Y:S01]  /*d990*/  IMAD.MOV.U32 R31, RZ, RZ, R12 ;  /* 0x000000ffff1f7224 */ /* 0x000fe200078e000c */
[----:B------:R-:W-:-:S02]  /*d9a0*/  MOV R3, 0x181f ;  /* 0x0000181f00037802 */ /* 0x000fc40000000f00 */
[----:B------:R-:W-:Y:S02]  /*d9b0*/  MOV R2, 0xd9d0 ;  /* 0x0000d9d000027802 */ /* 0x000fe40000000f00 */
[----:B------:R-:W-:Y:S05]  /*d9c0*/  CALL.REL.NOINC `($__internal_27_$__cuda_sm70_shflsync_idx_p) ;  /* 0x00001fc000007944 */ /* 0x000fea0003c00000 */
[----:B------:R-:W-:Y:S01]  /*d9d0*/  MOV R0, R30 ;  /* 0x0000001e00007202 */ /* 0x000fe20000000f00 */
[----:B------:R-:W-:Y:S05]  /*d9e0*/  BRA `(.L_x_1648) ;  /* 0xffff495000007947 */ /* 0x000fea000383ffff */
.L_x_1553:
[----:B------:R-:W-:Y:S01]  /*d9f0*/  IMAD.MOV.U32 R31, RZ, RZ, R5 ;  /* 0x000000ffff1f7224 */ /* 0x000fe200078e0005 */
[----:B------:R-:W-:Y:S01]  /*da00*/  MOV R30, 0x2 ;  /* 0x00000002001e7802 */ /* 0x000fe20000000f00 */
[----:B-1----:R-:W-:Y:S01]  /*da10*/  IMAD.MOV.U32 R3, RZ, RZ, 0x181f ;  /* 0x0000181fff037424 */ /* 0x002fe200078e00ff */
[----:B------:R-:W-:Y:S02]  /*da20*/  MOV R2, 0xda40 ;  /* 0x0000da4000027802 */ /* 0x000fe40000000f00 */
[----:B--2345:R-:W-:Y:S05]  /*da30*/  CALL.REL.NOINC `($__internal_27_$__cuda_sm70_shflsync_idx_p) ;  /* 0x00001f5000007944 */ /* 0x03cfea0003c00000 */
[----:B------:R-:W-:Y:S01]  /*da40*/  MOV R4, R30 ;  /* 0x0000001e00047202 */ /* 0x000fe20000000f00 */
[----:B------:R-:W-:Y:S05]  /*da50*/  BRA `(.L_x_1649) ;  /* 0xffff4a4000007947 */ /* 0x000fea000383ffff */
.L_x_1554:
[----:B------:R-:W-:Y:S01]  /*da60*/  IMAD.MOV.U32 R31, RZ, RZ, R12 ;  /* 0x000000ffff1f7224 */ /* 0x000fe200078e000c */
[----:B------:R-:W-:Y:S01]  /*da70*/  MOV R30, 0x2 ;  /* 0x00000002001e7802 */ /* 0x000fe20000000f00 */
[----:B------:R-:W-:Y:S01]  /*da80*/  IMAD.MOV.U32 R3, RZ, RZ, 0x181f ;  /* 0x0000181fff037424 */ /* 0x000fe200078e00ff */
[----:B------:R-:W-:Y:S02]  /*da90*/  MOV R2, 0xdab0 ;  /* 0x0000dab000027802 */ /* 0x000fe40000000f00 */
[----:B-12345:R-:W-:Y:S05]  /*daa0*/  CALL.REL.NOINC `($__internal_27_$__cuda_sm70_shflsync_idx_p) ;  /* 0x00001ee000007944 */ /* 0x03efea0003c00000 */
[----:B------:R-:W-:Y:S01]  /*dab0*/  MOV R0, R30 ;  /* 0x0000001e00007202 */ /* 0x000fe20000000f00 */
[----:B------:R-:W-:Y:S05]  /*dac0*/  BRA `(.L_x_1650) ;  /* 0xffff49f000007947 */ /* 0x000fea000383ffff */
.L_x_1557:
[----:B------:R-:W-:Y:S01]  /*dad0*/  IMAD.MOV.U32 R31, RZ, RZ, R5 ;  /* 0x000000ffff1f7224 */ /* 0x000fe200078e0005 */
[----:B------:R-:W-:Y:S01]  /*dae0*/  MOV R30, 0x3 ;  /* 0x00000003001e7802 */ /* 0x000fe20000000f00 */
[----:B-1----:R-:W-:Y:S01]  /*daf0*/  IMAD.MOV.U32 R3, RZ, RZ, 0x181f ;  /* 0x0000181fff037424 */ /* 0x002fe200078e00ff */
[----:B------:R-:W-:-:S02]  /*db00*/  MOV R2, 0xdb20 ;  /* 0x0000db2000027802 */ /* 0x000fc40000000f00 */
[----:B--2345:R-:W-:Y:S05]  /*db10*/  CALL.REL.NOINC `($__internal_27_$__cuda_sm70_shflsync_idx_p) ;  /* 0x00001e7000007944 */ /* 0x03cfea0003c00000 */
        /* <DEDUP_REMOVED lines=8> */
.L_x_1560:
[----:B------:R-:W-:Y:S01]  /*dba0*/  IMAD.MOV.U32 R31, RZ, RZ, R5 ;  /* 0x000000ffff1f7224 */ /* 0x000fe200078e0005 */
[----:B------:R-:W-:Y:S01]  /*dbb0*/  MOV R30, RZ ;  /* 0x000000ff001e7202 */ /* 0x000fe20000000f00 */
[----:B------:R-:W-:Y:S01]  /*dbc0*/  IMAD.MOV.U32 R3, RZ, RZ, 0x181f ;  /* 0x0000181fff037424 */ /* 0x000fe200078e00ff */
[----:B------:R-:W-:Y:S02]  /*dbd0*/  MOV R2, 0xdbf0 ;  /* 0x0000dbf000027802 */ /* 0x000fe40000000f00 */
[----:B------:R-:W-:Y:S05]  /*dbe0*/  CALL.REL.NOINC `($__internal_27_$__cuda_sm70_shflsync_idx_p) ;  /* 0x00001da000007944 */ /* 0x000fea0003c00000 */
[----:B------:R-:W-:Y:S01]  /*dbf0*/  MOV R4, R30 ;  /* 0x0000001e00047202 */ /* 0x000fe20000000f00 */
[----:B------:R-:W-:Y:S05]  /*dc00*/  BRA `(.L_x_1652) ;  /* 0xffff54e000007947 */ /* 0x000fea000383ffff */
.L_x_1561:
[----:B------:R-:W-:Y:S01]  /*dc10*/  IMAD.MOV.U32 R31, RZ, RZ, R10 ;  /* 0x000000ffff1f7224 */ /* 0x000fe200078e000a */
[----:B------:R-:W-:Y:S01]  /*dc20*/  MOV R30, RZ ;  /* 0x000000ff001e7202 */ /* 0x000fe20000000f00 */
[----:B------:R-:W-:Y:S01]  /*dc30*/  IMAD.MOV.U32 R3, RZ, RZ, 0x181f ;  /* 0x0000181fff037424 */ /* 0x000fe200078e00ff */
[----:B------:R-:W-:Y:S02]  /*dc40*/  MOV R2, 0xdc60 ;  /* 0x0000dc6000027802 */ /* 0x000fe40000000f00 */
[----:B-12---:R-:W-:Y:S05]  /*dc50*/  CALL.REL.NOINC `($__internal_27_$__cuda_sm70_shflsync_idx_p) ;  /* 0x00001d3000007944 */ /* 0x006fea0003c00000 */
[----:B------:R-:W-:Y:S02]  /*dc60*/  IADD3 R8, P0, R30, R20, RZ ;  /* 0x000000141e087210 */ /* 0x000fe40007f1e0ff */
[----:B------:R-:W-:-:S02]  /*dc70*/  MOV R31, R5 ;  /* 0x00000005001f7202 */ /* 0x000fc40000000f00 */
[----:B------:R-:W-:Y:S01]  /*dc80*/  SEL R12, RZ, 0x10, P5 ;  /* 0x00000010ff0c7807 */ /* 0x000fe20002800000 */
[----:B------:R-:W-:Y:S01]  /*dc90*/  IMAD.X R9, R4, 0x1, R16, P0 ;  /* 0x0000000104097824 */ /* 0x000fe200000e0610 */
[----:B------:R-:W-:Y:S02]  /*dca0*/  IADD3 R6, P0, R30, R19, RZ ;  /* 0x000000131e067210 */ /* 0x000fe40007f1e0ff */
[----:B------:R-:W-:Y:S02]  /*dcb0*/  SEL R11, RZ, 0x10, P4 ;  /* 0x00000010ff0b7807 */ /* 0x000fe40002000000 */
[----:B------:R-:W-:Y:S01]  /*dcc0*/  @!PT LDS RZ, [RZ] ;  /* 0x00000000fffff984 */ /* 0x000fe20000000800 */
[----:B------:R-:W-:Y:S01]  /*dcd0*/  @!PT LDS RZ, [RZ] ;  /* 0x00000000fffff984 */ /* 0x000fe20000000800 */
[----:B------:R-:W-:Y:S01]  /*dce0*/  @!PT LDS RZ, [RZ] ;  /* 0x00000000fffff984 */ /* 0x000fe20000000800 */
[----:B------:R1:W-:Y:S01]  /*dcf0*/  LDGSTS.E.BYPASS.LTC128B.128 [R188+0x12100], [R8.64], !P5 ;  /* 0x1210000008bc7fae */ /* 0x0003e2000e901d46 */
[----:B------:R-:W-:Y:S01]  /*dd00*/  IMAD.X R7, R4, 0x1, R13, P0 ;  /* 0x0000000104077824 */ /* 0x000fe200000e060d */
[----:B------:R-:W-:Y:S01]  /*dd10*/  IADD3 R2, P0, R30, R17, RZ ;  /* 0x000000111e027210 */ /* 0x000fe20007f1e0ff */
[----:B------:R-:W-:-:S03]  /*dd20*/  IMAD.MOV.U32 R30, RZ, RZ, 0x1 ;  /* 0x00000001ff1e7424 */ /* 0x000fc600078e00ff */
[----:B------:R2:W-:Y:S01]  /*dd30*/  LDGSTS.E.BYPASS.LTC128B.128 [R188+0x14100], [R6.64], !P4 ;  /* 0x1410000006bc7fae */ /* 0x0005e2000e101d46 */
[----:B------:R-:W-:-:S05]  /*dd40*/  IMAD.X R3, R4, 0x1, R15, P0 ;  /* 0x0000000104037824 */ /* 0x000fca00000e060f */
[----:B------:R3:W-:Y:S01]  /*dd50*/  LDGSTS.E.BYPASS.LTC128B.128 [R188+0x16100], [R2.64], !P6 ;  /* 0x1610000002bc7fae */ /* 0x0007e2000f101d46 */
[----:B-1----:R-:W-:Y:S01]  /*dd60*/  IMAD.MOV.U32 R9, RZ, RZ, R252 ;  /* 0x000000ffff097224 */ /* 0x002fe200078e00fc */
[----:B---3--:R-:W-:Y:S02]  /*dd70*/  MOV R3, 0x181f ;  /* 0x0000181f00037802 */ /* 0x008fe40000000f00 */
[----:B------:R-:W-:Y:S02]  /*dd80*/  MOV R2, 0xdda0 ;  /* 0x0000dda000027802 */ /* 0x000fe40000000f00 */
[----:B--2---:R-:W-:Y:S05]  /*dd90*/  CALL.REL.NOINC `($__internal_27_$__cuda_sm70_shflsync_idx_p) ;  /* 0x00001bf000007944 */ /* 0x004fea0003c00000 */
[----:B------:R-:W-:Y:S01]  /*dda0*/  IMAD.MOV.U32 R8, RZ, RZ, R30 ;  /* 0x000000ffff087224 */ /* 0x000fe200078e001e */
[----:B------:R-:W-:Y:S01]  /*ddb0*/  MOV R30, 0x1 ;  /* 0x00000001001e7802 */ /* 0x000fe20000000f00 */
[----:B------:R-:W-:Y:S01]  /*ddc0*/  IMAD.MOV.U32 R31, RZ, RZ, R10 ;  /* 0x000000ffff1f7224 */ /* 0x000fe200078e000a */
[----:B------:R-:W-:Y:S02]  /*ddd0*/  MOV R3, 0x181f ;  /* 0x0000181f00037802 */ /* 0x000fe40000000f00 */
[----:B------:R-:W-:Y:S02]  /*dde0*/  MOV R2, 0xde00 ;  /* 0x0000de0000027802 */ /* 0x000fe40000000f00 */
[----:B------:R-:W-:Y:S05]  /*ddf0*/  CALL.REL.NOINC `($__internal_27_$__cuda_sm70_shflsync_idx_p) ;  /* 0x00001b9000007944 */ /* 0x000fea0003c00000 */
[----:B------:R-:W-:Y:S01]  /*de00*/  MOV R0, R30 ;  /* 0x0000001e00007202 */ /* 0x000fe20000000f00 */
[----:B------:R-:W-:Y:S05]  /*de10*/  BRA `(.L_x_1653) ;  /* 0xffff53f000007947 */ /* 0x000fea000383ffff */
.L_x_1564:
[----:B------:R-:W-:Y:S01]  /*de20*/  IMAD.MOV.U32 R31, RZ, RZ, R13 ;  /* 0x000000ffff1f7224 */ /* 0x000fe200078e000d */
[----:B------:R-:W-:Y:S01]  /*de30*/  MOV R30, RZ ;  /* 0x000000ff001e7202 */ /* 0x000fe20000000f00 */
[----:B------:R-:W-:Y:S01]  /*de40*/  IMAD.MOV.U32 R3, RZ, RZ, 0x181f ;  /* 0x0000181fff037424 */ /* 0x000fe200078e00ff */
[----:B------:R-:W-:-:S02]  /*de50*/  MOV R2, 0xde70 ;  /* 0x0000de7000027802 */ /* 0x000fc40000000f00 */
[----:B-1234-:R-:W-:Y:S05]  /*de60*/  CALL.REL.NOINC `($__internal_27_$__cuda_sm70_shflsync_idx_p) ;  /* 0x00001b2000007944 */ /* 0x01efea0003c00000 */
[----:B------:R-:W-:Y:S01]  /*de70*/  MOV R12, R30 ;  /* 0x0000001e000c7202 */ /* 0x000fe20000000f00 */
[----:B------:R-:W-:Y:S05]  /*de80*/  BRA `(.L_x_1654) ;  /* 0xffff57b000007947 */ /* 0x000fea000383ffff */
.L_x_1565:
[----:B------:R-:W-:Y:S01]  /*de90*/  IMAD.MOV.U32 R31, RZ, RZ, R20 ;  /* 0x000000ffff1f7224 */ /* 0x000fe200078e0014 */
[----:B------:R-:W-:Y:S01]  /*dea0*/  MOV R30, RZ ;  /* 0x000000ff001e7202 */ /* 0x000fe20000000f00 */
[----:B------:R-:W-:Y:S01]  /*deb0*/  IMAD.MOV.U32 R3, RZ, RZ, 0x181f ;  /* 0x0000181fff037424 */ /* 0x000fe200078e00ff */
[----:B------:R-:W-:-:S02]  /*dec0*/  MOV R2, 0xdee0 ;  /* 0x0000dee000027802 */ /* 0x000fc40000000f00 */
[----:B-1234-:R-:W-:Y:S05]  /*ded0*/  CALL.REL.NOINC `($__internal_27_$__cuda_sm70_shflsync_idx_p) ;  /* 0x00001ab000007944 */ /* 0x01efea0003c00000 */
[C---:B------:R-:W-:Y:S02]  /*dee0*/  IADD3 R16, P0, R30.reuse, R28, RZ ;  /* 0x0000001c1e107210 */ /* 0x040fe40007f1e0ff */
[----:B------:R-:W-:-:S02]  /*def0*/  IADD3 R14, P1, R30, R29, RZ ;  /* 0x0000001d1e0e7210 */ /* 0x000fc40007f3e0ff */
[----:B------:R-:W-:Y:S01]  /*df00*/  MOV R31, R13 ;  /* 0x0000000d001f7202 */ /* 0x000fe20000000f00 */
[----:B------:R-:W-:Y:S01]  /*df10*/  IMAD.X R17, R12, 0x1, R21, P0 ;  /* 0x000000010c117824 */ /* 0x000fe200000e0615 */
[----:B------:R-:W-:Y:S01]  /*df20*/  IADD3 R2, P0, R30, R40, RZ ;  /* 0x000000281e027210 */ /* 0x000fe20007f1e0ff */
[C---:B------:R-:W-:Y:S01]  /*df30*/  IMAD.X R15, R12.reuse, 0x1, R22, P1 ;  /* 0x000000010c0f7824 */ /* 0x040fe200008e0616 */
[----:B------:R-:W-:Y:S01]  /*df40*/  SEL R19, RZ, 0x10, P5 ;  /* 0x00000010ff137807 */ /* 0x000fe20002800000 */
[----:B------:R-:W-:Y:S01]  /*df50*/  IMAD.MOV.U32 R30, RZ, RZ, 0x1 ;  /* 0x00000001ff1e7424 */ /* 0x000fe200078e00ff */
[----:B------:R-:W-:Y:S01]  /*df60*/  @!PT LDS RZ, [RZ] ;  /* 0x00000000fffff984 */ /* 0x000fe20000000800 */
[----:B------:R-:W-:Y:S01]  /*df70*/  @!PT LDS RZ, [RZ] ;  /* 0x00000000fffff984 */ /* 0x000fe20000000800 */
[----:B------:R-:W-:Y:S01]  /*df80*/  @!PT LDS RZ, [RZ] ;  /* 0x00000000fffff984 */ /* 0x000fe20000000800 */
[----:B------:R1:W-:Y:S01]  /*df90*/  LDGSTS.E.BYPASS.LTC128B.128 [R188+0x6100], [R16.64], !P5 ;  /* 0x0610000010bc7fae */ /* 0x0003e2000e901d46 */
[----:B------:R-:W-:-:S03]  /*dfa0*/  IMAD.X R3, R12, 0x1, R23, P0 ;  /* 0x000000010c037824 */ /* 0x000fc600000e0617 */
[----:B------:R2:W-:Y:S04]  /*dfb0*/  LDGSTS.E.BYPASS.LTC128B.128 [R188+0x8100], [R14.64], !P4 ;  /* 0x081000000ebc7fae */ /* 0x0005e8000e101d46 */
[----:B------:R3:W-:Y:S01]  /*dfc0*/  LDGSTS.E.BYPASS.LTC128B.128 [R188+0xa100], [R2.64], !P6 ;  /* 0x0a10000002bc7fae */ /* 0x0007e2000f101d46 */
[----:B-1----:R-:W-:Y:S01]  /*dfd0*/  SEL R17, RZ, 0x10, P4 ;  /* 0x00000010ff117807 */ /* 0x002fe20002000000 */
[----:B------:R-:W-:Y:S01]  /*dfe0*/  IMAD.MOV.U32 R16, RZ, RZ, R252 ;  /* 0x000000ffff107224 */ /* 0x000fe200078e00fc */
[----:B---3--:R-:W-:Y:S02]  /*dff0*/  MOV R3, 0x181f ;  /* 0x0000181f00037802 */ /* 0x008fe40000000f00 */
[----:B------:R-:W-:Y:S02]  /*e000*/  MOV R2, 0xe020 ;  /* 0x0000e02000027802 */ /* 0x000fe40000000f00 */
[----:B--2---:R-:W-:Y:S05]  /*e010*/  CALL.REL.NOINC `($__internal_27_$__cuda_sm70_shflsync_idx_p) ;  /* 0x0000197000007944 */ /* 0x004fea0003c00000 */
        /* <DEDUP_REMOVED lines=8> */
.L_x_1566:
[----:B------:R-:W-:Y:S01]  /*e0a0*/  IMAD.MOV.U32 R2, RZ, RZ, R0 ;  /* 0x000000ffff027224 */ /* 0x000fe200078e0000 */
[----:B------:R-:W-:Y:S02]  /*e0b0*/  MOV R136, 0x2 ;  /* 0x0000000200887802 */ /* 0x000fe40000000f00 */
[----:B------:R-:W-:Y:S02]  /*e0c0*/  MOV R3, 0xe0e0 ;  /* 0x0000e0e000037802 */ /* 0x000fe40000000f00 */
[----:B------:R-:W-:Y:S05]  /*e0d0*/  CALL.REL.NOINC `($__internal_26_$__cuda_sm70_shflsync_bfly_p) ;  /* 0x0000184000007944 */ /* 0x000fea0003c00000 */
[----:B------:R-:W-:Y:S01]  /*e0e0*/  MOV R2, R136 ;  /* 0x0000008800027202 */ /* 0x000fe20000000f00 */
[----:B------:R-:W-:Y:S05]  /*e0f0*/  BRA `(.L_x_1656) ;  /* 0xffff665000007947 */ /* 0x000fea000383ffff */
.L_x_1569:
[----:B------:R-:W-:Y:S01]  /*e100*/  IMAD.MOV.U32 R31, RZ, RZ, R10 ;  /* 0x000000ffff1f7224 */ /* 0x000fe200078e000a */
[----:B------:R-:W-:Y:S01]  /*e110*/  MOV R30, RZ ;  /* 0x000000ff001e7202 */ /* 0x000fe20000000f00 */
[----:B------:R-:W-:Y:S01]  /*e120*/  IMAD.MOV.U32 R3, RZ, RZ, 0x181f ;  /* 0x0000181fff037424 */ /* 0x000fe200078e00ff */
[----:B------:R-:W-:Y:S02]  /*e130*/  MOV R2, 0xe150 ;  /* 0x0000e15000027802 */ /* 0x000fe40000000f00 */
[----:B------:R-:W-:Y:S05]  /*e140*/  CALL.REL.NOINC `($__internal_27_$__cuda_sm70_shflsync_idx_p) ;  /* 0x0000184000007944 */ /* 0x000fea0003c00000 */
[----:B------:R-:W-:Y:S01]  /*e150*/  MOV R4, R30 ;  /* 0x0000001e00047202 */ /* 0x000fe20000000f00 */
[----:B------:R-:W-:Y:S05]  /*e160*/  BRA `(.L_x_1657) ;  /* 0xffff79d000007947 */ /* 0x000fea000383ffff */
.L_x_1570:
[----:B------:R-:W-:Y:S01]  /*e170*/  IMAD.MOV.U32 R31, RZ, RZ, R12 ;  /* 0x000000ffff1f7224 */ /* 0x000fe200078e000c */
[----:B------:R-:W-:Y:S01]  /*e180*/  MOV R30, RZ ;  /* 0x000000ff001e7202 */ /* 0x000fe20000000f00 */
[----:B------:R-:W-:Y:S01]  /*e190*/  IMAD.MOV.U32 R3, RZ, RZ, 0x181f ;  /* 0x0000181fff037424 */ /* 0x000fe200078e00ff */
[----:B------:R-:W-:-:S02]  /*e1a0*/  MOV R2, 0xe1c0 ;  /* 0x0000e1c000027802 */ /* 0x000fc40000000f00 */
[----:B-12---:R-:W-:Y:S05]  /*e1b0*/  CALL.REL.NOINC `($__internal_27_$__cuda_sm70_shflsync_idx_p) ;  /* 0x000017d000007944 */ /* 0x006fea0003c00000 */
[----:B------:R-:W-:Y:S01]  /*e1c0*/  IADD3 R6, P0, R30, R16, RZ ;  /* 0x000000101e067210 */ /* 0x000fe20007f1e0ff */
[----:B------:R-:W-:Y:S01]  /*e1d0*/  IMAD.MOV.U32 R31, RZ, RZ, R10 ;  /* 0x000000ffff1f7224 */ /* 0x000fe200078e000a */
        /* <DEDUP_REMOVED lines=9> */
[----:B------:R-:W-:-:S05]  /*e270*/  IMAD.X R3, R4, 0x1, R14, P0 ;  /* 0x0000000104037824 */ /* 0x000fca00000e060e */
[----:B------:R2:W-:Y:S02]  /*e280*/  LDGSTS.E.BYPASS.LTC128B.128 [R188+0xe100], [R2.64], !P4 ;  /* 0x0e10000002bc7fae */ /* 0x0005e4000e101d46 */
[----:B--2---:R-:W-:Y:S01]  /*e290*/  IADD3 R2, P0, R30, R18, RZ ;  /* 0x000000121e027210 */ /* 0x004fe20007f1e0ff */
[----:B------:R-:W-:-:S04]  /*e2a0*/  IMAD.MOV.U32 R30, RZ, RZ, 0x1 ;  /* 0x00000001ff1e7424 */ /* 0x000fc800078e00ff */
[----:B------:R-:W-:-:S05]  /*e2b0*/  IMAD.X R3, R4, 0x1, R15, P0 ;  /* 0x0000000104037824 */ /* 0x000fca00000e060f */
[----:B------:R2:W-:Y:S02]  /*e2c0*/  LDGSTS.E.BYPASS.LTC128B.128 [R188+0x10100], [R2.64], !P6 ;  /* 0x1010000002bc7fae */ /* 0x0005e4000f101d46 */
[----:B--2---:R-:W-:Y:S02]  /*e2d0*/  MOV R3, 0x181f ;  /* 0x0000181f00037802 */ /* 0x004fe40000000f00 */
[----:B------:R-:W-:Y:S02]  /*e2e0*/  MOV R2, 0xe300 ;  /* 0x0000e30000027802 */ /* 0x000fe40000000f00 */
[----:B-1----:R-:W-:Y:S05]  /*e2f0*/  CALL.REL.NOINC `($__internal_27_$__cuda_sm70_shflsync_idx_p) ;  /* 0x0000169000007944 */ /* 0x002fea0003c00000 */
        /* <DEDUP_REMOVED lines=8> */
.L_x_1574:
[----:B------:R-:W-:Y:S01]  /*e380*/  MOV R30, RZ ;  /* 0x000000ff001e7202 */ /* 0x000fe20000000f00 */
[----:B------:R-:W-:Y:S01]  /*e390*/  IMAD.MOV.U32 R31, RZ, RZ, R12 ;  /* 0x000000ffff1f7224 */ /* 0x000fe200078e000c */
[----:B------:R-:W-:Y:S01]  /*e3a0*/  MOV R2, 0xe3d0 ;  /* 0x0000e3d000027802 */ /* 0x000fe20000000f00 */
[----:B------:R-:W-:Y:S02]  /*e3b0*/  IMAD.MOV.U32 R3, RZ, RZ, 0x181f ;  /* 0x0000181fff037424 */ /* 0x000fe400078e00ff */
[----:B-1234-:R-:W-:Y:S05]  /*e3c0*/  CALL.REL.NOINC `($__internal_27_$__cuda_sm70_shflsync_idx_p) ;  /* 0x000015c000007944 */ /* 0x01efea0003c00000 */
[----:B------:R-:W-:Y:S01]  /*e3d0*/  MOV R5, R30 ;  /* 0x0000001e00057202 */ /* 0x000fe20000000f00 */
[----:B------:R-:W-:-:S05]  /*e3e0*/  BRA `(.L_x_1659) ;  /* 0xffff7d0000007947 */ /* 0x000fca000383ffff */
.L_x_1575:
[----:B------:R-:W-:Y:S01]  /*e3f0*/  MOV R30, RZ ;  /* 0x000000ff001e7202 */ /* 0x000fe20000000f00 */
[----:B------:R-:W-:Y:S01]  /*e400*/  IMAD.MOV.U32 R31, RZ, RZ, R13 ;  /* 0x000000ffff1f7224 */ /* 0x000fe200078e000d */
[----:B------:R-:W-:Y:S01]  /*e410*/  MOV R2, 0xe440 ;  /* 0x0000e44000027802 */ /* 0x000fe20000000f00 */
[----:B------:R-:W-:Y:S02]  /*e420*/  IMAD.MOV.U32 R3, RZ, RZ, 0x181f ;  /* 0x0000181fff037424 */ /* 0x000fe400078e00ff */
[----:B-1234-:R-:W-:Y:S05]  /*e430*/  CALL.REL.NOINC `($__internal_27_$__cuda_sm70_shflsync_idx_p) ;  /* 0x0000155000007944 */ /* 0x01efea0003c00000 */
[----:B------:R-:W-:Y:S01]  /*e440*/  IMAD R4, R176, 0x6000, R204 ;  /* 0x00006000b0047824 */ /* 0x000fe200078e02cc */
[C---:B------:R-:W-:Y:S01]  /*e450*/  IADD3 R2, P0, R30.reuse, R23, RZ ;  /* 0x000000171e027210 */ /* 0x040fe20007f1e0ff */
[----:B------:R-:W-:Y:S01]  /*e460*/  IMAD.MOV.U32 R31, RZ, RZ, R12 ;  /* 0x000000ffff1f7224 */ /* 0x000fe200078e000c */
[----:B------:R-:W-:Y:S02]  /*e470*/  SEL R15, RZ, 0x10, P4 ;  /* 0x00000010ff0f7807 */ /* 0x000fe40002000000 */
[----:B------:R-:W-:Y:S01]  /*e480*/  SEL R14, RZ, 0x10, P6 ;  /* 0x00000010ff0e7807 */ /* 0x000fe20003000000 */
[C---:B------:R-:W-:Y:S01]  /*e490*/  IMAD.X R3, R5.reuse, 0x1, R20, P0 ;  /* 0x0000000105037824 */ /* 0x040fe200000e0614 */
[C---:B------:R-:W-:Y:S04]  /*e4a0*/  IADD3 R6, P0, R30.reuse, R28, RZ ;  /* 0x0000001c1e067210 */ /* 0x040fe80007f1e0ff */
[----:B------:R-:W-:Y:S01]  /*e4b0*/  @!PT LDS RZ, [RZ] ;  /* 0x00000000fffff984 */ /* 0x000fe20000000800 */
[----:B------:R-:W-:Y:S01]  /*e4c0*/  @!PT LDS RZ, [RZ] ;  /* 0x00000000fffff984 */ /* 0x000fe20000000800 */
[----:B------:R-:W-:Y:S01]  /*e4d0*/  @!PT LDS RZ, [RZ] ;  /* 0x00000000fffff984 */ /* 0x000fe20000000800 */
[----:B------:R1:W-:Y:S01]  /*e4e0*/  LDGSTS.E.BYPASS.LTC128B.128 [R4], [R2.64], !P5 ;  /* 0x0000000002047fae */ /* 0x0003e2000e901d46 */
[C---:B------:R-:W-:Y:S05]  /*e4f0*/  IMAD.X R7, R5.reuse, 0x1, R21, P0 ;  /* 0x0000000105077824 */ /* 0x040fea00000e0615 */
[----:B------:R2:W-:Y:S01]  /*e500*/  LDGSTS.E.BYPASS.LTC128B.128 [R4+0x2000], [R6.64], !P4 ;  /* 0x0200000006047fae */ /* 0x0005e2000e101d46 */
[----:B-1----:R-:W-:Y:S01]  /*e510*/  IADD3 R2, P0, R30, R29, RZ ;  /* 0x0000001d1e027210 */ /* 0x002fe20007f1e0ff */
[----:B------:R-:W-:Y:S04]  /*e520*/  IMAD.MOV.U32 R30, RZ, RZ, 0x1 ;  /* 0x00000001ff1e7424 */ /* 0x000fe800078e00ff */
[----:B------:R-:W-:Y:S01]  /*e530*/  IMAD.X R3, R5, 0x1, R22, P0 ;  /* 0x0000000105037824 */ /* 0x000fe200000e0616 */
[----:B--2---:R-:W-:Y:S04]  /*e540*/  SEL R6, RZ, 0x10, P5 ;  /* 0x00000010ff067807 */ /* 0x004fe80002800000 */
[----:B------:R1:W-:Y:S02]  /*e550*/  LDGSTS.E.BYPASS.LTC128B.128 [R4+0x4000], [R2.64], !P6 ;  /* 0x0400000002047fae */ /* 0x0003e4000f101d46 */
[----:B-1----:R-:W-:Y:S01]  /*e560*/  MOV R2, 0xe590 ;  /* 0x0000e59000027802 */ /* 0x002fe20000000f00 */
[----:B------:R-:W-:Y:S02]  /*e570*/  IMAD.MOV.U32 R3, RZ, RZ, 0x181f ;  /* 0x0000181fff037424 */ /* 0x000fe400078e00ff */
[----:B------:R-:W-:Y:S05]  /*e580*/  CALL.REL.NOINC `($__internal_27_$__cuda_sm70_shflsync_idx_p) ;  /* 0x0000140000007944 */ /* 0x000fea0003c00000 */
[----:B------:R-:W-:Y:S01]  /*e590*/  MOV R3, 0x181f ;  /* 0x0000181f00037802 */ /* 0x000fe20000000f00 */
[----:B------:R-:W-:Y:S01]  /*e5a0*/  IMAD.MOV.U32 R5, RZ, RZ, R30 ;  /* 0x000000ffff057224 */ /* 0x000fe200078e001e */
[----:B------:R-:W-:Y:S01]  /*e5b0*/  MOV R30, 0x1 ;  /* 0x00000001001e7802 */ /* 0x000fe20000000f00 */
[----:B------:R-:W-:Y:S01]  /*e5c0*/  IMAD.MOV.U32 R31, RZ, RZ, R13 ;  /* 0x000000ffff1f7224 */ /* 0x000fe200078e000d */
[----:B------:R-:W-:Y:S02]  /*e5d0*/  MOV R2, 0xe5f0 ;  /* 0x0000e5f000027802 */ /* 0x000fe40000000f00 */
[----:B------:R-:W-:Y:S05]  /*e5e0*/  CALL.REL.NOINC `($__internal_27_$__cuda_sm70_shflsync_idx_p) ;  /* 0x000013a000007944 */ /* 0x000fea0003c00000 */
[----:B------:R-:W-:Y:S01]  /*e5f0*/  MOV R2, R30 ;  /* 0x0000001e00027202 */ /* 0x000fe20000000f00 */
[----:B------:R-:W-:-:S05]  /*e600*/  BRA `(.L_x_1660) ;  /* 0xffff7c1000007947 */ /* 0x000fca000383ffff */
.L_x_1576:
[----:B------:R-:W-:Y:S01]  /*e610*/  MOV R136, 0x2 ;  /* 0x0000000200887802 */ /* 0x000fe20000000f00 */
[----:B------:R-:W-:Y:S01]  /*e620*/  IMAD.MOV.U32 R2, RZ, RZ, R100 ;  /* 0x000000ffff027224 */ /* 0x000fe200078e0064 */
[----:B------:R-:W-:Y:S02]  /*e630*/  MOV R3, 0xe650 ;  /* 0x0000e65000037802 */ /* 0x000fe40000000f00 */
[----:B------:R-:W-:Y:S05]  /*e640*/  CALL.REL.NOINC `($__internal_26_$__cuda_sm70_shflsync_bfly_p) ;  /* 0x000012d000007944 */ /* 0x000fea0003c00000 */
[----:B------:R-:W-:Y:S01]  /*e650*/  MOV R2, R136 ;  /* 0x0000008800027202 */ /* 0x000fe20000000f00 */
[----:B------:R-:W-:-:S05]  /*e660*/  BRA `(.L_x_1661) ;  /* 0xffff891000007947 */ /* 0x000fca000383ffff */
.L_x_1579:
[----:B------:R-:W-:Y:S01]  /*e670*/  MOV R30, RZ ;  /* 0x000000ff001e7202 */ /* 0x000fe20000000f00 */
[----:B------:R-:W-:Y:S01]  /*e680*/  IMAD.MOV.U32 R31, RZ, RZ, R5 ;  /* 0x000000ffff1f7224 */ /* 0x000fe200078e0005 */
[----:B------:R-:W-:Y:S01]  /*e690*/  MOV R2, 0xe6c0 ;  /* 0x0000e6c000027802 */ /* 0x000fe20000000f00 */
[----:B------:R-:W-:Y:S02]  /*e6a0*/  IMAD.MOV.U32 R3, RZ, RZ, 0x181f ;  /* 0x0000181fff037424 */ /* 0x000fe400078e00ff */
[----:B------:R-:W-:Y:S05]  /*e6b0*/  CALL.REL.NOINC `($__internal_27_$__cuda_sm70_shflsync_idx_p) ;  /* 0x000012d000007944 */ /* 0x000fea0003c00000 */
[----:B------:R-:W-:Y:S01]  /*e6c0*/  MOV R4, R30 ;  /* 0x0000001e00047202 */ /* 0x000fe20000000f00 */
[----:B------:R-:W-:-:S05]  /*e6d0*/  BRA `(.L_x_1662) ;  /* 0xffffa2b000007947 */ /* 0x000fca000383ffff */
.L_x_1580:
[----:B------:R-:W-:Y:S01]  /*e6e0*/  MOV R30, RZ ;  /* 0x000000ff001e7202 */ /* 0x000fe20000000f00 */
[----:B------:R-:W-:Y:S01]  /*e6f0*/  IMAD.MOV.U32 R31, RZ, RZ, R12 ;  /* 0x000000ffff1f7224 */ /* 0x000fe200078e000c */
[----:B------:R-:W-:Y:S01]  /*e700*/  MOV R2, 0xe730 ;  /* 0x0000e73000027802 */ /* 0x000fe20000000f00 */
[----:B------:R-:W-:Y:S02]  /*e710*/  IMAD.MOV.U32 R3, RZ, RZ, 0x181f ;  /* 0x0000181fff037424 */ /* 0x000fe400078e00ff */
[----:B-12---:R-:W-:Y:S05]  /*e720*/  CALL.REL.NOINC `($__internal_27_$__cuda_sm70_shflsync_idx_p) ;  /* 0x0000126000007944 */ /* 0x006fea0003c00000 */
[----:B------:R-:W-:Y:S01]  /*e730*/  IMAD R0, R176, 0x6000, R205 ;  /* 0x00006000b0007824 */ /* 0x000fe200078e02cd */
[----:B------:R-:W-:Y:S01]  /*e740*/  IADD3 R2, P0, R30, R16, RZ ;  /* 0x000000101e027210 */ /* 0x000fe20007f1e0ff */
[----:B------:R-:W-:Y:S01]  /*e750*/  IMAD.MOV.U32 R31, RZ, RZ, R5 ;  /* 0x000000ffff1f7224 */ /* 0x000fe200078e0005 */
[----:B------:R-:W-:Y:S02]  /*e760*/  SEL R11, RZ, 0x10, P5 ;  /* 0x00000010ff0b7807 */ /* 0x000fe40002800000 */
[----:B------:R-:W-:Y:S01]  /*e770*/  SEL R10, RZ, 0x10, P4 ;  /* 0x00000010ff0a7807 */ /* 0x000fe20002000000 */
[----:B------:R-:W-:Y:S01]  /*e780*/  IMAD.X R3, R4, 0x1, R13, P0 ;  /* 0x0000000104037824 */ /* 0x000fe200000e060d */
[----:B------:R-:W-:Y:S02]  /*e790*/  IADD3 R6, P0, R30, R17, RZ ;  /* 0x000000111e067210 */ /* 0x000fe40007f1e0ff */
[----:B------:R-:W-:Y:S02]  /*e7a0*/  SEL R5, RZ, 0x10, P6 ;  /* 0x00000010ff057807 */ /* 0x000fe40003000000 */
[----:B------:R-:W-:Y:S01]  /*e7b0*/  @!PT LDS RZ, [RZ] ;  /* 0x00000000fffff984 */ /* 0x000fe20000000800 */
[----:B------:R-:W-:Y:S01]  /*e7c0*/  @!PT LDS RZ, [RZ] ;  /* 0x00000000fffff984 */ /* 0x000fe20000000800 */
[----:B------:R-:W-:Y:S01]  /*e7d0*/  @!PT LDS RZ, [RZ] ;  /* 0x00000000fffff984 */ /* 0x000fe20000000800 */
[----:B------:R1:W-:Y:S01]  /*e7e0*/  LDGSTS.E.BYPASS.LTC128B.128 [R0], [R2.64], !P5 ;  /* 0x0000000002007fae */ /* 0x0003e2000e901d46 */
        /* <DEDUP_REMOVED lines=8> */
[----:B--2---:R-:W-:Y:S05]  /*e870*/  CALL.REL.NOINC `($__internal_27_$__cuda_sm70_shflsync_idx_p) ;  /* 0x0000111000007944 */ /* 0x004fea0003c00000 */
        /* <DEDUP_REMOVED lines=8> */
.L_x_1582:
[----:B-1----:R-:W-:Y:S01]  /*e900*/  IMAD.MOV.U32 R2, RZ, RZ, R179 ;  /* 0x000000ffff027224 */ /* 0x002fe200078e00b3 */
[----:B------:R-:W-:-:S02]  /*e910*/  MOV R136, 0x2 ;  /* 0x0000000200887802 */ /* 0x000fc40000000f00 */
[----:B------:R-:W-:Y:S02]  /*e920*/  MOV R3, 0xe940 ;  /* 0x0000e94000037802 */ /* 0x000fe40000000f00 */
[----:B------:R-:W-:Y:S05]  /*e930*/  CALL.REL.NOINC `($__internal_26_$__cuda_sm70_shflsync_bfly_p) ;  /* 0x00000fe000007944 */ /* 0x000fea0003c00000 */
[----:B------:R-:W-:Y:S01]  /*e940*/  MOV R0, R136 ;  /* 0x0000008800007202 */ /* 0x000fe20000000f00 */
[----:B------:R-:W-:Y:S05]  /*e950*/  BRA `(.L_x_1664) ;  /* 0xffffa38000007947 */ /* 0x000fea000383ffff */
.L_x_1583:
[----:B-1----:R-:W-:Y:S01]  /*e960*/  IMAD.MOV.U32 R2, RZ, RZ, R0 ;  /* 0x000000ffff027224 */ /* 0x002fe200078e0000 */
[----:B------:R-:W-:Y:S02]  /*e970*/  MOV R136, 0x1 ;  /* 0x0000000100887802 */ /* 0x000fe40000000f00 */
[----:B------:R-:W-:Y:S02]  /*e980*/  MOV R3, 0xe9a0 ;  /* 0x0000e9a000037802 */ /* 0x000fe40000000f00 */
[----:B--2---:R-:W-:Y:S05]  /*e990*/  CALL.REL.NOINC `($__internal_26_$__cuda_sm70_shflsync_bfly_p) ;  /* 0x00000f8000007944 */ /* 0x004fea0003c00000 */
[----:B------:R-:W-:Y:S01]  /*e9a0*/  FADD.FTZ R0, R0, R136 ;  /* 0x0000008800007221 */ /* 0x000fe20000010000 */
[----:B------:R-:W-:Y:S02]  /*e9b0*/  MOV R2, R184 ;  /* 0x000000b800027202 */ /* 0x000fe40000000f00 */
[----:B------:R-:W-:Y:S02]  /*e9c0*/  MOV R136, 0x2 ;  /* 0x0000000200887802 */ /* 0x000fe40000000f00 */
[----:B------:R-:W-:Y:S02]  /*e9d0*/  MOV R3, 0xe9f0 ;  /* 0x0000e9f000037802 */ /* 0x000fe40000000f00 */
[----:B------:R-:W-:Y:S05]  /*e9e0*/  CALL.REL.NOINC `($__internal_26_$__cuda_sm70_shflsync_bfly_p) ;  /* 0x00000f3000007944 */ /* 0x000fea0003c00000 */
[----:B------:R-:W-:Y:S01]  /*e9f0*/  FADD.FTZ R4, R184, R136 ;  /* 0x00000088b8047221 */ /* 0x000fe20000010000 */
[----:B------:R-:W-:-:S02]  /*ea00*/  MOV R136, 0x1 ;  /* 0x0000000100887802 */ /* 0x000fc40000000f00 */
[----:B------:R-:W-:Y:S02]  /*ea10*/  MOV R3, 0xea40 ;  /* 0x0000ea4000037802 */ /* 0x000fe40000000f00 */
[----:B------:R-:W-:Y:S02]  /*ea20*/  MOV R2, R4 ;  /* 0x0000000400027202 */ /* 0x000fe40000000f00 */
[----:B------:R-:W-:Y:S05]  /*ea30*/  CALL.REL.NOINC `($__internal_26_$__cuda_sm70_shflsync_bfly_p) ;  /* 0x00000ee000007944 */ /* 0x000fea0003c00000 */
[----:B------:R-:W-:Y:S01]  /*ea40*/  MOV R3, R136 ;  /* 0x0000008800037202 */ /* 0x000fe20000000f00 */
[----:B------:R-:W-:Y:S05]  /*ea50*/  BRA `(.L_x_1665) ;  /* 0xffffa2f000007947 */ /* 0x000fea000383ffff */
.L_x_1590:
[----:B--234-:R-:W-:Y:S01]  /*ea60*/  IMAD.MOV.U32 R31, RZ, RZ, R5 ;  /* 0x000000ffff1f7224 */ /* 0x01cfe200078e0005 */
[----:B------:R-:W-:Y:S01]  /*ea70*/  MOV R30, RZ ;  /* 0x000000ff001e7202 */ /* 0x000fe20000000f00 */
[----:B------:R-:W-:Y:S01]  /*ea80*/  IMAD.MOV.U32 R3, RZ, RZ, 0x181f ;  /* 0x0000181fff037424 */ /* 0x000fe200078e00ff */
[----:B------:R-:W-:Y:S02]  /*ea90*/  MOV R2, 0xeab0 ;  /* 0x0000eab000027802 */ /* 0x000fe40000000f00 */
[----:B-1----:R-:W-:Y:S05]  /*eaa0*/  CALL.REL.NOINC `($__internal_27_$__cuda_sm70_shflsync_idx_p) ;  /* 0x00000ee000007944 */ /* 0x002fea0003c00000 */
[----:B------:R-:W-:Y:S01]  /*eab0*/  MOV R4, R30 ;  /* 0x0000001e00047202 */ /* 0x000fe20000000f00 */
[----:B------:R-:W-:Y:S05]  /*eac0*/  BRA `(.L_x_1666) ;  /* 0xffffb9a000007947 */ /* 0x000fea000383ffff */
.L_x_1591:
[----:B------:R-:W-:Y:S01]  /*ead0*/  IMAD.MOV.U32 R31, RZ, RZ, R11 ;  /* 0x000000ffff1f7224 */ /* 0x000fe200078e000b */
[----:B------:R-:W-:Y:S01]  /*eae0*/  MOV R30, RZ ;  /* 0x000000ff001e7202 */ /* 0x000fe20000000f00 */
[----:B------:R-:W-:Y:S01]  /*eaf0*/  IMAD.MOV.U32 R3, RZ, RZ, 0x181f ;  /* 0x0000181fff037424 */ /* 0x000fe200078e00ff */
[----:B------:R-:W-:-:S02]  /*eb00*/  MOV R2, 0xeb20 ;  /* 0x0000eb2000027802 */ /* 0x000fc40000000f00 */
[----:B-123--:R-:W-:Y:S05]  /*eb10*/  CALL.REL.NOINC `($__internal_27_$__cuda_sm70_shflsync_idx_p) ;  /* 0x00000e7000007944 */ /* 0x00efea0003c00000 */
[----:B------:R-:W-:Y:S01]  /*eb20*/  MOV R0, R30 ;  /* 0x0000001e00007202 */ /* 0x000fe20000000f00 */
[----:B------:R-:W-:Y:S05]  /*eb30*/  BRA `(.L_x_1667) ;  /* 0xffffb95000007947 */ /* 0x000fea000383ffff */
.L_x_1594:
[----:B------:R-:W-:Y:S01]  /*eb40*/  IMAD.MOV.U32 R31, RZ, RZ, R5 ;  /* 0x000000ffff1f7224 */ /* 0x000fe200078e0005 */
[----:B------:R-:W-:Y:S01]  /*eb50*/  MOV R30, 0x1 ;  /* 0x00000001001e7802 */ /* 0x000fe20000000f00 */
[----:B--2---:R-:W-:Y:S01]  /*eb60*/  IMAD.MOV.U32 R3, RZ, RZ, 0x181f ;  /* 0x0000181fff037424 */ /* 0x004fe200078e00ff */
[----:B------:R-:W-:-:S02]  /*eb70*/  MOV R2, 0xeb90 ;  /* 0x0000eb9000027802 */ /* 0x000fc40000000f00 */
[----:B-1-34-:R-:W-:Y:S05]  /*eb80*/  CALL.REL.NOINC `($__internal_27_$__cuda_sm70_shflsync_idx_p) ;  /* 0x00000e0000007944 */ /* 0x01afea0003c00000 */
        /* <DEDUP_REMOVED lines=8> */
.L_x_1597:
[----:B------:R-:W-:Y:S01]  /*ec10*/  IMAD.MOV.U32 R31, RZ, RZ, R5 ;  /* 0x000000ffff1f7224 */ /* 0x000fe200078e0005 */
[----:B------:R-:W-:Y:S01]  /*ec20*/  MOV R30, 0x2 ;  /* 0x00000002001e7802 */ /* 0x000fe20000000f00 */
[----:B--2---:R-:W-:Y:S01]  /*ec30*/  IMAD.MOV.U32 R3, RZ, RZ, 0x181f ;  /* 0x0000181fff037424 */ /* 0x004fe200078e00ff */
[----:B------:R-:W-:Y:S02]  /*ec40*/  MOV R2, 0xec60 ;  /* 0x0000ec6000027802 */ /* 0x000fe40000000f00 */
[----:B-1-34-:R-:W-:Y:S05]  /*ec50*/  CALL.REL.NOINC `($__internal_27_$__cuda_sm70_shflsync_idx_p) ;  /* 0x00000d3000007944 */ /* 0x01afea0003c00000 */
[----:B------:R-:W-:Y:S01]  /*ec60*/  MOV R4, R30 ;  /* 0x0000001e00047202 */ /* 0x000fe20000000f00 */
[----:B------:R-:W-:Y:S05]  /*ec70*/  BRA `(.L_x_1669) ;  /* 0xffffbae000007947 */ /* 0x000fea000383ffff */
.L_x_1598:
[----:B------:R-:W-:Y:S01]  /*ec80*/  IMAD.MOV.U32 R31, RZ, RZ, R11 ;  /* 0x000000ffff1f7224 */ /* 0x000fe200078e000b */
[----:B------:R-:W-:Y:S01]  /*ec90*/  MOV R30, 0x2 ;  /* 0x00000002001e7802 */ /* 0x000fe20000000f00 */
[----:B--2---:R-:W-:Y:S01]  /*eca0*/  IMAD.MOV.U32 R3, RZ, RZ, 0x181f ;  /* 0x0000181fff037424 */ /* 0x004fe200078e00ff */
[----:B------:R-:W-:Y:S02]  /*ecb0*/  MOV R2, 0xecd0 ;  /* 0x0000ecd000027802 */ /* 0x000fe40000000f00 */
[----:B-1-34-:R-:W-:Y:S05]  /*ecc0*/  CALL.REL.NOINC `($__internal_27_$__cuda_sm70_shflsync_idx_p) ;  /* 0x00000cc000007944 */ /* 0x01afea0003c00000 */
[----:B------:R-:W-:Y:S01]  /*ecd0*/  MOV R0, R30 ;  /* 0x0000001e00007202 */ /* 0x000fe20000000f00 */
[----:B------:R-:W-:Y:S05]  /*ece0*/  BRA `(.L_x_1670) ;  /* 0xffffba9000007947 */ /* 0x000fea000383ffff */
.L_x_1601:
[----:B------:R-:W-:Y:S01]  /*ecf0*/  IMAD.MOV.U32 R31, RZ, RZ, R5 ;  /* 0x000000ffff1f7224 */ /* 0x000fe200078e0005 */
[----:B------:R-:W-:Y:S01]  /*ed00*/  MOV R30, 0x3 ;  /* 0x00000003001e7802 */ /* 0x000fe20000000f00 */
[----:B---3--:R-:W-:Y:S01]  /*ed10*/  IMAD.MOV.U32 R3, RZ, RZ, 0x181f ;  /* 0x0000181fff037424 */ /* 0x008fe200078e00ff */
        /* <DEDUP_REMOVED lines=10> */
.L_x_1603:
[----:B------:R-:W-:Y:S01]  /*edc0*/  IMAD.MOV.U32 R31, RZ, RZ, R5 ;  /* 0x000000ffff1f7224 */ /* 0x000fe200078e0005 */
[----:B------:R-:W-:Y:S01]  /*edd0*/  MOV R30, RZ ;  /* 0x000000ff001e7202 */ /* 0x000fe20000000f00 */
[----:B------:R-:W-:Y:S01]  /*ede0*/  IMAD.MOV.U32 R3, RZ, RZ, 0x1c1f ;  /* 0x00001c1fff037424 */ /* 0x000fe200078e00ff */
[----:B------:R-:W-:Y:S02]  /*edf0*/  MOV R2, 0xee10 ;  /* 0x0000ee1000027802 */ /* 0x000fe40000000f00 */
[----:B------:R-:W-:Y:S05]  /*ee00*/  CALL.REL.NOINC `($__internal_27_$__cuda_sm70_shflsync_idx_p) ;  /* 0x00000b8000007944 */ /* 0x000fea0003c00000 */
[----:B------:R-:W-:Y:S01]  /*ee10*/  MOV R4, R30 ;  /* 0x0000001e00047202 */ /* 0x000fe20000000f00 */
[----:B------:R-:W-:Y:S05]  /*ee20*/  BRA `(.L_x_1672) ;  /* 0xffffbe0000007947 */ /* 0x000fea000383ffff */
.L_x_1604:
[----:B------:R-:W-:Y:S01]  /*ee30*/  IMAD.MOV.U32 R31, RZ, RZ, R12 ;  /* 0x000000ffff1f7224 */ /* 0x000fe200078e000c */
[----:B------:R-:W-:Y:S01]  /*ee40*/  MOV R30, RZ ;  /* 0x000000ff001e7202 */ /* 0x000fe20000000f00 */
[----:B------:R-:W-:Y:S01]  /*ee50*/  IMAD.MOV.U32 R3, RZ, RZ, 0x1c1f ;  /* 0x00001c1fff037424 */ /* 0x000fe200078e00ff */
[----:B------:R-:W-:Y:S02]  /*ee60*/  MOV R2, 0xee80 ;  /* 0x0000ee8000027802 */ /* 0x000fe40000000f00 */
[----:B-12---:R-:W-:Y:S05]  /*ee70*/  CALL.REL.NOINC `($__internal_27_$__cuda_sm70_shflsync_idx_p) ;  /* 0x00000b1000007944 */ /* 0x006fea0003c00000 */
[----:B------:R-:W-:Y:S01]  /*ee80*/  MOV R0, R30 ;  /* 0x0000001e00007202 */ /* 0x000fe20000000f00 */
[----:B------:R-:W-:Y:S05]  /*ee90*/  BRA `(.L_x_1673) ;  /* 0xffffbdb000007947 */ /* 0x000fea000383ffff */
.L_x_1607:
[----:B------:R-:W-:Y:S01]  /*eea0*/  IMAD.MOV.U32 R31, RZ, RZ, R5 ;  /* 0x000000ffff1f7224 */ /* 0x000fe200078e0005 */
[----:B------:R-:W-:Y:S01]  /*eeb0*/  MOV R30, 0x1 ;  /* 0x00000001001e7802 */ /* 0x000fe20000000f00 */
[----:B----4-:R-:W-:Y:S01]  /*eec0*/  IMAD.MOV.U32 R3, RZ, RZ, 0x1c1f ;  /* 0x00001c1fff037424 */ /* 0x010fe200078e00ff */
[----:B------:R-:W-:-:S02]  /*eed0*/  MOV R2, 0xeef0 ;  /* 0x0000eef000027802 */ /* 0x000fc40000000f00 */
[----:B-123--:R-:W-:Y:S05]  /*eee0*/  CALL.REL.NOINC `($__internal_27_$__cuda_sm70_shflsync_idx_p) ;  /* 0x00000aa000007944 */ /* 0x00efea0003c00000 */
        /* <DEDUP_REMOVED lines=8> */
.L_x_1611:
[----:B------:R-:W-:Y:S01]  /*ef70*/  IMAD.MOV.U32 R31, RZ, RZ, R5 ;  /* 0x000000ffff1f7224 */ /* 0x000fe200078e0005 */
[----:B------:R-:W-:Y:S01]  /*ef80*/  MOV R30, RZ ;  /* 0x000000ff001e7202 */ /* 0x000fe20000000f00 */
[----:B------:R-:W-:Y:S01]  /*ef90*/  IMAD.MOV.U32 R3, RZ, RZ, 0x181f ;  /* 0x0000181fff037424 */ /* 0x000fe200078e00ff */
[----:B------:R-:W-:Y:S02]  /*efa0*/  MOV R2, 0xefc0 ;  /* 0x0000efc000027802 */ /* 0x000fe40000000f00 */
[----:B--2---:R-:W-:Y:S05]  /*efb0*/  CALL.REL.NOINC `($__internal_27_$__cuda_sm70_shflsync_idx_p) ;  /* 0x000009d000007944 */ /* 0x004fea0003c00000 */
[----:B------:R-:W-:Y:S01]  /*efc0*/  MOV R4, R30 ;  /* 0x0000001e00047202 */ /* 0x000fe20000000f00 */
[----:B------:R-:W-:Y:S05]  /*efd0*/  BRA `(.L_x_1675) ;  /* 0xffffd39000007947 */ /* 0x000fea000383ffff */
.L_x_1612:
[----:B------:R-:W-:Y:S01]  /*efe0*/  IMAD.MOV.U32 R31, RZ, RZ, R12 ;  /* 0x000000ffff1f7224 */ /* 0x000fe200078e000c */
[----:B------:R-:W-:Y:S01]  /*eff0*/  MOV R30, RZ ;  /* 0x000000ff001e7202 */ /* 0x000fe20000000f00 */
[----:B------:R-:W-:Y:S01]  /*f000*/  IMAD.MOV.U32 R3, RZ, RZ, 0x181f ;  /* 0x0000181fff037424 */ /* 0x000fe200078e00ff */
[----:B------:R-:W-:Y:S02]  /*f010*/  MOV R2, 0xf030 ;  /* 0x0000f03000027802 */ /* 0x000fe40000000f00 */
[----:B-123--:R-:W-:Y:S05]  /*f020*/  CALL.REL.NOINC `($__internal_27_$__cuda_sm70_shflsync_idx_p) ;  /* 0x0000096000007944 */ /* 0x00efea0003c00000 */
[----:B------:R-:W-:Y:S01]  /*f030*/  MOV R0, R30 ;  /* 0x0000001e00007202 */ /* 0x000fe20000000f00 */
[----:B------:R-:W-:Y:S05]  /*f040*/  BRA `(.L_x_1676) ;  /* 0xffffd34000007947 */ /* 0x000fea000383ffff */
.L_x_1615:
[----:B------:R-:W-:Y:S01]  /*f050*/  IMAD.MOV.U32 R31, RZ, RZ, R5 ;  /* 0x000000ffff1f7224 */ /* 0x000fe200078e0005 */
[----:B------:R-:W-:Y:S01]  /*f060*/  MOV R30, 0x1 ;  /* 0x00000001001e7802 */ /* 0x000fe20000000f00 */
[----:B-1----:R-:W-:Y:S01]  /*f070*/  IMAD.MOV.U32 R3, RZ, RZ, 0x181f ;  /* 0x0000181fff037424 */ /* 0x002fe200078e00ff */
[----:B------:R-:W-:-:S02]  /*f080*/  MOV R2, 0xf0a0 ;  /* 0x0000f0a000027802 */ /* 0x000fc40000000f00 */
[----:B--234-:R-:W-:Y:S05]  /*f090*/  CALL.REL.NOINC `($__internal_27_$__cuda_sm70_shflsync_idx_p) ;  /* 0x000008f000007944 */ /* 0x01cfea0003c00000 */
        /* <DEDUP_REMOVED lines=8> */
.L_x_1618:
[----:B------:R-:W-:Y:S01]  /*f120*/  IMAD.MOV.U32 R31, RZ, RZ, R5 ;  /* 0x000000ffff1f7224 */ /* 0x000fe200078e0005 */
[----:B------:R-:W-:Y:S01]  /*f130*/  MOV R30, 0x2 ;  /* 0x00000002001e7802 */ /* 0x000fe20000000f00 */
[----:B-1----:R-:W-:Y:S01]  /*f140*/  IMAD.MOV.U32 R3, RZ, RZ, 0x181f ;  /* 0x0000181fff037424 */ /* 0x002fe200078e00ff */
[----:B------:R-:W-:Y:S02]  /*f150*/  MOV R2, 0xf170 ;  /* 0x0000f17000027802 */ /* 0x000fe40000000f00 */
[----:B--234-:R-:W-:Y:S05]  /*f160*/  CALL.REL.NOINC `($__internal_27_$__cuda_sm70_shflsync_idx_p) ;  /* 0x0000082000007944 */ /* 0x01cfea0003c00000 */
[----:B------:R-:W-:Y:S01]  /*f170*/  MOV R4, R30 ;  /* 0x0000001e00047202 */ /* 0x000fe20000000f00 */
[----:B------:R-:W-:Y:S05]  /*f180*/  BRA `(.L_x_1678) ;  /* 0xffffd4e000007947 */ /* 0x000fea000383ffff */
.L_x_1619:
[----:B------:R-:W-:Y:S01]  /*f190*/  IMAD.MOV.U32 R31, RZ, RZ, R12 ;  /* 0x000000ffff1f7224 */ /* 0x000fe200078e000c */
[----:B------:R-:W-:Y:S01]  /*f1a0*/  MOV R30, 0x2 ;  /* 0x00000002001e7802 */ /* 0x000fe20000000f00 */
[----:B-1----:R-:W-:Y:S01]  /*f1b0*/  IMAD.MOV.U32 R3, RZ, RZ, 0x181f ;  /* 0x0000181fff037424 */ /* 0x002fe200078e00ff */
[----:B------:R-:W-:Y:S02]  /*f1c0*/  MOV R2, 0xf1e0 ;  /* 0x0000f1e000027802 */ /* 0x000fe40000000f00 */
[----:B--234-:R-:W-:Y:S05]  /*f1d0*/  CALL.REL.NOINC `($__internal_27_$__cuda_sm70_shflsync_idx_p) ;  /* 0x000007b000007944 */ /* 0x01cfea0003c00000 */
[----:B------:R-:W-:Y:S01]  /*f1e0*/  MOV R0, R30 ;  /* 0x0000001e00007202 */ /* 0x000fe20000000f00 */
[----:B------:R-:W-:Y:S05]  /*f1f0*/  BRA `(.L_x_1679) ;  /* 0xffffd49000007947 */ /* 0x000fea000383ffff */
.L_x_1622:
        /* <DEDUP_REMOVED lines=13> */
.L_x_1624:
[----:B------:R-:W-:Y:S01]  /*f2d0*/  IMAD.MOV.U32 R31, RZ, RZ, R82 ;  /* 0x000000ffff1f7224 */ /* 0x000fe200078e0052 */
[----:B------:R-:W-:Y:S01]  /*f2e0*/  MOV R30, RZ ;  /* 0x000000ff001e7202 */ /* 0x000fe20000000f00 */
[----:B------:R-:W-:Y:S01]  /*f2f0*/  IMAD.MOV.U32 R3, RZ, RZ, 0x1f ;  /* 0x0000001fff037424 */ /* 0x000fe200078e00ff */
[----:B------:R-:W-:Y:S02]  /*f300*/  MOV R2, 0xf320 ;  /* 0x0000f32000027802 */ /* 0x000fe40000000f00 */
[----:B-1-3--:R-:W-:Y:S05]  /*f310*/  CALL.REL.NOINC `($__internal_27_$__cuda_sm70_shflsync_idx_p) ;  /* 0x0000067000007944 */ /* 0x00afea0003c00000 */
[----:B------:R-:W-:Y:S01]  /*f320*/  MOV R9, R30 ;  /* 0x0000001e00097202 */ /* 0x000fe20000000f00 */
[----:B------:R-:W-:Y:S05]  /*f330*/  BRA `(.L_x_1681) ;  /* 0xffffd6b000007947 */ /* 0x000fea000383ffff */
.L_x_1625:
[----:B------:R-:W-:Y:S01]  /*f340*/  IMAD.MOV.U32 R31, RZ, RZ, R82 ;  /* 0x000000ffff1f7224 */ /* 0x000fe200078e0052 */
[----:B------:R-:W-:Y:S01]  /*f350*/  MOV R30, 0x1 ;  /* 0x00000001001e7802 */ /* 0x000fe20000000f00 */
[----:B------:R-:W-:Y:S01]  /*f360*/  IMAD.MOV.U32 R3, RZ, RZ, 0x1f ;  /* 0x0000001fff037424 */ /* 0x000fe200078e00ff */
[----:B------:R-:W-:Y:S02]  /*f370*/  MOV R2, 0xf390 ;  /* 0x0000f39000027802 */ /* 0x000fe40000000f00 */
[----:B-1234-:R-:W-:Y:S05]  /*f380*/  CALL.REL.NOINC `($__internal_27_$__cuda_sm70_shflsync_idx_p) ;  /* 0x0000060000007944 */ /* 0x01efea0003c00000 */
[----:B------:R-:W-:Y:S01]  /*f390*/  MOV R8, R30 ;  /* 0x0000001e00087202 */ /* 0x000fe20000000f00 */
[----:B------:R-:W-:Y:S05]  /*f3a0*/  BRA `(.L_x_1682) ;  /* 0xffffd66000007947 */ /* 0x000fea000383ffff */
.L_x_1626:
[----:B------:R-:W-:Y:S02]  /*f3b0*/  MOV R2, 0x1 ;  /* 0x0000000100027802 */ /* 0x000fe40000000f00 */
[----:B------:R-:W-:-:S02]  /*f3c0*/  MOV R3, 0xf3e0 ;  /* 0x0000f3e000037802 */ /* 0x000fc40000000f00 */
[----:B--2-4-:R-:W-:Y:S05]  /*f3d0*/  CALL.REL.NOINC `($__internal_28_$__cuda_sm70_shflsync_up_p) ;  /* 0x0000060000007944 */ /* 0x014fea0003c00000 */
[----:B------:R-:W-:Y:S05]  /*f3e0*/  BRA `(.L_x_1683) ;  /* 0xffffd74000007947 */ /* 0x000fea000383ffff */
.L_x_1627:
[----:B------:R-:W-:Y:S02]  /*f3f0*/  MOV R2, 0x2 ;  /* 0x0000000200027802 */ /* 0x000fe40000000f00 */
[----:B------:R-:W-:-:S02]  /*f400*/  MOV R3, 0xf420 ;  /* 0x0000f42000037802 */ /* 0x000fc40000000f00 */
[----:B--2-4-:R-:W-:Y:S05]  /*f410*/  CALL.REL.NOINC `($__internal_28_$__cuda_sm70_shflsync_up_p) ;  /* 0x000005c000007944 */ /* 0x014fea0003c00000 */
        /* <DEDUP_REMOVED lines=24> */
.L_x_1631:
[----:B------:R-:W-:Y:S02]  /*f5a0*/  MOV R2, 0x1 ;  /* 0x0000000100027802 */ /* 0x000fe40000000f00 */
[----:B------:R-:W-:Y:S02]  /*f5b0*/  MOV R3, 0xf5d0 ;  /* 0x0000f5d000037802 */ /* 0x000fe40000000f00 */
[----:B--2---:R-:W-:Y:S05]  /*f5c0*/  CALL.REL.NOINC `($__internal_28_$__cuda_sm70_shflsync_up_p) ;  /* 0x0000041000007944 */ /* 0x004fea0003c00000 */
[----:B------:R-:W-:Y:S01]  /*f5d0*/  MOV R2, R4 ;  /* 0x0000000400027202 */ /* 0x000fe20000000f00 */
[----:B------:R-:W-:Y:S05]  /*f5e0*/  BRA `(.L_x_1685) ;  /* 0xffffd79000007947 */ /* 0x000fea000383ffff */
.L_x_1632:
        /* <DEDUP_REMOVED lines=27> */
.L_x_1634:
[----:B------:R-:W-:Y:S02]  /*f7a0*/  SEL R0, RZ, 0x1, P0 ;  /* 0x00000001ff007807 */ /* 0x000fe40000000000 */
[----:B------:R-:W-:Y:S02]  /*f7b0*/  MOV R2, 0xf7d0 ;  /* 0x0000f7d000027802 */ /* 0x000fe40000000f00 */
[----:B-12---:R-:W-:Y:S05]  /*f7c0*/  CALL.REL.NOINC `($__internal_29_$__cuda_sm70_votesync_ballot) ;  /* 0x0000028000007944 */ /* 0x006fea0003c00000 */
[----:B------:R-:W-:Y:S05]  /*f7d0*/  BRA `(.L_x_1687) ;  /* 0xffffd73000007947 */ /* 0x000fea000383ffff */
.L_x_1635:
[----:B------:R-:W-:Y:S01]  /*f7e0*/  IMAD.MOV.U32 R31, RZ, RZ, R6 ;  /* 0x000000ffff1f7224 */ /* 0x000fe200078e0006 */
[----:B----4-:R-:W-:Y:S01]  /*f7f0*/  MOV R30, R11 ;  /* 0x0000000b001e7202 */ /* 0x010fe20000000f00 */
[----:B------:R-:W-:Y:S01]  /*f800*/  IMAD.MOV.U32 R3, RZ, RZ, 0x1f ;  /* 0x0000001fff037424 */ /* 0x000fe200078e00ff */
[----:B------:R-:W-:Y:S02]  /*f810*/  MOV R2, 0xf830 ;  /* 0x0000f83000027802 */ /* 0x000fe40000000f00 */
[----:B-123--:R-:W-:Y:S05]  /*f820*/  CALL.REL.NOINC `($__internal_27_$__cuda_sm70_shflsync_idx_p) ;  /* 0x0000016000007944 */ /* 0x00efea0003c00000 */
[----:B------:R-:W-:Y:S01]  /*f830*/  IMAD.MOV.U32 R6, RZ, RZ, R30 ;  /* 0x000000ffff067224 */ /* 0x000fe200078e001e */
[----:B------:R-:W-:Y:S01]  /*f840*/  MOV R30, R11 ;  /* 0x0000000b001e7202 */ /* 0x000fe20000000f00 */
[----:B------:R-:W-:Y:S01]  /*f850*/  IMAD.MOV.U32 R31, RZ, RZ, R7 ;  /* 0x000000ffff1f7224 */ /* 0x000fe200078e0007 */
[----:B------:R-:W-:Y:S02]  /*f860*/  MOV R3, 0x1f ;  /* 0x0000001f00037802 */ /* 0x000fe40000000f00 */
[----:B------:R-:W-:-:S02]  /*f870*/  MOV R2, 0xf890 ;  /* 0x0000f89000027802 */ /* 0x000fc40000000f00 */
[----:B------:R-:W-:Y:S05]  /*f880*/  CALL.REL.NOINC `($__internal_27_$__cuda_sm70_shflsync_idx_p) ;  /* 0x0000010000007944 */ /* 0x000fea0003c00000 */
[----:B------:R-:W-:Y:S01]  /*f890*/  MOV R7, R30 ;  /* 0x0000001e00077202 */ /* 0x000fe20000000f00 */
[----:B------:R-:W-:Y:S05]  /*f8a0*/  BRA `(.L_x_1688) ;  /* 0xffffd6a000007947 */ /* 0x000fea000383ffff */
.L_x_1638:
[----:B------:R-:W-:Y:S01]  /*f8b0*/  IMAD.MOV.U32 R31, RZ, RZ, R4 ;  /* 0x000000ffff1f7224 */ /* 0x000fe200078e0004 */
[----:B------:R-:W-:Y:S01]  /*f8c0*/  MOV R30, R0 ;  /* 0x00000000001e7202 */ /* 0x000fe20000000f00 */
[----:B------:R-:W-:Y:S01]  /*f8d0*/  IMAD.MOV.U32 R3, RZ, RZ, 0x1f ;  /* 0x0000001fff037424 */ /* 0x000fe200078e00ff */
[----:B------:R-:W-:-:S02]  /*f8e0*/  MOV R2, 0xf900 ;  /* 0x0000f90000027802 */ /* 0x000fc40000000f00 */
[----:B-12-4-:R-:W-:Y:S05]  /*f8f0*/  CALL.REL.NOINC `($__internal_27_$__cuda_sm70_shflsync_idx_p) ;  /* 0x0000009000007944 */ /* 0x016fea0003c00000 */
[----:B------:R-:W-:Y:S01]  /*f900*/  MOV R10, R30 ;  /* 0x0000001e000a7202 */ /* 0x000fe20000000f00 */
[----:B------:R-:W-:Y:S05]  /*f910*/  BRA `(.L_x_1637) ;  /* 0xffffd69000007947 */ /* 0x000fea000383ffff */
        .weak           $__internal_26_$__cuda_sm70_shflsync_bfly_p
        .type           $__internal_26_$__cuda_sm70_shflsync_bfly_p,@function
        .size           $__internal_26_$__cuda_sm70_shflsync_bfly_p,($__internal_27_$__cuda_sm70_shflsync_idx_p - $__internal_26_$__cuda_sm70_shflsync_bfly_p)
$__internal_26_$__cuda_sm70_shflsync_bfly_p:
[----:B------:R-:W-:Y:S02]  /*f920*/  IMAD.MOV.U32 R138, RZ, RZ, -0x1 ;  /* 0xffffffffff8a7424 */ /* 0x000fe400078e00ff */
[----:B------:R-:W-:-:S02]  /*f930*/  IMAD.MOV.U32 R137, RZ, RZ, 0x1f ;  /* 0x0000001fff897424 */ /* 0x000fc400078e00ff */
[----:B------:R-:W-:Y:S04]  /*f940*/  WARPSYNC R138 ;  /* 0x0000008a00007348 */ /* 0x000fe80003800000 */
[----:B------:R1:W2:Y:S02]  /*f950*/  SHFL.BFLY PT, R136, R2, R136, R137 ;  /* 0x0c00008802887389 */ /* 0x0002a400000e0089 */
[----:B-1----:R-:W-:Y:S02]  /*f960*/  MOV R2, R3 ;  /* 0x0000000300027202 */ /* 0x002fe40000000f00 */
[----:B------:R-:W-:-:S04]  /*f970*/  MOV R3, 0x0 ;  /* 0x0000000000037802 */ /* 0x000fc80000000f00 */
[----:B--2---:R-:W-:Y:S05]  /*f980*/  RET.REL.NODEC R2 `(_ZN7cutlass13device_kernelIN5flash19enable_sm80_to_sm89INS1_16FlashAttnFwdSm80INS1_25CollectiveMainloopFwdSm80ILi8ELi2ELb0EN4cute5tupleIJNS5_1CILi128EEENS7_ILi64EEENS7_ILi192EEEEEELi192ENS_6half_tEfNS_4arch4Sm80ELb0ELb0ELb0ELb1ELb1ELb0ELb1ELb1EEENS1_21CollectiveEpilogueFwdINS6_IJS8_SA_S9_EEENS6_IJNS7_ILi1EEESI_SI_EEESC_SE_Li256ELb1ELb1ELb1ELb0EEENS1_36VarlenDynamicPersistentTileSchedulerILi128ELi64ELi256ELi256ELb1ELb1ELb0ELb0ELb1ELb1EEEEEEEEEvNT_6ParamsE) ;  /* 0xffff067002007950 */ /* 0x004fea0003c3ffff */
        .weak           $__internal_27_$__cuda_sm70_shflsync_idx_p
        .type           $__internal_27_$__cuda_sm70_shflsync_idx_p,@function
        .size           $__internal_27_$__cuda_sm70_shflsync_idx_p,($__internal_28_$__cuda_sm70_shflsync_up_p - $__internal_27_$__cuda_sm70_shflsync_idx_p)
$__internal_27_$__cuda_sm70_shflsync_idx_p:
[----:B------:R-:W-:-:S04]  /*f990*/  MOV R178, 0xffffffff ;  /* 0xffffffff00b27802 */ /* 0x000fc80000000f00 */
[----:B------:R-:W-:Y:S04]  /*f9a0*/  WARPSYNC R178 ;  /* 0x000000b200007348 */ /* 0x000fe80003800000 */
[----:B------:R1:W2:Y:S02]  /*f9b0*/  SHFL.IDX PT, R30, R31, R30, R3 ;  /* 0x0000001e1f1e7389 */ /* 0x0002a400000e0003 */
[----:B-1----:R-:W-:-:S04]  /*f9c0*/  MOV R3, 0x0 ;  /* 0x0000000000037802 */ /* 0x002fc80000000f00 */
[----:B--2---:R-:W-:Y:S05]  /*f9d0*/  RET.REL.NODEC R2 `(_ZN7cutlass13device_kernelIN5flash19enable_sm80_to_sm89INS1_16FlashAttnFwdSm80INS1_25CollectiveMainloopFwdSm80ILi8ELi2ELb0EN4cute5tupleIJNS5_1CILi128EEENS7_ILi64EEENS7_ILi192EEEEEELi192ENS_6half_tEfNS_4arch4Sm80ELb0ELb0ELb0ELb1ELb1ELb0ELb1ELb1EEENS1_21CollectiveEpilogueFwdINS6_IJS8_SA_S9_EEENS6_IJNS7_ILi1EEESI_SI_EEESC_SE_Li256ELb1ELb1ELb1ELb0EEENS1_36VarlenDynamicPersistentTileSchedulerILi128ELi64ELi256ELi256ELb1ELb1ELb0ELb0ELb1ELb1EEEEEEEEEvNT_6ParamsE) ;  /* 0xffff062002007950 */ /* 0x004fea0003c3ffff */
        .weak           $__internal_28_$__cuda_sm70_shflsync_up_p
        .type           $__internal_28_$__cuda_sm70_shflsync_up_p,@function
        .size           $__internal_28_$__cuda_sm70_shflsync_up_p,($__internal_29_$__cuda_sm70_votesync_ballot - $__internal_28_$__cuda_sm70_shflsync_up_p)
$__internal_28_$__cuda_sm70_shflsync_up_p:
[----:B------:R-:W-:Y:S02]  /*f9e0*/  IMAD.MOV.U32 R4, RZ, RZ, RZ ;  /* 0x000000ffff047224 */ /* 0x000fe400078e00ff */
[----:B------:R-:W-:-:S04]  /*f9f0*/  IMAD.MOV.U32 R11, RZ, RZ, -0x1 ;  /* 0xffffffffff0b7424 */ /* 0x000fc800078e00ff */
[----:B------:R-:W-:Y:S04]  /*fa00*/  WARPSYNC R11 ;  /* 0x0000000b00007348 */ /* 0x000fe80003800000 */
[----:B------:R1:W2:Y:S02]  /*fa10*/  SHFL.UP PT, R4, R0, R2, R4 ;  /* 0x0400000200047389 */ /* 0x0002a400000e0004 */
[----:B-1----:R-:W-:Y:S02]  /*fa20*/  MOV R2, R3 ;  /* 0x0000000300027202 */ /* 0x002fe40000000f00 */
[----:B------:R-:W-:-:S04]  /*fa30*/  MOV R3, 0x0 ;  /* 0x0000000000037802 */ /* 0x000fc80000000f00 */
[----:B--2---:R-:W-:Y:S05]  /*fa40*/  RET.REL.NODEC R2 `(_ZN7cutlass13device_kernelIN5flash19enable_sm80_to_sm89INS1_16FlashAttnFwdSm80INS1_25CollectiveMainloopFwdSm80ILi8ELi2ELb0EN4cute5tupleIJNS5_1CILi128EEENS7_ILi64EEENS7_ILi192EEEEEELi192ENS_6half_tEfNS_4arch4Sm80ELb0ELb0ELb0ELb1ELb1ELb0ELb1ELb1EEENS1_21CollectiveEpilogueFwdINS6_IJS8_SA_S9_EEENS6_IJNS7_ILi1EEESI_SI_EEESC_SE_Li256ELb1ELb1ELb1ELb0EEENS1_36VarlenDynamicPersistentTileSchedulerILi128ELi64ELi256ELi256ELb1ELb1ELb0ELb0ELb1ELb1EEEEEEEEEvNT_6ParamsE) ;  /* 0xffff05b002007950 */ /* 0x004fea0003c3ffff */
        .weak           $__internal_29_$__cuda_sm70_votesync_ballot
        .type           $__internal_29_$__cuda_sm70_votesync_ballot,@function
        .size           $__internal_29_$__cuda_sm70_votesync_ballot,(.L_x_3121 - $__internal_29_$__cuda_sm70_votesync_ballot)
$__internal_29_$__cuda_sm70_votesync_ballot:
[----:B------:R-:W-:Y:S01]  /*fa50*/  ISETP.NE.U32.AND P0, PT, R0, 0x1, PT ;  /* 0x000000010000780c */ /* 0x000fe20003f05070 */
[----:B------:R-:W-:-:S04]  /*fa60*/  IMAD.MOV.U32 R3, RZ, RZ, -0x1 ;  /* 0xffffffffff037424 */ /* 0x000fc800078e00ff */
[----:B------:R-:W-:Y:S08]  /*fa70*/  WARPSYNC R3 ;  /* 0x0000000300007348 */ /* 0x000ff00003800000 */
[----:B------:R-:W-:-:S04]  /*fa80*/  VOTE.ANY R0, PT, !P0 ;  /* 0x0000000000007806 */ /* 0x000fc800040e0100 */
[----:B------:R-:W-:Y:S01]  /*fa90*/  LOP3.LUT R0, R0, R3, RZ, 0xc0, !PT ;  /* 0x0000000300007212 */ /* 0x000fe200078ec0ff */
[----:B------:R-:W-:-:S04]  /*faa0*/  IMAD.MOV.U32 R3, RZ, RZ, 0x0 ;  /* 0x00000000ff037424 */ /* 0x000fc800078e00ff */
[----:B------:R-:W-:Y:S05]  /*fab0*/  RET.REL.NODEC R2 `(_ZN7cutlass13device_kernelIN5flash19enable_sm80_to_sm89INS1_16FlashAttnFwdSm80INS1_25CollectiveMainloopFwdSm80ILi8ELi2ELb0EN4cute5tupleIJNS5_1CILi128EEENS7_ILi64EEENS7_ILi192EEEEEELi192ENS_6half_tEfNS_4arch4Sm80ELb0ELb0ELb0ELb1ELb1ELb0ELb1ELb1EEENS1_21CollectiveEpilogueFwdINS6_IJS8_SA_S9_EEENS6_IJNS7_ILi1EEESI_SI_EEESC_SE_Li256ELb1ELb1ELb1ELb0EEENS1_36VarlenDynamicPersistentTileSchedulerILi128ELi64ELi256ELi256ELb1ELb1ELb0ELb0ELb1ELb1EEEEEEEEEvNT_6ParamsE) ;  /* 0xffff054002007950 */ /* 0x000fea0003c3ffff */
.L_x_1689:
        /* <DEDUP_REMOVED lines=12> */
.L_x_3121:


//--------------------- .text._ZN7cutlass13device_kernelIN5flash19enable_sm80_to_sm89INS1_16FlashAttnFwdSm80INS1_25CollectiveMainloopFwdSm80ILi8ELi2ELb0EN4cute5tupleIJNS5_1CILi128EEENS7_ILi64EEENS7_ILi192EEEEEELi192ENS_6half_tEfNS_4arch4Sm80ELb0ELb0ELb0ELb1ELb1ELb1ELb1ELb1EEENS1_21CollectiveEpilogueFwdINS6_IJS8_SA_S9_EEENS6_IJNS7_ILi1EEESI_SI_EEESC_SE_Li256ELb1ELb1ELb1ELb0EEENS1_36VarlenDynamicPersistentTileSchedulerILi128ELi64ELi256ELi256ELb1ELb1ELb0ELb0ELb1ELb1EEEEEEEEEvNT_6ParamsE --------------------------
	.section	.text._ZN7cutlass13device_kernelIN5flash19enable_sm80_to_sm89INS1_16FlashAttnFwdSm80INS1_25CollectiveMainloopFwdSm80ILi8ELi2ELb0EN4cute5tupleIJNS5_1CILi128EEENS7_ILi64EEENS7_ILi192EEEEEELi192ENS_6half_tEfNS_4arch4Sm80ELb0ELb0ELb0ELb1ELb1ELb1ELb1ELb1EEENS1_21CollectiveEpilogueFwdINS6_IJS8_SA_S9_EEENS6_IJNS7_ILi1EEESI_SI_EEESC_SE_Li256ELb1ELb1ELb1ELb0EEENS1_36VarlenDynamicPersistentTileSchedulerILi128ELi64ELi256ELi256ELb1ELb1ELb0ELb0ELb1ELb1EEEEEEEEEvNT_6ParamsE,"ax",@progbits
	.sectioninfo	@"SHI_REGISTERS=255"
	.align	128
.text._ZN7cutlass13device_kernelIN5flash19enable_sm80_to_sm89INS1_16FlashAttnFwdSm80INS1_25CollectiveMainloopFwdSm80ILi8ELi2ELb0EN4cute5tupleIJNS5_1CILi128EEENS7_ILi64EEENS7_ILi192EEEEEELi192ENS_6half_tEfNS_4arch4Sm80ELb0ELb0ELb0ELb1ELb1ELb1ELb1ELb1EEENS1_21CollectiveEpilogueFwdINS6_IJS8_SA_S9_EEENS6_IJNS7_ILi1EEESI_SI_EEESC_SE_Li256ELb1ELb1ELb1ELb0EEENS1_36VarlenDynamicPersistentTileSchedulerILi128ELi64ELi256ELi256ELb1ELb1ELb0ELb0ELb1ELb1EEEEEEEEEvNT_6ParamsE:
        .type           _ZN7cutlass13device_kernelIN5flash19enable_sm80_to_sm89INS1_16FlashAttnFwdSm80INS1_25CollectiveMainloopFwdSm80ILi8ELi2ELb0EN4cute5tupleIJNS5_1CILi128EEENS7_ILi64EEENS7_ILi192EEEEEELi192ENS_6half_tEfNS_4arch4Sm80ELb0ELb0ELb0ELb1ELb1ELb1ELb1ELb1EEENS1_21CollectiveEpilogueFwdINS6_IJS8_SA_S9_EEENS6_IJNS7_ILi1EEESI_SI_EEESC_SE_Li256ELb1ELb1ELb1ELb0EEENS1_36VarlenDynamicPersistentTileSchedulerILi128ELi64ELi256ELi256ELb1ELb1ELb0ELb0ELb1ELb1EEEEEEEEEvNT_6ParamsE,@function
        .size           _ZN7cutlass13device_kernelIN5flash19enable_sm80_to_sm89INS1_16FlashAttnFwdSm80INS1_25CollectiveMainloopFwdSm80ILi8ELi2ELb0EN4cute5tupleIJNS5_1CILi128EEENS7_ILi64EEENS7_ILi192EEEEEELi192ENS_6half_tEfNS_4arch4Sm80ELb0ELb0ELb0ELb1ELb1ELb1ELb1ELb1EEENS1_21CollectiveEpilogueFwdINS6_IJS8_SA_S9_EEENS6_IJNS7_ILi1EEESI_SI_EEESC_SE_Li256ELb1ELb1ELb1ELb0EEENS1_36VarlenDynamicPersistentTileSchedulerILi128ELi64ELi256ELi256ELb1ELb1ELb0ELb0ELb1ELb1EEEEEEEEEvNT_6ParamsE,(.L_x_3126 - _ZN7cutlass13device_kernelIN5flash19enable_sm80_to_sm89INS1_16FlashAttnFwdSm80INS1_25CollectiveMainloopFwdSm80ILi8ELi2ELb0EN4cute5tupleIJNS5_1CILi128EEENS7_ILi64EEENS7_ILi192EEEEEELi192ENS_6half_tEfNS_4arch4Sm80ELb0ELb0ELb0ELb1ELb1ELb1ELb1ELb1EEENS1_21CollectiveEpilogueFwdINS6_IJS8_SA_S9_EEENS6_IJNS7_ILi1EEESI_SI_EEESC_SE_Li256ELb1ELb1ELb1ELb0EEENS1_36VarlenDynamicPersistentTileSchedulerILi128ELi64ELi256ELi256ELb1ELb1ELb0ELb0ELb1ELb1EEEEEEEEEvNT_6ParamsE)
        .other          _ZN7cutlass13device_kernelIN5flash19enable_sm80_to_sm89INS1_16FlashAttnFwdSm80INS1_25CollectiveMainloopFwdSm80ILi8ELi2ELb0EN4cute5tupleIJNS5_1CILi128EEENS7_ILi64EEENS7_ILi192EEEEEELi192ENS_6half_tEfNS_4arch4Sm80ELb0ELb0ELb0ELb1ELb1ELb1ELb1ELb1EEENS1_21CollectiveEpilogueFwdINS6_IJS8_SA_S9_EEENS6_IJNS7_ILi1EEESI_SI_EEESC_SE_Li256ELb1ELb1ELb1ELb0EEENS1_36VarlenDynamicPersistentTileSchedulerILi128ELi64ELi256ELi256ELb1ELb1ELb0ELb0ELb1ELb1EEEEEEEEEvNT_6ParamsE,@"STO_CUDA_ENTRY STV_DEFAULT"
_ZN7cutlass13device_kernelIN5flash19enable_sm80_to_sm89INS1_16FlashAttnFwdSm80INS1_25CollectiveMainloopFwdSm80ILi8ELi2ELb0EN4cute5tupleIJNS5_1CILi128EEENS7_ILi64EEENS7_ILi192EEEEEELi192ENS_6half_tEfNS_4arch4Sm80ELb0ELb0ELb0ELb1ELb1ELb1ELb1ELb1EEENS1_21CollectiveEpilogueFwdINS6_IJS8_SA_S9_EEENS6_IJNS7_ILi1EEESI_SI_EEESC_SE_Li256ELb1ELb1ELb1ELb0EEENS1_36VarlenDynamicPersistentTileSchedulerILi128ELi64ELi256ELi256ELb1ELb1ELb0ELb0ELb1ELb1EEEEEEEEEvNT_6ParamsE:
        /* <DEDUP_REMOVED lines=52> */
.L_x_1695:
        /* <DEDUP_REMOVED lines=17> */
.L_x_1875:
        /* <DEDUP_REMOVED lines=16> */
.L_x_1876:
[----:B---3--:R-:W-:-:S05]  /*0550*/  IMAD R0, R0, c[0x0][0x538], RZ ;  /* 0x00014e0000007a24 */ /* 0x008fca00078e02ff */
[----:B------:R-:W-:-:S04]  /*0560*/  IADD3 R6, R0, R6, RZ ;  /* 0x0000000600067210 */ /* 0x000fc80007ffe0ff */
[----:B------:R-:W-:-:S13]  /*0570*/  ISETP.GT.AND P0, PT, R6, UR4, PT ;  /* 0x0000000406007c0c */ /* 0x000fda000bf04270 */
[----:B-12---:R-:W-:Y:S05]  /*0580*/  @!P0 BRA `(.L_x_1695) ;  /* 0xfffffdb000008947 */ /* 0x006fea000383ffff */
.L_x_1691:
[----:B------:R-:W-:-:S05]  /*0590*/  IADD3 R6, -R0, R6, RZ ;  /* 0x0000000600067210 */ /* 0x000fca0007ffe1ff */
[----:B------:R-:W-:-:S05]  /*05a0*/  IMAD R0, R4, c[0x0][0x538], R6 ;  /* 0x00014e0004007a24 */ /* 0x000fca00078e0206 */
[----:B------:R-:W-:Y:S01]  /*05b0*/  ISETP.GT.AND P0, PT, R0, UR4, PT ;  /* 0x0000000400007c0c */ /* 0x000fe2000bf04270 */
[----:B------:R-:W-:-:S12]  /*05c0*/  BRA.DIV ~URZ, `(.L_x_1696) ;  /* 0x00018ef27f007947 */ /* 0x000fd8000b800000 */
[----:B------:R-:W-:-:S04]  /*05d0*/  VOTE.ANY R0, PT, !P0 ;  /* 0x0000000000007806 */ /* 0x000fc800040e0100 */
.L_x_1877:
[----:B------:R1:W3:Y:S01]  /*05e0*/  POPC R12, R0 ;  /* 0x00000000000c7309 */ /* 0x0002e20000000000 */
[----:B------:R-:W-:Y:S05]  /*05f0*/  BRA.DIV ~URZ, `(.L_x_1697) ;  /* 0x00018f027f007947 */ /* 0x000fea000b800000 */
[----:B---3--:R3:W4:Y:S01]  /*0600*/  SHFL.IDX PT, R11, R8, R12, 0x1f ;  /* 0x00001f0c080b7589 */ /* 0x00872200000e0000 */
[----:B------:R-:W-:-:S03]  /*0610*/  MOV R5, RZ ;  /* 0x000000ff00057202 */ /* 0x000fc60000000f00 */
[----:B------:R3:W1:Y:S04]  /*0620*/  SHFL.IDX PT, R10, R7, R12, 0x1f ;  /* 0x00001f0c070a7589 */ /* 0x00066800000e0000 */
.L_x_1878:
[----:B------:R-:W-:Y:S01]  /*0630*/  ISETP.NE.AND P0, PT, R0, RZ, PT ;  /* 0x000000ff0000720c */ /* 0x000fe20003f05270 */
[----:B------:R-:W-:-:S12]  /*0640*/  BSSY B0, `(.L_x_1698) ;  /* 0x0000005000007945 */ /* 0x000fd80003800000 */
[----:B------:R-:W-:Y:S05]  /*0650*/  @!P0 BRA `(.L_x_1699) ;  /* 0x0000003000008947 */ /* 0x000fea0003800000 */
[----:B------:R-:W-:Y:S01]  /*0660*/  IADD3 R32, R12, -0x1, RZ ;  /* 0xffffffff0c207810 */ /* 0x000fe20007ffe0ff */
[----:B------:R-:W-:Y:S05]  /*0670*/  BRA.DIV ~URZ, `(.L_x_1700) ;  /* 0x00018f627f007947 */ /* 0x000fea000b800000 */
[----:B------:R3:W4:Y:S02]  /*0680*/  SHFL.IDX PT, R5, R4, R32, 0x1f ;  /* 0x00001f2004057589 */ /* 0x00072400000e0000 */
.L_x_1699:
[----:B------:R-:W-:Y:S05]  /*0690*/  BSYNC B0 ;  /* 0x0000000000007941 */ /* 0x000fea0003800000 */
.L_x_1698:
[-C--:B---34-:R-:W-:Y:S01]  /*06a0*/  IABS R4, R11.reuse ;  /* 0x0000000b00047213 */ /* 0x098fe20000000000 */
[----:B--2---:R-:W-:Y:S01]  /*06b0*/  IMAD R236, R5, c[0x0][0x538], R6 ;  /* 0x00014e0005ec7a24 */ /* 0x004fe200078e0206 */
[----:B-1----:R-:W-:Y:S01]  /*06c0*/  IABS R0, R10 ;  /* 0x0000000a00007213 */ /* 0x002fe20000000000 */
        /* <DEDUP_REMOVED lines=62> */
.L_x_1692:
[----:B--2---:R-:W-:Y:S01]  /*0ab0*/  IMAD.MOV.U32 R237, RZ, RZ, RZ ;  /* 0x000000ffffed7224 */ /* 0x004fe200078e00ff */
[----:B------:R-:W-:Y:S01]  /*0ac0*/  MOV R238, RZ ;  /* 0x000000ff00ee7202 */ /* 0x000fe20000000f00 */
[----:B------:R-:W-:Y:S01]  /*0ad0*/  IMAD.U32 R236, RZ, RZ, UR4 ;  /* 0x00000004ffec7e24 */ /* 0x000fe2000f8e00ff */
[----:B------:R-:W-:Y:S02]  /*0ae0*/  MOV R239, c[0x0][0x53c] ;  /* 0x00014f0000ef7a02 */ /* 0x000fe40000000f00 */
.L_x_1701:
[----:B------:R-:W-:Y:S01]  /*0af0*/  ISETP.NE.AND P0, PT, R14, RZ, PT ;  /* 0x000000ff0e00720c */ /* 0x000fe20003f05270 */
[----:B------:R-:W-:-:S12]  /*0b00*/  WARPSYNC 0xffffffff ;  /* 0xffffffff00007948 */ /* 0x000fd80003800000 */
[----:B------:R1:W-:Y:S04]  /*0b10*/  @!P0 STS.128 [0x24100], R236 ;  /* 0x024100ecff008388 */ /* 0x0003e80000000c00 */
[----:B------:R-:W-:Y:S06]  /*0b20*/  BAR.ARV 0x5, 0x100 ;  /* 0x0144000000007b1d */ /* 0x000fec0000002000 */
.L_x_1690:
[----:B-12---:R-:W-:-:S13]  /*0b30*/  ISETP.GE.AND P0, PT, R239, c[0x0][0x53c], PT ;  /* 0x00014f00ef007a0c */ /* 0x006fda0003f06270 */
[----:B------:R-:W-:Y:S05]  /*0b40*/  @P0 EXIT ;  /* 0x000000000000094d */ /* 0x000fea0003800000 */
[----:B------:R-:W-:Y:S01]  /*0b50*/  SHF.R.S32.HI R12, RZ, 0x1f, R187 ;  /* 0x0000001fff0c7819 */ /* 0x000fe200000114bb */
[----:B------:R-:W-:Y:S01]  /*0b60*/  IMAD.MOV.U32 R18, RZ, RZ, 0x40 ;  /* 0x00000040ff127424 */ /* 0x000fe200078e00ff */
[----:B------:R-:W-:Y:S02]  /*0b70*/  ULDC UR4, c[0x0][0x2ac] ;  /* 0x0000ab0000047ab9 */ /* 0x000fe40000000800 */
[CC--:B------:R-:W-:Y:S01]  /*0b80*/  LEA.HI R9, R12.reuse, R187.reuse, RZ, 0x3 ;  /* 0x000000bb0c097211 */ /* 0x0c0fe200078f18ff */
[----:B------:R-:W-:Y:S01]  /*0b90*/  ULDC UR6, c[0x0][0x1d0] ;  /* 0x0000740000067ab9 */ /* 0x000fe20000000800 */
[----:B------:R-:W-:Y:S01]  /*0ba0*/  LEA.HI R3, R12, R187, RZ, 0x4 ;  /* 0x000000bb0c037211 */ /* 0x000fe200078f20ff */
[----:B------:R-:W-:Y:S01]  /*0bb0*/  UIMAD UR6, UR4, UR6, URZ ;  /* 0x00000006040672a4 */ /* 0x000fe2000f8e023f */
[----:B------:R-:W-:Y:S02]  /*0bc0*/  LOP3.LUT R0, R9, 0xfffffff8, RZ, 0xc0, !PT ;  /* 0xfffffff809007812 */ /* 0x000fe400078ec0ff */
[----:B------:R-:W-:-:S02]  /*0bd0*/  LOP3.LUT R2, R3, 0xfffffff0, RZ, 0xc0, !PT ;  /* 0xfffffff003027812 */ /* 0x000fc400078ec0ff */
[----:B------:R-:W-:Y:S01]  /*0be0*/  SHF.R.S32.HI R242, RZ, 0x3, R9 ;  /* 0x00000003fff27819 */ /* 0x000fe20000011409 */
[C---:B------:R-:W-:Y:S01]  /*0bf0*/  IMAD.IADD R182, R187.reuse, 0x1, -R0 ;  /* 0x00000001bbb67824 */ /* 0x040fe200078e0a00 */
[----:B------:R-:W-:Y:S01]  /*0c00*/  SHF.R.S32.HI R4, RZ, 0x4, R3 ;  /* 0x00000004ff047819 */ /* 0x000fe20000011403 */
[----:B------:R-:W-:Y:S02]  /*0c10*/  IMAD.IADD R0, R187, 0x1, -R2 ;  /* 0x00000001bb007824 */ /* 0x000fe400078e0a02 */
[----:B------:R-:W-:Y:S01]  /*0c20*/  IMAD.SHL.U32 R5, R242, 0x40, RZ ;  /* 0x00000040f2057824 */ /* 0x000fe200078e00ff */
[----:B------:R-:W-:Y:S01]  /*0c30*/  LEA.HI R3, R3, R4, RZ, 0x1 ;  /* 0x0000000403037211 */ /* 0x000fe200078f08ff */
[C---:B------:R-:W-:Y:S01]  /*0c40*/  IMAD.SHL.U32 R204, R182.reuse, 0x8, RZ ;  /* 0x00000008b6cc7824 */ /* 0x040fe200078e00ff */
[----:B------:R-:W-:Y:S01]  /*0c50*/  SHF.R.S32.HI R8, RZ, 0x1f, R0 ;  /* 0x0000001fff087819 */ /* 0x000fe20000011400 */
[C---:B------:R-:W-:Y:S01]  /*0c60*/  IMAD.SHL.U32 R7, R182.reuse, 0x40, RZ ;  /* 0x00000040b6077824 */ /* 0x040fe200078e00ff */
[----:B------:R-:W-:Y:S01]  /*0c70*/  LOP3.LUT R6, R3, 0xfffffffe, RZ, 0xc0, !PT ;  /* 0xfffffffe03067812 */ /* 0x000fe200078ec0ff */
[----:B------:R-:W-:Y:S01]  /*0c80*/  IMAD R217, R182, 0x20, R242 ;  /* 0x00000020b6d97824 */ /* 0x000fe200078e02f2 */
[----:B------:R-:W-:-:S02]  /*0c90*/  LOP3.LUT R2, R5, 0x1c0, RZ, 0xc0, !PT ;  /* 0x000001c005027812 */ /* 0x000fc400078ec0ff */
[----:B------:R-:W-:Y:S01]  /*0ca0*/  LEA.HI R13, R8, R0, RZ, 0x3 ;  /* 0x00000000080d7211 */ /* 0x000fe200078f18ff */
[----:B------:R-:W-:Y:S01]  /*0cb0*/  IMAD.IADD R8, R4, 0x1, -R6 ;  /* 0x0000000104087824 */ /* 0x000fe200078e0a06 */
[----:B------:R-:W-:Y:S02]  /*0cc0*/  SHF.R.U32.HI R5, RZ, 0x3, R2 ;  /* 0x00000003ff057819 */ /* 0x000fe40000011602 */
[----:B------:R-:W-:Y:S02]  /*0cd0*/  LOP3.LUT R3, R2, 0x38, R204, 0xf8, !PT ;  /* 0x0000003802037812 */ /* 0x000fe400078ef8cc */
[----:B------:R-:W-:Y:S02]  /*0ce0*/  LOP3.LUT R2, R7, 0x1c0, RZ, 0xc0, !PT ;  /* 0x000001c007027812 */ /* 0x000fe400078ec0ff */
[----:B------:R-:W-:Y:S02]  /*0cf0*/  LOP3.LUT R4, R13, 0xfffffff8, RZ, 0xc0, !PT ;  /* 0xfffffff80d047812 */ /* 0x000fe400078ec0ff */
[----:B------:R-:W-:-:S02]  /*0d00*/  LOP3.LUT R10, R3, R5, RZ, 0x3c, !PT ;  /* 0x00000005030a7212 */ /* 0x000fc400078e3cff */
[CC--:B------:R-:W-:Y:S02]  /*0d10*/  LEA.HI R6, R12.reuse, R187.reuse, RZ, 0x2 ;  /* 0x000000bb0c067211 */ /* 0x0c0fe400078f10ff */
[----:B------:R-:W-:Y:S02]  /*0d20*/  LEA.HI R5, R12, R187, RZ, 0x5 ;  /* 0x000000bb0c057211 */ /* 0x000fe400078f28ff */
[----:B------:R-:W-:Y:S01]  /*0d30*/  LOP3.LUT R3, R2, 0x8, R9, 0xf8, !PT ;  /* 0x0000000802037812 */ /* 0x000fe200078ef809 */
[----:B------:R-:W-:Y:S01]  /*0d40*/  IMAD.IADD R9, R0, 0x1, -R4 ;  /* 0x0000000100097824 */ /* 0x000fe200078e0a04 */
[----:B------:R-:W-:Y:S02]  /*0d50*/  LOP3.LUT R4, R6, 0xfffffffc, RZ, 0xc0, !PT ;  /* 0xfffffffc06047812 */ /* 0x000fe400078ec0ff */
[----:B------:R-:W-:Y:S02]  /*0d60*/  LOP3.LUT R0, R5, 0xffffffe0, RZ, 0xc0, !PT ;  /* 0xffffffe005007812 */ /* 0x000fe400078ec0ff */
[----:B------:R-:W-:Y:S01]  /*0d70*/  SHF.R.U32.HI R2, RZ, 0x3, R2 ;  /* 0x00000003ff027819 */ /* 0x000fe20000011602 */
[C---:B------:R-:W-:Y:S01]  /*0d80*/  IMAD.IADD R240, R187.reuse, 0x1, -R4 ;  /* 0x00000001bbf07824 */ /* 0x040fe200078e0a04 */
[----:B------:R-:W-:Y:S01]  /*0d90*/  SHF.R.S32.HI R207, RZ, 0x2, R6 ;  /* 0x00000002ffcf7819 */ /* 0x000fe20000011406 */
[----:B------:R-:W-:Y:S01]  /*0da0*/  IMAD.IADD R22, R187, 0x1, -R0 ;  /* 0x00000001bb167824 */ /* 0x000fe200078e0a00 */
[----:B------:R-:W-:Y:S01]  /*0db0*/  LOP3.LUT R11, R3, R2, RZ, 0x3c, !PT ;  /* 0x00000002030b7212 */ /* 0x000fe200078e3cff */
[C---:B------:R-:W-:Y:S01]  /*0dc0*/  IMAD.SHL.U32 R108, R240.reuse, 0x4, RZ ;  /* 0x00000004f06c7824 */ /* 0x040fe200078e00ff */
[--C-:B------:R-:W-:Y:S01]  /*0dd0*/  SHF.R.S32.HI R2, RZ, 0x5, R5.reuse ;  /* 0x00000005ff027819 */ /* 0x100fe20000011405 */
[----:B------:R-:W-:Y:S01]  /*0de0*/  IMAD.SHL.U32 R104, R240, 0x8, RZ ;  /* 0x00000008f0687824 */ /* 0x000fe200078e00ff */
[----:B------:R-:W-:-:S02]  /*0df0*/  SHF.R.S32.HI R3, RZ, 0x1f, R5 ;  /* 0x0000001fff037819 */ /* 0x000fc40000011405 */
[----:B------:R-:W-:Y:S01]  /*0e00*/  SHF.R.S32.HI R4, RZ, 0x1f, R22 ;  /* 0x0000001fff047819 */ /* 0x000fe20000011416 */
[----:B------:R-:W-:Y:S01]  /*0e10*/  IMAD.SHL.U32 R148, R2, 0x200, RZ ;  /* 0x0000020002947824 */ /* 0x000fe200078e00ff */
[----:B------:R-:W-:Y:S02]  /*0e20*/  LEA.HI R3, R3, R2, RZ, 0x3 ;  /* 0x0000000203037211 */ /* 0x000fe400078f18ff */
[----:B------:R-:W-:Y:S02]  /*0e30*/  LEA.HI R0, R12, R187, RZ, 0x6 ;  /* 0x000000bb0c007211 */ /* 0x000fe400078f30ff */
[----:B------:R-:W-:Y:S02]  /*0e40*/  IADD3 R111, R108, 0x20, RZ ;  /* 0x000000206c6f7810 */ /* 0x000fe40007ffe0ff */
[----:B------:R-:W-:Y:S01]  /*0e50*/  LOP3.LUT R3, R3, 0xffffff8, RZ, 0xc0, !PT ;  /* 0x0ffffff803037812 */ /* 0x000fe200078ec0ff */
[----:B------:R-:W-:Y:S01]  /*0e60*/  IMAD.SHL.U32 R7, R0, 0x8, RZ ;  /* 0x0000000800077824 */ /* 0x000fe200078e00ff */
[----:B------:R-:W-:Y:S01]  /*0e70*/  LEA.HI R12, R4, R22, RZ, 0x2 ;  /* 0x00000016040c7211 */ /* 0x000fe200078f10ff */
[----:B------:R-:W-:Y:S01]  /*0e80*/  IMAD.IADD R0, R108, 0x1, R111 ;  /* 0x000000016c007824 */ /* 0x000fe200078e026f */
[----:B------:R-:W-:Y:S01]  /*0e90*/  SHF.R.S32.HI R6, RZ, 0x1f, R6 ;  /* 0x0000001fff067819 */ /* 0x000fe20000011406 */
[C---:B------:R-:W-:Y:S01]  /*0ea0*/  IMAD.IADD R5, R2.reuse, 0x1, -R3 ;  /* 0x0000000102057824 */ /* 0x040fe200078e0a03 */
[----:B------:R-:W-:Y:S01]  /*0eb0*/  SHF.R.S32.HI R4, RZ, 0x2, R12 ;  /* 0x00000002ff047819 */ /* 0x000fe2000001140c */
[----:B------:R-:W-:Y:S01]  /*0ec0*/  IMAD.SHL.U32 R2, R2, 0x400, RZ ;  /* 0x0000040002027824 */ /* 0x000fe200078e00ff */
[----:B------:R-:W-:-:S02]  /*0ed0*/  SHF.R.S32.HI R3, RZ, 0x1f, R0 ;  /* 0x0000001fff037819 */ /* 0x000fc40000011400 */
[----:B------:R-:W-:Y:S01]  /*0ee0*/  IADD3 R14, R207, 0x40, RZ ;  /* 0x00000040cf0e7810 */ /* 0x000fe20007ffe0ff */
[----:B------:R-:W-:Y:S01]  /*0ef0*/  IMAD R21, R5, 0x10, R4 ;  /* 0x0000001005157824 */ /* 0x000fe200078e0204 */
[----:B------:R-:W-:Y:S01]  /*0f00*/  LEA.HI R4, R6, R207, RZ, 0x3 ;  /* 0x000000cf06047211 */ /* 0x000fe200078f18ff */
[----:B------:R-:W-:Y:S01]  /*0f10*/  IMAD.SHL.U32 R6, R9, 0x40, RZ ;  /* 0x0000004009067824 */ /* 0x000fe200078e00ff */
[----:B------:R-:W-:Y:S01]  /*0f20*/  LOP3.LUT R107, R10, 0x7ffffe00, R7, 0xf8, !PT ;  /* 0x7ffffe000a6b7812 */ /* 0x000fe200078ef807 */
[----:B------:R-:W-:Y:S01]  /*0f30*/  IMAD.SHL.U32 R10, R8, 0x8, RZ ;  /* 0x00000008080a7824 */ /* 0x000fe200078e00ff */
[CC--:B------:R-:W-:Y:S01]  /*0f40*/  LEA.HI R211, R3.reuse, R0.reuse, RZ, 0x3 ;  /* 0x0000000003d37211 */ /* 0x0c0fe200078f18ff */
[----:B------:R-:W-:Y:S01]  /*0f50*/  STL [R1+0x48], R21 ;  /* 0x0000481501007387 */ /* 0x000fe20000100800 */
[----:B------:R-:W-:Y:S01]  /*0f60*/  LEA.HI R7, R3, R0, RZ, 0x6 ;  /* 0x0000000003077211 */ /* 0x000fe200078f30ff */
[----:B------:R-:W-:Y:S01]  /*0f70*/  IMAD.SHL.U32 R3, R14, 0x40, RZ ;  /* 0x000000400e037824 */ /* 0x000fe200078e00ff */
[----:B------:R-:W-:Y:S01]  /*0f80*/  LOP3.LUT R0, R4, 0xfffffff8, RZ, 0xc0, !PT ;  /* 0xfffffff804007812 */ /* 0x000fe200078ec0ff */
[----:B------:R-:W-:Y:S01]  /*0f90*/  IMAD.SHL.U32 R107, R107, 0x2, RZ ;  /* 0x000000026b6b7824 */ /* 0x000fe200078e00ff */
[----:B------:R-:W-:-:S02]  /*0fa0*/  SHF.R.S32.HI R4, RZ, 0x1f, R14 ;  /* 0x0000001fff047819 */ /* 0x000fc4000001140e */
[----:B------:R-:W-:Y:S01]  /*0fb0*/  IADD3 R110, R108, 0x40, RZ ;  /* 0x000000406c6e7810 */ /* 0x000fe20007ffe0ff */
[----:B------:R-:W-:Y:S01]  /*0fc0*/  IMAD.IADD R241, R207, 0x1, -R0 ;  /* 0x00000001cff17824 */ /* 0x000fe200078e0a00 */
[----:B------:R-:W-:Y:S01]  /*0fd0*/  LEA.HI R4, R4, R14, RZ, 0x3 ;  /* 0x0000000e04047211 */ /* 0x000fe200078f18ff */
[----:B------:R-:W-:Y:S01]  /*0fe0*/  IMAD R0, R8, 0x200, R11 ;  /* 0x0000020008007824 */ /* 0x000fe200078e020b */
[----:B------:R-:W-:Y:S01]  /*0ff0*/  LOP3.LUT R23, R3, 0x1c0, RZ, 0xc0, !PT ;  /* 0x000001c003177812 */ /* 0x000fe200078ec0ff */
[----:B------:R-:W-:Y:S01]  /*1000*/  IMAD.SHL.U32 R5, R241, 0x40, RZ ;  /* 0x00000040f1057824 */ /* 0x000fe200078e00ff */
[----:B------:R-:W-:Y:S01]  /*1010*/  R2P PR, R9, 0x6 ;  /* 0x0000000609007804 */ /* 0x000fe20000000000 */
[----:B------:R-:W-:Y:S01]  /*1020*/  IMAD.SHL.U32 R4, R4, 0x40, RZ ;  /* 0x0000004004047824 */ /* 0x000fe200078e00ff */
[----:B------:R-:W-:Y:S01]  /*1030*/  SHF.R.U32.HI R20, RZ, 0x3, R23 ;  /* 0x00000003ff147819 */ /* 0x000fe20000011617 */
[----:B------:R-:W-:Y:S01]  /*1040*/  IMAD.IADD R3, R108, 0x1, R110 ;  /* 0x000000016c037824 */ /* 0x000fe200078e026e */
[----:B------:R-:W-:-:S02]  /*1050*/  LOP3.LUT R209, R5, 0x1c0, RZ, 0xc0, !PT ;  /* 0x000001c005d17812 */ /* 0x000fc400078ec0ff */
[----:B------:R-:W-:Y:S02]  /*1060*/  LOP3.LUT R19, R4, 0xfffffe00, RZ, 0xc0, !PT ;  /* 0xfffffe0004137812 */ /* 0x000fe400078ec0ff */
[----:B------:R-:W-:Y:S01]  /*1070*/  LOP3.LUT R4, R6, 0x1c0, RZ, 0xc0, !PT ;  /* 0x000001c006047812 */ /* 0x000fe200078ec0ff */
[----:B------:R-:W-:Y:S01]  /*1080*/  IMAD.SHL.U32 R6, R7, 0x80, RZ ;  /* 0x0000008007067824 */ /* 0x000fe200078e00ff */
[----:B------:R-:W-:Y:S01]  /*1090*/  SHF.R.S32.HI R5, RZ, 0x1f, R3 ;  /* 0x0000001fff057819 */ /* 0x000fe20000011403 */
[----:B------:R-:W-:Y:S01]  /*10a0*/  STL [R1], R19 ;  /* 0x0000001301007387 */ /* 0x000fe20000100800 */
[----:B------:R-:W-:Y:S02]  /*10b0*/  SHF.R.U32.HI R147, RZ, 0x3, R209 ;  /* 0x00000003ff937819 */ /* 0x000fe400000116d1 */
[--C-:B------:R-:W-:Y:S02]  /*10c0*/  LOP3.LUT R8, R209, 0x38, R211.reuse, 0xf8, !PT ;  /* 0x00000038d1087812 */ /* 0x100fe400078ef8d3 */
[----:B------:R-:W-:-:S02]  /*10d0*/  LOP3.LUT R7, R23, 0x38, R211, 0xf8, !PT ;  /* 0x0000003817077812 */ /* 0x000fc400078ef8d3 */
[CC--:B------:R-:W-:Y:S02]  /*10e0*/  LEA.HI R11, R5.reuse, R3.reuse, RZ, 0x3 ;  /* 0x00000003050b7211 */ /* 0x0c0fe400078f18ff */
[----:B------:R-:W-:Y:S02]  /*10f0*/  LOP3.LUT R10, R4, 0x8, R10, 0xf8, !PT ;  /* 0x00000008040a7812 */ /* 0x000fe400078ef80a */
[----:B------:R-:W-:Y:S02]  /*1100*/  SHF.R.U32.HI R9, RZ, 0x3, R4 ;  /* 0x00000003ff097819 */ /* 0x000fe40000011604 */
[----:B------:R-:W-:Y:S02]  /*1110*/  LOP3.LUT R4, R6, 0xffffe000, RZ, 0xc0, !PT ;  /* 0xffffe00006047812 */ /* 0x000fe400078ec0ff */
[----:B------:R-:W-:Y:S02]  /*1120*/  LEA.HI R3, R5, R3, RZ, 0x6 ;  /* 0x0000000305037211 */ /* 0x000fe400078f30ff */
[----:B------:R-:W-:-:S02]  /*1130*/  LOP3.LUT R8, R8, R147, RZ, 0x3c, !PT ;  /* 0x0000009308087212 */ /* 0x000fc400078e3cff */
[----:B------:R-:W-:Y:S01]  /*1140*/  LOP3.LUT R6, R7, R20, RZ, 0x3c, !PT ;  /* 0x0000001407067212 */ /* 0x000fe200078e3cff */
[----:B------:R-:W-:Y:S01]  /*1150*/  IMAD.SHL.U32 R3, R3, 0x80, RZ ;  /* 0x0000008003037824 */ /* 0x000fe200078e00ff */
[-C--:B------:R-:W-:Y:S01]  /*1160*/  IADD3 R17, R8, R4.reuse, R148 ;  /* 0x0000000408117210 */ /* 0x080fe20007ffe094 */
[----:B------:R-:W-:Y:S01]  /*1170*/  IMAD.SHL.U32 R8, R13, 0x40, RZ ;  /* 0x000000400d087824 */ /* 0x000fe200078e00ff */
[----:B------:R-:W-:Y:S02]  /*1180*/  IADD3 R16, R6, R4, R19 ;  /* 0x0000000406107210 */ /* 0x000fe40007ffe013 */
[--C-:B------:R-:W-:Y:S02]  /*1190*/  LOP3.LUT R4, R209, 0x38, R11.reuse, 0xf8, !PT ;  /* 0x00000038d1047812 */ /* 0x100fe400078ef80b */
[----:B------:R-:W-:Y:S02]  /*11a0*/  LOP3.LUT R6, R23, 0x38, R11, 0xf8, !PT ;  /* 0x0000003817067812 */ /* 0x000fe400078ef80b */
[----:B------:R-:W-:-:S02]  /*11b0*/  LOP3.LUT R3, R3, 0xffffe000, RZ, 0xc0, !PT ;  /* 0xffffe00003037812 */ /* 0x000fc400078ec0ff */
[----:B------:R-:W-:Y:S02]  /*11c0*/  LOP3.LUT R7, R4, R147, RZ, 0x3c, !PT ;  /* 0x0000009304077212 */ /* 0x000fe400078e3cff */
[----:B------:R-:W-:Y:S02]  /*11d0*/  LOP3.LUT R6, R6, R20, RZ, 0x3c, !PT ;  /* 0x0000001406067212 */ /* 0x000fe400078e3cff */
[----:B------:R-:W-:Y:S02]  /*11e0*/  LOP3.LUT R5, R10, R9, RZ, 0x3c, !PT ;  /* 0x000000090a057212 */ /* 0x000fe400078e3cff */
[----:B------:R-:W-:Y:S02]  /*11f0*/  LOP3.LUT R4, R8, 0xfffffe00, RZ, 0xc0, !PT ;  /* 0xfffffe0008047812 */ /* 0x000fe400078ec0ff */
[----:B------:R-:W-:Y:S02]  /*1200*/  IADD3 R146, R108, 0x10, RZ ;  /* 0x000000106c927810 */ /* 0x000fe40007ffe0ff */
[----:B------:R-:W-:-:S02]  /*1210*/  IADD3 R15, R7, R3, R148 ;  /* 0x00000003070f7210 */ /* 0x000fc40007ffe094 */
[----:B------:R-:W-:Y:S01]  /*1220*/  IADD3 R14, R6, R3, R19 ;  /* 0x00000003060e7210 */ /* 0x000fe20007ffe013 */
[----:B------:R-:W-:Y:S01]  /*1230*/  IMAD.SHL.U32 R24, R146, 0x2, RZ ;  /* 0x0000000292187824 */ /* 0x000fe200078e00ff */
[CC--:B------:R-:W-:Y:S02]  /*1240*/  IADD3 R2, R5.reuse, R4.reuse, R2 ;  /* 0x0000000405027210 */ /* 0x0c0fe40007ffe002 */
[----:B------:R-:W-:Y:S01]  /*1250*/  LOP3.LUT R3, R5, R4, RZ, 0xfc, !PT ;  /* 0x0000000405037212 */ /* 0x000fe200078efcff */
[----:B------:R-:W-:Y:S01]  /*1260*/  IMAD.MOV.U32 R4, RZ, RZ, 0x20 ;  /* 0x00000020ff047424 */ /* 0x000fe200078e00ff */
[----:B------:R-:W-:Y:S01]  /*1270*/  LEA.HI R5, R240, R240, RZ, 0x1 ;  /* 0x000000f0f0057211 */ /* 0x000fe200078f08ff */
[----:B------:R1:W-:Y:S01]  /*1280*/  STL [R1+0x30], R24 ;  /* 0x0000301801007387 */ /* 0x0003e20000100800 */
[----:B------:R-:W-:Y:S02]  /*1290*/  LOP3.LUT R10, R12, 0x7ffffffc, RZ, 0xc0, !PT ;  /* 0x7ffffffc0c0a7812 */ /* 0x000fe400078ec0ff */
[----:B------:R-:W-:-:S02]  /*12a0*/  IADD3 R145, R108, 0x30, RZ ;  /* 0x000000306c917810 */ /* 0x000fc40007ffe0ff */
[----:B------:R-:W-:Y:S01]  /*12b0*/  LOP3.LUT R12, R23, 0x38, R104, 0xf8, !PT ;  /* 0x00000038170c7812 */ /* 0x000fe200078ef868 */
[----:B------:R-:W-:Y:S01]  /*12c0*/  IMAD.SHL.U32 R23, R111, 0x2, RZ ;  /* 0x000000026f177824 */ /* 0x000fe200078e00ff */
[----:B------:R-:W-:Y:S01]  /*12d0*/  LOP3.LUT R5, R5, 0x1ffffffe, RZ, 0xc0, !PT ;  /* 0x1ffffffe05057812 */ /* 0x000fe200078ec0ff */
[----:B------:R-:W-:Y:S01]  /*12e0*/  IMAD.SHL.U32 R25, R145, 0x2, RZ ;  /* 0x0000000291197824 */ /* 0x000fe200078e00ff */
[----:B------:R-:W-:Y:S01]  /*12f0*/  IADD3 R144, R108, 0x50, RZ ;  /* 0x000000506c907810 */ /* 0x000fe20007ffe0ff */
[----:B------:R-:W-:Y:S01]  /*1300*/  IMAD.IADD R10, R22, 0x1, -R10 ;  /* 0x00000001160a7824 */ /* 0x000fe200078e0a0a */
[----:B------:R-:W-:Y:S01]  /*1310*/  SHF.R.S32.HI R9, RZ, 0x1f, R146 ;  /* 0x0000001fff097819 */ /* 0x000fe20000011492 */
[----:B------:R2:W-:Y:S01]  /*1320*/  STL [R1+0x34], R23 ;  /* 0x0000341701007387 */ /* 0x0005e20000100800 */
[----:B------:R-:W-:Y:S01]  /*1330*/  SHF.R.S32.HI R8, RZ, 0x1f, R111 ;  /* 0x0000001fff087819 */ /* 0x000fe2000001146f */
[----:B------:R-:W-:Y:S01]  /*1340*/  IMAD.IADD R13, R240, 0x1, -R5 ;  /* 0x00000001f00d7824 */ /* 0x000fe200078e0a05 */
[----:B------:R-:W-:Y:S01]  /*1350*/  SHF.R.S32.HI R7, RZ, 0x1f, R145 ;  /* 0x0000001fff077819 */ /* 0x000fe20000011491 */
[----:B------:R3:W-:Y:S01]  /*1360*/  STL [R1+0x38], R25 ;  /* 0x0000381901007387 */ /* 0x0007e20000100800 */
[----:B------:R-:W-:Y:S01]  /*1370*/  SHF.R.S32.HI R6, RZ, 0x1f, R110 ;  /* 0x0000001fff067819 */ /* 0x000fe2000001146e */
[----:B------:R-:W-:Y:S01]  /*1380*/  IMAD.SHL.U32 R251, R10, 0x2, RZ ;  /* 0x000000020afb7824 */ /* 0x000fe200078e00ff */
[----:B------:R-:W-:-:S02]  /*1390*/  SHF.R.S32.HI R5, RZ, 0x1f, R144 ;  /* 0x0000001fff057819 */ /* 0x000fc40000011490 */
[----:B------:R-:W-:Y:S02]  /*13a0*/  SHF.L.U64.HI R9, R146, 0x1, R9 ;  /* 0x0000000192097819 */ /* 0x000fe40000010209 */
[----:B------:R-:W-:Y:S01]  /*13b0*/  SHF.L.U64.HI R8, R111, 0x1, R8 ;  /* 0x000000016f087819 */ /* 0x000fe20000010208 */
[C---:B-1----:R-:W-:Y:S01]  /*13c0*/  IMAD.SHL.U32 R24, R110.reuse, 0x2, RZ ;  /* 0x000000026e187824 */ /* 0x042fe200078e00ff */
[----:B------:R-:W-:Y:S02]  /*13d0*/  SHF.L.U64.HI R7, R145, 0x1, R7 ;  /* 0x0000000191077819 */ /* 0x000fe40000010207 */
[----:B------:R-:W-:Y:S02]  /*13e0*/  SHF.L.U64.HI R6, R110, 0x1, R6 ;  /* 0x000000016e067819 */ /* 0x000fe40000010206 */
[----:B------:R-:W-:Y:S01]  /*13f0*/  STL [R1+0x3c], R24 ;  /* 0x00003c1801007387 */ /* 0x000fe20000100800 */
[----:B------:R-:W-:Y:S02]  /*1400*/  SHF.L.U64.HI R5, R144, 0x1, R5 ;  /* 0x0000000190057819 */ /* 0x000fe40000010205 */
[----:B------:R-:W-:-:S02]  /*1410*/  IADD3 R34, R251, 0x8, RZ ;  /* 0x00000008fb227810 */ /* 0x000fc40007ffe0ff */
[C---:B------:R-:W-:Y:S01]  /*1420*/  IADD3 R33, R251.reuse, 0x10, RZ ;  /* 0x00000010fb217810 */ /* 0x040fe20007ffe0ff */
[----:B--2---:R-:W-:Y:S01]  /*1430*/  IMAD.SHL.U32 R23, R144, 0x2, RZ ;  /* 0x0000000290177824 */ /* 0x004fe200078e00ff */
[C---:B------:R-:W-:Y:S02]  /*1440*/  IADD3 R32, R251.reuse, 0x18, RZ ;  /* 0x00000018fb207810 */ /* 0x040fe40007ffe0ff */
[C---:B------:R-:W-:Y:S02]  /*1450*/  IADD3 R31, R251.reuse, 0x20, RZ ;  /* 0x00000020fb1f7810 */ /* 0x040fe40007ffe0ff */
[----:B------:R1:W-:Y:S01]  /*1460*/  STL [R1+0x40], R23 ;  /* 0x0000401701007387 */ /* 0x0003e20000100800 */
[C---:B------:R-:W-:Y:S02]  /*1470*/  IADD3 R29, R251.reuse, 0x30, RZ ;  /* 0x00000030fb1d7810 */ /* 0x040fe40007ffe0ff */
[C---:B------:R-:W-:Y:S01]  /*1480*/  IADD3 R28, R251.reuse, 0x38, RZ ;  /* 0x00000038fb1c7810 */ /* 0x040fe20007ffe0ff */
[----:B------:R2:W-:Y:S01]  /*1490*/  STL [R1+0x2c], R9 ;  /* 0x00002c0901007387 */ /* 0x0005e20000100800 */
[----:B------:R-:W-:-:S02]  /*14a0*/  IADD3 R26, R251, 0x48, RZ ;  /* 0x00000048fb1a7810 */ /* 0x000fc40007ffe0ff */
[----:B------:R-:W-:Y:S01]  /*14b0*/  SEL R183, R4, 0xffffffe0, !P1 ;  /* 0xffffffe004b77807 */ /* 0x000fe20004800000 */
[----:B------:R-:W-:Y:S01]  /*14c0*/  STL [R1+0x28], R8 ;  /* 0x0000280801007387 */ /* 0x000fe20000100800 */
[C---:B---3--:R-:W-:Y:S02]  /*14d0*/  IADD3 R25, R251.reuse, 0x50, RZ ;  /* 0x00000050fb197810 */ /* 0x048fe40007ffe0ff */
[----:B------:R-:W-:Y:S01]  /*14e0*/  IADD3 R22, R251, 0x68, RZ ;  /* 0x00000068fb167810 */ /* 0x000fe20007ffe0ff */
[----:B------:R3:W-:Y:S01]  /*14f0*/  STL [R1+0x24], R7 ;  /* 0x0000240701007387 */ /* 0x0007e20000100800 */
[----:B------:R-:W-:Y:S02]  /*1500*/  SHF.R.S32.HI R4, RZ, 0x1f, R33 ;  /* 0x0000001fff047819 */ /* 0x000fe40000011421 */
[----:B------:R-:W-:Y:S01]  /*1510*/  SHF.R.S32.HI R4, RZ, 0x1f, R31 ;  /* 0x0000001fff047819 */ /* 0x000fe2000001141f */
[----:B------:R4:W-:Y:S01]  /*1520*/  STL [R1+0x20], R6 ;  /* 0x0000200601007387 */ /* 0x0009e20000100800 */
[----:B------:R-:W-:-:S02]  /*1530*/  LEA R178, R2, 0x18100, 0x1 ;  /* 0x0001810002b27811 */ /* 0x000fc400078e08ff */
[----:B------:R-:W-:Y:S01]  /*1540*/  SHF.R.S32.HI R4, RZ, 0x1f, R28 ;  /* 0x0000001fff047819 */ /* 0x000fe2000001141c */
[----:B------:R5:W-:Y:S01]  /*1550*/  STL [R1+0x1c], R5 ;  /* 0x00001c0501007387 */ /* 0x000be20000100800 */
[----:B------:R-:W-:Y:S01]  /*1560*/  LEA R185, R3, 0x100, 0x1 ;  /* 0x0000010003b97811 */ /* 0x000fe200078e08ff */
[----:B------:R-:W-:Y:S01]  /*1570*/  IMAD.IADD R179, R178, 0x1, R183 ;  /* 0x00000001b2b37824 */ /* 0x000fe200078e02b7 */
[----:B------:R-:W-:Y:S02]  /*1580*/  SHF.R.S32.HI R4, RZ, 0x1f, R25 ;  /* 0x0000001fff047819 */ /* 0x000fe40000011419 */
[----:B-1----:R-:W-:Y:S01]  /*1590*/  IADD3 R23, R251, 0x60, RZ ;  /* 0x00000060fb177810 */ /* 0x002fe20007ffe0ff */
[----:B------:R-:W-:Y:S01]  /*15a0*/  IMAD.IADD R246, R183, 0x1, R185 ;  /* 0x00000001b7f67824 */ /* 0x000fe200078e02b9 */
[----:B------:R-:W-:Y:S02]  /*15b0*/  LEA R184, R0, 0xc100, 0x1 ;  /* 0x0000c10000b87811 */ /* 0x000fe400078e08ff */
[----:B--2---:R-:W-:-:S02]  /*15c0*/  IADD3 R9, R251, 0x98, RZ ;  /* 0x00000098fb097810 */ /* 0x004fc40007ffe0ff */
[----:B------:R-:W-:Y:S02]  /*15d0*/  SHF.R.S32.HI R4, RZ, 0x1f, R22 ;  /* 0x0000001fff047819 */ /* 0x000fe40000011416 */
[----:B------:R-:W-:Y:S02]  /*15e0*/  SEL R0, R18, 0xffffffc0, !P2 ;  /* 0xffffffc012007807 */ /* 0x000fe40005000000 */
[----:B------:R-:W-:Y:S02]  /*15f0*/  LEA R3, R15, 0x18100, 0x1 ;  /* 0x000181000f037811 */ /* 0x000fe400078e08ff */
[C---:B---3--:R-:W-:Y:S01]  /*1600*/  IADD3 R7, R251.reuse, 0xa8, RZ ;  /* 0x000000a8fb077810 */ /* 0x048fe20007ffe0ff */
[----:B------:R-:W-:Y:S01]  /*1610*/  IMAD.IADD R186, R0, 0x1, R185 ;  /* 0x0000000100ba7824 */ /* 0x000fe200078e02b9 */
[----:B------:R-:W-:Y:S01]  /*1620*/  LEA R2, R14, 0x18100, 0x1 ;  /* 0x000181000e027811 */ /* 0x000fe200078e08ff */
[--C-:B------:R-:W-:Y:S01]  /*1630*/  IMAD.IADD R181, R178, 0x1, R0.reuse ;  /* 0x00000001b2b57824 */ /* 0x100fe200078e0200 */
[----:B------:R-:W-:Y:S01]  /*1640*/  IADD3 R30, R251, 0x28, RZ ;  /* 0x00000028fb1e7810 */ /* 0x000fe20007ffe0ff */
[----:B----4-:R-:W-:Y:S01]  /*1650*/  IMAD R6, R13, 0x8, R21 ;  /* 0x000000080d067824 */ /* 0x010fe200078e0215 */
[----:B------:R-:W-:Y:S01]  /*1660*/  IADD3 R27, R251, 0x40, RZ ;  /* 0x00000040fb1b7810 */ /* 0x000fe20007ffe0ff */
[----:B------:R-:W-:Y:S01]  /*1670*/  IMAD.IADD R180, R179, 0x1, R0 ;  /* 0x00000001b3b47824 */ /* 0x000fe200078e0200 */
[----:B-----5:R-:W-:Y:S01]  /*1680*/  LOP3.LUT R5, R19, R12, R20, 0xf6, !PT ;  /* 0x0000000c13057212 */ /* 0x020fe200078ef614 */
[----:B------:R-:W-:Y:S01]  /*1690*/  IMAD.IADD R0, R0, 0x1, R246 ;  /* 0x0000000100007824 */ /* 0x000fe200078e02f6 */
[----:B------:R1:W-:Y:S01]  /*16a0*/  STL [R1+0x4c], R6 ;  /* 0x00004c0601007387 */ /* 0x0003e20000100800 */
[----:B------:R-:W-:Y:S01]  /*16b0*/  IADD3 R20, R251, 0x78, RZ ;  /* 0x00000078fb147810 */ /* 0x000fe20007ffe0ff */
[----:B------:R-:W-:Y:S01]  /*16c0*/  IMAD.IADD R247, R183, 0x1, R186 ;  /* 0x00000001b7f77824 */ /* 0x000fe200078e02ba */
[----:B------:R-:W-:-:S02]  /*16d0*/  LEA R5, R5, 0x18100, 0x1 ;  /* 0x0001810005057811 */ /* 0x000fc400078e08ff */
[C---:B------:R-:W-:Y:S02]  /*16e0*/  IADD3 R19, R251.reuse, 0x80, RZ ;  /* 0x00000080fb137810 */ /* 0x040fe40007ffe0ff */
[C---:B------:R-:W-:Y:S01]  /*16f0*/  IADD3 R12, R251.reuse, 0x90, RZ ;  /* 0x00000090fb0c7810 */ /* 0x040fe20007ffe0ff */
[----:B------:R2:W-:Y:S01]  /*1700*/  STL [R1+0x18], R5 ;  /* 0x0000180501007387 */ /* 0x0005e20000100800 */
[----:B------:R-:W-:Y:S02]  /*1710*/  SHF.R.S32.HI R4, RZ, 0x1f, R19 ;  /* 0x0000001fff047819 */ /* 0x000fe40000011413 */
[----:B------:R-:W-:Y:S02]  /*1720*/  SHF.R.S32.HI R4, RZ, 0x1f, R9 ;  /* 0x0000001fff047819 */ /* 0x000fe40000011409 */
[----:B------:R-:W-:Y:S02]  /*1730*/  IADD3 R24, R251, 0x58, RZ ;  /* 0x00000058fb187810 */ /* 0x000fe40007ffe0ff */
[----:B------:R-:W-:-:S02]  /*1740*/  IADD3 R203, R204, 0x40, RZ ;  /* 0x00000040cccb7810 */ /* 0x000fc40007ffe0ff */
[----:B------:R-:W-:Y:S02]  /*1750*/  IADD3 R206, R204, 0x80, RZ ;  /* 0x00000080ccce7810 */ /* 0x000fe40007ffe0ff */
[C---:B------:R-:W-:Y:S02]  /*1760*/  IADD3 R202, R104.reuse, 0x60, RZ ;  /* 0x0000006068ca7810 */ /* 0x040fe40007ffe0ff */
[C---:B------:R-:W-:Y:S02]  /*1770*/  IADD3 R201, R104.reuse, 0x80, RZ ;  /* 0x0000008068c97810 */ /* 0x040fe40007ffe0ff */
[----:B------:R-:W-:Y:S02]  /*1780*/  IADD3 R200, R104, 0xa0, RZ ;  /* 0x000000a068c87810 */ /* 0x000fe40007ffe0ff */
[C---:B-1----:R-:W-:Y:S02]  /*1790*/  IADD3 R6, R251.reuse, 0xb0, RZ ;  /* 0x000000b0fb067810 */ /* 0x042fe40007ffe0ff */
[----:B------:R-:W-:-:S02]  /*17a0*/  IADD3 R21, R251, 0x70, RZ ;  /* 0x00000070fb157810 */ /* 0x000fc40007ffe0ff */
[----:B------:R-:W-:Y:S02]  /*17b0*/  SHF.R.S32.HI R4, RZ, 0x1f, R6 ;  /* 0x0000001fff047819 */ /* 0x000fe40000011406 */
[----:B------:R-:W-:Y:S02]  /*17c0*/  LEA R4, R16, 0x18100, 0x1 ;  /* 0x0001810010047811 */ /* 0x000fe400078e08ff */
[----:B--2---:R-:W-:Y:S02]  /*17d0*/  SHF.R.S32.HI R5, RZ, 0x1f, R34 ;  /* 0x0000001fff057819 */ /* 0x004fe40000011422 */
[----:B------:R-:W-:Y:S02]  /*17e0*/  SHF.R.S32.HI R5, RZ, 0x1f, R32 ;  /* 0x0000001fff057819 */ /* 0x000fe40000011420 */
[----:B------:R-:W-:Y:S02]  /*17f0*/  SHF.R.S32.HI R5, RZ, 0x1f, R29 ;  /* 0x0000001fff057819 */ /* 0x000fe4000001141d */
[----:B------:R-:W-:-:S02]  /*1800*/  SHF.R.S32.HI R5, RZ, 0x1f, R26 ;  /* 0x0000001fff057819 */ /* 0x000fc4000001141a */
[----:B------:R-:W-:Y:S02]  /*1810*/  SHF.R.S32.HI R5, RZ, 0x1f, R23 ;  /* 0x0000001fff057819 */ /* 0x000fe40000011417 */
[----:B------:R-:W-:Y:S02]  /*1820*/  SHF.R.S32.HI R5, RZ, 0x1f, R20 ;  /* 0x0000001fff057819 */ /* 0x000fe40000011414 */
[----:B------:R-:W-:Y:S02]  /*1830*/  SHF.R.S32.HI R5, RZ, 0x1f, R12 ;  /* 0x0000001fff057819 */ /* 0x000fe4000001140c */
[----:B------:R-:W-:Y:S02]  /*1840*/  SHF.R.S32.HI R5, RZ, 0x1f, R7 ;  /* 0x0000001fff057819 */ /* 0x000fe40000011407 */
[----:B------:R-:W-:Y:S02]  /*1850*/  LEA R5, R17, 0x18100, 0x1 ;  /* 0x0001810011057811 */ /* 0x000fe400078e08ff */
[----:B------:R-:W-:-:S02]  /*1860*/  IADD3 R13, R251, 0x88, RZ ;  /* 0x00000088fb0d7810 */ /* 0x000fc40007ffe0ff */
[C---:B------:R-:W-:Y:S01]  /*1870*/  IADD3 R8, R251.reuse, 0xa0, RZ ;  /* 0x000000a0fb087810 */ /* 0x040fe20007ffe0ff */
[----:B------:R1:W-:Y:S01]  /*1880*/  STL [R1+0x14], R5 ;  /* 0x0000140501007387 */ /* 0x0003e20000100800 */
[----:B------:R-:W-:Y:S02]  /*1890*/  IADD3 R252, R251, 0xb8, RZ ;  /* 0x000000b8fbfc7810 */ /* 0x000fe40007ffe0ff */
        /* <DEDUP_REMOVED lines=9> */
[----:B------:R-:W-:Y:S01]  /*1930*/  SHF.R.S32.HI R213, RZ, 0x1f, R203 ;  /* 0x0000001fffd57819 */ /* 0x000fe200000114cb */
[----:B------:R1:W-:Y:S01]  /*1940*/  STL [R1+0x4], R0 ;  /* 0x0000040001007387 */ /* 0x0003e20000100800 */
[----:B------:R-:W-:Y:S02]  /*1950*/  SHF.R.S32.HI R212, RZ, 0x1f, R206 ;  /* 0x0000001fffd47819 */ /* 0x000fe400000114ce */
[----:B------:R-:W-:Y:S02]  /*1960*/  SHF.R.S32.HI R216, RZ, 0x1f, R202 ;  /* 0x0000001fffd87819 */ /* 0x000fe400000114ca */
[----:B------:R-:W-:-:S02]  /*1970*/  SHF.R.S32.HI R215, RZ, 0x1f, R201 ;  /* 0x0000001fffd77819 */ /* 0x000fc400000114c9 */
[----:B------:R-:W-:Y:S02]  /*1980*/  SHF.R.S32.HI R214, RZ, 0x1f, R200 ;  /* 0x0000001fffd67819 */ /* 0x000fe400000114c8 */
[----:B------:R-:W-:Y:S02]  /*1990*/  SHF.R.S32.HI R211, RZ, 0x3, R211 ;  /* 0x00000003ffd37819 */ /* 0x000fe400000114d3 */
[C---:B------:R-:W-:Y:S02]  /*19a0*/  IADD3 R11, R107.reuse, 0xc100, RZ ;  /* 0x0000c1006b0b7810 */ /* 0x040fe40007ffe0ff */
[----:B------:R-:W-:Y:S02]  /*19b0*/  IADD3 R10, R107, 0x100, RZ ;  /* 0x000001006b0a7810 */ /* 0x000fe40007ffe0ff */
[----:B------:R-:W-:Y:S02]  /*19c0*/  SHF.R.S32.HI R18, RZ, 0x1f, R21 ;  /* 0x0000001fff127819 */ /* 0x000fe40000011415 */
[----:B------:R-:W-:-:S02]  /*19d0*/  SHF.R.S32.HI R13, RZ, 0x1f, R13 ;  /* 0x0000001fff0d7819 */ /* 0x000fc4000001140d */
[----:B------:R-:W-:Y:S02]  /*19e0*/  SHF.R.S32.HI R8, RZ, 0x1f, R8 ;  /* 0x0000001fff087819 */ /* 0x000fe40000011408 */
[----:B------:R-:W-:Y:S02]  /*19f0*/  SHF.R.S32.HI R6, RZ, 0x1f, R252 ;  /* 0x0000001fff067819 */ /* 0x000fe400000114fc */
.L_x_1874:
        /* <DEDUP_REMOVED lines=42> */
.L_x_1702:
[----:B------:R-:W-:-:S04]  /*1ca0*/  ISETP.NE.U32.AND P0, PT, RZ, c[0x0][0x368], PT ;  /* 0x0000da00ff007a0c */ /* 0x000fc80003f05070 */
[----:B------:R-:W-:-:S13]  /*1cb0*/  ISETP.NE.AND.EX P0, PT, RZ, c[0x0][0x36c], PT, P0 ;  /* 0x0000db00ff007a0c */ /* 0x000fda0003f05300 */
[----:B------:R-:W-:Y:S05]  /*1cc0*/  @!P0 BRA `(.L_x_1703) ;  /* 0x0000004000008947 */ /* 0x000fea0003800000 */
[----:B---3--:R-:W-:-:S04]  /*1cd0*/  IADD3 R4, P0, R243, c[0x0][0x368], RZ ;  /* 0x0000da00f3047a10 */ /* 0x008fc80007f1e0ff */
[----:B------:R-:W-:-:S05]  /*1ce0*/  IADD3.X R5, R244, c[0x0][0x36c], RZ, P0, !PT ;  /* 0x0000db00f4057a10 */ /* 0x000fca00007fe4ff */
[----:B------:R1:W5:Y:S01]  /*1cf0*/  LDG.E R17, [R4.64] ;  /* 0x0000000804117981 */ /* 0x000362000c1e1900 */
[----:B------:R-:W-:Y:S05]  /*1d00*/  BRA `(.L_x_1704) ;  /* 0x0000005000007947 */ /* 0x000fea0003800000 */
.L_x_1703:
[----:B------:R-:W-:Y:S01]  /*1d10*/  MOV R17, UR6 ;  /* 0x0000000600117c02 */ /* 0x000fe20008000f00 */
[----:B------:R-:W-:Y:S05]  /*1d20*/  @!P5 BRA `(.L_x_1704) ;  /* 0x000000300000d947 */ /* 0x000fea0003800000 */
[----:B---3--:R-:W2:Y:S04]  /*1d30*/  LDG.E R6, [R4.64] ;  /* 0x0000000804067981 */ /* 0x008ea8000c1e1900 */
[----:B------:R-:W2:Y:S02]  /*1d40*/  LDG.E R0, [R4.64+0x4] ;  /* 0x0000040804007981 */ /* 0x000ea4000c1e1900 */
[----:B--2---:R-:W-:Y:S02]  /*1d50*/  IADD3 R17, -R6, R0, RZ ;  /* 0x0000000006117210 */ /* 0x004fe40007ffe1ff */
.L_x_1704:
        /* <DEDUP_REMOVED lines=56> */
.L_x_1706:
[----:B------:R-:W-:Y:S05]  /*20e0*/  BSYNC B0 ;  /* 0x0000000000007941 */ /* 0x000fea0003800000 */
.L_x_1705:
[----:B------:R-:W-:-:S04]  /*20f0*/  IMAD R2, R250, R0, RZ ;  /* 0x00000000fa027224 */ /* 0x000fc800078e02ff */
[----:B------:R-:W-:-:S05]  /*2100*/  IMAD.IADD R0, R2, 0x1, R0 ;  /* 0x0000000102007824 */ /* 0x000fca00078e0200 */
[----:B------:R-:W-:Y:S01]  /*2110*/  IMNMX R3, R129, R0, PT ;  /* 0x0000000081037217 */ /* 0x000fe20003800200 */
[----:B------:R-:W-:-:S04]  /*2120*/  IMAD R0, R2, 0x40, -R6 ;  /* 0x0000004002007824 */ /* 0x000fc800078e0a06 */
[----:B------:R-:W-:Y:S01]  /*2130*/  IMAD R2, R3, 0x40, -R6 ;  /* 0x0000004003027824 */ /* 0x000fe200078e0a06 */
[----:B------:R-:W-:-:S04]  /*2140*/  IMNMX R0, RZ, R0, !PT ;  /* 0x00000000ff007217 */ /* 0x000fc80007800200 */
[----:B------:R-:W-:Y:S02]  /*2150*/  IMNMX R2, R2, R78, PT ;  /* 0x0000004e02027217 */ /* 0x000fe40003800200 */
[----:B------:R-:W-:Y:S02]  /*2160*/  SHF.R.U32.HI R35, RZ, 0x6, R0 ;  /* 0x00000006ff237819 */ /* 0x000fe40000011600 */
[----:B------:R-:W-:-:S03]  /*2170*/  ISETP.GT.AND P0, PT, R2, R0, PT ;  /* 0x000000000200720c */ /* 0x000fc60003f04270 */
[----:B------:R-:W-:-:S10]  /*2180*/  IMAD.MOV.U32 R8, RZ, RZ, R35 ;  /* 0x000000ffff087224 */ /* 0x000fd400078e0023 */
[----:B------:R-:W-:-:S04]  /*2190*/  @P0 IADD3 R2, R2, 0x3f, RZ ;  /* 0x0000003f02020810 */ /* 0x000fc80007ffe0ff */
[----:B------:R-:W-:-:S04]  /*21a0*/  @P0 SHF.R.S32.HI R0, RZ, 0x1f, R2 ;  /* 0x0000001fff000819 */ /* 0x000fc80000011402 */
[----:B------:R-:W-:-:S04]  /*21b0*/  @P0 LEA.HI R2, R0, R2, RZ, 0x6 ;  /* 0x0000000200020211 */ /* 0x000fc800078f30ff */
[----:B------:R-:W-:-:S04]  /*21c0*/  @P0 SHF.R.S32.HI R8, RZ, 0x6, R2 ;  /* 0x00000006ff080819 */ /* 0x000fc80000011402 */
[----:B------:R-:W-:-:S13]  /*21d0*/  ISETP.GT.AND P0, PT, R8, R35, PT ;  /* 0x000000230800720c */ /* 0x000fda0003f04270 */
[----:B------:R-:W-:Y:S05]  /*21e0*/  @!P0 BRA `(.L_x_1707) ;  /* 0x0000560000008947 */ /* 0x000fea0003800000 */
[----:B------:R-:W-:Y:S01]  /*21f0*/  SHF.R.S32.HI R2, RZ, 0x1f, R12 ;  /* 0x0000001fff027819 */ /* 0x000fe2000001140c */
[----:B------:R-:W-:Y:S01]  /*2200*/  IMAD.MOV.U32 R9, RZ, RZ, c[0x0][0x238] ;  /* 0x00008e00ff097624 */ /* 0x000fe200078e00ff */
[----:B------:R-:W-:Y:S02]  /*2210*/  IADD3 R0, P0, R242, R12, RZ ;  /* 0x0000000cf2007210 */ /* 0x000fe40007f1e0ff */
[----:B------:R-:W-:Y:S01]  /*2220*/  LOP3.LUT R31, R238, 0xffff, RZ, 0xc0, !PT ;  /* 0x0000ffffee1f7812 */ /* 0x000fe200078ec0ff */
[----:B------:R-:W-:Y:S01]  /*2230*/  IMAD.SHL.U32 R137, R9, 0x40, RZ ;  /* 0x0000004009897824 */ /* 0x000fe200078e00ff */
[----:B------:R-:W-:Y:S01]  /*2240*/  LEA.HI.X.SX32 R15, R242, R2, 0x1, P0 ;  /* 0x00000002f20f7211 */ /* 0x000fe200000f0eff */
[----:B------:R-:W-:Y:S01]  /*2250*/  IMAD.WIDE.U32 R2, R0, c[0x0][0x238], R204 ;  /* 0x00008e0000027a25 */ /* 0x000fe200078e00cc */
[----:B------:R-:W-:Y:S02]  /*2260*/  IADD3 R16, R8, -0x1, RZ ;  /* 0xffffffff08107810 */ /* 0x000fe40007ffe0ff */
[----:B------:R-:W-:Y:S01]  /*2270*/  SEL R14, R248, RZ, !P6 ;  /* 0x000000fff80e7207 */ /* 0x000fe20007000000 */
[----:B------:R-:W-:Y:S01]  /*2280*/  IMAD R4, R15, c[0x0][0x238], RZ ;  /* 0x00008e000f047a24 */ /* 0x000fe200078e02ff */
[----:B------:R-:W-:Y:S01]  /*2290*/  SEL R13, R245, RZ, !P6 ;  /* 0x000000fff50d7207 */ /* 0x000fe20007000000 */
[C---:B------:R-:W-:Y:S01]  /*22a0*/  IMAD.SHL.U32 R138, R9.reuse, 0x20, RZ ;  /* 0x00000020098a7824 */ /* 0x040fe200078e00ff */
[----:B------:R-:W-:Y:S01]  /*22b0*/  MOV R132, 0x6 ;  /* 0x0000000600847802 */ /* 0x000fe20000000f00 */
[----:B------:R-:W-:Y:S01]  /*22c0*/  IMAD R4, R0, c[0x0][0x23c], R4 ;  /* 0x00008f0000047a24 */ /* 0x000fe200078e0204 */
[----:B------:R-:W-:Y:S01]  /*22d0*/  SHF.R.S32.HI R20, RZ, 0x1f, R16 ;  /* 0x0000001fff147819 */ /* 0x000fe20000011410 */
[----:B------:R-:W-:Y:S01]  /*22e0*/  IMAD R5, R14, c[0x0][0x248], RZ ;  /* 0x000092000e057a24 */ /* 0x000fe200078e02ff */
[----:B------:R-:W-:Y:S01]  /*22f0*/  SHF.L.U64.HI R136, R9, R132, c[0x0][0x23c] ;  /* 0x00008f0009887619 */ /* 0x000fe20000010284 */
[----:B------:R-:W-:Y:S01]  /*2300*/  IMAD.IADD R3, R3, 0x1, R4 ;  /* 0x0000000103037824 */ /* 0x000fe200078e0204 */
[----:B------:R-:W-:Y:S01]  /*2310*/  ISETP.NE.U32.AND P0, PT, RZ, c[0x0][0x340], PT ;  /* 0x0000d000ff007a0c */ /* 0x000fe20003f05070 */
[----:B------:R-:W-:Y:S01]  /*2320*/  IMAD.IADD R4, R78, 0x1, -R242 ;  /* 0x000000014e047824 */ /* 0x000fe200078e0af2 */
[----:B------:R-:W-:Y:S01]  /*2330*/  MOV R134, 0x5 ;  /* 0x0000000500867802 */ /* 0x000fe20000000f00 */
[----:B------:R-:W-:Y:S01]  /*2340*/  IMAD.WIDE.U32 R2, R31, c[0x0][0x240], R2 ;  /* 0x000090001f027a25 */ /* 0x000fe200078e0002 */
[----:B------:R-:W-:-:S02]  /*2350*/  ISETP.NE.AND.EX P3, PT, RZ, c[0x0][0x344], PT, P0 ;  /* 0x0000d100ff007a0c */ /* 0x000fc40003f65300 */
[----:B------:R-:W-:Y:S01]  /*2360*/  SHF.L.U64.HI R133, R9, R134, c[0x0][0x23c] ;  /* 0x00008f0009857619 */ /* 0x000fe20000010286 */
[----:B------:R-:W-:Y:S01]  /*2370*/  IMAD R4, R16, -0x40, R4 ;  /* 0xffffffc010047824 */ /* 0x000fe200078e0204 */
[----:B------:R-:W-:Y:S01]  /*2380*/  P2R R12, PR, RZ, 0x8 ;  /* 0x00000008ff0c7803 */ /* 0x000fe20000000000 */
[----:B------:R-:W-:Y:S01]  /*2390*/  IMAD R3, R31, c[0x0][0x244], R3 ;  /* 0x000091001f037a24 */ /* 0x000fe200078e0203 */
[----:B------:R-:W-:Y:S01]  /*23a0*/  ISETP.GE.AND P6, PT, R204, c[0x0][0x1d4], PT ;  /* 0x00007500cc007a0c */ /* 0x000fe20003fc6270 */
[C---:B------:R-:W-:Y:S01]  /*23b0*/  IMAD R5, R13.reuse, c[0x0][0x24c], R5 ;  /* 0x000093000d057a24 */ /* 0x040fe200078e0205 */
[C---:B------:R-:W-:Y:S01]  /*23c0*/  ISETP.GE.AND P2, PT, R4.reuse, 0x1, PT ;  /* 0x000000010400780c */ /* 0x040fe20003f46270 */
[----:B------:R-:W-:Y:S01]  /*23d0*/  IMAD.WIDE.U32 R90, R13, c[0x0][0x248], R2 ;  /* 0x000092000d5a7a25 */ /* 0x000fe200078e0002 */
[----:B------:R-:W-:Y:S02]  /*23e0*/  ISETP.GE.AND P1, PT, R4, 0x21, PT ;  /* 0x000000210400780c */ /* 0x000fe40003f26270 */
[----:B------:R-:W-:Y:S01]  /*23f0*/  ISETP.GE.AND P5, PT, R203, c[0x0][0x1d4], PT ;  /* 0x00007500cb007a0c */ /* 0x000fe20003fa6270 */
[----:B------:R-:W-:Y:S01]  /*2400*/  IMAD R3, R136, R16, RZ ;  /* 0x0000001088037224 */ /* 0x000fe200078e02ff */
[----:B------:R-:W-:Y:S01]  /*2410*/  ISETP.GE.AND P4, PT, R206, c[0x0][0x1d4], PT ;  /* 0x00007500ce007a0c */ /* 0x000fe20003f86270 */
[----:B------:R-:W-:-:S02]  /*2420*/  IMAD.IADD R87, R91, 0x1, R5 ;  /* 0x000000015b577824 */ /* 0x000fc400078e0205 */
[----:B------:R-:W-:Y:S02]  /*2430*/  IMAD.MOV.U32 R86, RZ, RZ, R90 ;  /* 0x000000ffff567224 */ /* 0x000fe400078e005a */
[-C--:B------:R-:W-:Y:S02]  /*2440*/  IMAD R3, R20, R137.reuse, R3 ;  /* 0x0000008914037224 */ /* 0x080fe400078e0203 */
[----:B------:R-:W-:-:S05]  /*2450*/  IMAD.WIDE.U32 R6, R16, R137, R86 ;  /* 0x0000008910067225 */ /* 0x000fca00078e0056 */
[----:B------:R-:W-:Y:S02]  /*2460*/  IADD3 R3, R7, R3, RZ ;  /* 0x0000000307037210 */ /* 0x000fe40007ffe0ff */
[----:B------:R-:W-:Y:S02]  /*2470*/  @P2 LEA R4, P3, R6, c[0x0][0x220], 0x1 ;  /* 0x0000880006042a11 */ /* 0x000fe400078608ff */
[----:B------:R-:W-:Y:S02]  /*2480*/  @P1 IADD3 R7, P0, R138, R6, RZ ;  /* 0x000000068a071210 */ /* 0x000fe40007f1e0ff */
[----:B------:R-:W-:Y:S02]  /*2490*/  @P2 LEA.HI.X R5, R6, c[0x0][0x224], R3, 0x1, P3 ;  /* 0x0000890006052a11 */ /* 0x000fe400018f0c03 */
[----:B------:R-:W-:Y:S01]  /*24a0*/  ISETP.NE.AND P3, PT, R12, RZ, PT ;  /* 0x000000ff0c00720c */ /* 0x000fe20003f65270 */
[----:B------:R-:W-:Y:S01]  /*24b0*/  @P1 IMAD.X R9, R3, 0x1, R133, P0 ;  /* 0x0000000103091824 */ /* 0x000fe200000e0685 */
[C---:B------:R-:W-:Y:S01]  /*24c0*/  @P1 LEA R2, P0, R7.reuse, c[0x0][0x220], 0x1 ;  /* 0x0000880007021a11 */ /* 0x040fe200078008ff */
[----:B------:R-:W-:Y:S01]  /*24d0*/  @!PT LDS RZ, [RZ] ;  /* 0x00000000fffff984 */ /* 0x000fe20000000800 */
[----:B------:R-:W-:Y:S01]  /*24e0*/  @!PT LDS RZ, [RZ] ;  /* 0x00000000fffff984 */ /* 0x000fe20000000800 */
[----:B------:R-:W-:Y:S01]  /*24f0*/  @!PT LDS RZ, [RZ] ;  /* 0x00000000fffff984 */ /* 0x000fe20000000800 */
[----:B------:R1:W-:Y:S03]  /*2500*/  @P2 LDGSTS.E.BYPASS.LTC128B.128 [R107+0xc100], [R4.64], !P6 ;  /* 0x0c100000046b2fae */ /* 0x0003e6000f101d48 */
[----:B------:R-:W-:Y:S01]  /*2510*/  @P1 LEA.HI.X R3, R7, c[0x0][0x224], R9, 0x1, P0 ;  /* 0x0000890007031a11 */ /* 0x000fe200000f0c09 */
[----:B------:R1:W-:Y:S04]  /*2520*/  @P2 LDGSTS.E.BYPASS.LTC128B.128 [R107+0xe100], [R4.64+0x80], !P5 ;  /* 0x0e100080046b2fae */ /* 0x0003e8000e901d48 */
[----:B------:R1:W-:Y:S02]  /*2530*/  @P2 LDGSTS.E.BYPASS.LTC128B.128 [R107+0x10100], [R4.64+0x100], !P4 ;  /* 0x10100100046b2fae */ /* 0x0003e4000e101d48 */
[----:B------:R-:W-:-:S02]  /*2540*/  @P3 IADD3 R6, P0, R243, c[0x0][0x340], RZ ;  /* 0x0000d000f3063a10 */ /* 0x000fc40007f1e0ff */
[----:B------:R2:W-:Y:S02]  /*2550*/  @P1 LDGSTS.E.BYPASS.LTC128B.128 [R107+0xd100], [R2.64], !P6 ;  /* 0x0d100000026b1fae */ /* 0x0005e4000f101d48 */
[----:B------:R-:W-:Y:S02]  /*2560*/  @P3 IADD3.X R7, R244, c[0x0][0x344], RZ, P0, !PT ;  /* 0x0000d100f4073a10 */ /* 0x000fe400007fe4ff */
[----:B------:R2:W-:Y:S04]  /*2570*/  @P1 LDGSTS.E.BYPASS.LTC128B.128 [R107+0xf100], [R2.64+0x80], !P5 ;  /* 0x0f100080026b1fae */ /* 0x0005e8000e901d48 */
[----:B------:R2:W-:Y:S04]  /*2580*/  @P1 LDGSTS.E.BYPASS.LTC128B.128 [R107+0x11100], [R2.64+0x100], !P4 ;  /* 0x11100100026b1fae */ /* 0x0005e8000e101d48 */
[----:B------:R-:W0:Y:S04]  /*2590*/  LDGDEPBAR ;  /* 0x00000000000079af */ /* 0x000e280000000000 */
[----:B------:R-:W3:Y:S01]  /*25a0*/  @P3 LDG.E R19, [R6.64] ;  /* 0x0000000806133981 */ /* 0x000ee2000c1e1900 */
[----:B------:R-:W-:Y:S01]  /*25b0*/  MOV R151, c[0x0][0x258] ;  /* 0x0000960000977a02 */ /* 0x000fe20000000f00 */
[----:B------:R-:W-:Y:S01]  /*25c0*/  IMAD.MOV.U32 R130, RZ, RZ, c[0x0][0x27c] ;  /* 0x00009f00ff827624 */ /* 0x000fe200078e00ff */
[----:B------:R-:W-:Y:S01]  /*25d0*/  WARPSYNC 0xffffffff ;  /* 0xffffffff00007948 */ /* 0x000fe20003800000 */
[----:B------:R-:W-:Y:S01]  /*25e0*/  IMAD.WIDE.U32 R80, R31, c[0x0][0x1e8], RZ ;  /* 0x00007a001f507a25 */ /* 0x000fe200078e00ff */
[----:B------:R-:W-:-:S02]  /*25f0*/  SHF.L.U64.HI R134, R151, R134, c[0x0][0x25c] ;  /* 0x0000970097867619 */ /* 0x000fc40000010286 */
[----:B------:R-:W-:Y:S01]  /*2600*/  SHF.L.U64.HI R135, R151, R132, c[0x0][0x25c] ;  /* 0x0000970097877619 */ /* 0x000fe20000010284 */
[----:B-1----:R-:W-:Y:S01]  /*2610*/  IMAD R4, R15, c[0x0][0x258], RZ ;  /* 0x000096000f047a24 */ /* 0x002fe200078e02ff */
[----:B------:R-:W-:Y:S01]  /*2620*/  SHF.R.S32.HI R109, RZ, 0x1f, R108 ;  /* 0x0000001fff6d7819 */ /* 0x000fe2000001146c */
[C---:B------:R-:W-:Y:S01]  /*2630*/  IMAD.SHL.U32 R141, R151.reuse, 0x40, RZ ;  /* 0x00000040978d7824 */ /* 0x040fe200078e00ff */
[----:B------:R-:W-:Y:S01]  /*2640*/  SHF.R.S32.HI R18, RZ, 0x1f, R207 ;  /* 0x0000001fff127819 */ /* 0x000fe200000114cf */
[----:B------:R-:W-:Y:S01]  /*2650*/  IMAD.SHL.U32 R130, R130, 0x2, RZ ;  /* 0x0000000282827824 */ /* 0x000fe200078e00ff */
[----:B------:R-:W-:Y:S01]  /*2660*/  SHF.L.U32 R151, R151, 0x5, RZ ;  /* 0x0000000597977819 */ /* 0x000fe200000006ff */
[----:B------:R-:W-:Y:S02]  /*2670*/  IMAD.MOV.U32 R28, RZ, RZ, R16 ;  /* 0x000000ffff1c7224 */ /* 0x000fe400078e0010 */
[----:B------:R-:W-:Y:S02]  /*2680*/  IMAD R84, R31, c[0x0][0x1ec], R81 ;  /* 0x00007b001f547a24 */ /* 0x000fe400078e0251 */
[----:B--2---:R-:W-:-:S04]  /*2690*/  IMAD.WIDE.U32 R2, R0, c[0x0][0x258], R204 ;  /* 0x0000960000027a25 */ /* 0x004fc800078e00cc */
[----:B------:R-:W-:-:S04]  /*26a0*/  IMAD R0, R0, c[0x0][0x25c], R4 ;  /* 0x0000970000007a24 */ /* 0x000fc800078e0204 */
[----:B------:R-:W-:Y:S02]  /*26b0*/  IMAD.IADD R3, R3, 0x1, R0 ;  /* 0x0000000103037824 */ /* 0x000fe400078e0200 */
[----:B------:R-:W-:Y:S02]  /*26c0*/  IMAD R0, R14, c[0x0][0x268], RZ ;  /* 0x00009a000e007a24 */ /* 0x000fe400078e02ff */
[----:B------:R-:W-:-:S04]  /*26d0*/  IMAD.WIDE.U32 R2, R31, c[0x0][0x260], R2 ;  /* 0x000098001f027a25 */ /* 0x000fc800078e0002 */
[----:B------:R-:W-:Y:S02]  /*26e0*/  IMAD R3, R31, c[0x0][0x264], R3 ;  /* 0x000099001f037a24 */ /* 0x000fe400078e0203 */
[C---:B------:R-:W-:Y:S02]  /*26f0*/  IMAD R0, R13.reuse, c[0x0][0x26c], R0 ;  /* 0x00009b000d007a24 */ /* 0x040fe400078e0200 */
[----:B------:R-:W-:-:S05]  /*2700*/  IMAD.WIDE.U32 R88, R13, c[0x0][0x268], R2 ;  /* 0x00009a000d587a25 */ /* 0x000fca00078e0002 */
[----:B------:R-:W-:Y:S02]  /*2710*/  IADD3 R85, R89, R0, RZ ;  /* 0x0000000059557210 */ /* 0x000fe40007ffe0ff */
[----:B---3--:R-:W-:Y:S01]  /*2720*/  @P3 SHF.R.S32.HI R27, RZ, 0x1f, R19 ;  /* 0x0000001fff1b3819 */ /* 0x008fe20000011413 */
[----:B------:R-:W-:Y:S01]  /*2730*/  @!P3 IMAD.MOV.U32 R27, RZ, RZ, R248 ;  /* 0x000000ffff1bb224 */ /* 0x000fe200078e00f8 */
[----:B------:R-:W-:Y:S02]  /*2740*/  @!P3 MOV R19, R245 ;  /* 0x000000f50013b202 */ /* 0x000fe40000000f00 */
[----:B------:R-:W-:Y:S01]  /*2750*/  BAR.SYNC.DEFER_BLOCKING 0x0 ;  /* 0x0000000000007b1d */ /* 0x000fe20000010000 */
[----:B------:R-:W-:Y:S01]  /*2760*/  ISETP.GT.AND P0, PT, R28, R35, PT ;  /* 0x000000231c00720c */ /* 0x000fe20003f04270 */
[----:B------:R-:W-:Y:S01]  /*2770*/  IMAD R0, R135, R16, RZ ;  /* 0x0000001087007224 */ /* 0x000fe200078e02ff */
[----:B------:R-:W-:Y:S01]  /*2780*/  IADD3 R30, R104, 0x20, RZ ;  /* 0x00000020681e7810 */ /* 0x000fe20007ffe0ff */
[----:B------:R-:W-:Y:S01]  /*2790*/  IMAD.MOV.U32 R2, RZ, RZ, R88 ;  /* 0x000000ffff027224 */ /* 0x000fe200078e0058 */
[----:B------:R-:W-:Y:S01]  /*27a0*/  LOP3.LUT R198, R198, 0xfffffffe, RZ, 0xc0, !PT ;  /* 0xfffffffec6c67812 */ /* 0x000fe200078ec0ff */
[----:B------:R-:W-:Y:S01]  /*27b0*/  IMAD.MOV.U32 R3, RZ, RZ, R85 ;  /* 0x000000ffff037224 */ /* 0x000fe200078e0055 */
[----:B------:R-:W-:Y:S01]  /*27c0*/  IADD3 R29, R104, 0x40, RZ ;  /* 0x00000040681d7810 */ /* 0x000fe20007ffe0ff */
[-C--:B------:R-:W-:Y:S01]  /*27d0*/  IMAD R0, R20, R141.reuse, R0 ;  /* 0x0000008d14007224 */ /* 0x080fe200078e0200 */
[----:B------:R-:W-:Y:S01]  /*27e0*/  ULDC.U8 UR5, c[0x0][0x298] ;  /* 0x0000a60000057ab9 */ /* 0x000fe20000000000 */
[----:B------:R-:W-:-:S04]  /*27f0*/  IMAD.WIDE.U32 R2, R16, R141, R2 ;  /* 0x0000008d10027225 */ /* 0x000fc800078e0002 */
[----:B------:R-:W-:Y:S01]  /*2800*/  IMAD.IADD R3, R3, 0x1, R0 ;  /* 0x0000000103037824 */ /* 0x000fe200078e0200 */
[----:B------:R-:W-:Y:S01]  /*2810*/  @P2 LEA R6, P3, R2, c[0x0][0x250], 0x1 ;  /* 0x0000940002062a11 */ /* 0x000fe200078608ff */
[----:B------:R-:W-:Y:S01]  /*2820*/  IMAD R4, R18, c[0x0][0x290], RZ ;  /* 0x0000a40012047a24 */ /* 0x000fe200078e02ff */
[----:B------:R-:W-:Y:S01]  /*2830*/  @P0 IADD3 R0, R8, -0x2, RZ ;  /* 0xfffffffe08000810 */ /* 0x000fe20007ffe0ff */
[----:B------:R-:W-:Y:S01]  /*2840*/  IMAD.IADD R126, R17, 0x1, R21 ;  /* 0x00000001117e7824 */ /* 0x000fe200078e0215 */
[----:B------:R-:W-:Y:S01]  /*2850*/  @P2 LEA.HI.X R7, R2, c[0x0][0x254], R3, 0x1, P3 ;  /* 0x0000950002072a11 */ /* 0x000fe200018f0c03 */
[----:B------:R-:W-:Y:S01]  /*2860*/  IMAD R16, R207, c[0x0][0x294], R4 ;  /* 0x0000a500cf107a24 */ /* 0x000fe200078e0204 */
[----:B------:R-:W-:Y:S01]  /*2870*/  @P1 IADD3 R2, P3, R151, R2, RZ ;  /* 0x0000000297021210 */ /* 0x000fe20007f7e0ff */
[----:B------:R-:W-:Y:S01]  /*2880*/  @P0 IMAD R5, R136, R0, RZ ;  /* 0x0000000088050224 */ /* 0x000fe200078e02ff */
[----:B------:R-:W-:Y:S01]  /*2890*/  @P0 SHF.R.S32.HI R14, RZ, 0x1f, R0 ;  /* 0x0000001fff0e0819 */ /* 0x000fe20000011400 */
[-C--:B------:R-:W-:Y:S01]  /*28a0*/  @P0 IMAD.WIDE.U32 R8, R0, R137.reuse, R86 ;  /* 0x0000008900080225 */ /* 0x080fe200078e0056 */
[----:B------:R-:W-:Y:S01]  /*28b0*/  @!PT LDS RZ, [RZ] ;  /* 0x00000000fffff984 */ /* 0x000fe20000000800 */
[----:B------:R-:W-:Y:S01]  /*28c0*/  @!PT LDS RZ, [RZ] ;  /* 0x00000000fffff984 */ /* 0x000fe20000000800 */
[----:B------:R-:W-:Y:S01]  /*28d0*/  @!PT LDS RZ, [RZ] ;  /* 0x00000000fffff984 */ /* 0x000fe20000000800 */
[----:B------:R1:W-:Y:S03]  /*28e0*/  @P2 LDGSTS.E.BYPASS.LTC128B.128 [R107+0x100], [R6.64], !P6 ;  /* 0x00100000066b2fae */ /* 0x0003e6000f101d48 */
[----:B------:R-:W-:Y:S01]  /*28f0*/  @P1 IMAD.X R3, R3, 0x1, R134, P3 ;  /* 0x0000000103031824 */ /* 0x000fe200018e0686 */
[----:B------:R-:W-:Y:S01]  /*2900*/  @P1 LEA R4, P3, R2, c[0x0][0x250], 0x1 ;  /* 0x0000940002041a11 */ /* 0x000fe200078608ff */
[----:B------:R-:W-:Y:S01]  /*2910*/  @P0 IMAD R0, R14, R137, R5 ;  /* 0x000000890e000224 */ /* 0x000fe200078e0205 */
[----:B------:R1:W-:Y:S01]  /*2920*/  @P2 LDGSTS.E.BYPASS.LTC128B.128 [R107+0x2100], [R6.64+0x80], !P5 ;  /* 0x02100080066b2fae */ /* 0x0003e2000e901d48 */
[----:B------:R-:W-:Y:S01]  /*2930*/  IMAD.WIDE.U32 R12, R207, c[0x0][0x290], R104 ;  /* 0x0000a400cf0c7a25 */ /* 0x000fe200078e0068 */
[----:B------:R-:W-:-:S02]  /*2940*/  @P1 LEA.HI.X R5, R2, c[0x0][0x254], R3, 0x1, P3 ;  /* 0x0000950002051a11 */ /* 0x000fc400018f0c03 */
[----:B------:R1:W-:Y:S01]  /*2950*/  @P2 LDGSTS.E.BYPASS.LTC128B.128 [R107+0x4100], [R6.64+0x100], !P4 ;  /* 0x04100100066b2fae */ /* 0x0003e2000e101d48 */
[----:B------:R-:W-:Y:S01]  /*2960*/  @P0 IMAD.IADD R0, R9, 0x1, R0 ;  /* 0x0000000109000824 */ /* 0x000fe200078e0200 */
[----:B------:R-:W-:Y:S01]  /*2970*/  ISETP.GE.AND P2, PT, R104, c[0x0][0x27c], PT ;  /* 0x00009f0068007a0c */ /* 0x000fe20003f46270 */
[----:B------:R-:W-:Y:S01]  /*2980*/  IMAD.IADD R15, R13, 0x1, R16 ;  /* 0x000000010d0f7824 */ /* 0x000fe200078e0210 */
[C---:B------:R-:W-:Y:S01]  /*2990*/  @P0 LEA R2, P3, R8.reuse, c[0x0][0x220], 0x1 ;  /* 0x0000880008020a11 */ /* 0x040fe200078608ff */
[----:B------:R2:W-:Y:S01]  /*29a0*/  @P1 LDGSTS.E.BYPASS.LTC128B.128 [R107+0x1100], [R4.64], !P6 ;  /* 0x01100000046b1fae */ /* 0x0005e2000f101d48 */
[----:B------:R-:W-:Y:S02]  /*29b0*/  IMAD.MOV.U32 R14, RZ, RZ, R12 ;  /* 0x000000ffff0e7224 */ /* 0x000fe400078e000c */
[----:B------:R-:W-:Y:S01]  /*29c0*/  @P0 LEA.HI.X R3, R8, c[0x0][0x224], R0, 0x1, P3 ;  /* 0x0000890008030a11 */ /* 0x000fe200018f0c00 */
[----:B------:R-:W-:Y:S01]  /*29d0*/  IMAD R0, R18, c[0x0][0x280], RZ ;  /* 0x0000a00012007a24 */ /* 0x000fe200078e02ff */
[----:B------:R-:W-:Y:S01]  /*29e0*/  ISETP.GE.AND P3, PT, R30, c[0x0][0x27c], PT ;  /* 0x00009f001e007a0c */ /* 0x000fe20003f66270 */
[----:B------:R2:W-:Y:S01]  /*29f0*/  @P1 LDGSTS.E.BYPASS.LTC128B.128 [R107+0x3100], [R4.64+0x80], !P5 ;  /* 0x03100080046b1fae */ /* 0x0005e2000e901d48 */
[----:B------:R-:W-:-:S03]  /*2a00*/  IMAD.WIDE.U32 R8, R207, c[0x0][0x290], R108 ;  /* 0x0000a400cf087a25 */ /* 0x000fc600078e006c */
[----:B------:R-:W-:Y:S01]  /*2a10*/  @P2 LOP3.LUT R198, R198, 0x1, RZ, 0xfc, !PT ;  /* 0x00000001c6c62812 */ /* 0x000fe200078efcff */
[----:B------:R-:W-:Y:S01]  /*2a20*/  IMAD R21, R207, c[0x0][0x284], R0 ;  /* 0x0000a100cf157a24 */ /* 0x000fe200078e0200 */
[----:B------:R-:W-:Y:S01]  /*2a30*/  SEL R0, RZ, c[0x0][0x27c], !P2 ;  /* 0x00009f00ff007a07 */ /* 0x000fe20005000000 */
[----:B------:R2:W-:Y:S01]  /*2a40*/  @P1 LDGSTS.E.BYPASS.LTC128B.128 [R107+0x5100], [R4.64+0x100], !P4 ;  /* 0x05100100046b1fae */ /* 0x0005e2000e101d48 */
[----:B------:R-:W-:Y:S01]  /*2a50*/  ISETP.GE.AND P2, PT, R29, c[0x0][0x27c], PT ;  /* 0x00009f001d007a0c */ /* 0x000fe20003f46270 */
[----:B------:R-:W-:Y:S01]  /*2a60*/  IMAD.IADD R9, R16, 0x1, R9 ;  /* 0x0000000110097824 */ /* 0x000fe200078e0209 */
[----:B------:R-:W-:Y:S01]  /*2a70*/  LOP3.LUT R198, R198, 0xfffffffd, RZ, 0xc0, !PT ;  /* 0xfffffffdc6c67812 */ /* 0x000fe200078ec0ff */
[----:B------:R-:W-:Y:S01]  /*2a80*/  IMAD.IADD R0, R104, 0x1, R0 ;  /* 0x0000000168007824 */ /* 0x000fe200078e0200 */
[----:B------:R-:W-:Y:S01]  /*2a90*/  SEL R17, RZ, c[0x0][0x27c], !P2 ;  /* 0x00009f00ff117a07 */ /* 0x000fe20005000000 */
[----:B------:R-:W0:Y:S01]  /*2aa0*/  LDGDEPBAR ;  /* 0x00000000000079af */ /* 0x000e220000000000 */
[----:B------:R-:W-:Y:S01]  /*2ab0*/  @P3 LOP3.LUT R198, R198, 0x2, RZ, 0xfc, !PT ;  /* 0x00000002c6c63812 */ /* 0x000fe200078efcff */
[----:B------:R-:W-:Y:S01]  /*2ac0*/  IMAD.MOV.U32 R153, RZ, RZ, 0x1 ;  /* 0x00000001ff997424 */ /* 0x000fe200078e00ff */
[----:B------:R-:W-:Y:S01]  /*2ad0*/  SHF.R.S32.HI R16, RZ, 0x1f, R0 ;  /* 0x0000001fff107819 */ /* 0x000fe20000011400 */
[----:B-1----:R-:W-:Y:S01]  /*2ae0*/  IMAD.WIDE.U32 R6, R207, c[0x0][0x280], R104 ;  /* 0x0000a000cf067a25 */ /* 0x002fe200078e0068 */
[----:B------:R1:W-:Y:S01]  /*2af0*/  @P0 LDGSTS.E.BYPASS.LTC128B.128 [R107+0x12100], [R2.64], !P6 ;  /* 0x12100000026b0fae */ /* 0x0003e2000f101d48 */
[----:B------:R-:W-:-:S02]  /*2b00*/  LOP3.LUT R198, R198, 0xfffffffb, RZ, 0xc0, !PT ;  /* 0xfffffffbc6c67812 */ /* 0x000fc400078ec0ff */
[----:B------:R-:W-:Y:S01]  /*2b10*/  IMAD.IADD R13, R7, 0x1, R21 ;  /* 0x00000001070d7824 */ /* 0x000fe200078e0215 */
[----:B------:R-:W-:Y:S01]  /*2b20*/  SEL R7, RZ, c[0x0][0x27c], !P3 ;  /* 0x00009f00ff077a07 */ /* 0x000fe20005800000 */
[----:B------:R-:W-:Y:S01]  /*2b30*/  IMAD.MOV.U32 R12, RZ, RZ, R6 ;  /* 0x000000ffff0c7224 */ /* 0x000fe200078e0006 */
[----:B------:R1:W-:Y:S01]  /*2b40*/  @P0 LDGSTS.E.BYPASS.LTC128B.128 [R107+0x14100], [R2.64+0x80], !P5 ;  /* 0x14100080026b0fae */ /* 0x0003e2000e901d48 */
[----:B------:R-:W-:Y:S01]  /*2b50*/  IMAD.IADD R20, R29, 0x1, R17 ;  /* 0x000000011d147824 */ /* 0x000fe200078e0211 */
[-C--:B------:R-:W-:Y:S01]  /*2b60*/  LEA.HI R18, R16, R0.reuse, RZ, 0x3 ;  /* 0x0000000010127211 */ /* 0x080fe200078f18ff */
[----:B------:R-:W-:Y:S01]  /*2b70*/  IMAD.IADD R6, R30, 0x1, R7 ;  /* 0x000000011e067824 */ /* 0x000fe200078e0207 */
[----:B------:R1:W-:Y:S01]  /*2b80*/  @P0 LDGSTS.E.BYPASS.LTC128B.128 [R107+0x16100], [R2.64+0x100], !P4 ;  /* 0x16100100026b0fae */ /* 0x0003e2000e101d48 */
[----:B------:R-:W-:Y:S01]  /*2b90*/  LEA.HI R16, R16, R0, RZ, 0x6 ;  /* 0x0000000010107211 */ /* 0x000fe200078f30ff */
[----:B------:R-:W-:Y:S01]  /*2ba0*/  IMAD.MOV.U32 R140, RZ, RZ, c[0x0][0x290] ;  /* 0x0000a400ff8c7624 */ /* 0x000fe200078e00ff */
[----:B------:R-:W-:Y:S01]  /*2bb0*/  SHF.R.S32.HI R0, RZ, 0x1f, R20 ;  /* 0x0000001fff007819 */ /* 0x000fe20000011414 */
[----:B------:R-:W-:Y:S01]  /*2bc0*/  IMAD.MOV.U32 R139, RZ, RZ, c[0x0][0x280] ;  /* 0x0000a000ff8b7624 */ /* 0x000fe200078e00ff */
[----:B------:R-:W-:Y:S01]  /*2bd0*/  SHF.R.S32.HI R7, RZ, 0x1f, R6 ;  /* 0x0000001fff077819 */ /* 0x000fe20000011406 */
[----:B------:R-:W-:Y:S01]  /*2be0*/  IMAD.SHL.U32 R22, R16, 0x40, RZ ;  /* 0x0000004010167824 */ /* 0x000fe200078e00ff */
[----:B--2---:R-:W-:Y:S01]  /*2bf0*/  @P0 LEA R4, P1, R138, R2, 0x1 ;  /* 0x000000028a040211 */ /* 0x004fe200078208ff */
[----:B------:R-:W-:Y:S01]  /*2c00*/  IMAD.WIDE.U32 R102, R19, c[0x0][0x2b0], RZ ;  /* 0x0000ac0013667a25 */ /* 0x000fe200078e00ff */
[----:B------:R-:W-:-:S02]  /*2c10*/  LEA.HI R24, R7, R6, RZ, 0x6 ;  /* 0x0000000607187211 */ /* 0x000fc400078f30ff */
[----:B------:R-:W-:Y:S01]  /*2c20*/  @P0 LEA.HI.X R5, R138, R3, R133, 0x1, P1 ;  /* 0x000000038a050211 */ /* 0x000fe200008f0c85 */
[----:B------:R-:W-:Y:S01]  /*2c30*/  IMAD.WIDE.U32 R100, R31, c[0x0][0x210], RZ ;  /* 0x000084001f647a25 */ /* 0x000fe200078e00ff */
[CC--:B------:R-:W-:Y:S02]  /*2c40*/  LEA.HI R16, R0.reuse, R20.reuse, RZ, 0x3 ;  /* 0x0000001400107211 */ /* 0x0c0fe400078f18ff */
[----:B------:R-:W-:Y:S01]  /*2c50*/  LEA.HI R0, R0, R20, RZ, 0x6 ;  /* 0x0000001400007211 */ /* 0x000fe200078f30ff */
[----:B------:R2:W-:Y:S01]  /*2c60*/  @P0 LDGSTS.E.BYPASS.LTC128B.128 [R107+0x13100], [R4.64], !P6 ;  /* 0x13100000046b0fae */ /* 0x0005e2000f101d48 */
[----:B------:R-:W-:Y:S01]  /*2c70*/  @P2 LOP3.LUT R198, R198, 0x4, RZ, 0xfc, !PT ;  /* 0x00000004c6c62812 */ /* 0x000fe200078efcff */
[----:B------:R-:W-:Y:S01]  /*2c80*/  IMAD.SHL.U32 R20, R24, 0x40, RZ ;  /* 0x0000004018147824 */ /* 0x000fe200078e00ff */
[----:B------:R-:W-:Y:S01]  /*2c90*/  LOP3.LUT R23, R209, 0x38, R18, 0xf8, !PT ;  /* 0x00000038d1177812 */ /* 0x000fe200078ef812 */
[----:B------:R2:W-:Y:S01]  /*2ca0*/  @P0 LDGSTS.E.BYPASS.LTC128B.128 [R107+0x15100], [R4.64+0x80], !P5 ;  /* 0x15100080046b0fae */ /* 0x0005e2000e901d48 */
[----:B------:R-:W-:Y:S01]  /*2cb0*/  IMAD.SHL.U32 R0, R0, 0x40, RZ ;  /* 0x0000004000007824 */ /* 0x000fe200078e00ff */
[----:B------:R-:W-:Y:S01]  /*2cc0*/  LOP3.LUT R198, R198, 0xfffffff7, RZ, 0xc0, !PT ;  /* 0xfffffff7c6c67812 */ /* 0x000fe200078ec0ff */
[----:B-----5:R-:W-:Y:S01]  /*2cd0*/  IMAD.WIDE.U32 R98, R142, c[0x0][0x290], R14 ;  /* 0x0000a4008e627a25 */ /* 0x020fe200078e000e */
[----:B------:R2:W-:Y:S01]  /*2ce0*/  @P0 LDGSTS.E.BYPASS.LTC128B.128 [R107+0x17100], [R4.64+0x100], !P4 ;  /* 0x17100100046b0fae */ /* 0x0005e2000e101d48 */
[----:B------:R-:W-:-:S02]  /*2cf0*/  LOP3.LUT P0, RZ, R241, 0x4, RZ, 0xc0, !PT ;  /* 0x00000004f1ff7812 */ /* 0x000fc4000780c0ff */
[----:B------:R-:W-:Y:S01]  /*2d00*/  LOP3.LUT R26, R22, 0xfffff000, RZ, 0xc0, !PT ;  /* 0xfffff000161a7812 */ /* 0x000fe200078ec0ff */
[----:B------:R-:W0:Y:S01]  /*2d10*/  LDGDEPBAR ;  /* 0x00000000000079af */ /* 0x000e220000000000 */
[----:B------:R-:W-:Y:S01]  /*2d20*/  LOP3.LUT R22, R209, 0x38, R16, 0xf8, !PT ;  /* 0x00000038d1167812 */ /* 0x000fe200078ef810 */
[C---:B------:R-:W-:Y:S01]  /*2d30*/  IMAD.WIDE.U32 R96, R142.reuse, c[0x0][0x280], R12 ;  /* 0x0000a0008e607a25 */ /* 0x040fe200078e000c */
[-C--:B------:R-:W-:Y:S02]  /*2d40*/  LOP3.LUT R25, R23, R147.reuse, RZ, 0x3c, !PT ;  /* 0x0000009317197212 */ /* 0x080fe400078e3cff */
[----:B------:R-:W-:Y:S01]  /*2d50*/  ISETP.NE.AND P1, PT, R153, c[0x0][0x2b8], PT ;  /* 0x0000ae0099007a0c */ /* 0x000fe20003f25270 */
[----:B------:R-:W-:Y:S01]  /*2d60*/  IMAD.WIDE.U32 R94, R142, c[0x0][0x290], R8 ;  /* 0x0000a4008e5e7a25 */ /* 0x000fe200078e0008 */
[----:B------:R-:W-:Y:S02]  /*2d70*/  LOP3.LUT R23, R20, 0xfffff000, RZ, 0xc0, !PT ;  /* 0xfffff00014177812 */ /* 0x000fe400078ec0ff */
[----:B------:R-:W-:Y:S01]  /*2d80*/  LOP3.LUT R20, R0, 0xfffff000, RZ, 0xc0, !PT ;  /* 0xfffff00000147812 */ /* 0x000fe200078ec0ff */
[----:B------:R-:W-:Y:S01]  /*2d90*/  IMAD R152, R240, 0x40, R207 ;  /* 0x00000040f0987824 */ /* 0x000fe200078e02cf */
[----:B------:R-:W-:Y:S01]  /*2da0*/  @P0 LOP3.LUT R198, R198, 0x8, RZ, 0xfc, !PT ;  /* 0x00000008c6c60812 */ /* 0x000fe200078efcff */
[----:B------:R-:W-:Y:S01]  /*2db0*/  IMAD.MOV.U32 R36, RZ, RZ, RZ ;  /* 0x000000ffff247224 */ /* 0x000fe200078e00ff */
[----:B------:R-:W-:Y:S01]  /*2dc0*/  LEA.HI R17, R7, R6, RZ, 0x3 ;  /* 0x0000000607117211 */ /* 0x000fe200078f18ff */
[----:B------:R-:W-:Y:S01]  /*2dd0*/  IMAD.WIDE.U32 R6, R207, c[0x0][0x280], R108 ;  /* 0x0000a000cf067a25 */ /* 0x000fe200078e006c */
[----:B------:R-:W-:-:S02]  /*2de0*/  LOP3.LUT R0, R22, R147, RZ, 0x3c, !PT ;  /* 0x0000009316007212 */ /* 0x000fc400078e3cff */
[----:B-1----:R-:W-:Y:S01]  /*2df0*/  SHF.R.S32.HI R2, RZ, 0x1f, R142 ;  /* 0x0000001fff027819 */ /* 0x002fe2000001148e */
[----:B------:R-:W-:Y:S01]  /*2e00*/  IMAD.IADD R7, R21, 0x1, R7 ;  /* 0x0000000115077824 */ /* 0x000fe200078e0207 */
[----:B------:R-:W-:Y:S01]  /*2e10*/  ISETP.LE.AND P0, PT, R153, c[0x0][0x27c], PT ;  /* 0x00009f0099007a0c */ /* 0x000fe20003f03270 */
[----:B------:R-:W-:Y:S01]  /*2e20*/  IMAD.MOV.U32 R40, RZ, RZ, 0x1 ;  /* 0x00000001ff287424 */ /* 0x000fe200078e00ff */
[----:B------:R-:W-:Y:S01]  /*2e30*/  LOP3.LUT R198, R198, 0xffffffdf, RZ, 0xc0, !PT ;  /* 0xffffffdfc6c67812 */ /* 0x000fe200078ec0ff */
[----:B------:R-:W-:Y:S01]  /*2e40*/  IMAD R3, R2, c[0x0][0x290], RZ ;  /* 0x0000a40002037a24 */ /* 0x000fe200078e02ff */
[----:B------:R-:W-:Y:S01]  /*2e50*/  IADD3 R123, R0, R20, R148 ;  /* 0x00000014007b7210 */ /* 0x000fe20007ffe094 */
[----:B------:R-:W-:Y:S01]  /*2e60*/  IMAD R0, R27, c[0x0][0x2b0], RZ ;  /* 0x0000ac001b007a24 */ /* 0x000fe200078e02ff */
[----:B------:R-:W-:Y:S01]  /*2e70*/  LOP3.LUT R21, R209, 0x38, R17, 0xf8, !PT ;  /* 0x00000038d1157812 */ /* 0x000fe200078ef811 */
[----:B------:R-:W-:Y:S01]  /*2e80*/  IMAD R2, R2, c[0x0][0x280], RZ ;  /* 0x0000a00002027a24 */ /* 0x000fe200078e02ff */
[----:B------:R-:W-:Y:S01]  /*2e90*/  LOP3.LUT R198, R198, 0xffffffef, RZ, 0xc0, !PT ;  /* 0xffffffefc6c67812 */ /* 0x000fe200078ec0ff */
[----:B--2---:R-:W-:Y:S01]  /*2ea0*/  IMAD R4, R19, c[0x0][0x2b4], R0 ;  /* 0x0000ad0013047a24 */ /* 0x004fe200078e0200 */
[----:B------:R-:W-:Y:S01]  /*2eb0*/  LOP3.LUT R21, R21, R147, RZ, 0x3c, !PT ;  /* 0x0000009315157212 */ /* 0x000fe200078e3cff */
[C---:B------:R-:W-:Y:S01]  /*2ec0*/  IMAD R3, R142.reuse, c[0x0][0x294], R3 ;  /* 0x0000a5008e037a24 */ /* 0x040fe200078e0203 */
[----:B------:R-:W-:Y:S01]  /*2ed0*/  LOP3.LUT R0, R209, 0x18, R104, 0xf8, !PT ;  /* 0x00000018d1007812 */ /* 0x000fe200078ef868 */
[----:B------:R-:W-:Y:S01]  /*2ee0*/  IMAD R2, R142, c[0x0][0x284], R2 ;  /* 0x0000a1008e027a24 */ /* 0x000fe200078e0202 */
[----:B------:R-:W-:Y:S01]  /*2ef0*/  LOP3.LUT R83, R18, 0xfffffff8, RZ, 0xc0, !PT ;  /* 0xfffffff812537812 */ /* 0x000fe200078ec0ff */
[----:B------:R-:W-:Y:S01]  /*2f00*/  IMAD.WIDE.U32 R92, R142, c[0x0][0x280], R6 ;  /* 0x0000a0008e5c7a25 */ /* 0x000fe200078e0006 */
[----:B------:R-:W-:-:S02]  /*2f10*/  LOP3.LUT R82, R17, 0xfffffff8, RZ, 0xc0, !PT ;  /* 0xfffffff811527812 */ /* 0x000fc400078ec0ff */
[----:B------:R-:W-:Y:S01]  /*2f20*/  LOP3.LUT R79, R16, 0xfffffff8, RZ, 0xc0, !PT ;  /* 0xfffffff8104f7812 */ /* 0x000fe200078ec0ff */
[----:B------:R-:W-:Y:S01]  /*2f30*/  IMAD R122, R31, c[0x0][0x214], R101 ;  /* 0x000085001f7a7a24 */ /* 0x000fe200078e0265 */
[----:B------:R-:W-:Y:S01]  /*2f40*/  @P1 LOP3.LUT R198, R198, 0x10, RZ, 0xfc, !PT ;  /* 0x00000010c6c61812 */ /* 0x000fe200078efcff */
[----:B------:R-:W-:Y:S01]  /*2f50*/  IMAD.IADD R121, R103, 0x1, R4 ;  /* 0x0000000167797824 */ /* 0x000fe200078e0204 */
[CC--:B------:R-:W-:Y:S01]  /*2f60*/  SHF.L.U64.HI R131, R140.reuse, R132.reuse, c[0x0][0x294] ;  /* 0x0000a5008c837619 */ /* 0x0c0fe20000010284 */
[----:B------:R-:W-:Y:S01]  /*2f70*/  IMAD.SHL.U32 R140, R140, 0x40, RZ ;  /* 0x000000408c8c7824 */ /* 0x000fe200078e00ff */
[C---:B------:R-:W-:Y:S01]  /*2f80*/  SHF.L.U64.HI R132, R139.reuse, R132, c[0x0][0x284] ;  /* 0x0000a1008b847619 */ /* 0x040fe20000010284 */
[----:B------:R-:W-:Y:S01]  /*2f90*/  IMAD.SHL.U32 R139, R139, 0x40, RZ ;  /* 0x000000408b8b7824 */ /* 0x000fe200078e00ff */
[--C-:B------:R-:W-:Y:S01]  /*2fa0*/  IADD3 R125, R25, R26, R148.reuse ;  /* 0x0000001a197d7210 */ /* 0x100fe20007ffe094 */
[----:B------:R-:W-:Y:S01]  /*2fb0*/  IMAD.IADD R119, R99, 0x1, R3 ;  /* 0x0000000163777824 */ /* 0x000fe200078e0203 */
[----:B------:R-:W-:Y:S01]  /*2fc0*/  IADD3 R124, R21, R23, R148 ;  /* 0x00000017157c7210 */ /* 0x000fe20007ffe094 */
[----:B------:R-:W-:Y:S01]  /*2fd0*/  IMAD.IADD R117, R3, 0x1, R95 ;  /* 0x0000000103757824 */ /* 0x000fe200078e025f */
[----:B------:R-:W-:Y:S01]  /*2fe0*/  LOP3.LUT R0, R148, R0, R147, 0xf6, !PT ;  /* 0x0000000094007212 */ /* 0x000fe200078ef693 */
        /* <DEDUP_REMOVED lines=8> */
[----:B------:R-:W-:Y:S02]  /*3070*/  @P0 LOP3.LUT R198, R198, 0x20, RZ, 0xfc, !PT ;  /* 0x00000020c6c60812 */ /* 0x000fe400078efcff */
.L_x_1732:
[----:B------:R-:W-:Y:S01]  /*3080*/  ISETP.NE.AND P1, PT, R153, c[0x0][0x2b8], PT ;  /* 0x0000ae0099007a0c */ /* 0x000fe20003f25270 */
[----:B------:R-:W-:Y:S01]  /*3090*/  IMAD.SHL.U32 R8, R28, 0x40, RZ ;  /* 0x000000401c087824 */ /* 0x000fe200078e00ff */
[----:B------:R-:W-:Y:S01]  /*30a0*/  LOP3.LUT P2, RZ, R241, 0x4, RZ, 0xc0, !PT ;  /* 0x00000004f1ff7812 */ /* 0x000fe2000784c0ff */
[----:B------:R-:W-:Y:S01]  /*30b0*/  IMAD.MOV.U32 R71, RZ, RZ, RZ ;  /* 0x000000ffff477224 */ /* 0x000fe200078e00ff */
[----:B------:R-:W-:Y:S04]  /*30c0*/  DEPBAR.LE SB0, 0x2 ;  /* 0x000080800000791a */ /* 0x000fe80000000000 */
[----:B-1----:R-:W-:Y:S01]  /*30d0*/  IMAD.IADD R2, R152, 0x1, R8 ;  /* 0x0000000198027824 */ /* 0x002fe200078e0208 */
[----:B------:R-:W-:Y:S01]  /*30e0*/  WARPSYNC 0xffffffff ;  /* 0xffffffff00007948 */ /* 0x000fe20003800000 */
[----:B------:R-:W-:Y:S02]  /*30f0*/  BSSY B1, `(.L_x_1708) ;  /* 0x0000400000017945 */ /* 0x000fe40003800000 */
[----:B------:R-:W-:Y:S01]  /*3100*/  IMAD.IADD R4, R126, 0x1, R2 ;  /* 0x000000017e047824 */ /* 0x000fe200078e0202 */
[----:B------:R-:W-:Y:S03]  /*3110*/  ISETP.GE.AND P0, PT, R2, R78, PT ;  /* 0x0000004e0200720c */ /* 0x000fe60003f06270 */
[----:B------:R-:W-:Y:S01]  /*3120*/  @P1 IMAD.HI.U32 R2, R4, c[0x0][0x2bc], RZ ;  /* 0x0000af0004021a27 */ /* 0x000fe200078e00ff */
[----:B------:R-:W-:Y:S03]  /*3130*/  ISETP.GT.OR P0, PT, R152, 0x3f, P0 ;  /* 0x0000003f9800780c */ /* 0x000fe60000704670 */
[----:B------:R-:W-:Y:S01]  /*3140*/  IMAD.MOV.U32 R3, RZ, RZ, R4 ;  /* 0x000000ffff037224 */ /* 0x000fe200078e0004 */
[----:B------:R-:W-:Y:S09]  /*3150*/  @P1 SHF.R.U32.HI R3, RZ, c[0x0][0x2c0], R2 ;  /* 0x0000b000ff031a19 */ /* 0x000ff20000011602 */
[C---:B------:R-:W-:Y:S04]  /*3160*/  @!P0 IADD3 R2, P1, R3.reuse, R102, RZ ;  /* 0x0000006603028210 */ /* 0x040fe80007f3e0ff */
[----:B------:R-:W-:Y:S01]  /*3170*/  @!P0 LEA.HI.X.SX32 R5, R3, R121, 0x1, P1 ;  /* 0x0000007903058211 */ /* 0x000fe200008f0eff */
[----:B------:R-:W-:Y:S01]  /*3180*/  IMAD.MOV R3, RZ, RZ, -R3 ;  /* 0x000000ffff037224 */ /* 0x000fe200078e0a03 */
[C---:B------:R-:W-:Y:S03]  /*3190*/  @!P0 LEA R6, P1, R2.reuse, c[0x0][0x2a0], 0x2 ;  /* 0x0000a80002068a11 */ /* 0x040fe600078210ff */
[----:B------:R-:W-:Y:S01]  /*31a0*/  IMAD R74, R3, c[0x0][0x2b8], R4 ;  /* 0x0000ae00034a7a24 */ /* 0x000fe200078e0204 */
[----:B------:R-:W-:Y:S01]  /*31b0*/  @!P0 LEA.HI.X R7, R2, c[0x0][0x2a4], R5, 0x2, P1 ;  /* 0x0000a90002078a11 */ /* 0x000fe200008f1405 */
[----:B------:R-:W-:Y:S04]  /*31c0*/  IMAD R2, R36, 0x3000, R0 ;  /* 0x0000300024027824 */ /* 0x000fe800078e0200 */
[----:B------:R1:W5:Y:S01]  /*31d0*/  @!P0 LDG.E R71, [R6.64] ;  /* 0x0000000806478981 */ /* 0x000362000c1e1900 */
[C---:B------:R-:W-:Y:S02]  /*31e0*/  IADD3 R5, R2.reuse, 0x20, RZ ;  /* 0x0000002002057810 */ /* 0x040fe40007ffe0ff */
[C---:B------:R-:W-:Y:S01]  /*31f0*/  @P2 IADD3 R5, R2.reuse, -0x20, RZ ;  /* 0xffffffe002052810 */ /* 0x040fe20007ffe0ff */
[----:B------:R-:W-:Y:S01]  /*3200*/  BAR.SYNC.DEFER_BLOCKING 0x0 ;  /* 0x0000000000007b1d */ /* 0x000fe20000010000 */
[----:B------:R-:W-:Y:S02]  /*3210*/  ISETP.LE.AND P2, PT, R153, c[0x0][0x27c], PT ;  /* 0x00009f0099007a0c */ /* 0x000fe40003f43270 */
[----:B------:R-:W-:Y:S02]  /*3220*/  LEA R72, R2, 0x100, 0x1 ;  /* 0x0000010002487811 */ /* 0x000fe400078e08ff */
[----:B------:R-:W-:Y:S09]  /*3230*/  LEA R73, R5, 0x100, 0x1 ;  /* 0x0000010005497811 */ /* 0x000ff200078e08ff */
[----:B---3--:R-:W-:-:S05]  /*3240*/  @!P2 BRA `(.L_x_1709) ;  /* 0x00003b600000a947 */ /* 0x008fca0003800000 */
[----:B------:R-:W-:Y:S01]  /*3250*/  IMAD.WIDE.U32 R2, R74, c[0x0][0x1e0], RZ ;  /* 0x000078004a027a25 */ /* 0x000fe200078e00ff */
[----:B------:R-:W-:Y:S02]  /*3260*/  SHF.R.S32.HI R76, RZ, 0x1f, R74 ;  /* 0x0000001fff4c7819 */ /* 0x000fe4000001144a */
[----:B-----5:R-:W-:Y:S02]  /*3270*/  SHF.R.S32.HI R77, RZ, 0x1f, R71 ;  /* 0x0000001fff4d7819 */ /* 0x020fe40000011447 */
[----:B------:R-:W-:Y:S01]  /*3280*/  IADD3 R5, -R8, R78, RZ ;  /* 0x0000004e08057210 */ /* 0x000fe20007ffe1ff */
[----:B------:R-:W-:Y:S02]  /*3290*/  IMAD R4, R76, c[0x0][0x1e0], RZ ;  /* 0x000078004c047a24 */ /* 0x000fe400078e02ff */
[----:B------:R-:W-:Y:S01]  /*32a0*/  IMAD.WIDE.U32 R8, R140, R28, RZ ;  /* 0x0000001c8c087225 */ /* 0x000fe200078e00ff */
[----:B------:R-:W-:Y:S03]  /*32b0*/  IMNMX R75, R5, 0x40, PT ;  /* 0x00000040054b7817 */ /* 0x000fe60003800200 */
[----:B------:R-:W-:Y:S05]  /*32c0*/  IMAD R4, R74, c[0x0][0x1e4], R4 ;  /* 0x000079004a047a24 */ /* 0x000fea00078e0204 */
[----:B------:R-:W-:Y:S01]  /*32d0*/  IADD3 R3, R3, R4, RZ ;  /* 0x0000000403037210 */ /* 0x000fe20007ffe0ff */
[----:B------:R-:W-:Y:S04]  /*32e0*/  IMAD R4, R77, c[0x0][0x1f0], RZ ;  /* 0x00007c004d047a24 */ /* 0x000fe800078e02ff */
[C---:B------:R-:W-:Y:S04]  /*32f0*/  IMAD.WIDE.U32 R2, R71.reuse, c[0x0][0x1f0], R2 ;  /* 0x00007c0047027a25 */ /* 0x040fe800078e0002 */
[----:B------:R-:W-:Y:S01]  /*3300*/  IMAD R4, R71, c[0x0][0x1f4], R4 ;  /* 0x00007d0047047a24 */ /* 0x000fe200078e0204 */
[----:B------:R-:W-:Y:S04]  /*3310*/  IADD3 R2, P0, R80, R2, RZ ;  /* 0x0000000250027210 */ /* 0x000fe80007f1e0ff */
[----:B------:R-:W-:Y:S01]  /*3320*/  IADD3.X R3, R84, R3, R4, P0, !PT ;  /* 0x0000000354037210 */ /* 0x000fe200007fe404 */
[-C--:B------:R-:W-:Y:S01]  /*3330*/  IMAD R4, R132, R28.reuse, RZ ;  /* 0x0000001c84047224 */ /* 0x080fe200078e02ff */
[C---:B------:R-:W-:Y:S04]  /*3340*/  LEA R34, P0, R2.reuse, c[0x0][0x1c8], 0x1 ;  /* 0x0000720002227a11 */ /* 0x040fe800078008ff */
[----:B------:R-:W-:Y:S01]  /*3350*/  LEA.HI.X R33, R2, c[0x0][0x1cc], R3, 0x1, P0 ;  /* 0x0000730002217a11 */ /* 0x000fe200000f0c03 */
[----:B------:R-:W-:Y:S01]  /*3360*/  IMAD R3, R131, R28, RZ ;  /* 0x0000001c83037224 */ /* 0x000fe200078e02ff */
[----:B------:R-:W-:Y:S02]  /*3370*/  ISETP.NE.AND P0, PT, RZ, UR5, PT ;  /* 0x00000005ff007c0c */ /* 0x000fe4000bf05270 */
[----:B------:R-:W-:Y:S05]  /*3380*/  SHF.R.S32.HI R2, RZ, 0x1f, R28 ;  /* 0x0000001fff027819 */ /* 0x000fea000001141c */
[C---:B------:R-:W-:Y:S02]  /*3390*/  IMAD R4, R2.reuse, R139, R4 ;  /* 0x0000008b02047224 */ /* 0x040fe400078e0204 */
[----:B-1----:R-:W-:Y:S02]  /*33a0*/  IMAD R6, R2, R140, R3 ;  /* 0x0000008c02067224 */ /* 0x002fe400078e0203 */
        /* <DEDUP_REMOVED lines=63> */
.L_x_1712:
[----:B------:R-:W-:Y:S05]  /*37a0*/  BSYNC B0 ;  /* 0x0000000000007941 */ /* 0x000fea0003800000 */
.L_x_1711:
        /* <DEDUP_REMOVED lines=11> */
[----:B------:R-:W-:Y:S01]  /*3860*/  PRMT R53, R2, 0x5410, R9 ;  /* 0x0000541002357816 */ /* 0x000fe20000000009 */
        /* <DEDUP_REMOVED lines=25> */
[----:B------:R-:W-:Y:S02]  /*3a00*/  PRMT R24, R8, 0x7610, R24 ;  /* 0x0000761008187816 */ /* 0x000fe40000000018 */
[----:B------:R-:W-:Y:S02]  /*3a10*/  PRMT R9, R2, 0x5410, R9 ;  /* 0x0000541002097816 */ /* 0x000fe40000000009 */
[----:B------:R-:W-:Y:S01]  /*3a20*/  PRMT R8, R3, 0x7610, R8 ;  /* 0x0000761003087816 */ /* 0x000fe20000000008 */
[----:B------:R-:W-:-:S05]  /*3a30*/  @P0 BRA `(.L_x_1715) ;  /* 0x0000039000000947 */ /* 0x000fca0003800000 */
[----:B------:R-:W-:Y:S01]  /*3a40*/  ISETP.GE.AND P0, PT, R108, c[0x0][0x27c], PT ;  /* 0x00009f006c007a0c */ /* 0x000fe20003f06270 */
[----:B------:R-:W1:Y:S01]  /*3a50*/  LDS.128 R12, [R72+0xc000] ;  /* 0x00c00000480c7984 */ /* 0x000e620000000c00 */
[----:B------:R-:W-:Y:S02]  /*3a60*/  MOV R3, R4 ;  /* 0x0000000400037202 */ /* 0x000fe40000000f00 */
[----:B------:R-:W-:Y:S09]  /*3a70*/  MOV R32, R38 ;  /* 0x0000002600207202 */ /* 0x000ff20000000f00 */
[----:B------:R-:W-:Y:S02]  /*3a80*/  @!P0 HADD2.F32 R3, -RZ, R3.H0_H0 ;  /* 0x20000003ff038230 */ /* 0x000fe40000004100 */
[----:B------:R-:W-:Y:S01]  /*3a90*/  @!P0 HADD2.F32 R32, -RZ, R32.H0_H0 ;  /* 0x20000020ff208230 */ /* 0x000fe20000004100 */
[----:B-1----:R-:W-:Y:S05]  /*3aa0*/  @!P0 MOV R2, R12 ;  /* 0x0000000c00028202 */ /* 0x002fea0000000f00 */
[--C-:B------:R-:W-:Y:S02]  /*3ab0*/  @!P0 HADD2.F32 R31, -RZ, R2.reuse.H1_H1 ;  /* 0x30000002ff1f8230 */ /* 0x100fe40000004100 */
[----:B------:R-:W-:Y:S03]  /*3ac0*/  @!P0 HADD2.F32 R2, -RZ, R2.H0_H0 ;  /* 0x20000002ff028230 */ /* 0x000fe60000004100 */
[CC--:B--2---:R-:W-:Y:S04]  /*3ad0*/  @!P0 FMUL.FTZ R33, R31.reuse, R3.reuse ;  /* 0x000000031f218220 */ /* 0x0c4fe80000410000 */
[CC--:B------:R-:W-:Y:S02]  /*3ae0*/  @!P0 FFMA.FTZ R33, R2.reuse, R32.reuse, -R33 ;  /* 0x0000002002218223 */ /* 0x0c0fe40000010821 */
[----:B------:R-:W-:Y:S01]  /*3af0*/  @!P0 FMUL.FTZ R2, R2, R3 ;  /* 0x0000000302028220 */ /* 0x000fe20000410000 */
[----:B------:R-:W-:Y:S03]  /*3b00*/  @!P0 SHF.R.U64 R3, R4, 0x10, R5 ;  /* 0x0000001004038819 */ /* 0x000fe60000001205 */
[----:B------:R-:W-:Y:S01]  /*3b10*/  @!P0 FFMA.FTZ R2, R31, R32, R2 ;  /* 0x000000201f028223 */ /* 0x000fe20000010002 */
[----:B------:R-:W-:Y:S01]  /*3b20*/  @!P0 SHF.R.U64 R31, R38, 0x10, R39 ;  /* 0x00000010261f8819 */ /* 0x000fe20000001227 */
[----:B------:R-:W-:Y:S03]  /*3b30*/  @!P0 HADD2.F32 R3, -RZ, R3.H0_H0 ;  /* 0x20000003ff038230 */ /* 0x000fe60000004100 */
[----:B------:R-:W-:Y:S01]  /*3b40*/  @!P0 F2FP.PACK_AB R32, R2, R33 ;  /* 0x000000210220823e */ /* 0x000fe200000000ff */
[----:B------:R-:W-:Y:S01]  /*3b50*/  @!P0 IMAD.MOV.U32 R2, RZ, RZ, R13 ;  /* 0x000000ffff028224 */ /* 0x000fe200078e000d */
[----:B------:R-:W-:Y:S03]  /*3b60*/  @!P0 HADD2.F32 R31, -RZ, R31.H0_H0 ;  /* 0x2000001fff1f8230 */ /* 0x000fe60000004100 */
[----:B------:R-:W-:Y:S01]  /*3b70*/  @!P0 IMAD.MOV.U32 R12, RZ, RZ, R32 ;  /* 0x000000ffff0c8224 */ /* 0x000fe200078e0020 */
[----:B------:R-:W-:Y:S01]  /*3b80*/  MOV R32, R39 ;  /* 0x0000002700207202 */ /* 0x000fe20000000f00 */
[--C-:B------:R-:W-:Y:S02]  /*3b90*/  @!P0 HADD2.F32 R4, -RZ, R2.reuse.H1_H1 ;  /* 0x30000002ff048230 */ /* 0x100fe40000004100 */
[----:B------:R-:W-:Y:S02]  /*3ba0*/  @!P0 HADD2.F32 R2, -RZ, R2.H0_H0 ;  /* 0x20000002ff028230 */ /* 0x000fe40000004100 */
[----:B------:R-:W-:Y:S01]  /*3bb0*/  @!P0 HADD2.F32 R32, -RZ, R32.H0_H0 ;  /* 0x20000020ff208230 */ /* 0x000fe20000004100 */
[----:B------:R-:W-:Y:S04]  /*3bc0*/  @!P0 FMUL.FTZ R33, R4, R3 ;  /* 0x0000000304218220 */ /* 0x000fe80000410000 */
[C---:B------:R-:W-:Y:S02]  /*3bd0*/  @!P0 FFMA.FTZ R33, R2.reuse, R31, -R33 ;  /* 0x0000001f02218223 */ /* 0x040fe40000010821 */
[----:B------:R-:W-:Y:S01]  /*3be0*/  @!P0 FMUL.FTZ R2, R2, R3 ;  /* 0x0000000302028220 */ /* 0x000fe20000410000 */
[----:B------:R-:W-:Y:S03]  /*3bf0*/  MOV R3, R5 ;  /* 0x0000000500037202 */ /* 0x000fe60000000f00 */
[----:B------:R-:W-:Y:S01]  /*3c00*/  @!P0 FFMA.FTZ R2, R4, R31, R2 ;  /* 0x0000001f04028223 */ /* 0x000fe20000010002 */
[----:B------:R-:W-:Y:S01]  /*3c10*/  @!P0 SHF.R.U32.HI R4, RZ, 0x10, R5 ;  /* 0x00000010ff048819 */ /* 0x000fe20000011605 */
[----:B------:R-:W-:Y:S03]  /*3c20*/  @!P0 HADD2.F32 R5, -RZ, R3.H0_H0 ;  /* 0x20000003ff058230 */ /* 0x000fe60000004100 */
[----:B------:R-:W-:Y:S02]  /*3c30*/  @!P0 F2FP.PACK_AB R31, R2, R33 ;  /* 0x00000021021f823e */ /* 0x000fe400000000ff */
[----:B------:R-:W-:Y:S02]  /*3c40*/  @!P0 MOV R2, R14 ;  /* 0x0000000e00028202 */ /* 0x000fe40000000f00 */
[----:B------:R-:W-:Y:S02]  /*3c50*/  @!P0 MOV R13, R31 ;  /* 0x0000001f000d8202 */ /* 0x000fe40000000f00 */
[----:B------:R-:W-:Y:S01]  /*3c60*/  @!P0 SHF.R.U32.HI R33, RZ, 0x10, R39 ;  /* 0x00000010ff218819 */ /* 0x000fe20000011627 */
[--C-:B------:R-:W-:Y:S02]  /*3c70*/  @!P0 HADD2.F32 R31, -RZ, R2.reuse.H1_H1 ;  /* 0x30000002ff1f8230 */ /* 0x100fe40000004100 */
[----:B------:R-:W-:Y:S03]  /*3c80*/  @!P0 HADD2.F32 R3, -RZ, R2.H0_H0 ;  /* 0x20000002ff038230 */ /* 0x000fe60000004100 */
[-C--:B------:R-:W-:Y:S02]  /*3c90*/  @!P0 FMUL.FTZ R34, R31, R5.reuse ;  /* 0x000000051f228220 */ /* 0x080fe40000410000 */
[C---:B------:R-:W-:Y:S01]  /*3ca0*/  @!P0 FMUL.FTZ R2, R3.reuse, R5 ;  /* 0x0000000503028220 */ /* 0x040fe20000410000 */
[----:B------:R-:W-:Y:S01]  /*3cb0*/  @!P0 HADD2.F32 R5, -RZ, R4.H0_H0 ;  /* 0x20000004ff058230 */ /* 0x000fe20000004100 */
[-C--:B------:R-:W-:Y:S02]  /*3cc0*/  @!P0 FFMA.FTZ R34, R3, R32.reuse, -R34 ;  /* 0x0000002003228223 */ /* 0x080fe40000010822 */
[----:B------:R-:W-:Y:S02]  /*3cd0*/  @!P0 IMAD.MOV.U32 R3, RZ, RZ, R15 ;  /* 0x000000ffff038224 */ /* 0x000fe400078e000f */
[----:B------:R-:W-:Y:S01]  /*3ce0*/  @!P0 FFMA.FTZ R2, R31, R32, R2 ;  /* 0x000000201f028223 */ /* 0x000fe20000010002 */
[----:B------:R-:W-:Y:S02]  /*3cf0*/  @!P0 HADD2.F32 R32, -RZ, R33.H0_H0 ;  /* 0x20000021ff208230 */ /* 0x000fe40000004100 */
[--C-:B------:R-:W-:Y:S02]  /*3d00*/  @!P0 HADD2.F32 R4, -RZ, R3.reuse.H0_H0 ;  /* 0x20000003ff048230 */ /* 0x100fe40000004100 */
[----:B------:R-:W-:Y:S01]  /*3d10*/  @!P0 F2FP.PACK_AB R2, R2, R34 ;  /* 0x000000220202823e */ /* 0x000fe200000000ff */
[----:B------:R-:W-:Y:S02]  /*3d20*/  @!P0 HADD2.F32 R31, -RZ, R3.H1_H1 ;  /* 0x30000003ff1f8230 */ /* 0x000fe40000004100 */
[CC--:B------:R-:W-:Y:S01]  /*3d30*/  @!P0 FMUL.FTZ R3, R4.reuse, R5.reuse ;  /* 0x0000000504038220 */ /* 0x0c0fe20000410000 */
[----:B------:R-:W-:Y:S02]  /*3d40*/  @!P0 MOV R14, R2 ;  /* 0x00000002000e8202 */ /* 0x000fe40000000f00 */
[C---:B------:R-:W-:Y:S02]  /*3d50*/  @!P0 FMUL.FTZ R33, R31.reuse, R5 ;  /* 0x000000051f218220 */ /* 0x040fe40000410000 */
[-C--:B------:R-:W-:Y:S02]  /*3d60*/  @!P0 FFMA.FTZ R3, R31, R32.reuse, R3 ;  /* 0x000000201f038223 */ /* 0x080fe40000010003 */
[----:B------:R-:W-:Y:S01]  /*3d70*/  @!P0 FFMA.FTZ R33, R4, R32, -R33 ;  /* 0x0000002004218223 */ /* 0x000fe20000010821 */
[C---:B----4-:R-:W-:Y:S04]  /*3d80*/  LEA R4, P1, R104.reuse, R56, 0x1 ;  /* 0x0000003868047211 */ /* 0x050fe800078208ff */
[----:B------:R-:W-:Y:S02]  /*3d90*/  @!P0 F2FP.PACK_AB R3, R3, R33 ;  /* 0x000000210303823e */ /* 0x000fe400000000ff */
[----:B---3--:R-:W-:Y:S02]  /*3da0*/  LEA.HI.X R5, R104, R57, R105, 0x1, P1 ;  /* 0x0000003968057211 */ /* 0x008fe400008f0c69 */
[----:B------:R-:W-:Y:S05]  /*3db0*/  @!P0 MOV R15, R3 ;  /* 0x00000003000f8202 */ /* 0x000fea0000000f00 */
[----:B------:R1:W-:Y:S02]  /*3dc0*/  ST.E.128 [R4.64], R12 ;  /* 0x0000000c04007985 */ /* 0x0003e4000c101d08 */
.L_x_1715:
[----:B------:R-:W-:Y:S05]  /*3dd0*/  BSYNC B0 ;  /* 0x0000000000007941 */ /* 0x000fea0003800000 */
.L_x_1714:
        /* <DEDUP_REMOVED lines=8> */
[--C-:B------:R-:W-:Y:S01]  /*3e60*/  @!P0 SHF.R.U64 R6, R6, 0x10, R7.reuse ;  /* 0x0000001006068819 */ /* 0x100fe20000001207 */
[----:B------:R-:W-:Y:S01]  /*3e70*/  @!P0 HADD2.F32 R32, -RZ, R27.H1_H1 ;  /* 0x3000001bff208230 */ /* 0x000fe20000004100 */
[----:B------:R-:W-:Y:S02]  /*3e80*/  @!P0 SHF.R.U32.HI R8, RZ, 0x10, R7 ;  /* 0x00000010ff088819 */ /* 0x000fe40000011607 */
[--C-:B--2---:R-:W-:Y:S01]  /*3e90*/  @!P0 SHF.R.U32.HI R34, RZ, 0x10, R43.reuse ;  /* 0x00000010ff228819 */ /* 0x104fe2000001162b */
[----:B------:R-:W-:Y:S01]  /*3ea0*/  @!P0 HADD2.F32 R6, -RZ, R6.H0_H0 ;  /* 0x20000006ff068230 */ /* 0x000fe20000004100 */
[----:B-1----:R-:W-:Y:S02]  /*3eb0*/  @!P0 MOV R2, R12 ;  /* 0x0000000c00028202 */ /* 0x002fe40000000f00 */
[----:B------:R-:W-:Y:S03]  /*3ec0*/  @!P0 MOV R3, R13 ;  /* 0x0000000d00038202 */ /* 0x000fe60000000f00 */
[--C-:B------:R-:W-:Y:S02]  /*3ed0*/  @!P0 HADD2.F32 R31, -RZ, R2.reuse.H1_H1 ;  /* 0x30000002ff1f8230 */ /* 0x100fe40000004100 */
[----:B------:R-:W-:Y:S03]  /*3ee0*/  @!P0 HADD2.F32 R5, -RZ, R2.H0_H0 ;  /* 0x20000002ff058230 */ /* 0x000fe60000004100 */
[-C--:B------:R-:W-:Y:S02]  /*3ef0*/  @!P0 FMUL.FTZ R33, R31, R4.reuse ;  /* 0x000000041f218220 */ /* 0x080fe40000410000 */
[C---:B------:R-:W-:Y:S01]  /*3f00*/  @!P0 FMUL.FTZ R2, R5.reuse, R4 ;  /* 0x0000000405028220 */ /* 0x040fe20000410000 */
[----:B------:R-:W-:Y:S01]  /*3f10*/  @!P0 SHF.R.U64 R4, R42, 0x10, R43 ;  /* 0x000000102a048819 */ /* 0x000fe2000000122b */
[-C--:B------:R-:W-:Y:S01]  /*3f20*/  @!P0 FFMA.FTZ R55, R5, R32.reuse, -R33 ;  /* 0x0000002005378223 */ /* 0x080fe20000010821 */
[--C-:B------:R-:W-:Y:S01]  /*3f30*/  @!P0 HADD2.F32 R33, -RZ, R3.reuse.H1_H1 ;  /* 0x30000003ff218230 */ /* 0x100fe20000004100 */
[----:B------:R-:W-:Y:S01]  /*3f40*/  @!P0 FFMA.FTZ R2, R31, R32, R2 ;  /* 0x000000201f028223 */ /* 0x000fe20000010002 */
[----:B------:R-:W-:Y:S02]  /*3f50*/  @!P0 HADD2.F32 R5, -RZ, R3.H0_H0 ;  /* 0x20000003ff058230 */ /* 0x000fe40000004100 */
[----:B------:R-:W-:Y:S01]  /*3f60*/  @!P0 HADD2.F32 R31, -RZ, R4.H0_H0 ;  /* 0x20000004ff1f8230 */ /* 0x000fe20000004100 */
[----:B------:R-:W-:Y:S01]  /*3f70*/  @!P0 FMUL.FTZ R7, R33, R6 ;  /* 0x0000000621078220 */ /* 0x000fe20000410000 */
[----:B------:R-:W-:Y:S01]  /*3f80*/  @!P0 MOV R4, R14 ;  /* 0x0000000e00048202 */ /* 0x000fe20000000f00 */
[C---:B------:R-:W-:Y:S02]  /*3f90*/  @!P0 FMUL.FTZ R3, R5.reuse, R6 ;  /* 0x0000000605038220 */ /* 0x040fe40000410000 */
[-C--:B------:R-:W-:Y:S01]  /*3fa0*/  @!P0 FFMA.FTZ R39, R5, R31.reuse, -R7 ;  /* 0x0000001f05278223 */ /* 0x080fe20000010807 */
[----:B------:R-:W-:Y:S01]  /*3fb0*/  @!P0 HADD2.F32 R7, -RZ, R9.H0_H0 ;  /* 0x20000009ff078230 */ /* 0x000fe20000004100 */
[----:B------:R-:W-:Y:S01]  /*3fc0*/  @!P0 FFMA.FTZ R3, R33, R31, R3 ;  /* 0x0000001f21038223 */ /* 0x000fe20000010003 */
[--C-:B------:R-:W-:Y:S01]  /*3fd0*/  @!P0 HADD2.F32 R32, -RZ, R4.reuse.H1_H1 ;  /* 0x30000004ff208230 */ /* 0x100fe20000004100 */
[----:B------:R-:W-:Y:S01]  /*3fe0*/  @!P0 IMAD.MOV.U32 R6, RZ, RZ, R15 ;  /* 0x000000ffff068224 */ /* 0x000fe200078e000f */
[----:B------:R-:W-:Y:S02]  /*3ff0*/  @!P0 HADD2.F32 R5, -RZ, R4.H0_H0 ;  /* 0x20000004ff058230 */ /* 0x000fe40000004100 */
[----:B------:R-:W-:Y:S01]  /*4000*/  @!P0 HADD2.F32 R31, -RZ, R37.H0_H0 ;  /* 0x20000025ff1f8230 */ /* 0x000fe20000004100 */
[CC--:B------:R-:W-:Y:S02]  /*4010*/  @!P0 FMUL.FTZ R33, R32.reuse, R7.reuse ;  /* 0x0000000720218220 */ /* 0x0c0fe40000410000 */
[C---:B------:R-:W-:Y:S01]  /*4020*/  @!P0 FMUL.FTZ R4, R5.reuse, R7 ;  /* 0x0000000705048220 */ /* 0x040fe20000410000 */
[----:B------:R-:W-:Y:S01]  /*4030*/  @!P0 HADD2.F32 R7, -RZ, R6.H1_H1 ;  /* 0x30000006ff078230 */ /* 0x000fe20000004100 */
[-C--:B------:R-:W-:Y:S01]  /*4040*/  @!P0 FFMA.FTZ R38, R5, R31.reuse, -R33 ;  /* 0x0000001f05268223 */ /* 0x080fe20000010821 */
[----:B------:R-:W-:Y:S01]  /*4050*/  @!P0 HADD2.F32 R5, -RZ, R8.H0_H0 ;  /* 0x20000008ff058230 */ /* 0x000fe20000004100 */
[----:B------:R-:W-:Y:S01]  /*4060*/  @!P0 FFMA.FTZ R4, R32, R31, R4 ;  /* 0x0000001f20048223 */ /* 0x000fe20000010004 */
[----:B------:R-:W-:Y:S01]  /*4070*/  SHF.L.U32 R31, R211, 0x3, RZ ;  /* 0x00000003d31f7819 */ /* 0x000fe200000006ff */
[----:B------:R-:W-:Y:S02]  /*4080*/  @!P0 HADD2.F32 R6, -RZ, R6.H0_H0 ;  /* 0x20000006ff068230 */ /* 0x000fe40000004100 */
[----:B------:R-:W-:Y:S01]  /*4090*/  @!P0 HADD2.F32 R8, -RZ, R34.H0_H0 ;  /* 0x20000022ff088230 */ /* 0x000fe20000004100 */
[-C--:B------:R-:W-:Y:S02]  /*40a0*/  @!P0 FMUL.FTZ R32, R7, R5.reuse ;  /* 0x0000000507208220 */ /* 0x080fe40000410000 */
[C---:B------:R-:W-:Y:S02]  /*40b0*/  @!P0 FMUL.FTZ R5, R6.reuse, R5 ;  /* 0x0000000506058220 */ /* 0x040fe40000410000 */
[-C--:B------:R-:W-:Y:S01]  /*40c0*/  @!P0 FFMA.FTZ R34, R6, R8.reuse, -R32 ;  /* 0x0000000806228223 */ /* 0x080fe20000010820 */
[----:B------:R-:W-:Y:S01]  /*40d0*/  @!P0 F2FP.PACK_AB R6, R3, R39 ;  /* 0x000000270306823e */ /* 0x000fe200000000ff */
[----:B------:R-:W-:Y:S01]  /*40e0*/  @!P0 FFMA.FTZ R5, R7, R8, R5 ;  /* 0x0000000807058223 */ /* 0x000fe20000010005 */
[----:B----4-:R-:W-:Y:S02]  /*40f0*/  LEA R32, P1, R31, R56, 0x1 ;  /* 0x000000381f207211 */ /* 0x010fe400078208ff */
[----:B------:R-:W-:Y:S01]  /*4100*/  @!P0 F2FP.PACK_AB R7, R2, R55 ;  /* 0x000000370207823e */ /* 0x000fe200000000ff */
[----:B------:R-:W-:Y:S01]  /*4110*/  @!P0 IMAD.MOV.U32 R13, RZ, RZ, R6 ;  /* 0x000000ffff0d8224 */ /* 0x000fe200078e0006 */
[----:B------:R-:W-:Y:S02]  /*4120*/  @!P0 F2FP.PACK_AB R3, R4, R38 ;  /* 0x000000260403823e */ /* 0x000fe400000000ff */
[----:B------:R-:W-:Y:S02]  /*4130*/  @!P0 F2FP.PACK_AB R2, R5, R34 ;  /* 0x000000220502823e */ /* 0x000fe400000000ff */
[----:B---3--:R-:W-:Y:S02]  /*4140*/  LEA.HI.X.SX32 R33, R31, R57, 0x1, P1 ;  /* 0x000000391f217211 */ /* 0x008fe400008f0eff */
[----:B------:R-:W-:Y:S02]  /*4150*/  @!P0 MOV R12, R7 ;  /* 0x00000007000c8202 */ /* 0x000fe40000000f00 */
[----:B------:R-:W-:Y:S02]  /*4160*/  @!P0 MOV R14, R3 ;  /* 0x00000003000e8202 */ /* 0x000fe40000000f00 */
[----:B------:R-:W-:Y:S05]  /*4170*/  @!P0 MOV R15, R2 ;  /* 0x00000002000f8202 */ /* 0x000fea0000000f00 */
[----:B------:R1:W-:Y:S02]  /*4180*/  ST.E.128 [R32.64], R12 ;  /* 0x0000000c20007985 */ /* 0x0003e4000c101d08 */
.L_x_1717:
[----:B------:R-:W-:Y:S05]  /*4190*/  BSYNC B0 ;  /* 0x0000000000007941 */ /* 0x000fea0003800000 */
.L_x_1716:
[----:B------:R-:W-:Y:S01]  /*41a0*/  ISETP.GE.AND P0, PT, R29, c[0x0][0x1d4], PT ;  /* 0x000075001d007a0c */ /* 0x000fe20003f06270 */
[----:B------:R-:W-:Y:S01]  /*41b0*/  @!UPT UIADD3 URZ, URZ, URZ, URZ ;  /* 0x0000003f3f3ff290 */ /* 0x000fe2000fffe03f */
[----:B------:R-:W-:Y:S11]  /*41c0*/  BSSY B0, `(.L_x_1718) ;  /* 0x000003b000007945 */ /* 0x000ff60003800000 */
[----:B------:R-:W-:-:S05]  /*41d0*/  @P0 BRA `(.L_x_1719) ;  /* 0x0000039000000947 */ /* 0x000fca0003800000 */
[----:B---3--:R-:W-:Y:S01]  /*41e0*/  IMAD.MOV.U32 R3, RZ, RZ, R57 ;  /* 0x000000ffff037224 */ /* 0x008fe200078e0039 */
[----:B-1----:R-:W-:Y:S01]  /*41f0*/  SHF.L.U32 R4, R210, 0x3, RZ ;  /* 0x00000003d2047819 */ /* 0x002fe200000006ff */
[----:B------:R-:W1:Y:S01]  /*4200*/  LDS.128 R12, [R72+0xe000] ;  /* 0x00e00000480c7984 */ /* 0x000e620000000c00 */
[----:B----4-:R-:W-:Y:S04]  /*4210*/  MOV R2, R56 ;  /* 0x0000003800027202 */ /* 0x010fe80000000f00 */
[C---:B------:R-:W-:Y:S04]  /*4220*/  LEA R38, P0, R4.reuse, R2, 0x1 ;  /* 0x0000000204267211 */ /* 0x040fe800078008ff */
[----:B------:R-:W-:Y:S02]  /*4230*/  LEA.HI.X.SX32 R39, R4, R3, 0x1, P0 ;  /* 0x0000000304277211 */ /* 0x000fe400000f0eff */
[----:B------:R-:W-:Y:S11]  /*4240*/  ISETP.GE.AND P0, PT, R111, c[0x0][0x27c], PT ;  /* 0x00009f006f007a0c */ /* 0x000ff60003f06270 */
[----:B------:R-:W-:Y:S02]  /*4250*/  @!UPT UIADD3 URZ, URZ, URZ, URZ ;  /* 0x0000003f3f3ff290 */ /* 0x000fe4000fffe03f */
[----:B------:R-:W-:Y:S01]  /*4260*/  @!P0 SHF.R.U64 R5, R16, 0x10, R17 ;  /* 0x0000001010058819 */ /* 0x000fe20000001211 */
[----:B------:R-:W-:Y:S01]  /*4270*/  @!P0 HADD2.F32 R2, -RZ, R9.H1_H1 ;  /* 0x30000009ff028230 */ /* 0x000fe20000004100 */
[----:B------:R-:W-:Y:S01]  /*4280*/  @!P0 SHF.R.U64 R16, R44, 0x10, R45 ;  /* 0x000000102c108819 */ /* 0x000fe2000000122d */
[----:B------:R-:W-:Y:S01]  /*4290*/  @!P0 HADD2.F32 R8, -RZ, R37.H1_H1 ;  /* 0x30000025ff088230 */ /* 0x000fe20000004100 */
[----:B------:R-:W-:Y:S01]  /*42a0*/  @!P0 SHF.R.U32.HI R7, RZ, 0x10, R17 ;  /* 0x00000010ff078819 */ /* 0x000fe20000011611 */
[----:B------:R-:W-:Y:S01]  /*42b0*/  @!P0 HADD2.F32 R5, -RZ, R5.H0_H0 ;  /* 0x20000005ff058230 */ /* 0x000fe20000004100 */
[----:B--2---:R-:W-:Y:S01]  /*42c0*/  @!P0 SHF.R.U32.HI R33, RZ, 0x10, R45 ;  /* 0x00000010ff218819 */ /* 0x004fe2000001162d */
        /* <DEDUP_REMOVED lines=13> */
[----:B------:R-:W-:Y:S01]  /*43a0*/  @!P0 HADD2.F32 R8, -RZ, R7.H0_H0 ;  /* 0x20000007ff088230 */ /* 0x000fe20000004100 */
[----:B------:R-:W-:Y:S02]  /*43b0*/  @!P0 IMAD.MOV.U32 R6, RZ, RZ, R14 ;  /* 0x000000ffff068224 */ /* 0x000fe400078e000e */
        /* <DEDUP_REMOVED lines=8> */
[--C-:B------:R-:W-:Y:S02]  /*4440*/  @!P0 HADD2.F32 R6, -RZ, R5.reuse.H0_H0 ;  /* 0x20000005ff068230 */ /* 0x100fe40000004100 */
[----:B------:R-:W-:Y:S01]  /*4450*/  @!P0 HADD2.F32 R32, -RZ, R5.H1_H1 ;  /* 0x30000005ff208230 */ /* 0x000fe20000004100 */
[-C--:B------:R-:W-:Y:S02]  /*4460*/  @!P0 FMUL.FTZ R5, R17, R4.reuse ;  /* 0x0000000411058220 */ /* 0x080fe40000410000 */
[C---:B------:R-:W-:Y:S02]  /*4470*/  @!P0 FMUL.FTZ R4, R7.reuse, R4 ;  /* 0x0000000407048220 */ /* 0x040fe40000410000 */
[----:B------:R-:W-:Y:S01]  /*4480*/  @!P0 FFMA.FTZ R37, R7, R31, -R5 ;  /* 0x0000001f07258223 */ /* 0x000fe20000010805 */
[----:B------:R-:W-:Y:S01]  /*4490*/  @!P0 F2FP.PACK_AB R7, R2, R43 ;  /* 0x0000002b0207823e */ /* 0x000fe200000000ff */
[-C--:B------:R-:W-:Y:S02]  /*44a0*/  @!P0 FMUL.FTZ R5, R6, R8.reuse ;  /* 0x0000000806058220 */ /* 0x080fe40000410000 */
[----:B------:R-:W-:Y:S01]  /*44b0*/  @!P0 FMUL.FTZ R34, R32, R8 ;  /* 0x0000000820228220 */ /* 0x000fe20000410000 */
[----:B------:R-:W-:Y:S01]  /*44c0*/  @!P0 MOV R12, R7 ;  /* 0x00000007000c8202 */ /* 0x000fe20000000f00 */
[----:B------:R-:W-:Y:S02]  /*44d0*/  @!P0 FFMA.FTZ R4, R17, R31, R4 ;  /* 0x0000001f11048223 */ /* 0x000fe40000010004 */
[-C--:B------:R-:W-:Y:S01]  /*44e0*/  @!P0 FFMA.FTZ R34, R6, R33.reuse, -R34 ;  /* 0x0000002106228223 */ /* 0x080fe20000010822 */
[----:B------:R-:W-:Y:S01]  /*44f0*/  @!P0 F2FP.PACK_AB R6, R3, R42 ;  /* 0x0000002a0306823e */ /* 0x000fe200000000ff */
[----:B------:R-:W-:Y:S01]  /*4500*/  @!P0 FFMA.FTZ R5, R32, R33, R5 ;  /* 0x0000002120058223 */ /* 0x000fe20000010005 */
[----:B------:R-:W-:Y:S03]  /*4510*/  @!P0 F2FP.PACK_AB R3, R4, R37 ;  /* 0x000000250403823e */ /* 0x000fe600000000ff */
[----:B------:R-:W-:Y:S01]  /*4520*/  @!P0 IMAD.MOV.U32 R13, RZ, RZ, R6 ;  /* 0x000000ffff0d8224 */ /* 0x000fe200078e0006 */
[----:B------:R-:W-:Y:S02]  /*4530*/  @!P0 F2FP.PACK_AB R2, R5, R34 ;  /* 0x000000220502823e */ /* 0x000fe400000000ff */
[----:B------:R-:W-:Y:S02]  /*4540*/  @!P0 MOV R14, R3 ;  /* 0x00000003000e8202 */ /* 0x000fe40000000f00 */
[----:B------:R-:W-:Y:S05]  /*4550*/  @!P0 MOV R15, R2 ;  /* 0x00000002000f8202 */ /* 0x000fea0000000f00 */
[----:B------:R1:W-:Y:S02]  /*4560*/  ST.E.128 [R38.64], R12 ;  /* 0x0000000c26007985 */ /* 0x0003e4000c101d08 */
.L_x_1719:
[----:B------:R-:W-:Y:S05]  /*4570*/  BSYNC B0 ;  /* 0x0000000000007941 */ /* 0x000fea0003800000 */
.L_x_1718:
[----:B------:R-:W-:Y:S01]  /*4580*/  ISETP.GE.AND P0, PT, R202, c[0x0][0x1d4], PT ;  /* 0x00007500ca007a0c */ /* 0x000fe20003f06270 */
[----:B------:R-:W-:Y:S01]  /*4590*/  @!UPT UIADD3 URZ, URZ, URZ, URZ ;  /* 0x0000003f3f3ff290 */ /* 0x000fe2000fffe03f */
[----:B------:R-:W-:Y:S11]  /*45a0*/  BSSY B0, `(.L_x_1720) ;  /* 0x0000038000007945 */ /* 0x000ff60003800000 */
[----:B------:R-:W-:-:S05]  /*45b0*/  @P0 BRA `(.L_x_1721) ;  /* 0x0000036000000947 */ /* 0x000fca0003800000 */
[C---:B-1--4-:R-:W-:Y:S01]  /*45c0*/  LEA R32, P0, R202.reuse, R56, 0x1 ;  /* 0x00000038ca207211 */ /* 0x052fe200078008ff */
[----:B------:R-:W1:Y:S03]  /*45d0*/  LDS.128 R12, [R73+0xe000] ;  /* 0x00e00000490c7984 */ /* 0x000e660000000c00 */
[----:B--23--:R-:W-:Y:S02]  /*45e0*/  LEA.HI.X R33, R202, R57, R216, 0x1, P0 ;  /* 0x00000039ca217211 */ /* 0x00cfe400000f0cd8 */
[----:B------:R-:W-:Y:S11]  /*45f0*/  ISETP.GE.AND P0, PT, R145, c[0x0][0x27c], PT ;  /* 0x00009f0091007a0c */ /* 0x000ff60003f06270 */
[----:B------:R-:W-:Y:S02]  /*4600*/  @!UPT UIADD3 URZ, URZ, URZ, URZ ;  /* 0x0000003f3f3ff290 */ /* 0x000fe4000fffe03f */
[----:B------:R-:W-:Y:S01]  /*4610*/  @!P0 HADD2.F32 R2, -RZ, R24.H1_H1 ;  /* 0x30000018ff028230 */ /* 0x000fe20000004100 */
[----:B------:R-:W-:Y:S01]  /*4620*/  @!P0 SHF.R.U64 R5, R18, 0x10, R19 ;  /* 0x0000001012058819 */ /* 0x000fe20000001213 */
[----:B------:R-:W-:Y:S01]  /*4630*/  @!P0 HADD2.F32 R8, -RZ, R41.H1_H1 ;  /* 0x30000029ff088230 */ /* 0x000fe20000004100 */
[----:B------:R-:W-:Y:S01]  /*4640*/  @!P0 SHF.R.U64 R16, R46, 0x10, R47 ;  /* 0x000000102e108819 */ /* 0x000fe2000000122f */
[----:B------:R-:W-:Y:S01]  /*4650*/  @!P0 HADD2.F32 R18, -RZ, R52.H0_H0 ;  /* 0x20000034ff128230 */ /* 0x000fe20000004100 */
[----:B------:R-:W-:Y:S01]  /*4660*/  @!P0 SHF.R.U32.HI R7, RZ, 0x10, R19 ;  /* 0x00000010ff078819 */ /* 0x000fe20000011613 */
[----:B------:R-:W-:Y:S01]  /*4670*/  @!P0 HADD2.F32 R5, -RZ, R5.H0_H0 ;  /* 0x20000005ff058230 */ /* 0x000fe20000004100 */
[----:B------:R-:W-:Y:S01]  /*4680*/  @!P0 SHF.R.U32.HI R24, RZ, 0x10, R47 ;  /* 0x00000010ff188819 */ /* 0x000fe2000001162f */
[----:B------:R-:W-:Y:S04]  /*4690*/  @!P0 HADD2.F32 R16, -RZ, R16.H0_H0 ;  /* 0x20000010ff108230 */ /* 0x000fe80000004100 */
        /* <DEDUP_REMOVED lines=12> */
[CC--:B------:R-:W-:Y:S01]  /*4760*/  @!P0 FMUL.FTZ R17, R9.reuse, R5.reuse ;  /* 0x0000000509118220 */ /* 0x0c0fe20000410000 */
[----:B------:R-:W-:Y:S01]  /*4770*/  @!P0 HADD2.F32 R8, -RZ, R7.H0_H0 ;  /* 0x20000007ff088230 */ /* 0x000fe20000004100 */
        /* <DEDUP_REMOVED lines=13> */
[CC--:B------:R-:W-:Y:S02]  /*4850*/  @!P0 FMUL.FTZ R5, R6.reuse, R8.reuse ;  /* 0x0000000806058220 */ /* 0x0c0fe40000410000 */
[----:B------:R-:W-:Y:S01]  /*4860*/  @!P0 FMUL.FTZ R31, R19, R8 ;  /* 0x00000008131f8220 */ /* 0x000fe20000410000 */
[----:B------:R-:W-:Y:S01]  /*4870*/  @!P0 MOV R12, R7 ;  /* 0x00000007000c8202 */ /* 0x000fe20000000f00 */
        /* <DEDUP_REMOVED lines=10> */
.L_x_1721:
[----:B------:R-:W-:Y:S05]  /*4920*/  BSYNC B0 ;  /* 0x0000000000007941 */ /* 0x000fea0003800000 */
.L_x_1720:
        /* <DEDUP_REMOVED lines=58> */
.L_x_1723:
[----:B------:R-:W-:Y:S05]  /*4cd0*/  BSYNC B0 ;  /* 0x0000000000007941 */ /* 0x000fea0003800000 */
.L_x_1722:
[----:B------:R-:W-:Y:S11]  /*4ce0*/  ISETP.GE.AND P0, PT, R200, c[0x0][0x1d4], PT ;  /* 0x00007500c8007a0c */ /* 0x000ff60003f06270 */
[----:B------:R-:W-:Y:S02]  /*4cf0*/  @!UPT UIADD3 URZ, URZ, URZ, URZ ;  /* 0x0000003f3f3ff290 */ /* 0x000fe4000fffe03f */
[----:B------:R-:W-:-:S05]  /*4d00*/  @P0 BRA `(.L_x_1713) ;  /* 0x000023e000000947 */ /* 0x000fca0003800000 */
[C---:B----4-:R-:W-:Y:S01]  /*4d10*/  LEA R24, P0, R200.reuse, R56, 0x1 ;  /* 0x00000038c8187211 */ /* 0x050fe200078008ff */
[----:B-1----:R-:W1:Y:S03]  /*4d20*/  LDS.128 R12, [R73+0x10000] ;  /* 0x01000000490c7984 */ /* 0x002e660000000c00 */
[----:B---3--:R-:W-:Y:S02]  /*4d30*/  LEA.HI.X R25, R200, R57, R214, 0x1, P0 ;  /* 0x00000039c8197211 */ /* 0x008fe400000f0cd6 */
        /* <DEDUP_REMOVED lines=52> */
.L_x_1710:
        /* <DEDUP_REMOVED lines=31> */
[----:B------:R-:W-:Y:S01]  /*5270*/  LEA.HI.X R5, R2, c[0x0][0x274], R5, 0x1, P0 ;  /* 0x00009d0002057a11 */ /* 0x000fe200000f0c05 */
[----:B------:R-:W-:Y:S01]  /*5280*/  CS2R R24, SRZ ;  /* 0x0000000000187805 */ /* 0x000fe2000001ff00 */
[C---:B------:R-:W-:Y:S04]  /*5290*/  LEA R2, P0, R3.reuse, c[0x0][0x288], 0x1 ;  /* 0x0000a20003027a11 */ /* 0x040fe800078008ff */
[----:B------:R-:W-:Y:S02]  /*52a0*/  LEA.HI.X R3, R3, c[0x0][0x28c], R6, 0x1, P0 ;  /* 0x0000a30003037a11 */ /* 0x000fe400000f0c06 */
[----:B------:R-:W-:Y:S11]  /*52b0*/  ISETP.GE.AND P0, PT, R104, c[0x0][0x27c], PT ;  /* 0x00009f0068007a0c */ /* 0x000ff60003f06270 */
[----:B------:R-:W-:Y:S02]  /*52c0*/  @!UPT UIADD3 URZ, URZ, URZ, URZ ;  /* 0x0000003f3f3ff290 */ /* 0x000fe4000fffe03f */
        /* <DEDUP_REMOVED lines=10> */
.L_x_1725:
[----:B------:R-:W-:Y:S05]  /*5370*/  BSYNC B0 ;  /* 0x0000000000007941 */ /* 0x000fea0003800000 */
.L_x_1724:
[----:B------:R2:W3:Y:S04]  /*5380*/  SHFL.IDX PT, R65, R33, RZ, 0x1c1f ;  /* 0x001c1fff21417589 */ /* 0x0004e800000e0000 */
[----:B------:R2:W4:Y:S01]  /*5390*/  SHFL.IDX PT, R64, R34, RZ, 0x1c1f ;  /* 0x001c1fff22407589 */ /* 0x00052200000e0000 */
[----:B------:R-:W-:-:S05]  /*53a0*/  @P1 BRA `(.L_x_1713) ;  /* 0x00001d4000001947 */ /* 0x000fca0003800000 */
[----:B-1---5:R-:W-:Y:S01]  /*53b0*/  MOV R2, R57 ;  /* 0x0000003900027202 */ /* 0x022fe20000000f00 */
[----:B------:R-:W-:Y:S01]  /*53c0*/  IMAD.MOV.U32 R5, RZ, RZ, R58 ;  /* 0x000000ffff057224 */ /* 0x000fe200078e003a */
[----:B------:R-:W-:Y:S01]  /*53d0*/  ISETP.GE.AND P0, PT, R104, c[0x0][0x1d4], PT ;  /* 0x0000750068007a0c */ /* 0x000fe20003f06270 */
[----:B------:R-:W-:Y:S01]  /*53e0*/  IMAD.MOV.U32 R4, RZ, RZ, R59 ;  /* 0x000000ffff047224 */ /* 0x000fe200078e003b */
[----:B------:R-:W-:Y:S01]  /*53f0*/  IADD3 R127, -R130, c[0x0][0x1d4], RZ ;  /* 0x00007500827f7a10 */ /* 0x000fe20007ffe1ff */
[----:B------:R-:W-:Y:S01]  /*5400*/  IMAD.MOV.U32 R3, RZ, RZ, R56 ;  /* 0x000000ffff037224 */ /* 0x000fe200078e0038 */
[----:B------:R-:W-:Y:S01]  /*5410*/  BSSY B0, `(.L_x_1726) ;  /* 0x0000099000007945 */ /* 0x000fe20003800000 */
[----:B------:R-:W-:Y:S01]  /*5420*/  IMAD R66, R36, 0x3000, RZ ;  /* 0x0000300024427824 */ /* 0x000fe200078e02ff */
        /* <DEDUP_REMOVED lines=12> */
[----:B--2---:R-:W-:Y:S01]  /*54f0*/  PRMT R34, R4, 0x5410, R5 ;  /* 0x0000541004227816 */ /* 0x004fe20000000005 */
[----:B------:R-:W-:Y:S01]  /*5500*/  IMAD.MOV.U32 R4, RZ, RZ, R23 ;  /* 0x000000ffff047224 */ /* 0x000fe200078e0017 */
[----:B------:R-:W-:Y:S01]  /*5510*/  PRMT R33, R3, 0x5410, R2 ;  /* 0x0000541003217816 */ /* 0x000fe20000000002 */
[----:B------:R-:W-:Y:S01]  /*5520*/  IMAD.MOV.U32 R3, RZ, RZ, R20 ;  /* 0x000000ffff037224 */ /* 0x000fe200078e0014 */
[----:B------:R-:W-:Y:S02]  /*5530*/  MOV R5, R22 ;  /* 0x0000001600057202 */ /* 0x000fe40000000f00 */
[----:B------:R-:W-:Y:S02]  /*5540*/  MOV R2, R21 ;  /* 0x0000001500027202 */ /* 0x000fe40000000f00 */
[----:B------:R-:W-:Y:S02]  /*5550*/  PRMT R32, R5, 0x5410, R4 ;  /* 0x0000541005207816 */ /* 0x000fe40000000004 */
[----:B------:R-:W-:Y:S01]  /*5560*/  PRMT R31, R3, 0x5410, R2 ;  /* 0x00005410031f7816 */ /* 0x000fe20000000002 */
[----:B------:R-:W-:-:S05]  /*5570*/  @P0 BRA `(.L_x_1727) ;  /* 0x0000082000000947 */ /* 0x000fca0003800000 */
[----:B------:R-:W-:Y:S01]  /*5580*/  IMAD.MOV.U32 R8, RZ, RZ, R44 ;  /* 0x000000ffff087224 */ /* 0x000fe200078e002c */
[----:B------:R-:W-:Y:S02]  /*5590*/  LOP3.LUT P2, RZ, R198, 0x1, RZ, 0xc0, !PT ;  /* 0x00000001c6ff7812 */ /* 0x000fe4000784c0ff */
[----:B------:R-:W-:Y:S02]  /*55a0*/  ISETP.GE.AND P0, PT, R104, c[0x0][0x27c], PT ;  /* 0x00009f0068007a0c */ /* 0x000fe40003f06270 */
[----:B------:R-:W-:Y:S02]  /*55b0*/  SEL R2, R130, R127, !P2 ;  /* 0x0000007f82027207 */ /* 0x000fe40005000000 */
[----:B------:R-:W-:Y:S02]  /*55c0*/  MOV R6, R13 ;  /* 0x0000000d00067202 */ /* 0x000fe40000000f00 */
[----:B------:R-:W-:Y:S04]  /*55d0*/  SHF.R.S32.HI R3, RZ, 0x1f, R2 ;  /* 0x0000001fff037819 */ /* 0x000fe80000011402 */
[----:B------:R-:W-:Y:S03]  /*55e0*/  LEA.HI R2, R3, R2, RZ, 0x4 ;  /* 0x0000000203027211 */ /* 0x000fe600078f20ff */
[----:B------:R-:W-:Y:S01]  /*55f0*/  @!P0 HADD2.F32 R8, -RZ, R8.H0_H0 ;  /* 0x20000008ff088230 */ /* 0x000fe20000004100 */
[----:B------:R-:W-:Y:S01]  /*5600*/  LEA.HI.SX32 R2, R2, R120, 0x1c ;  /* 0x0000007802027211 */ /* 0x000fe200078fe2ff */
[----:B------:R-:W-:Y:S01]  /*5610*/  @!P0 HADD2.F32 R6, -RZ, R6.H0_H0 ;  /* 0x20000006ff068230 */ /* 0x000fe20000004100 */
        /* <DEDUP_REMOVED lines=9> */
[----:B------:R-:W-:Y:S03]  /*56b0*/  IADD3 R3, R125, R66, RZ ;  /* 0x000000427d037210 */ /* 0x000fe60007ffe0ff */
[----:B------:R-:W-:Y:S01]  /*56c0*/  IMAD.IADD R2, R66, 0x1, R2 ;  /* 0x0000000142027824 */ /* 0x000fe200078e0202 */
[----:B------:R-:W-:Y:S03]  /*56d0*/  SHF.L.U32 R3, R3, 0x1, RZ ;  /* 0x0000000103037819 */ /* 0x000fe600000006ff */
[----:B------:R-:W-:Y:S02]  /*56e0*/  IMAD.SHL.U32 R2, R2, 0x2, RZ ;  /* 0x0000000202027824 */ /* 0x000fe400078e00ff */
[----:B------:R-:W1:Y:S08]  /*56f0*/  LDS.128 R16, [R3+0xc100] ;  /* 0x00c1000003107984 */ /* 0x000e700000000c00 */
[----:B------:R2:W5:Y:S02]  /*5700*/  LDS.128 R52, [R2+0xc100] ;  /* 0x00c1000002347984 */ /* 0x0005640000000c00 */
[----:B--2---:R-:W-:Y:S05]  /*5710*/  MOV R2, R12 ;  /* 0x0000000c00027202 */ /* 0x004fea0000000f00 */
[----:B------:R-:W-:Y:S01]  /*5720*/  @!P0 HADD2.F32 R3, -RZ, R2.H0_H0 ;  /* 0x20000002ff038230 */ /* 0x000fe20000004100 */
[----:B-1----:R-:W-:Y:S05]  /*5730*/  @!P0 IMAD.MOV.U32 R5, RZ, RZ, R16 ;  /* 0x000000ffff058224 */ /* 0x002fea00078e0010 */
[----:B------:R-:W-:Y:S01]  /*5740*/  @!P0 HADD2.F32 R4, -RZ, R5.H0_H0 ;  /* 0x20000005ff048230 */ /* 0x000fe20000004100 */
[----:B-----5:R-:W-:Y:S01]  /*5750*/  @!P0 IMAD.MOV.U32 R39, RZ, RZ, R54 ;  /* 0x000000ffff278224 */ /* 0x020fe200078e0036 */
[----:B------:R-:W-:Y:S03]  /*5760*/  @!P0 MOV R9, R52 ;  /* 0x0000003400098202 */ /* 0x000fe60000000f00 */
[----:B------:R-:W-:Y:S01]  /*5770*/  @!P0 FMUL.FTZ R2, R4, R3 ;  /* 0x0000000304028220 */ /* 0x000fe20000410000 */
[----:B------:R-:W-:Y:S01]  /*5780*/  @!P0 MOV R41, R53 ;  /* 0x0000003500298202 */ /* 0x000fe20000000f00 */
[--C-:B------:R-:W-:Y:S05]  /*5790*/  @!P0 HADD2.F32 R7, -RZ, R9.reuse.H0_H0 ;  /* 0x20000009ff078230 */ /* 0x100fea0000004100 */
[C---:B------:R-:W-:Y:S01]  /*57a0*/  @!P0 FMUL.FTZ R37, R7.reuse, R3 ;  /* 0x0000000307258220 */ /* 0x040fe20000410000 */
[----:B------:R-:W-:Y:S01]  /*57b0*/  @!P0 SHF.R.U64 R3, R12, 0x10, R13 ;  /* 0x000000100c038819 */ /* 0x000fe2000000120d */
[-C--:B------:R-:W-:Y:S01]  /*57c0*/  @!P0 FFMA.FTZ R2, R7, R8.reuse, R2 ;  /* 0x0000000807028223 */ /* 0x080fe20000010002 */
[----:B------:R-:W-:Y:S01]  /*57d0*/  @!P0 HADD2.F32 R7, -RZ, R9.H1_H1 ;  /* 0x30000009ff078230 */ /* 0x000fe20000004100 */
[----:B------:R-:W-:Y:S01]  /*57e0*/  @!P0 FFMA.FTZ R70, R4, R8, -R37 ;  /* 0x0000000804468223 */ /* 0x000fe20000010825 */
[----:B------:R-:W-:Y:S01]  /*57f0*/  @!P0 SHF.R.U64 R8, R44, 0x10, R45 ;  /* 0x000000102c088819 */ /* 0x000fe2000000122d */
[----:B------:R-:W-:Y:S01]  /*5800*/  @!P0 IMAD.MOV.U32 R9, RZ, RZ, R17 ;  /* 0x000000ffff098224 */ /* 0x000fe200078e0011 */
[----:B------:R-:W-:Y:S01]  /*5810*/  @!P0 HADD2.F32 R3, -RZ, R3.H0_H0 ;  /* 0x20000003ff038230 */ /* 0x000fe20000004100 */
[----:B------:R-:W-:Y:S01]  /*5820*/  IMAD.MOV.U32 R37, RZ, RZ, R45 ;  /* 0x000000ffff257224 */ /* 0x000fe200078e002d */
[----:B------:R-:W-:Y:S01]  /*5830*/  @!P0 HADD2.F32 R4, -RZ, R5.H1_H1 ;  /* 0x30000005ff048230 */ /* 0x000fe20000004100 */
[----:B------:R-:W-:Y:S01]  /*5840*/  @!P0 SHF.R.U32.HI R12, RZ, 0x10, R13 ;  /* 0x00000010ff0c8819 */ /* 0x000fe2000001160d */
[----:B------:R-:W-:Y:S01]  /*5850*/  @!P0 HADD2.F32 R8, -RZ, R8.H0_H0 ;  /* 0x20000008ff088230 */ /* 0x000fe20000004100 */
[-C--:B------:R-:W-:Y:S01]  /*5860*/  @!P0 FMUL.FTZ R38, R7, R3.reuse ;  /* 0x0000000307268220 */ /* 0x080fe20000410000 */
[----:B------:R-:W-:Y:S01]  /*5870*/  @!P0 HADD2.F32 R13, -RZ, R41.H0_H0 ;  /* 0x20000029ff0d8230 */ /* 0x000fe20000004100 */
[C---:B------:R-:W-:Y:S01]  /*5880*/  @!P0 FMUL.FTZ R3, R4.reuse, R3 ;  /* 0x0000000304038220 */ /* 0x040fe20000410000 */
[----:B------:R-:W-:Y:S01]  /*5890*/  @!P0 HADD2.F32 R5, -RZ, R9.H0_H0 ;  /* 0x20000009ff058230 */ /* 0x000fe20000004100 */
[----:B------:R-:W-:Y:S01]  /*58a0*/  @!P0 FFMA.FTZ R69, R4, R8, -R38 ;  /* 0x0000000804458223 */ /* 0x000fe20000010826 */
[----:B------:R-:W-:Y:S01]  /*58b0*/  @!P0 HADD2.F32 R37, -RZ, R37.H0_H0 ;  /* 0x20000025ff258230 */ /* 0x000fe20000004100 */
[-C--:B------:R-:W-:Y:S02]  /*58c0*/  @!P0 FMUL.FTZ R38, R13, R6.reuse ;  /* 0x000000060d268220 */ /* 0x080fe40000410000 */
[----:B------:R-:W-:Y:S01]  /*58d0*/  @!P0 FMUL.FTZ R4, R5, R6 ;  /* 0x0000000605048220 */ /* 0x000fe20000410000 */
[----:B------:R-:W-:Y:S01]  /*58e0*/  MOV R6, R14 ;  /* 0x0000000e00067202 */ /* 0x000fe20000000f00 */
[----:B------:R-:W-:Y:S02]  /*58f0*/  @!P0 FFMA.FTZ R3, R7, R8, R3 ;  /* 0x0000000807038223 */ /* 0x000fe40000010003 */
[-C--:B------:R-:W-:Y:S01]  /*5900*/  @!P0 FFMA.FTZ R44, R5, R37.reuse, -R38 ;  /* 0x00000025052c8223 */ /* 0x080fe20000010826 */
[----:B------:R-:W-:Y:S01]  /*5910*/  MOV R5, R46 ;  /* 0x0000002e00057202 */ /* 0x000fe20000000f00 */
[----:B------:R-:W-:Y:S01]  /*5920*/  @!P0 IMAD.MOV.U32 R8, RZ, RZ, R18 ;  /* 0x000000ffff088224 */ /* 0x000fe200078e0012 */
[----:B------:R-:W-:Y:S01]  /*5930*/  @!P0 HADD2.F32 R6, -RZ, R6.H0_H0 ;  /* 0x20000006ff068230 */ /* 0x000fe20000004100 */
[----:B------:R-:W-:Y:S01]  /*5940*/  @!P0 FFMA.FTZ R4, R13, R37, R4 ;  /* 0x000000250d048223 */ /* 0x000fe20000010004 */
[----:B------:R-:W-:Y:S01]  /*5950*/  @!P0 HADD2.F32 R37, -RZ, R39.H0_H0 ;  /* 0x20000027ff258230 */ /* 0x000fe20000004100 */
[----:B------:R-:W-:Y:S01]  /*5960*/  @!P0 SHF.R.U32.HI R13, RZ, 0x10, R45 ;  /* 0x00000010ff0d8819 */ /* 0x000fe2000001162d */
[----:B------:R-:W-:Y:S02]  /*5970*/  @!P0 HADD2.F32 R38, -RZ, R5.H0_H0 ;  /* 0x20000005ff268230 */ /* 0x000fe40000004100 */
[--C-:B------:R-:W-:Y:S01]  /*5980*/  @!P0 HADD2.F32 R5, -RZ, R8.reuse.H0_H0 ;  /* 0x20000008ff058230 */ /* 0x100fe20000004100 */
[----:B------:R-:W-:Y:S01]  /*5990*/  @!P0 FMUL.FTZ R7, R37, R6 ;  /* 0x0000000625078220 */ /* 0x000fe20000410000 */
[----:B------:R-:W-:Y:S03]  /*59a0*/  @!P0 HADD2.F32 R13, -RZ, R13.H0_H0 ;  /* 0x2000000dff0d8230 */ /* 0x000fe60000004100 */
[C---:B------:R-:W-:Y:S01]  /*59b0*/  @!P0 FFMA.FTZ R68, R5.reuse, R38, -R7 ;  /* 0x0000002605448223 */ /* 0x040fe20000010807 */
[----:B------:R-:W-:Y:S01]  /*59c0*/  @!P0 SHF.R.U64 R7, R14, 0x10, R15 ;  /* 0x000000100e078819 */ /* 0x000fe2000000120f */
[----:B------:R-:W-:Y:S01]  /*59d0*/  @!P0 FMUL.FTZ R6, R5, R6 ;  /* 0x0000000605068220 */ /* 0x000fe20000410000 */
[----:B------:R-:W-:Y:S01]  /*59e0*/  @!P0 SHF.R.U64 R5, R46, 0x10, R47 ;  /* 0x000000102e058819 */ /* 0x000fe2000000122f */
[----:B------:R-:W-:Y:S02]  /*59f0*/  @!P0 HADD2.F32 R14, -RZ, R39.H1_H1 ;  /* 0x30000027ff0e8230 */ /* 0x000fe40000004100 */
[----:B------:R-:W-:Y:S02]  /*5a00*/  @!P0 HADD2.F32 R7, -RZ, R7.H0_H0 ;  /* 0x20000007ff078230 */ /* 0x000fe40000004100 */
[----:B------:R-:W-:Y:S02]  /*5a10*/  @!P0 HADD2.F32 R39, -RZ, R5.H0_H0 ;  /* 0x20000005ff278230 */ /* 0x000fe40000004100 */
[----:B------:R-:W-:Y:S01]  /*5a20*/  @!P0 HADD2.F32 R5, -RZ, R8.H1_H1 ;  /* 0x30000008ff058230 */ /* 0x000fe20000004100 */
[----:B------:R-:W-:Y:S01]  /*5a30*/  @!P0 FMUL.FTZ R42, R14, R7 ;  /* 0x000000070e2a8220 */ /* 0x000fe20000410000 */
[----:B------:R-:W-:Y:S02]  /*5a40*/  @!P0 HADD2.F32 R8, -RZ, R12.H0_H0 ;  /* 0x2000000cff088230 */ /* 0x000fe40000004100 */
[----:B------:R-:W-:Y:S01]  /*5a50*/  @!P0 HADD2.F32 R12, -RZ, R41.H1_H1 ;  /* 0x30000029ff0c8230 */ /* 0x000fe20000004100 */
[C---:B------:R-:W-:Y:S01]  /*5a60*/  @!P0 FFMA.FTZ R46, R5.reuse, R39, -R42 ;  /* 0x00000027052e8223 */ /* 0x040fe2000001082a */
[----:B------:R-:W-:Y:S01]  /*5a70*/  @!P0 MOV R41, R55 ;  /* 0x0000003700298202 */ /* 0x000fe20000000f00 */
[----:B------:R-:W-:Y:S01]  /*5a80*/  @!P0 FMUL.FTZ R7, R5, R7 ;  /* 0x0000000705078220 */ /* 0x000fe20000410000 */
[----:B------:R-:W-:Y:S01]  /*5a90*/  @!P0 HADD2.F32 R5, -RZ, R9.H1_H1 ;  /* 0x30000009ff058230 */ /* 0x000fe20000004100 */
[CC--:B------:R-:W-:Y:S01]  /*5aa0*/  @!P0 FMUL.FTZ R9, R12.reuse, R8.reuse ;  /* 0x000000080c098220 */ /* 0x0c0fe20000410000 */
[----:B------:R-:W-:Y:S03]  /*5ab0*/  MOV R42, R47 ;  /* 0x0000002f002a7202 */ /* 0x000fe60000000f00 */
[CC--:B------:R-:W-:Y:S02]  /*5ac0*/  @!P0 FFMA.FTZ R9, R5.reuse, R13.reuse, -R9 ;  /* 0x0000000d05098223 */ /* 0x0c0fe40000010809 */
[----:B------:R-:W-:Y:S02]  /*5ad0*/  @!P0 FMUL.FTZ R5, R5, R8 ;  /* 0x0000000805058220 */ /* 0x000fe40000410000 */
[----:B------:R-:W-:Y:S01]  /*5ae0*/  IMAD.MOV.U32 R8, RZ, RZ, R15 ;  /* 0x000000ffff087224 */ /* 0x000fe200078e000f */
[----:B------:R-:W-:Y:S01]  /*5af0*/  @!P0 F2FP.PACK_AB R45, R9, R44 ;  /* 0x0000002c092d823e */ /* 0x000fe200000000ff */
[----:B------:R-:W-:Y:S01]  /*5b00*/  @!P0 IMAD.MOV.U32 R9, RZ, RZ, R19 ;  /* 0x000000ffff098224 */ /* 0x000fe200078e0013 */
[----:B------:R-:W-:Y:S01]  /*5b10*/  @!P0 F2FP.PACK_AB R44, R69, R70 ;  /* 0x00000046452c823e */ /* 0x000fe200000000ff */
[----:B------:R-:W-:Y:S01]  /*5b20*/  @!P0 FFMA.FTZ R5, R12, R13, R5 ;  /* 0x0000000d0c058223 */ /* 0x000fe20000010005 */
[----:B------:R-:W-:Y:S01]  /*5b30*/  @!P0 SHF.R.U32.HI R12, RZ, 0x10, R15 ;  /* 0x00000010ff0c8819 */ /* 0x000fe2000001160f */
[----:B------:R-:W-:Y:S01]  /*5b40*/  @!P0 FFMA.FTZ R6, R37, R38, R6 ;  /* 0x0000002625068223 */ /* 0x000fe20000010006 */
[----:B------:R-:W-:Y:S01]  /*5b50*/  @!P0 MOV R16, R44 ;  /* 0x0000002c00108202 */ /* 0x000fe20000000f00 */
[----:B------:R-:W-:Y:S01]  /*5b60*/  @!P0 FFMA.FTZ R7, R14, R39, R7 ;  /* 0x000000270e078223 */ /* 0x000fe20000010007 */
[----:B------:R-:W-:Y:S01]  /*5b70*/  @!P0 F2FP.PACK_AB R4, R5, R4 ;  /* 0x000000040504823e */ /* 0x000fe200000000ff */
[----:B------:R-:W-:Y:S01]  /*5b80*/  @!P0 IMAD.MOV.U32 R17, RZ, RZ, R45 ;  /* 0x000000ffff118224 */ /* 0x000fe200078e002d */
[----:B------:R-:W-:Y:S02]  /*5b90*/  @!P0 HADD2.F32 R13, -RZ, R8.H0_H0 ;  /* 0x20000008ff0d8230 */ /* 0x000fe40000004100 */
[----:B------:R-:W-:Y:S01]  /*5ba0*/  @!P0 HADD2.F32 R15, -RZ, R41.H0_H0 ;  /* 0x20000029ff0f8230 */ /* 0x000fe20000004100 */
[----:B------:R-:W-:Y:S01]  /*5bb0*/  @!P0 IMAD.MOV.U32 R53, RZ, RZ, R4 ;  /* 0x000000ffff358224 */ /* 0x000fe200078e0004 */
[----:B------:R-:W-:Y:S02]  /*5bc0*/  @!P0 HADD2.F32 R37, -RZ, R42.H0_H0 ;  /* 0x2000002aff258230 */ /* 0x000fe40000004100 */
[----:B------:R-:W-:Y:S01]  /*5bd0*/  @!P0 HADD2.F32 R8, -RZ, R9.H0_H0 ;  /* 0x20000009ff088230 */ /* 0x000fe20000004100 */
[C---:B------:R-:W-:Y:S01]  /*5be0*/  @!P0 FMUL.FTZ R42, R15.reuse, R13 ;  /* 0x0000000d0f2a8220 */ /* 0x040fe20000410000 */
[----:B------:R-:W-:Y:S02]  /*5bf0*/  @!P0 HADD2.F32 R12, -RZ, R12.H0_H0 ;  /* 0x2000000cff0c8230 */ /* 0x000fe40000004100 */
[----:B------:R-:W-:Y:S01]  /*5c00*/  @!P0 HADD2.F32 R38, -RZ, R41.H1_H1 ;  /* 0x30000029ff268230 */ /* 0x000fe20000004100 */
[C---:B------:R-:W-:Y:S01]  /*5c10*/  @!P0 FFMA.FTZ R42, R8.reuse, R37, -R42 ;  /* 0x00000025082a8223 */ /* 0x040fe2000001082a */
[----:B------:R-:W-:Y:S01]  /*5c20*/  @!P0 HADD2.F32 R9, -RZ, R9.H1_H1 ;  /* 0x30000009ff098230 */ /* 0x000fe20000004100 */
[----:B------:R-:W-:Y:S01]  /*5c30*/  @!P0 FMUL.FTZ R8, R8, R13 ;  /* 0x0000000d08088220 */ /* 0x000fe20000410000 */
[----:B------:R-:W-:Y:S01]  /*5c40*/  @!P0 HADD2.F32 R13, -RZ, R43.H0_H0 ;  /* 0x2000002bff0d8230 */ /* 0x000fe20000004100 */
[----:B------:R-:W-:Y:S02]  /*5c50*/  @!P0 FMUL.FTZ R41, R38, R12 ;  /* 0x0000000c26298220 */ /* 0x000fe40000410000 */
[----:B------:R-:W-:Y:S02]  /*5c60*/  @!P0 FFMA.FTZ R8, R15, R37, R8 ;  /* 0x000000250f088223 */ /* 0x000fe40000010008 */
[CC--:B------:R-:W-:Y:S01]  /*5c70*/  @!P0 FFMA.FTZ R43, R9.reuse, R13.reuse, -R41 ;  /* 0x0000000d092b8223 */ /* 0x0c0fe20000010829 */
[----:B------:R-:W-:Y:S01]  /*5c80*/  @!P0 F2FP.PACK_AB R41, R46, R68 ;  /* 0x000000442e29823e */ /* 0x000fe200000000ff */
[----:B------:R-:W-:Y:S01]  /*5c90*/  @!P0 FMUL.FTZ R9, R9, R12 ;  /* 0x0000000c09098220 */ /* 0x000fe20000410000 */
[----:B------:R-:W-:Y:S02]  /*5ca0*/  @!P0 F2FP.PACK_AB R12, R3, R2 ;  /* 0x00000002030c823e */ /* 0x000fe400000000ff */
[----:B------:R-:W-:Y:S01]  /*5cb0*/  @!P0 F2FP.PACK_AB R3, R7, R6 ;  /* 0x000000060703823e */ /* 0x000fe200000000ff */
[----:B------:R-:W-:Y:S01]  /*5cc0*/  @!P0 FFMA.FTZ R9, R38, R13, R9 ;  /* 0x0000000d26098223 */ /* 0x000fe20000010009 */
[----:B------:R-:W-:Y:S02]  /*5cd0*/  @!P0 F2FP.PACK_AB R13, R43, R42 ;  /* 0x0000002a2b0d823e */ /* 0x000fe400000000ff */
[----:B------:R-:W-:Y:S02]  /*5ce0*/  @!P0 MOV R18, R41 ;  /* 0x0000002900128202 */ /* 0x000fe40000000f00 */
[----:B------:R-:W-:Y:S01]  /*5cf0*/  @!P0 F2FP.PACK_AB R2, R9, R8 ;  /* 0x000000080902823e */ /* 0x000fe200000000ff */
[----:B------:R-:W-:Y:S01]  /*5d00*/  @!P0 IMAD.MOV.U32 R19, RZ, RZ, R13 ;  /* 0x000000ffff138224 */ /* 0x000fe200078e000d */
        /* <DEDUP_REMOVED lines=9> */
.L_x_1727:
[----:B------:R-:W-:Y:S05]  /*5da0*/  BSYNC B0 ;  /* 0x0000000000007941 */ /* 0x000fea0003800000 */
.L_x_1726:
[----:B------:R-:W-:Y:S01]  /*5db0*/  ISETP.GE.AND P0, PT, R30, c[0x0][0x1d4], PT ;  /* 0x000075001e007a0c */ /* 0x000fe20003f06270 */
[----:B------:R-:W-:Y:S01]  /*5dc0*/  @!UPT UIADD3 URZ, URZ, URZ, URZ ;  /* 0x0000003f3f3ff290 */ /* 0x000fe2000fffe03f */
[----:B------:R-:W-:Y:S11]  /*5dd0*/  BSSY B0, `(.L_x_1728) ;  /* 0x000007c000007945 */ /* 0x000ff60003800000 */
[----:B------:R-:W-:-:S05]  /*5de0*/  @P0 BRA `(.L_x_1729) ;  /* 0x000007a000000947 */ /* 0x000fca0003800000 */
[----:B------:R-:W-:Y:S02]  /*5df0*/  LOP3.LUT P1, RZ, R198, 0x2, RZ, 0xc0, !PT ;  /* 0x00000002c6ff7812 */ /* 0x000fe4000782c0ff */
[----:B------:R-:W-:Y:S02]  /*5e00*/  ISETP.GE.AND P0, PT, R30, c[0x0][0x27c], PT ;  /* 0x00009f001e007a0c */ /* 0x000fe40003f06270 */
[----:B-1----:R-:W-:Y:S04]  /*5e10*/  SEL R2, R130, R127, !P1 ;  /* 0x0000007f82027207 */ /* 0x002fe80004800000 */
[----:B------:R-:W-:Y:S04]  /*5e20*/  SHF.R.S32.HI R3, RZ, 0x1f, R2 ;  /* 0x0000001fff037819 */ /* 0x000fe80000011402 */
[----:B------:R-:W-:Y:S03]  /*5e30*/  LEA.HI R2, R3, R2, RZ, 0x4 ;  /* 0x0000000203027211 */ /* 0x000fe600078f20ff */
[--C-:B------:R-:W-:Y:S01]  /*5e40*/  @!P0 HADD2.F32 R9, -RZ, R60.reuse.H0_H0 ;  /* 0x2000003cff098230 */ /* 0x100fe20000004100 */
[----:B------:R-:W-:Y:S01]  /*5e50*/  LEA.HI.SX32 R2, R2, R116, 0x1c ;  /* 0x0000007402027211 */ /* 0x000fe200078fe2ff */
[----:B------:R-:W-:Y:S01]  /*5e60*/  @!P0 HADD2.F32 R17, -RZ, R60.H1_H1 ;  /* 0x3000003cff118230 */ /* 0x000fe20000004100 */
[----:B------:R-:W-:Y:S02]  /*5e70*/  @!P0 SHF.R.U32.HI R8, RZ, 0x10, R21 ;  /* 0x00000010ff088819 */ /* 0x000fe40000011615 */
[----:B------:R-:W-:Y:S02]  /*5e80*/  SHF.R.S32.HI R3, RZ, 0x1f, R2 ;  /* 0x0000001fff037819 */ /* 0x000fe40000011402 */
[----:B------:R-:W-:Y:S01]  /*5e90*/  SHF.L.U32 R39, R2, 0x3, RZ ;  /* 0x0000000302277819 */ /* 0x000fe200000006ff */
[----:B------:R-:W-:Y:S01]  /*5ea0*/  @!P0 HADD2.F32 R8, -RZ, R8.H0_H0 ;  /* 0x20000008ff088230 */ /* 0x000fe20000004100 */
[----:B------:R-:W-:Y:S02]  /*5eb0*/  LEA.HI R2, R3, R2, RZ, 0x3 ;  /* 0x0000000203027211 */ /* 0x000fe400078f18ff */
[----:B------:R-:W-:Y:S02]  /*5ec0*/  @!P0 SHF.R.U32.HI R19, RZ, 0x10, R49 ;  /* 0x00000010ff138819 */ /* 0x000fe40000011631 */
[----:B------:R-:W-:Y:S01]  /*5ed0*/  @!P0 SHF.R.U64 R7, R20, 0x10, R21 ;  /* 0x0000001014078819 */ /* 0x000fe20000001215 */
[----:B------:R-:W-:Y:S01]  /*5ee0*/  IMAD.SHL.U32 R2, R2, 0x200, RZ ;  /* 0x0000020002027824 */ /* 0x000fe200078e00ff */
[----:B------:R-:W-:Y:S01]  /*5ef0*/  LOP3.LUT R3, R209, 0x38, R39, 0xf8, !PT ;  /* 0x00000038d1037812 */ /* 0x000fe200078ef827 */
[----:B------:R-:W-:Y:S01]  /*5f00*/  @!P0 HADD2.F32 R19, -RZ, R19.H0_H0 ;  /* 0x20000013ff138230 */ /* 0x000fe20000004100 */
[----:B------:R-:W-:Y:S01]  /*5f10*/  @!P0 SHF.R.U64 R38, R48, 0x10, R49 ;  /* 0x0000001030268819 */ /* 0x000fe20000001231 */
[----:B------:R-:W-:Y:S01]  /*5f20*/  @!P0 HADD2.F32 R7, -RZ, R7.H0_H0 ;  /* 0x20000007ff078230 */ /* 0x000fe20000004100 */
[----:B------:R-:W-:Y:S02]  /*5f30*/  LOP3.LUT R3, R3, R147, RZ, 0x3c, !PT ;  /* 0x0000009303037212 */ /* 0x000fe400078e3cff */
[----:B------:R-:W-:Y:S04]  /*5f40*/  LOP3.LUT R2, R2, 0x7ffff000, RZ, 0xc0, !PT ;  /* 0x7ffff00002027812 */ /* 0x000fe800078ec0ff */
[----:B------:R-:W-:Y:S02]  /*5f50*/  IADD3 R2, R3, R2, R148 ;  /* 0x0000000203027210 */ /* 0x000fe40007ffe094 */
[----:B------:R-:W-:Y:S03]  /*5f60*/  IADD3 R3, R124, R66, RZ ;  /* 0x000000427c037210 */ /* 0x000fe60007ffe0ff */
[----:B------:R-:W-:Y:S01]  /*5f70*/  IMAD.IADD R2, R66, 0x1, R2 ;  /* 0x0000000142027824 */ /* 0x000fe200078e0202 */
[----:B------:R-:W-:Y:S03]  /*5f80*/  SHF.L.U32 R3, R3, 0x1, RZ ;  /* 0x0000000103037819 */ /* 0x000fe600000006ff */
[----:B------:R-:W-:Y:S02]  /*5f90*/  IMAD.SHL.U32 R2, R2, 0x2, RZ ;  /* 0x0000000202027824 */ /* 0x000fe400078e00ff */
[----:B------:R1:W-:Y:S08]  /*5fa0*/  LDS.128 R12, [R3+0xc100] ;  /* 0x00c10000030c7984 */ /* 0x0003f00000000c00 */
[----:B------:R-:W2:Y:S01]  /*5fb0*/  LDS.128 R44, [R2+0xc100] ;  /* 0x00c10000022c7984 */ /* 0x000ea20000000c00 */
[----:B-1----:R-:W-:Y:S01]  /*5fc0*/  @!P0 HADD2.F32 R3, -RZ, R31.H0_H0 ;  /* 0x2000001fff038230 */ /* 0x002fe20000004100 */
[----:B--2---:R-:W-:Y:S01]  /*5fd0*/  @!P0 IMAD.MOV.U32 R37, RZ, RZ, R44 ;  /* 0x000000ffff258224 */ /* 0x004fe200078e002c */
[----:B------:R-:W-:Y:S02]  /*5fe0*/  @!P0 MOV R6, R12 ;  /* 0x0000000c00068202 */ /* 0x000fe40000000f00 */
[----:B------:R-:W-:Y:S02]  /*5ff0*/  @!P0 MOV R18, R45 ;  /* 0x0000002d00128202 */ /* 0x000fe40000000f00 */
[----:B------:R-:W-:Y:S02]  /*6000*/  @!P0 HADD2.F32 R5, -RZ, R37.H0_H0 ;  /* 0x20000025ff058230 */ /* 0x000fe40000004100 */
[----:B------:R-:W-:Y:S02]  /*6010*/  @!P0 HADD2.F32 R4, -RZ, R6.H0_H0 ;  /* 0x20000006ff048230 */ /* 0x000fe40000004100 */
[--C-:B------:R-:W-:Y:S02]  /*6020*/  @!P0 HADD2.F32 R16, -RZ, R18.reuse.H0_H0 ;  /* 0x20000012ff108230 */ /* 0x100fe40000004100 */
[----:B------:R-:W-:Y:S01]  /*6030*/  @!P0 HADD2.F32 R18, -RZ, R18.H1_H1 ;  /* 0x30000012ff128230 */ /* 0x000fe20000004100 */
[CC--:B------:R-:W-:Y:S02]  /*6040*/  @!P0 FMUL.FTZ R2, R4.reuse, R3.reuse ;  /* 0x0000000304028220 */ /* 0x0c0fe40000410000 */
[C---:B------:R-:W-:Y:S02]  /*6050*/  @!P0 FMUL.FTZ R3, R5.reuse, R3 ;  /* 0x0000000305038220 */ /* 0x040fe40000410000 */
[-C--:B------:R-:W-:Y:S02]  /*6060*/  @!P0 FFMA.FTZ R2, R5, R9.reuse, R2 ;  /* 0x0000000905028223 */ /* 0x080fe40000010002 */
[----:B------:R-:W-:Y:S02]  /*6070*/  @!P0 IMAD.MOV.U32 R5, RZ, RZ, R13 ;  /* 0x000000ffff058224 */ /* 0x000fe400078e000d */
[----:B------:R-:W-:Y:S01]  /*6080*/  @!P0 FFMA.FTZ R41, R4, R9, -R3 ;  /* 0x0000000904298223 */ /* 0x000fe20000010803 */
[----:B------:R-:W-:Y:S01]  /*6090*/  @!P0 HADD2.F32 R3, -RZ, R31.H1_H1 ;  /* 0x3000001fff038230 */ /* 0x000fe20000004100 */
[----:B------:R-:W-:Y:S01]  /*60a0*/  @!P0 MOV R31, R46 ;  /* 0x0000002e001f8202 */ /* 0x000fe20000000f00 */
[----:B------:R-:W-:Y:S03]  /*60b0*/  @!P0 HADD2.F32 R4, -RZ, R5.H0_H0 ;  /* 0x20000005ff048230 */ /* 0x000fe60000004100 */
[----:B------:R-:W-:Y:S04]  /*60c0*/  @!P0 FMUL.FTZ R9, R16, R3 ;  /* 0x0000000310098220 */ /* 0x000fe80000410000 */
[C---:B------:R-:W-:Y:S01]  /*60d0*/  @!P0 FFMA.FTZ R20, R4.reuse, R17, -R9 ;  /* 0x0000001104148223 */ /* 0x040fe20000010809 */
[----:B------:R-:W-:Y:S01]  /*60e0*/  @!P0 HADD2.F32 R9, -RZ, R37.H1_H1 ;  /* 0x30000025ff098230 */ /* 0x000fe20000004100 */
[----:B------:R-:W-:Y:S01]  /*60f0*/  @!P0 FMUL.FTZ R4, R4, R3 ;  /* 0x0000000304048220 */ /* 0x000fe20000410000 */
[----:B------:R-:W-:Y:S01]  /*6100*/  @!P0 HADD2.F32 R3, -RZ, R5.H1_H1 ;  /* 0x30000005ff038230 */ /* 0x000fe20000004100 */
[-C--:B------:R-:W-:Y:S04]  /*6110*/  @!P0 FMUL.FTZ R5, R18, R8.reuse ;  /* 0x0000000812058220 */ /* 0x080fe80000410000 */
[C---:B------:R-:W-:Y:S02]  /*6120*/  @!P0 FFMA.FTZ R21, R3.reuse, R19, -R5 ;  /* 0x0000001303158223 */ /* 0x040fe40000010805 */
[----:B------:R-:W-:Y:S01]  /*6130*/  @!P0 FMUL.FTZ R5, R3, R8 ;  /* 0x0000000803058220 */ /* 0x000fe20000410000 */
[----:B------:R-:W-:Y:S02]  /*6140*/  @!P0 HADD2.F32 R8, -RZ, R38.H0_H0 ;  /* 0x20000026ff088230 */ /* 0x000fe40000004100 */
[----:B------:R-:W-:Y:S01]  /*6150*/  @!P0 HADD2.F32 R3, -RZ, R6.H1_H1 ;  /* 0x30000006ff038230 */ /* 0x000fe20000004100 */
[----:B------:R-:W-:Y:S01]  /*6160*/  @!P0 FMUL.FTZ R6, R9, R7 ;  /* 0x0000000709068220 */ /* 0x000fe20000410000 */
[----:B------:R-:W-:Y:S03]  /*6170*/  @!P0 F2FP.PACK_AB R21, R21, R20 ;  /* 0x000000141515823e */ /* 0x000fe600000000ff */
[CC--:B------:R-:W-:Y:S01]  /*6180*/  @!P0 FFMA.FTZ R6, R3.reuse, R8.reuse, -R6 ;  /* 0x0000000803068223 */ /* 0x0c0fe20000010806 */
[----:B------:R-:W-:Y:S01]  /*6190*/  @!P0 MOV R13, R21 ;  /* 0x00000015000d8202 */ /* 0x000fe20000000f00 */
[----:B------:R-:W-:Y:S01]  /*61a0*/  @!P0 FMUL.FTZ R3, R3, R7 ;  /* 0x0000000703038220 */ /* 0x000fe20000410000 */
[----:B------:R-:W-:Y:S02]  /*61b0*/  @!P0 HADD2.F32 R21, -RZ, R61.H1_H1 ;  /* 0x3000003dff158230 */ /* 0x000fe40000004100 */
[----:B------:R-:W-:Y:S01]  /*61c0*/  @!P0 F2FP.PACK_AB R20, R6, R41 ;  /* 0x000000290614823e */ /* 0x000fe200000000ff */
[----:B------:R-:W-:Y:S01]  /*61d0*/  @!P0 FFMA.FTZ R3, R9, R8, R3 ;  /* 0x0000000809038223 */ /* 0x000fe20000010003 */
[----:B------:R-:W-:Y:S01]  /*61e0*/  @!P0 HADD2.F32 R6, -RZ, R32.H0_H0 ;  /* 0x20000020ff068230 */ /* 0x000fe20000004100 */
[----:B------:R-:W-:Y:S01]  /*61f0*/  @!P0 FFMA.FTZ R4, R16, R17, R4 ;  /* 0x0000001110048223 */ /* 0x000fe20000010004 */
[----:B------:R-:W-:Y:S01]  /*6200*/  @!P0 HADD2.F32 R8, -RZ, R31.H0_H0 ;  /* 0x2000001fff088230 */ /* 0x000fe20000004100 */
[----:B------:R-:W-:Y:S01]  /*6210*/  @!P0 IMAD.MOV.U32 R16, RZ, RZ, R14 ;  /* 0x000000ffff108224 */ /* 0x000fe200078e000e */
[----:B------:R-:W-:Y:S01]  /*6220*/  @!P0 HADD2.F32 R9, -RZ, R61.H0_H0 ;  /* 0x2000003dff098230 */ /* 0x000fe20000004100 */
[----:B------:R-:W-:Y:S01]  /*6230*/  @!P0 FFMA.FTZ R5, R18, R19, R5 ;  /* 0x0000001312058223 */ /* 0x000fe20000010005 */
[--C-:B------:R-:W-:Y:S01]  /*6240*/  @!P0 SHF.R.U64 R18, R22, 0x10, R23.reuse ;  /* 0x0000001016128819 */ /* 0x100fe20000001217 */
[CC--:B------:R-:W-:Y:S01]  /*6250*/  @!P0 FMUL.FTZ R19, R8.reuse, R6.reuse ;  /* 0x0000000608138220 */ /* 0x0c0fe20000410000 */
[----:B------:R-:W-:Y:S01]  /*6260*/  @!P0 HADD2.F32 R7, -RZ, R16.H0_H0 ;  /* 0x20000010ff078230 */ /* 0x000fe20000004100 */
[----:B------:R-:W-:Y:S01]  /*6270*/  @!P0 IMAD.MOV.U32 R12, RZ, RZ, R20 ;  /* 0x000000ffff0c8224 */ /* 0x000fe200078e0014 */
[----:B------:R-:W-:Y:S02]  /*6280*/  @!P0 MOV R22, R47 ;  /* 0x0000002f00168202 */ /* 0x000fe40000000f00 */
[----:B------:R-:W-:Y:S01]  /*6290*/  @!P0 SHF.R.U32.HI R17, RZ, 0x10, R23 ;  /* 0x00000010ff118819 */ /* 0x000fe20000011617 */
[C---:B------:R-:W-:Y:S01]  /*62a0*/  @!P0 FMUL.FTZ R6, R7.reuse, R6 ;  /* 0x0000000607068220 */ /* 0x040fe20000410000 */
[----:B------:R-:W-:Y:S01]  /*62b0*/  @!P0 SHF.R.U32.HI R23, RZ, 0x10, R51 ;  /* 0x00000010ff178819 */ /* 0x000fe20000011633 */
[-C--:B------:R-:W-:Y:S01]  /*62c0*/  @!P0 FFMA.FTZ R38, R7, R9.reuse, -R19 ;  /* 0x0000000907268223 */ /* 0x080fe20000010813 */
[----:B------:R-:W-:Y:S01]  /*62d0*/  @!P0 HADD2.F32 R7, -RZ, R32.H1_H1 ;  /* 0x30000020ff078230 */ /* 0x000fe20000004100 */
[----:B------:R-:W-:Y:S01]  /*62e0*/  @!P0 FFMA.FTZ R6, R8, R9, R6 ;  /* 0x0000000908068223 */ /* 0x000fe20000010006 */
[--C-:B------:R-:W-:Y:S01]  /*62f0*/  @!P0 HADD2.F32 R20, -RZ, R22.reuse.H0_H0 ;  /* 0x20000016ff148230 */ /* 0x100fe20000004100 */
[----:B------:R-:W-:Y:S01]  /*6300*/  @!P0 IMAD.MOV.U32 R9, RZ, RZ, R15 ;  /* 0x000000ffff098224 */ /* 0x000fe200078e000f */
[----:B------:R-:W-:Y:S01]  /*6310*/  @!P0 HADD2.F32 R19, -RZ, R17.H0_H0 ;  /* 0x20000011ff138230 */ /* 0x000fe20000004100 */
[----:B------:R-:W-:Y:S01]  /*6320*/  @!P0 SHF.R.U64 R32, R50, 0x10, R51 ;  /* 0x0000001032208819 */ /* 0x000fe20000001233 */
[----:B------:R-:W-:Y:S01]  /*6330*/  @!P0 HADD2.F32 R22, -RZ, R22.H1_H1 ;  /* 0x30000016ff168230 */ /* 0x000fe20000004100 */
[----:B------:R-:W-:Y:S01]  /*6340*/  @!P0 FMUL.FTZ R37, R20, R7 ;  /* 0x0000000714258220 */ /* 0x000fe20000410000 */
[----:B------:R-:W-:Y:S01]  /*6350*/  @!P0 HADD2.F32 R8, -RZ, R9.H0_H0 ;  /* 0x20000009ff088230 */ /* 0x000fe20000004100 */
[----:B------:R-:W-:Y:S01]  /*6360*/  @!P0 F2FP.PACK_AB R4, R5, R4 ;  /* 0x000000040504823e */ /* 0x000fe200000000ff */
[----:B------:R-:W-:Y:S02]  /*6370*/  @!P0 HADD2.F32 R23, -RZ, R23.H0_H0 ;  /* 0x20000017ff178230 */ /* 0x000fe40000004100 */
[----:B------:R-:W-:Y:S01]  /*6380*/  @!P0 HADD2.F32 R17, -RZ, R18.H0_H0 ;  /* 0x20000012ff118230 */ /* 0x000fe20000004100 */
[C---:B------:R-:W-:Y:S01]  /*6390*/  @!P0 FFMA.FTZ R37, R8.reuse, R21, -R37 ;  /* 0x0000001508258223 */ /* 0x040fe20000010825 */
[----:B------:R-:W-:Y:S01]  /*63a0*/  @!P0 HADD2.F32 R18, -RZ, R31.H1_H1 ;  /* 0x3000001fff128230 */ /* 0x000fe20000004100 */
[----:B------:R-:W-:Y:S01]  /*63b0*/  @!P0 FMUL.FTZ R8, R8, R7 ;  /* 0x0000000708088220 */ /* 0x000fe20000410000 */
[----:B------:R-:W-:Y:S01]  /*63c0*/  @!P0 HADD2.F32 R7, -RZ, R9.H1_H1 ;  /* 0x30000009ff078230 */ /* 0x000fe20000004100 */
[----:B------:R-:W-:Y:S02]  /*63d0*/  @!P0 FMUL.FTZ R9, R22, R19 ;  /* 0x0000001316098220 */ /* 0x000fe40000410000 */
[----:B------:R-:W-:Y:S02]  /*63e0*/  @!P0 IMAD.MOV.U32 R45, RZ, RZ, R4 ;  /* 0x000000ffff2d8224 */ /* 0x000fe400078e0004 */
        /* <DEDUP_REMOVED lines=26> */
.L_x_1729:
[----:B------:R-:W-:Y:S05]  /*6590*/  BSYNC B0 ;  /* 0x0000000000007941 */ /* 0x000fea0003800000 */
.L_x_1728:
[----:B------:R-:W-:Y:S11]  /*65a0*/  ISETP.GE.AND P0, PT, R29, c[0x0][0x1d4], PT ;  /* 0x000075001d007a0c */ /* 0x000ff60003f06270 */
[----:B------:R-:W-:Y:S02]  /*65b0*/  @!UPT UIADD3 URZ, URZ, URZ, URZ ;  /* 0x0000003f3f3ff290 */ /* 0x000fe4000fffe03f */
[----:B------:R-:W-:-:S05]  /*65c0*/  @P0 BRA `(.L_x_1713) ;  /* 0x00000b2000000947 */ /* 0x000fca0003800000 */
[----:B------:R-:W-:Y:S02]  /*65d0*/  LOP3.LUT P1, RZ, R198, 0x4, RZ, 0xc0, !PT ;  /* 0x00000004c6ff7812 */ /* 0x000fe4000782c0ff */
[C---:B----4-:R-:W-:Y:S02]  /*65e0*/  LEA R48, P0, R79.reuse, R64, 0x1 ;  /* 0x000000404f307211 */ /* 0x050fe400078008ff */
[----:B-1----:R-:W-:Y:S02]  /*65f0*/  SEL R2, R130, R127, !P1 ;  /* 0x0000007f82027207 */ /* 0x002fe40004800000 */
[----:B---3--:R-:W-:Y:S02]  /*6600*/  LEA.HI.X R49, R79, R65, R106, 0x1, P0 ;  /* 0x000000414f317211 */ /* 0x008fe400000f0c6a */
[----:B------:R-:W-:Y:S02]  /*6610*/  SHF.R.S32.HI R3, RZ, 0x1f, R2 ;  /* 0x0000001fff037819 */ /* 0x000fe40000011402 */
[----:B------:R-:W-:Y:S02]  /*6620*/  ISETP.GE.AND P0, PT, R29, c[0x0][0x27c], PT ;  /* 0x00009f001d007a0c */ /* 0x000fe40003f06270 */
[----:B------:R-:W-:Y:S04]  /*6630*/  LEA.HI R2, R3, R2, RZ, 0x4 ;  /* 0x0000000203027211 */ /* 0x000fe800078f20ff */
[----:B------:R-:W-:Y:S04]  /*6640*/  LEA.HI.SX32 R2, R2, R114, 0x1c ;  /* 0x0000007202027211 */ /* 0x000fe800078fe2ff */
[----:B------:R-:W-:Y:S02]  /*6650*/  SHF.R.S32.HI R3, RZ, 0x1f, R2 ;  /* 0x0000001fff037819 */ /* 0x000fe40000011402 */
[----:B------:R-:W-:Y:S01]  /*6660*/  SHF.L.U32 R38, R2, 0x3, RZ ;  /* 0x0000000302267819 */ /* 0x000fe200000006ff */
[--C-:B------:R-:W-:Y:S01]  /*6670*/  @!P0 HADD2.F32 R9, -RZ, R62.reuse.H0_H0 ;  /* 0x2000003eff098230 */ /* 0x100fe20000004100 */
[----:B------:R-:W-:Y:S01]  /*6680*/  LEA.HI R2, R3, R2, RZ, 0x3 ;  /* 0x0000000203027211 */ /* 0x000fe200078f18ff */
[----:B------:R-:W-:Y:S01]  /*6690*/  @!P0 HADD2.F32 R20, -RZ, R62.H1_H1 ;  /* 0x3000003eff148230 */ /* 0x000fe20000004100 */
[----:B------:R-:W-:Y:S02]  /*66a0*/  LOP3.LUT R3, R209, 0x38, R38, 0xf8, !PT ;  /* 0x00000038d1037812 */ /* 0x000fe400078ef826 */
[----:B------:R-:W-:Y:S01]  /*66b0*/  @!P0 SHF.R.U64 R15, R56, 0x10, R57 ;  /* 0x00000010380f8819 */ /* 0x000fe20000001239 */
[----:B------:R-:W-:Y:S01]  /*66c0*/  IMAD.SHL.U32 R2, R2, 0x200, RZ ;  /* 0x0000020002027824 */ /* 0x000fe200078e00ff */
[----:B------:R-:W-:Y:S02]  /*66d0*/  LOP3.LUT R3, R3, R147, RZ, 0x3c, !PT ;  /* 0x0000009303037212 */ /* 0x000fe400078e3cff */
[--C-:B------:R-:W-:Y:S02]  /*66e0*/  @!P0 SHF.R.U64 R6, R24, 0x10, R25.reuse ;  /* 0x0000001018068819 */ /* 0x100fe40000001219 */
[----:B------:R-:W-:Y:S02]  /*66f0*/  LOP3.LUT R2, R2, 0x7ffff000, RZ, 0xc0, !PT ;  /* 0x7ffff00002027812 */ /* 0x000fe400078ec0ff */
[----:B------:R-:W-:Y:S02]  /*6700*/  @!P0 SHF.R.U32.HI R8, RZ, 0x10, R25 ;  /* 0x00000010ff088819 */ /* 0x000fe40000011619 */
[----:B------:R-:W-:Y:S02]  /*6710*/  IADD3 R2, R3, R2, R148 ;  /* 0x0000000203027210 */ /* 0x000fe40007ffe094 */
[----:B------:R-:W-:Y:S02]  /*6720*/  IADD3 R3, R123, R66, RZ ;  /* 0x000000427b037210 */ /* 0x000fe40007ffe0ff */
[----:B------:R-:W-:Y:S01]  /*6730*/  @!P0 SHF.R.U32.HI R22, RZ, 0x10, R57 ;  /* 0x00000010ff168819 */ /* 0x000fe20000011639 */
[----:B------:R-:W-:Y:S01]  /*6740*/  IMAD.IADD R2, R66, 0x1, R2 ;  /* 0x0000000142027824 */ /* 0x000fe200078e0202 */
[----:B------:R-:W-:Y:S02]  /*6750*/  SHF.L.U32 R3, R3, 0x1, RZ ;  /* 0x0000000103037819 */ /* 0x000fe400000006ff */
[--C-:B------:R-:W-:Y:S01]  /*6760*/  @!P0 SHF.R.U64 R14, R26, 0x10, R27.reuse ;  /* 0x000000101a0e8819 */ /* 0x100fe2000000121b */
[----:B------:R-:W-:Y:S01]  /*6770*/  IMAD.SHL.U32 R2, R2, 0x2, RZ ;  /* 0x0000000202027824 */ /* 0x000fe200078e00ff */
[----:B------:R-:W-:Y:S01]  /*6780*/  @!P0 HADD2.F32 R22, -RZ, R22.H0_H0 ;  /* 0x20000016ff168230 */ /* 0x000fe20000004100 */
[----:B------:R1:W-:Y:S01]  /*6790*/  LDS.128 R16, [R3+0xc100] ;  /* 0x00c1000003107984 */ /* 0x0003e20000000c00 */
[----:B------:R-:W-:Y:S01]  /*67a0*/  @!P0 SHF.R.U32.HI R13, RZ, 0x10, R27 ;  /* 0x00000010ff0d8819 */ /* 0x000fe2000001161b */
[--C-:B------:R-:W-:Y:S01]  /*67b0*/  @!P0 HADD2.F32 R27, -RZ, R63.reuse.H0_H0 ;  /* 0x2000003fff1b8230 */ /* 0x100fe20000004100 */
[--C-:B------:R-:W-:Y:S02]  /*67c0*/  @!P0 SHF.R.U32.HI R24, RZ, 0x10, R59.reuse ;  /* 0x00000010ff188819 */ /* 0x100fe4000001163b */
[----:B------:R-:W-:Y:S03]  /*67d0*/  @!P0 SHF.R.U64 R37, R58, 0x10, R59 ;  /* 0x000000103a258819 */ /* 0x000fe6000000123b */
[----:B------:R-:W2:Y:S01]  /*67e0*/  LDS.128 R44, [R2+0xc100] ;  /* 0x00c10000022c7984 */ /* 0x000ea20000000c00 */
[----:B------:R-:W-:Y:S02]  /*67f0*/  @!P0 HADD2.F32 R32, -RZ, R24.H0_H0 ;  /* 0x20000018ff208230 */ /* 0x000fe40000004100 */
[----:B------:R-:W-:Y:S02]  /*6800*/  @!P0 HADD2.F32 R24, -RZ, R63.H1_H1 ;  /* 0x3000003fff188230 */ /* 0x000fe40000004100 */
[----:B-1----:R-:W-:Y:S01]  /*6810*/  @!P0 HADD2.F32 R3, -RZ, R33.H0_H0 ;  /* 0x20000021ff038230 */ /* 0x002fe20000004100 */
[----:B--2---:R-:W-:Y:S01]  /*6820*/  @!P0 IMAD.MOV.U32 R12, RZ, RZ, R44 ;  /* 0x000000ffff0c8224 */ /* 0x004fe200078e002c */
[----:B------:R-:W-:Y:S02]  /*6830*/  @!P0 MOV R5, R16 ;  /* 0x0000001000058202 */ /* 0x000fe40000000f00 */
[----:B------:R-:W-:Y:S02]  /*6840*/  @!P0 MOV R21, R45 ;  /* 0x0000002d00158202 */ /* 0x000fe40000000f00 */
[--C-:B------:R-:W-:Y:S02]  /*6850*/  @!P0 HADD2.F32 R7, -RZ, R12.reuse.H0_H0 ;  /* 0x2000000cff078230 */ /* 0x100fe40000004100 */
[--C-:B------:R-:W-:Y:S02]  /*6860*/  @!P0 HADD2.F32 R4, -RZ, R5.reuse.H0_H0 ;  /* 0x20000005ff048230 */ /* 0x100fe40000004100 */
[----:B------:R-:W-:Y:S03]  /*6870*/  @!P0 HADD2.F32 R5, -RZ, R5.H1_H1 ;  /* 0x30000005ff058230 */ /* 0x000fe60000004100 */
[CC--:B------:R-:W-:Y:S02]  /*6880*/  @!P0 FMUL.FTZ R2, R4.reuse, R3.reuse ;  /* 0x0000000304028220 */ /* 0x0c0fe40000410000 */
[C---:B------:R-:W-:Y:S02]  /*6890*/  @!P0 FMUL.FTZ R3, R7.reuse, R3 ;  /* 0x0000000307038220 */ /* 0x040fe40000410000 */
[-C--:B------:R-:W-:Y:S02]  /*68a0*/  @!P0 FFMA.FTZ R2, R7, R9.reuse, R2 ;  /* 0x0000000907028223 */ /* 0x080fe40000010002 */
[----:B------:R-:W-:Y:S02]  /*68b0*/  @!P0 IMAD.MOV.U32 R7, RZ, RZ, R17 ;  /* 0x000000ffff078224 */ /* 0x000fe400078e0011 */
[----:B------:R-:W-:Y:S01]  /*68c0*/  @!P0 FFMA.FTZ R51, R4, R9, -R3 ;  /* 0x0000000904338223 */ /* 0x000fe20000010803 */
[----:B------:R-:W-:Y:S02]  /*68d0*/  @!P0 HADD2.F32 R4, -RZ, R33.H1_H1 ;  /* 0x30000021ff048230 */ /* 0x000fe40000004100 */
[----:B------:R-:W-:Y:S02]  /*68e0*/  @!P0 HADD2.F32 R9, -RZ, R12.H1_H1 ;  /* 0x3000000cff098230 */ /* 0x000fe40000004100 */
[----:B------:R-:W-:Y:S02]  /*68f0*/  @!P0 HADD2.F32 R12, -RZ, R15.H0_H0 ;  /* 0x2000000fff0c8230 */ /* 0x000fe40000004100 */
[----:B------:R-:W-:Y:S02]  /*6900*/  @!P0 HADD2.F32 R15, -RZ, R21.H0_H0 ;  /* 0x20000015ff0f8230 */ /* 0x000fe40000004100 */
[----:B------:R-:W-:Y:S02]  /*6910*/  @!P0 HADD2.F32 R3, -RZ, R6.H0_H0 ;  /* 0x20000006ff038230 */ /* 0x000fe40000004100 */
[--C-:B------:R-:W-:Y:S01]  /*6920*/  @!P0 HADD2.F32 R6, -RZ, R7.reuse.H0_H0 ;  /* 0x20000007ff068230 */ /* 0x100fe20000004100 */
[----:B------:R-:W-:Y:S01]  /*6930*/  @!P0 FMUL.FTZ R23, R15, R4 ;  /* 0x000000040f178220 */ /* 0x000fe20000410000 */
[----:B------:R-:W-:Y:S01]  /*6940*/  @!P0 HADD2.F32 R7, -RZ, R7.H1_H1 ;  /* 0x30000007ff078230 */ /* 0x000fe20000004100 */
[-C--:B------:R-:W-:Y:S01]  /*6950*/  @!P0 FMUL.FTZ R25, R9, R3.reuse ;  /* 0x0000000309198220 */ /* 0x080fe20000410000 */
[----:B------:R-:W-:Y:S01]  /*6960*/  @!P0 HADD2.F32 R21, -RZ, R21.H1_H1 ;  /* 0x30000015ff158230 */ /* 0x000fe20000004100 */
[C---:B------:R-:W-:Y:S02]  /*6970*/  @!P0 FMUL.FTZ R3, R5.reuse, R3 ;  /* 0x0000000305038220 */ /* 0x040fe40000410000 */
[C---:B------:R-:W-:Y:S01]  /*6980*/  @!P0 FFMA.FTZ R43, R6.reuse, R20, -R23 ;  /* 0x00000014062b8223 */ /* 0x040fe20000010817 */
[----:B------:R-:W-:Y:S01]  /*6990*/  @!P0 MOV R23, R47 ;  /* 0x0000002f00178202 */ /* 0x000fe20000000f00 */
[-C--:B------:R-:W-:Y:S01]  /*69a0*/  @!P0 FFMA.FTZ R50, R5, R12.reuse, -R25 ;  /* 0x0000000c05328223 */ /* 0x080fe20000010819 */
[----:B------:R-:W-:Y:S01]  /*69b0*/  @!P0 HADD2.F32 R5, -RZ, R8.H0_H0 ;  /* 0x20000008ff058230 */ /* 0x000fe20000004100 */
[----:B------:R-:W-:Y:S02]  /*69c0*/  @!P0 FFMA.FTZ R3, R9, R12, R3 ;  /* 0x0000000c09038223 */ /* 0x000fe40000010003 */
[----:B------:R-:W-:Y:S01]  /*69d0*/  @!P0 IMAD.MOV.U32 R12, RZ, RZ, R19 ;  /* 0x000000ffff0c8224 */ /* 0x000fe200078e0013 */
[--C-:B------:R-:W-:Y:S01]  /*69e0*/  @!P0 HADD2.F32 R26, -RZ, R23.reuse.H0_H0 ;  /* 0x20000017ff1a8230 */ /* 0x100fe20000004100 */
[----:B------:R-:W-:Y:S01]  /*69f0*/  @!P0 FMUL.FTZ R4, R6, R4 ;  /* 0x0000000406048220 */ /* 0x000fe20000410000 */
[----:B------:R-:W-:Y:S01]  /*6a00*/  @!P0 HADD2.F32 R6, -RZ, R34.H0_H0 ;  /* 0x20000022ff068230 */ /* 0x000fe20000004100 */
[-C--:B------:R-:W-:Y:S01]  /*6a10*/  @!P0 FMUL.FTZ R8, R21, R5.reuse ;  /* 0x0000000515088220 */ /* 0x080fe20000410000 */
[--C-:B------:R-:W-:Y:S01]  /*6a20*/  @!P0 HADD2.F32 R9, -RZ, R12.reuse.H0_H0 ;  /* 0x2000000cff098230 */ /* 0x100fe20000004100 */
[C---:B------:R-:W-:Y:S01]  /*6a30*/  @!P0 FMUL.FTZ R5, R7.reuse, R5 ;  /* 0x0000000507058220 */ /* 0x040fe20000410000 */
[----:B------:R-:W-:Y:S01]  /*6a40*/  @!P0 HADD2.F32 R31, -RZ, R23.H1_H1 ;  /* 0x30000017ff1f8230 */ /* 0x000fe20000004100 */
[----:B------:R-:W-:Y:S02]  /*6a50*/  @!P0 FMUL.FTZ R25, R26, R6 ;  /* 0x000000061a198220 */ /* 0x000fe40000410000 */
[----:B------:R-:W-:Y:S01]  /*6a60*/  @!P0 FFMA.FTZ R42, R7, R22, -R8 ;  /* 0x00000016072a8223 */ /* 0x000fe20000010808 */
[----:B------:R-:W-:Y:S01]  /*6a70*/  @!P0 HADD2.F32 R7, -RZ, R12.H1_H1 ;  /* 0x3000000cff078230 */ /* 0x000fe20000004100 */
[C---:B------:R-:W-:Y:S01]  /*6a80*/  @!P0 FMUL.FTZ R8, R9.reuse, R6 ;  /* 0x0000000609088220 */ /* 0x040fe20000410000 */
[----:B------:R-:W-:Y:S01]  /*6a90*/  @!P0 HADD2.F32 R6, -RZ, R34.H1_H1 ;  /* 0x30000022ff068230 */ /* 0x000fe20000004100 */
[----:B------:R-:W-:Y:S01]  /*6aa0*/  @!P0 FFMA.FTZ R41, R9, R27, -R25 ;  /* 0x0000001b09298223 */ /* 0x000fe20000010819 */
[----:B------:R-:W-:Y:S01]  /*6ab0*/  @!P0 HADD2.F32 R9, -RZ, R13.H0_H0 ;  /* 0x2000000dff098230 */ /* 0x000fe20000004100 */
[----:B------:R-:W-:Y:S01]  /*6ac0*/  @!P0 IMAD.MOV.U32 R12, RZ, RZ, R18 ;  /* 0x000000ffff0c8224 */ /* 0x000fe200078e0012 */
[----:B------:R-:W-:Y:S01]  /*6ad0*/  @!P0 MOV R25, R46 ;  /* 0x0000002e00198202 */ /* 0x000fe20000000f00 */
[----:B------:R-:W-:Y:S01]  /*6ae0*/  @!P0 FFMA.FTZ R4, R15, R20, R4 ;  /* 0x000000140f048223 */ /* 0x000fe20000010004 */
[----:B------:R-:W-:Y:S01]  /*6af0*/  @!P0 F2FP.PACK_AB R20, R50, R51 ;  /* 0x000000333214823e */ /* 0x000fe200000000ff */
[-C--:B------:R-:W-:Y:S02]  /*6b00*/  @!P0 FMUL.FTZ R13, R31, R9.reuse ;  /* 0x000000091f0d8220 */ /* 0x080fe40000410000 */
[C---:B------:R-:W-:Y:S01]  /*6b10*/  @!P0 FMUL.FTZ R9, R7.reuse, R9 ;  /* 0x0000000907098220 */ /* 0x040fe20000410000 */
[--C-:B------:R-:W-:Y:S01]  /*6b20*/  @!P0 HADD2.F32 R23, -RZ, R25.reuse.H0_H0 ;  /* 0x20000019ff178230 */ /* 0x100fe20000004100 */
[----:B------:R-:W-:Y:S01]  /*6b30*/  @!P0 FFMA.FTZ R34, R7, R32, -R13 ;  /* 0x0000002007228223 */ /* 0x000fe2000001080d */
[----:B------:R-:W-:Y:S01]  /*6b40*/  @!P0 HADD2.F32 R7, -RZ, R12.H0_H0 ;  /* 0x2000000cff078230 */ /* 0x000fe20000004100 */
[----:B------:R-:W-:Y:S01]  /*6b50*/  @!P0 FFMA.FTZ R5, R21, R22, R5 ;  /* 0x0000001615058223 */ /* 0x000fe20000010005 */
[----:B------:R-:W-:Y:S01]  /*6b60*/  @!P0 MOV R16, R20 ;  /* 0x0000001400108202 */ /* 0x000fe20000000f00 */
[-C--:B------:R-:W-:Y:S01]  /*6b70*/  @!P0 FMUL.FTZ R33, R23, R6.reuse ;  /* 0x0000000617218220 */ /* 0x080fe20000410000 */
[----:B------:R-:W-:Y:S01]  /*6b80*/  @!P0 F2FP.PACK_AB R15, R34, R41 ;  /* 0x00000029220f823e */ /* 0x000fe200000000ff */
[----:B------:R-:W-:Y:S01]  /*6b90*/  @!P0 FMUL.FTZ R6, R7, R6 ;  /* 0x0000000607068220 */ /* 0x000fe20000410000 */
[----:B------:R-:W-:Y:S01]  /*6ba0*/  @!P0 F2FP.PACK_AB R4, R5, R4 ;  /* 0x000000040504823e */ /* 0x000fe200000000ff */
[-C--:B------:R-:W-:Y:S01]  /*6bb0*/  @!P0 FFMA.FTZ R39, R7, R24.reuse, -R33 ;  /* 0x0000001807278223 */ /* 0x080fe20000010821 */
[----:B------:R-:W-:Y:S01]  /*6bc0*/  @!P0 HADD2.F32 R13, -RZ, R14.H0_H0 ;  /* 0x2000000eff0d8230 */ /* 0x000fe20000004100 */
[----:B------:R-:W-:Y:S01]  /*6bd0*/  @!P0 FFMA.FTZ R6, R23, R24, R6 ;  /* 0x0000001817068223 */ /* 0x000fe20000010006 */
[----:B------:R-:W-:Y:S01]  /*6be0*/  @!P0 HADD2.F32 R14, -RZ, R25.H1_H1 ;  /* 0x30000019ff0e8230 */ /* 0x000fe20000004100 */
[----:B------:R-:W-:Y:S01]  /*6bf0*/  @!P0 IMAD.MOV.U32 R19, RZ, RZ, R15 ;  /* 0x000000ffff138224 */ /* 0x000fe200078e000f */
[----:B------:R-:W-:Y:S01]  /*6c00*/  @!P0 HADD2.F32 R12, -RZ, R12.H1_H1 ;  /* 0x3000000cff0c8230 */ /* 0x000fe20000004100 */
[----:B------:R-:W-:Y:S01]  /*6c10*/  @!P0 IMAD.MOV.U32 R45, RZ, RZ, R4 ;  /* 0x000000ffff2d8224 */ /* 0x000fe200078e0004 */
[----:B------:R-:W-:Y:S01]  /*6c20*/  @!P0 HADD2.F32 R25, -RZ, R37.H0_H0 ;  /* 0x20000025ff198230 */ /* 0x000fe20000004100 */
[-C--:B------:R-:W-:Y:S02]  /*6c30*/  @!P0 FMUL.FTZ R33, R14, R13.reuse ;  /* 0x0000000d0e218220 */ /* 0x080fe40000410000 */
[C---:B------:R-:W-:Y:S02]  /*6c40*/  @!P0 FMUL.FTZ R7, R12.reuse, R13 ;  /* 0x0000000d0c078220 */ /* 0x040fe40000410000 */
[----:B------:R-:W-:Y:S01]  /*6c50*/  @!P0 FFMA.FTZ R13, R12, R25, -R33 ;  /* 0x000000190c0d8223 */ /* 0x000fe20000010821 */
[----:B------:R-:W-:Y:S01]  /*6c60*/  @!P0 F2FP.PACK_AB R33, R42, R43 ;  /* 0x0000002b2a21823e */ /* 0x000fe200000000ff */
[----:B------:R-:W-:Y:S01]  /*6c70*/  @!P0 FFMA.FTZ R7, R14, R25, R7 ;  /* 0x000000190e078223 */ /* 0x000fe20000010007 */
[----:B------:R-:W-:Y:S01]  /*6c80*/  @!P0 F2FP.PACK_AB R12, R3, R2 ;  /* 0x00000002030c823e */ /* 0x000fe200000000ff */
[----:B------:R-:W-:Y:S01]  /*6c90*/  @!P0 FFMA.FTZ R8, R26, R27, R8 ;  /* 0x0000001b1a088223 */ /* 0x000fe20000010008 */
[----:B------:R-:W-:Y:S01]  /*6ca0*/  @!P0 F2FP.PACK_AB R13, R13, R39 ;  /* 0x000000270d0d823e */ /* 0x000fe200000000ff */
[----:B------:R-:W-:Y:S01]  /*6cb0*/  @!P0 IMAD.MOV.U32 R17, RZ, RZ, R33 ;  /* 0x000000ffff118224 */ /* 0x000fe200078e0021 */
[----:B------:R-:W-:Y:S01]  /*6cc0*/  @!P0 F2FP.PACK_AB R3, R7, R6 ;  /* 0x000000060703823e */ /* 0x000fe200000000ff */
[----:B------:R-:W-:Y:S01]  /*6cd0*/  @!P0 FFMA.FTZ R9, R31, R32, R9 ;  /* 0x000000201f098223 */ /* 0x000fe20000010009 */
[----:B------:R-:W-:Y:S02]  /*6ce0*/  @!P0 MOV R18, R13 ;  /* 0x0000000d00128202 */ /* 0x000fe40000000f00 */
[----:B------:R-:W-:Y:S02]  /*6cf0*/  @!P0 MOV R44, R12 ;  /* 0x0000000c002c8202 */ /* 0x000fe40000000f00 */
[----:B------:R-:W-:Y:S01]  /*6d00*/  @!P0 F2FP.PACK_AB R2, R9, R8 ;  /* 0x000000080902823e */ /* 0x000fe200000000ff */
[----:B------:R1:W-:Y:S01]  /*6d10*/  ST.E.128 [R48.64], R16 ;  /* 0x0000001030007985 */ /* 0x0003e2000c101d08 */
[----:B------:R-:W-:Y:S02]  /*6d20*/  @!P0 MOV R46, R3 ;  /* 0x00000003002e8202 */ /* 0x000fe40000000f00 */
[----:B------:R-:W-:Y:S02]  /*6d30*/  @!P0 MOV R47, R2 ;  /* 0x00000002002f8202 */ /* 0x000fe40000000f00 */
[----:B------:R-:W-:Y:S11]  /*6d40*/  ISETP.GE.AND P0, PT, R38, c[0x0][0x1d4], PT ;  /* 0x0000750026007a0c */ /* 0x000ff60003f06270 */
[----:B------:R-:W-:Y:S02]  /*6d50*/  @!UPT UIADD3 URZ, URZ, URZ, URZ ;  /* 0x0000003f3f3ff290 */ /* 0x000fe4000fffe03f */
[----:B------:R-:W-:-:S05]  /*6d60*/  @P0 BRA `(.L_x_1713) ;  /* 0x0000038000000947 */ /* 0x000fca0003800000 */
[C---:B------:R-:W-:Y:S04]  /*6d70*/  LEA R2, P0, R38.reuse, R64, 0x1 ;  /* 0x0000004026027211 */ /* 0x040fe800078008ff */
[----:B------:R-:W-:Y:S05]  /*6d80*/  LEA.HI.X.SX32 R3, R38, R65, 0x1, P0 ;  /* 0x0000004126037211 */ /* 0x000fea00000f0eff */
[----:B------:R2:W-:Y:S01]  /*6d90*/  ST.E.128 [R2.64], R44 ;  /* 0x0000002c02007985 */ /* 0x0005e2000c101d08 */
[----:B------:R-:W-:-:S05]  /*6da0*/  BRA `(.L_x_1713) ;  /* 0x0000034000007947 */ /* 0x000fca0003800000 */
.L_x_1709:
[----:B------:R-:W-:Y:S01]  /*6db0*/  IMAD.WIDE.U32 R2, R74, c[0x0][0x1e0], RZ ;  /* 0x000078004a027a25 */ /* 0x000fe200078e00ff */
[----:B------:R-:W-:Y:S02]  /*6dc0*/  SHF.R.S32.HI R76, RZ, 0x1f, R74 ;  /* 0x0000001fff4c7819 */ /* 0x000fe4000001144a */
[----:B-----5:R-:W-:Y:S03]  /*6dd0*/  SHF.R.S32.HI R77, RZ, 0x1f, R71 ;  /* 0x0000001fff4d7819 */ /* 0x020fe60000011447 */
[----:B------:R-:W-:Y:S04]  /*6de0*/  IMAD R4, R76, c[0x0][0x1e0], RZ ;  /* 0x000078004c047a24 */ /* 0x000fe800078e02ff */
[----:B------:R-:W-:Y:S04]  /*6df0*/  IMAD R4, R74, c[0x0][0x1e4], R4 ;  /* 0x000079004a047a24 */ /* 0x000fe800078e0204 */
[----:B------:R-:W-:Y:S02]  /*6e00*/  IMAD.IADD R3, R3, 0x1, R4 ;  /* 0x0000000103037824 */ /* 0x000fe400078e0204 */
[----:B------:R-:W-:Y:S02]  /*6e10*/  IMAD R4, R77, c[0x0][0x1f0], RZ ;  /* 0x00007c004d047a24 */ /* 0x000fe400078e02ff */
[C---:B------:R-:W-:Y:S04]  /*6e20*/  IMAD.WIDE.U32 R2, R71.reuse, c[0x0][0x1f0], R2 ;  /* 0x00007c0047027a25 */ /* 0x040fe800078e0002 */
[----:B------:R-:W-:Y:S01]  /*6e30*/  IMAD R4, R71, c[0x0][0x1f4], R4 ;  /* 0x00007d0047047a24 */ /* 0x000fe200078e0204 */
[----:B------:R-:W-:Y:S04]  /*6e40*/  IADD3 R2, P0, R80, R2, RZ ;  /* 0x0000000250027210 */ /* 0x000fe80007f1e0ff */
[----:B------:R-:W-:Y:S02]  /*6e50*/  IADD3.X R4, R84, R3, R4, P0, !PT ;  /* 0x0000000354047210 */ /* 0x000fe400007fe404 */
[C---:B------:R-:W-:Y:S04]  /*6e60*/  LEA R3, P0, R2.reuse, c[0x0][0x1c8], 0x1 ;  /* 0x0000720002037a11 */ /* 0x040fe800078008ff */
[----:B------:R-:W-:Y:S02]  /*6e70*/  LEA.HI.X R4, R2, c[0x0][0x1cc], R4, 0x1, P0 ;  /* 0x0000730002047a11 */ /* 0x000fe400000f0c04 */
[----:B------:R-:W2:Y:S08]  /*6e80*/  SHFL.IDX PT, R2, R3, RZ, 0x1c1f ;  /* 0x001c1fff03027589 */ /* 0x000eb000000e0000 */
[----:B------:R3:W4:Y:S02]  /*6e90*/  SHFL.IDX PT, R3, R4, RZ, 0x1c1f ;  /* 0x001c1fff04037589 */ /* 0x00072400000e0000 */
[----:B---3--:R-:W-:Y:S05]  /*6ea0*/  IMAD.IADD R4, R78, 0x1, -R8 ;  /* 0x000000014e047824 */ /* 0x008fea00078e0a08 */
[----:B------:R-:W-:Y:S04]  /*6eb0*/  IMNMX R75, R4, 0x40, PT ;  /* 0x00000040044b7817 */ /* 0x000fe80003800200 */
[----:B------:R-:W-:Y:S11]  /*6ec0*/  ISETP.GT.AND P0, PT, R75, R207, PT ;  /* 0x000000cf4b00720c */ /* 0x000ff60003f04270 */
[----:B------:R-:W-:Y:S02]  /*6ed0*/  @!UPT UIADD3 URZ, URZ, URZ, URZ ;  /* 0x0000003f3f3ff290 */ /* 0x000fe4000fffe03f */
[----:B------:R-:W-:-:S05]  /*6ee0*/  @!P0 BRA `(.L_x_1713) ;  /* 0x0000020000008947 */ /* 0x000fca0003800000 */
[----:B--2-4-:R-:W-:Y:S02]  /*6ef0*/  ISETP.GE.AND P1, PT, R104, c[0x0][0x1d4], PT ;  /* 0x0000750068007a0c */ /* 0x014fe40003f26270 */
[----:B------:R-:W-:Y:S02]  /*6f00*/  ISETP.GE.AND P3, PT, R202, c[0x0][0x1d4], PT ;  /* 0x00007500ca007a0c */ /* 0x000fe40003f66270 */
[C---:B------:R-:W-:Y:S09]  /*6f10*/  ISETP.GE.AND P2, PT, R201.reuse, c[0x0][0x1d4], PT ;  /* 0x00007500c9007a0c */ /* 0x040ff20003f46270 */
[----:B------:R-:W2:Y:S01]  /*6f20*/  @!P1 LDS.128 R12, [R72+0xc000] ;  /* 0x00c00000480c9984 */ /* 0x000ea20000000c00 */
[CC--:B------:R-:W-:Y:S04]  /*6f30*/  @!P1 LEA R4, P0, R104.reuse, R2.reuse, 0x1 ;  /* 0x0000000268049211 */ /* 0x0c0fe800078008ff */
[-C--:B------:R-:W-:Y:S02]  /*6f40*/  @!P1 LEA.HI.X R5, R104, R3.reuse, R105, 0x1, P0 ;  /* 0x0000000368059211 */ /* 0x080fe400000f0c69 */
[CC--:B------:R-:W-:Y:S04]  /*6f50*/  @!P3 LEA R8, P0, R202.reuse, R2.reuse, 0x1 ;  /* 0x00000002ca08b211 */ /* 0x0c0fe800078008ff */
[-C--:B------:R-:W-:Y:S02]  /*6f60*/  @!P3 LEA.HI.X R9, R202, R3.reuse, R216, 0x1, P0 ;  /* 0x00000003ca09b211 */ /* 0x080fe400000f0cd8 */
[CC--:B-1----:R-:W-:Y:S04]  /*6f70*/  @!P2 LEA R6, P0, R201.reuse, R2.reuse, 0x1 ;  /* 0x00000002c906a211 */ /* 0x0c2fe800078008ff */
[-C--:B------:R-:W-:Y:S02]  /*6f80*/  @!P2 LEA.HI.X R7, R201, R3.reuse, R215, 0x1, P0 ;  /* 0x00000003c907a211 */ /* 0x080fe400000f0cd7 */
[----:B------:R-:W-:Y:S01]  /*6f90*/  ISETP.GE.AND P0, PT, R30, c[0x0][0x1d4], PT ;  /* 0x000075001e007a0c */ /* 0x000fe20003f06270 */
[----:B--2---:R1:W-:Y:S11]  /*6fa0*/  @!P1 ST.E.128 [R4.64], R12 ;  /* 0x0000000c04009985 */ /* 0x0043f6000c101d08 */
[----:B------:R-:W-:Y:S01]  /*6fb0*/  @!UPT UIADD3 URZ, URZ, URZ, URZ ;  /* 0x0000003f3f3ff290 */ /* 0x000fe2000fffe03f */
[----:B------:R-:W2:Y:S01]  /*6fc0*/  @!P0 LDS.128 R12, [R73+0xc000] ;  /* 0x00c00000490c8984 */ /* 0x000ea20000000c00 */
[----:B-1----:R-:W-:Y:S04]  /*6fd0*/  @!P0 IMAD.SHL.U32 R4, R211, 0x8, RZ ;  /* 0x00000008d3048824 */ /* 0x002fe800078e00ff */
[--C-:B------:R-:W-:Y:S05]  /*6fe0*/  @!P0 IMAD.WIDE R4, R4, 0x2, R2.reuse ;  /* 0x0000000204048825 */ /* 0x100fea00078e0202 */
[----:B--2---:R1:W-:Y:S01]  /*6ff0*/  @!P0 ST.E.128 [R4.64], R12 ;  /* 0x0000000c04008985 */ /* 0x0043e2000c101d08 */
[----:B------:R-:W-:Y:S11]  /*7000*/  ISETP.GE.AND P0, PT, R29, c[0x0][0x1d4], PT ;  /* 0x000075001d007a0c */ /* 0x000ff60003f06270 */
[----:B------:R-:W-:Y:S02]  /*7010*/  @!UPT UIADD3 URZ, URZ, URZ, URZ ;  /* 0x0000003f3f3ff290 */ /* 0x000fe4000fffe03f */
[----:B------:R-:W2:Y:S01]  /*7020*/  @!P0 LDS.128 R16, [R72+0xe000] ;  /* 0x00e0000048108984 */ /* 0x000ea20000000c00 */
[----:B-1----:R-:W-:Y:S04]  /*7030*/  @!P0 IMAD.SHL.U32 R4, R210, 0x8, RZ ;  /* 0x00000008d2048824 */ /* 0x002fe800078e00ff */
[----:B------:R-:W-:Y:S05]  /*7040*/  @!P0 IMAD.WIDE R4, R4, 0x2, R2 ;  /* 0x0000000204048825 */ /* 0x000fea00078e0202 */
        /* <DEDUP_REMOVED lines=10> */
.L_x_1713:
[----:B--2-4-:R-:W-:Y:S05]  /*70f0*/  BSYNC B1 ;  /* 0x0000000000017941 */ /* 0x014fea0003800000 */
.L_x_1708:
[----:B------:R-:W-:Y:S01]  /*7100*/  ISETP.GT.AND P0, PT, R28, R35, PT ;  /* 0x000000231c00720c */ /* 0x000fe20003f04270 */
[----:B-1----:R-:W-:Y:S01]  /*7110*/  IMAD R8, R77, c[0x0][0x218], RZ ;  /* 0x000086004d087a24 */ /* 0x002fe200078e02ff */
[C---:B------:R-:W-:Y:S01]  /*7120*/  ISETP.GE.AND P1, PT, R40.reuse, 0x1, PT ;  /* 0x000000012800780c */ /* 0x040fe20003f26270 */
[----:B------:R-:W-:Y:S01]  /*7130*/  BSSY B0, `(.L_x_1730) ;  /* 0x000004a000007945 */ /* 0x000fe20003800000 */
[C---:B------:R-:W-:Y:S01]  /*7140*/  IADD3 R3, R40.reuse, 0x1, RZ ;  /* 0x0000000128037810 */ /* 0x040fe20007ffe0ff */
[----:B------:R-:W-:Y:S08]  /*7150*/  IMAD R8, R71, c[0x0][0x21c], R8 ;  /* 0x0000870047087a24 */ /* 0x000ff000078e0208 */
[----:B------:R-:W-:Y:S01]  /*7160*/  @P0 IMAD R2, R40, 0x6000, R10 ;  /* 0x0000600028020824 */ /* 0x000fe200078e020a */
[----:B------:R-:W-:Y:S01]  /*7170*/  SEL R40, R3, RZ, !P1 ;  /* 0x000000ff03287207 */ /* 0x000fe20004800000 */
[----:B-----5:R-:W-:Y:S01]  /*7180*/  @P0 IMAD.MOV.U32 R6, RZ, RZ, R88 ;  /* 0x000000ffff060224 */ /* 0x020fe200078e0058 */
[----:B------:R-:W-:Y:S01]  /*7190*/  @P0 IADD3 R3, R28, -0x1, RZ ;  /* 0xffffffff1c030810 */ /* 0x000fe20007ffe0ff */
[----:B------:R-:W-:Y:S03]  /*71a0*/  @P0 IMAD.MOV.U32 R7, RZ, RZ, R85 ;  /* 0x000000ffff070224 */ /* 0x000fe600078e0055 */
[----:B------:R-:W-:Y:S01]  /*71b0*/  @P0 SHF.R.S32.HI R5, RZ, 0x1f, R3 ;  /* 0x0000001fff050819 */ /* 0x000fe20000011403 */
[----:B------:R-:W-:Y:S02]  /*71c0*/  @P0 IMAD R4, R135, R3, RZ ;  /* 0x0000000387040224 */ /* 0x000fe400078e02ff */
[-C--:B------:R-:W-:Y:S04]  /*71d0*/  @P0 IMAD.WIDE.U32 R6, R3, R141.reuse, R6 ;  /* 0x0000008d03060225 */ /* 0x080fe800078e0006 */
[----:B------:R-:W-:Y:S01]  /*71e0*/  @P0 IMAD R3, R5, R141, R4 ;  /* 0x0000008d05030224 */ /* 0x000fe200078e0204 */
[C---:B------:R-:W-:Y:S03]  /*71f0*/  @P0 LEA R4, P1, R6.reuse, c[0x0][0x250], 0x1 ;  /* 0x0000940006040a11 */ /* 0x040fe600078208ff */
[----:B------:R-:W-:Y:S05]  /*7200*/  @P0 IMAD.IADD R3, R7, 0x1, R3 ;  /* 0x0000000107030824 */ /* 0x000fea00078e0203 */
[----:B------:R-:W-:Y:S01]  /*7210*/  @P0 LEA.HI.X R5, R6, c[0x0][0x254], R3, 0x1, P1 ;  /* 0x0000950006050a11 */ /* 0x000fe200008f0c03 */
[----:B------:R-:W-:Y:S02]  /*7220*/  IMAD R3, R76, c[0x0][0x208], RZ ;  /* 0x000082004c037a24 */ /* 0x000fe400078e02ff */
[C---:B------:R-:W-:Y:S02]  /*7230*/  IMAD.WIDE.U32 R6, R74.reuse, c[0x0][0x208], RZ ;  /* 0x000082004a067a25 */ /* 0x040fe400078e00ff */
[----:B------:R-:W-:Y:S01]  /*7240*/  @!PT LDS RZ, [RZ] ;  /* 0x00000000fffff984 */ /* 0x000fe20000000800 */
[----:B------:R-:W-:Y:S01]  /*7250*/  @!PT LDS RZ, [RZ] ;  /* 0x00000000fffff984 */ /* 0x000fe20000000800 */
[----:B------:R-:W-:Y:S01]  /*7260*/  @!PT LDS RZ, [RZ] ;  /* 0x00000000fffff984 */ /* 0x000fe20000000800 */
[----:B------:R1:W-:Y:S02]  /*7270*/  @P0 LDGSTS.E.BYPASS.LTC128B.128 [R2], [R4.64], !P6 ;  /* 0x0000000004020fae */ /* 0x0003e4000f101d48 */
[----:B------:R-:W-:Y:S02]  /*7280*/  IMAD R3, R74, c[0x0][0x20c], R3 ;  /* 0x000083004a037a24 */ /* 0x000fe400078e0203 */
[----:B------:R1:W-:Y:S02]  /*7290*/  @P0 LDGSTS.E.BYPASS.LTC128B.128 [R2+0x2000], [R4.64+0x80], !P5 ;  /* 0x0200008004020fae */ /* 0x0003e4000e901d48 */
[----:B------:R-:W-:Y:S02]  /*72a0*/  IMAD.IADD R7, R7, 0x1, R3 ;  /* 0x0000000107077824 */ /* 0x000fe400078e0203 */
[----:B------:R1:W-:Y:S02]  /*72b0*/  @P0 LDGSTS.E.BYPASS.LTC128B.128 [R2+0x4000], [R4.64+0x100], !P4 ;  /* 0x0400010004020fae */ /* 0x0003e4000e101d48 */
[----:B------:R-:W-:Y:S05]  /*72c0*/  IMAD.WIDE.U32 R6, R71, c[0x0][0x218], R6 ;  /* 0x0000860047067a25 */ /* 0x000fea00078e0006 */
[----:B------:R-:W-:Y:S04]  /*72d0*/  IADD3 R3, P1, R100, R6, RZ ;  /* 0x0000000664037210 */ /* 0x000fe80007f3e0ff */
[----:B------:R-:W-:Y:S02]  /*72e0*/  IADD3.X R8, R122, R7, R8, P1, !PT ;  /* 0x000000077a087210 */ /* 0x000fe40000ffe408 */
[C---:B------:R-:W-:Y:S04]  /*72f0*/  @P0 LEA R6, P1, R151.reuse, R4, 0x1 ;  /* 0x0000000497060211 */ /* 0x040fe800078208ff */
[----:B------:R-:W-:Y:S02]  /*7300*/  @P0 LEA.HI.X R7, R151, R5, R134, 0x1, P1 ;  /* 0x0000000597070211 */ /* 0x000fe400008f0c86 */
[C---:B------:R-:W-:Y:S03]  /*7310*/  LEA R9, P1, R3.reuse, c[0x0][0x1f8], 0x1 ;  /* 0x00007e0003097a11 */ /* 0x040fe600078208ff */
[----:B------:R2:W-:Y:S01]  /*7320*/  @P0 LDGSTS.E.BYPASS.LTC128B.128 [R2+0x1000], [R6.64], !P6 ;  /* 0x0100000006020fae */ /* 0x0005e2000f101d48 */
[----:B------:R-:W-:Y:S03]  /*7330*/  LEA.HI.X R3, R3, c[0x0][0x1fc], R8, 0x1, P1 ;  /* 0x00007f0003037a11 */ /* 0x000fe600008f0c08 */
[----:B------:R2:W-:Y:S04]  /*7340*/  @P0 LDGSTS.E.BYPASS.LTC128B.128 [R2+0x3000], [R6.64+0x80], !P5 ;  /* 0x0300008006020fae */ /* 0x0005e8000e901d48 */
[----:B------:R2:W-:Y:S01]  /*7350*/  @P0 LDGSTS.E.BYPASS.LTC128B.128 [R2+0x5000], [R6.64+0x100], !P4 ;  /* 0x0500010006020fae */ /* 0x0005e2000e101d48 */
[----:B------:R-:W-:Y:S03]  /*7360*/  ISETP.GT.AND P0, PT, R75, R207, PT ;  /* 0x000000cf4b00720c */ /* 0x000fe60003f04270 */
[----:B------:R-:W0:Y:S04]  /*7370*/  LDGDEPBAR ;  /* 0x00000000000079af */ /* 0x000e280000000000 */
[----:B-1----:R2:W1:Y:S04]  /*7380*/  SHFL.IDX PT, R4, R9, RZ, 0x1c1f ;  /* 0x001c1fff09047589 */ /* 0x00246800000e0000 */
[----:B------:R2:W4:Y:S01]  /*7390*/  SHFL.IDX PT, R5, R3, RZ, 0x1c1f ;  /* 0x001c1fff03057589 */ /* 0x00052200000e0000 */
[----:B------:R-:W-:Y:S04]  /*73a0*/  DEPBAR.LE SB0, 0x2 ;  /* 0x000080800000791a */ /* 0x000fe80000000000 */
[----:B------:R-:W-:Y:S06]  /*73b0*/  BAR.SYNC.DEFER_BLOCKING 0x0 ;  /* 0x0000000000007b1d */ /* 0x000fec0000010000 */
[----:B------:R-:W-:-:S05]  /*73c0*/  @!P0 BRA `(.L_x_1731) ;  /* 0x0000020000008947 */ /* 0x000fca0003800000 */
[----:B-12-4-:R-:W-:Y:S02]  /*73d0*/  ISETP.GE.AND P1, PT, R104, c[0x0][0x1d4], PT ;  /* 0x0000750068007a0c */ /* 0x016fe40003f26270 */
        /* <DEDUP_REMOVED lines=9> */
[----:B------:R-:W-:Y:S01]  /*7470*/  ISETP.GE.AND P0, PT, R30, c[0x0][0x1d4], PT ;  /* 0x000075001e007a0c */ /* 0x000fe20003f06270 */
[----:B-1----:R1:W-:Y:S11]  /*7480*/  @!P1 ST.E.128 [R2.64], R12 ;  /* 0x0000000c02009985 */ /* 0x0023f6000c101d08 */
[----:B------:R-:W-:Y:S01]  /*7490*/  @!UPT UIADD3 URZ, URZ, URZ, URZ ;  /* 0x0000003f3f3ff290 */ /* 0x000fe2000fffe03f */
[----:B------:R-:W2:Y:S01]  /*74a0*/  @!P0 LDS.128 R12, [R73] ;  /* 0x00000000490c8984 */ /* 0x000ea20000000c00 */
        /* <DEDUP_REMOVED lines=8> */
[----:B--2---:R1:W-:Y:S01]  /*7530*/  @!P0 ST.E.128 [R2.64], R16 ;  /* 0x0000001002008985 */ /* 0x0043e2000c101d08 */
[C---:B------:R-:W-:Y:S03]  /*7540*/  ISETP.GE.AND P0, PT, R200.reuse, c[0x0][0x1d4], PT ;  /* 0x00007500c8007a0c */ /* 0x040fe60003f06270 */
[----:B------:R-:W2:Y:S10]  /*7550*/  @!P3 LDS.128 R12, [R73+0x2000] ;  /* 0x00200000490cb984 */ /* 0x000eb40000000c00 */
[C---:B-1----:R-:W-:Y:S04]  /*7560*/  @!P0 LEA R2, P1, R200.reuse, R4, 0x1 ;  /* 0x00000004c8028211 */ /* 0x042fe800078208ff */
[----:B------:R-:W-:Y:S01]  /*7570*/  @!P0 LEA.HI.X R3, R200, R5, R214, 0x1, P1 ;  /* 0x00000005c8038211 */ /* 0x000fe200008f0cd6 */
[----:B--2---:R-:W-:Y:S04]  /*7580*/  @!P3 ST.E.128 [R8.64], R12 ;  /* 0x0000000c0800b985 */ /* 0x004fe8000c101d08 */
[----:B------:R-:W1:Y:S04]  /*7590*/  @!P2 LDS.128 R12, [R72+0x4000] ;  /* 0x00400000480ca984 */ /* 0x000e680000000c00 */
[----:B-1----:R-:W-:Y:S04]  /*75a0*/  @!P2 ST.E.128 [R6.64], R12 ;  /* 0x0000000c0600a985 */ /* 0x002fe8000c101d08 */
[----:B------:R-:W1:Y:S04]  /*75b0*/  @!P0 LDS.128 R4, [R73+0x4000] ;  /* 0x0040000049048984 */ /* 0x000e680000000c00 */
[----:B-1----:R1:W-:Y:S02]  /*75c0*/  @!P0 ST.E.128 [R2.64], R4 ;  /* 0x0000000402008985 */ /* 0x0023e4000c101d08 */
.L_x_1731:
[----:B-12-4-:R-:W-:Y:S05]  /*75d0*/  BSYNC B0 ;  /* 0x0000000000007941 */ /* 0x016fea0003800000 */
.L_x_1730:
[C---:B------:R-:W-:Y:S02]  /*75e0*/  ISETP.GE.AND P0, PT, R36.reuse, 0x1, PT ;  /* 0x000000012400780c */ /* 0x040fe40003f06270 */
[----:B------:R-:W-:Y:S04]  /*75f0*/  IADD3 R2, R36, 0x1, RZ ;  /* 0x0000000124027810 */ /* 0x000fe80007ffe0ff */
[----:B------:R-:W-:Y:S02]  /*7600*/  SEL R36, R2, RZ, !P0 ;  /* 0x000000ff02247207 */ /* 0x000fe40004000000 */
[----:B------:R-:W-:Y:S04]  /*7610*/  IADD3 R2, R28, -0x2, RZ ;  /* 0xfffffffe1c027810 */ /* 0x000fe80007ffe0ff */
[----:B------:R-:W-:Y:S11]  /*7620*/  ISETP.GE.AND P0, PT, R2, R35, PT ;  /* 0x000000230200720c */ /* 0x000ff60003f06270 */
[----:B------:R-:W-:Y:S02]  /*7630*/  @!UPT UIADD3 URZ, URZ, URZ, URZ ;  /* 0x0000003f3f3ff290 */ /* 0x000fe4000fffe03f */
[----:B------:R-:W-:Y:S01]  /*7640*/  @P0 SHF.R.S32.HI R6, RZ, 0x1f, R2 ;  /* 0x0000001fff060819 */ /* 0x000fe20000011402 */
[----:B------:R-:W-:Y:S02]  /*7650*/  @P0 IMAD.MOV.U32 R4, RZ, RZ, R90 ;  /* 0x000000ffff040224 */ /* 0x000fe400078e005a */
[----:B------:R-:W-:Y:S02]  /*7660*/  @P0 IMAD.MOV.U32 R5, RZ, RZ, R87 ;  /* 0x000000ffff050224 */ /* 0x000fe400078e0057 */
[----:B------:R-:W-:Y:S04]  /*7670*/  @P0 IMAD R3, R136, R2, RZ ;  /* 0x0000000288030224 */ /* 0x000fe800078e02ff */
[-C--:B------:R-:W-:Y:S02]  /*7680*/  @P0 IMAD R6, R6, R137.reuse, R3 ;  /* 0x0000008906060224 */ /* 0x080fe400078e0203 */
[----:B------:R-:W-:Y:S04]  /*7690*/  @P0 IMAD.WIDE.U32 R2, R2, R137, R4 ;  /* 0x0000008902020225 */ /* 0x000fe800078e0004 */
[----:B------:R-:W-:Y:S01]  /*76a0*/  @P0 IMAD.IADD R3, R3, 0x1, R6 ;  /* 0x0000000103030824 */ /* 0x000fe200078e0206 */
[C---:B------:R-:W-:Y:S04]  /*76b0*/  @P0 LEA R4, P1, R2.reuse, c[0x0][0x220], 0x1 ;  /* 0x0000880002040a11 */ /* 0x040fe800078208ff */
[----:B------:R-:W-:Y:S01]  /*76c0*/  @P0 LEA.HI.X R5, R2, c[0x0][0x224], R3, 0x1, P1 ;  /* 0x0000890002050a11 */ /* 0x000fe200008f0c03 */
[----:B------:R-:W-:Y:S01]  /*76d0*/  @P0 IMAD R2, R40, 0x6000, R11 ;  /* 0x0000600028020824 */ /* 0x000fe200078e020b */
[C---:B------:R-:W-:Y:S04]  /*76e0*/  @P0 LEA R6, P1, R138.reuse, R4, 0x1 ;  /* 0x000000048a060211 */ /* 0x040fe800078208ff */
[----:B------:R-:W-:Y:S01]  /*76f0*/  @!PT LDS RZ, [RZ] ;  /* 0x00000000fffff984 */ /* 0x000fe20000000800 */
[----:B------:R-:W-:Y:S01]  /*7700*/  @!PT LDS RZ, [RZ] ;  /* 0x00000000fffff984 */ /* 0x000fe20000000800 */
[----:B------:R-:W-:Y:S01]  /*7710*/  @!PT LDS RZ, [RZ] ;  /* 0x00000000fffff984 */ /* 0x000fe20000000800 */
[----:B------:R1:W-:Y:S01]  /*7720*/  @P0 LDGSTS.E.BYPASS.LTC128B.128 [R2], [R4.64], !P6 ;  /* 0x0000000004020fae */ /* 0x0003e2000f101d48 */
[----:B------:R-:W-:Y:S03]  /*7730*/  @P0 LEA.HI.X R7, R138, R5, R133, 0x1, P1 ;  /* 0x000000058a070211 */ /* 0x000fe600008f0c85 */
[----:B------:R1:W-:Y:S04]  /*7740*/  @P0 LDGSTS.E.BYPASS.LTC128B.128 [R2+0x2000], [R4.64+0x80], !P5 ;  /* 0x0200008004020fae */ /* 0x0003e8000e901d48 */
[----:B------:R1:W-:Y:S04]  /*7750*/  @P0 LDGSTS.E.BYPASS.LTC128B.128 [R2+0x4000], [R4.64+0x100], !P4 ;  /* 0x0400010004020fae */ /* 0x0003e8000e101d48 */
[----:B------:R1:W-:Y:S04]  /*7760*/  @P0 LDGSTS.E.BYPASS.LTC128B.128 [R2+0x1000], [R6.64], !P6 ;  /* 0x0100000006020fae */ /* 0x0003e8000f101d48 */
[----:B------:R1:W-:Y:S04]  /*7770*/  @P0 LDGSTS.E.BYPASS.LTC128B.128 [R2+0x3000], [R6.64+0x80], !P5 ;  /* 0x0300008006020fae */ /* 0x0003e8000e901d48 */
[----:B------:R1:W-:Y:S01]  /*7780*/  @P0 LDGSTS.E.BYPASS.LTC128B.128 [R2+0x5000], [R6.64+0x100], !P4 ;  /* 0x0500010006020fae */ /* 0x0003e2000e101d48 */
[C---:B------:R-:W-:Y:S02]  /*7790*/  ISETP.GT.AND P0, PT, R28.reuse, R35, PT ;  /* 0x000000231c00720c */ /* 0x040fe40003f04270 */
[----:B------:R-:W-:Y:S01]  /*77a0*/  IADD3 R28, R28, -0x1, RZ ;  /* 0xffffffff1c1c7810 */ /* 0x000fe20007ffe0ff */
[----:B------:R-:W0:Y:S10]  /*77b0*/  LDGDEPBAR ;  /* 0x00000000000079af */ /* 0x000e340000000000 */
[----:B------:R-:W-:-:S05]  /*77c0*/  @P0 BRA `(.L_x_1732) ;  /* 0xffffb8b000000947 */ /* 0x000fca000383ffff */
[----:B------:R-:W-:Y:S01]  /*77d0*/  WARPSYNC 0xffffffff ;  /* 0xffffffff00007948 */ /* 0x000fe20003800000 */
[----:B------:R-:W-:Y:S06]  /*77e0*/  BAR.SYNC.DEFER_BLOCKING 0x0 ;  /* 0x0000000000007b1d */ /* 0x000fec0000010000 */
.L_x_1707:
        /* <DEDUP_REMOVED lines=32> */
.L_x_1734:
[----:B------:R-:W-:Y:S05]  /*79f0*/  BSYNC B0 ;  /* 0x0000000000007941 */ /* 0x000fea0003800000 */
.L_x_1733:
        /* <DEDUP_REMOVED lines=26> */
[----:B---3--:R-:W-:Y:S01]  /*7ba0*/  CS2R R64, SRZ ;  /* 0x0000000000407805 */ /* 0x008fe2000001ff00 */
        /* <DEDUP_REMOVED lines=34> */
[----:B------:R-:W-:Y:S01]  /*7dd0*/  IMAD.MOV.U32 R4, RZ, RZ, 0x1 ;  /* 0x00000001ff047424 */ /* 0x000fe200078e00ff */
[----:B------:R-:W-:Y:S02]  /*7de0*/  SHF.R.S32.HI R0, RZ, 0x1f, R149 ;  /* 0x0000001fff007819 */ /* 0x000fe40000011495 */
[----:B------:R-:W-:Y:S02]  /*7df0*/  ISETP.NE.U32.AND P0, PT, RZ, c[0x0][0x348], PT ;  /* 0x0000d200ff007a0c */ /* 0x000fe40003f05070 */
[----:B------:R-:W-:Y:S01]  /*7e00*/  ISETP.NE.AND P1, PT, R4, c[0x0][0x2c4], PT ;  /* 0x0000b10004007a0c */ /* 0x000fe20003f25270 */
        /* <DEDUP_REMOVED lines=40> */
.L_x_1879:
[----:B------:R-:W-:Y:S05]  /*8090*/  BRA.DIV ~URZ, `(.L_x_1737) ;  /* 0x000116127f007947 */ /* 0x000fea000b800000 */
[----:B------:R3:W4:Y:S02]  /*80a0*/  SHFL.IDX PT, R0, R13, RZ, 0x181f ;  /* 0x00181fff0d007589 */ /* 0x00072400000e0000 */
.L_x_1880:
[----:B------:R-:W-:Y:S01]  /*80b0*/  IMAD R48, R150, c[0x0][0x2c4], RZ ;  /* 0x0000b10096307a24 */ /* 0x000fe200078e02ff */
[----:B------:R-:W-:Y:S04]  /*80c0*/  BSSY B0, `(.L_x_1738) ;  /* 0x000000f000007945 */ /* 0x000fe80003800000 */
[----:B------:R-:W-:-:S13]  /*80d0*/  ISETP.GE.AND P0, PT, R5, R48, PT ;  /* 0x000000300500720c */ /* 0x000fda0003f06270 */
[----:B------:R-:W-:Y:S05]  /*80e0*/  @P0 BRA `(.L_x_1739) ;  /* 0x000000c000000947 */ /* 0x000fea0003800000 */
[-C--:B----4-:R-:W-:Y:S02]  /*80f0*/  LEA R8, P2, R204, R0.reuse, 0x1 ;  /* 0x00000000cc087211 */ /* 0x090fe400078408ff */
[CC--:B------:R-:W-:Y:S02]  /*8100*/  LEA R6, P1, R203.reuse, R0.reuse, 0x1 ;  /* 0x00000000cb067211 */ /* 0x0c0fe400078208ff */
[----:B------:R-:W-:Y:S02]  /*8110*/  LEA R2, P0, R206, R0, 0x1 ;  /* 0x00000000ce027211 */ /* 0x000fe400078008ff */
        /* <DEDUP_REMOVED lines=9> */
.L_x_1739:
[----:B------:R-:W-:Y:S05]  /*81b0*/  BSYNC B0 ;  /* 0x0000000000007941 */ /* 0x000fea0003800000 */
.L_x_1738:
[----:B------:R-:W-:Y:S05]  /*81c0*/  BRA.DIV ~URZ, `(.L_x_1740) ;  /* 0x000115527f007947 */ /* 0x000fea000b800000 */
[----:B--2---:R2:W1:Y:S04]  /*81d0*/  SHFL.IDX PT, R4, R12, 0x1, 0x181f ;  /* 0x00381f000c047f89 */ /* 0x00446800000e0000 */
[----:B----4-:R2:W4:Y:S02]  /*81e0*/  SHFL.IDX PT, R0, R13, 0x1, 0x181f ;  /* 0x00381f000d007f89 */ /* 0x01052400000e0000 */
.L_x_1881:
[----:B------:R-:W-:Y:S01]  /*81f0*/  IADD3 R2, R5, 0x20, RZ ;  /* 0x0000002005027810 */ /* 0x000fe20007ffe0ff */
[----:B------:R-:W-:Y:S03]  /*8200*/  BSSY B0, `(.L_x_1741) ;  /* 0x000000f000007945 */ /* 0x000fe60003800000 */
[----:B------:R-:W-:-:S13]  /*8210*/  ISETP.GE.AND P0, PT, R2, R48, PT ;  /* 0x000000300200720c */ /* 0x000fda0003f06270 */
[----:B------:R-:W-:Y:S05]  /*8220*/  @P0 BRA `(.L_x_1742) ;  /* 0x000000c000000947 */ /* 0x000fea0003800000 */
[-C--:B----4-:R-:W-:Y:S02]  /*8230*/  LEA R8, P2, R204, R0.reuse, 0x1 ;  /* 0x00000000cc087211 */ /* 0x090fe400078408ff */
[CC--:B------:R-:W-:Y:S02]  /*8240*/  LEA R6, P1, R203.reuse, R0.reuse, 0x1 ;  /* 0x00000000cb067211 */ /* 0x0c0fe400078208ff */
[----:B------:R-:W-:Y:S02]  /*8250*/  LEA R2, P0, R206, R0, 0x1 ;  /* 0x00000000ce027211 */ /* 0x000fe400078008ff */
        /* <DEDUP_REMOVED lines=9> */
.L_x_1742:
[----:B------:R-:W-:Y:S05]  /*82f0*/  BSYNC B0 ;  /* 0x0000000000007941 */ /* 0x000fea0003800000 */
.L_x_1741:
[----:B------:R-:W-:Y:S05]  /*8300*/  BRA.DIV ~URZ, `(.L_x_1743) ;  /* 0x000114e27f007947 */ /* 0x000fea000b800000 */
[----:B-1----:R1:W2:Y:S02]  /*8310*/  SHFL.IDX PT, R4, R12, 0x2, 0x181f ;  /* 0x00581f000c047f89 */ /* 0x0022a400000e0000 */
.L_x_1882:
[----:B------:R-:W-:Y:S05]  /*8320*/  BRA.DIV ~URZ, `(.L_x_1744) ;  /* 0x000115327f007947 */ /* 0x000fea000b800000 */
[----:B----4-:R4:W1:Y:S02]  /*8330*/  SHFL.IDX PT, R0, R13, 0x2, 0x181f ;  /* 0x00581f000d007f89 */ /* 0x01086400000e0000 */
.L_x_1883:
[----:B------:R-:W-:Y:S01]  /*8340*/  IADD3 R2, R5, 0x40, RZ ;  /* 0x0000004005027810 */ /* 0x000fe20007ffe0ff */
[----:B------:R-:W-:Y:S03]  /*8350*/  BSSY B0, `(.L_x_1745) ;  /* 0x000000f000007945 */ /* 0x000fe60003800000 */
[----:B------:R-:W-:-:S13]  /*8360*/  ISETP.GE.AND P0, PT, R2, R48, PT ;  /* 0x000000300200720c */ /* 0x000fda0003f06270 */
[----:B------:R-:W-:Y:S05]  /*8370*/  @P0 BRA `(.L_x_1746) ;  /* 0x000000c000000947 */ /* 0x000fea0003800000 */
[-C--:B-1----:R-:W-:Y:S02]  /*8380*/  LEA R8, P2, R204, R0.reuse, 0x1 ;  /* 0x00000000cc087211 */ /* 0x082fe400078408ff */
        /* <DEDUP_REMOVED lines=11> */
.L_x_1746:
[----:B------:R-:W-:Y:S05]  /*8440*/  BSYNC B0 ;  /* 0x0000000000007941 */ /* 0x000fea0003800000 */
.L_x_1745:
[----:B------:R-:W-:Y:S05]  /*8450*/  BRA.DIV ~URZ, `(.L_x_1747) ;  /* 0x000114727f007947 */ /* 0x000fea000b800000 */
[----:B--2---:R2:W3:Y:S04]  /*8460*/  SHFL.IDX PT, R4, R12, 0x3, 0x181f ;  /* 0x00781f000c047f89 */ /* 0x0044e800000e0000 */
[----:B-1----:R2:W1:Y:S02]  /*8470*/  SHFL.IDX PT, R0, R13, 0x3, 0x181f ;  /* 0x00781f000d007f89 */ /* 0x00246400000e0000 */
.L_x_1884:
[----:B------:R-:W-:Y:S01]  /*8480*/  IADD3 R2, R5, 0x60, RZ ;  /* 0x0000006005027810 */ /* 0x000fe20007ffe0ff */
[----:B-----5:R-:W-:Y:S01]  /*8490*/  IMAD.WIDE.U32 R220, R15, c[0x0][0x2b0], RZ ;  /* 0x0000ac000fdc7a25 */ /* 0x020fe200078e00ff */
[----:B------:R-:W-:-:S02]  /*84a0*/  LOP3.LUT R198, R198, 0xfffffffd, RZ, 0xc0, !PT ;  /* 0xfffffffdc6c67812 */ /* 0x000fc400078ec0ff */
[----:B------:R-:W-:-:S13]  /*84b0*/  ISETP.GE.AND P0, PT, R2, R48, PT ;  /* 0x000000300200720c */ /* 0x000fda0003f06270 */
[CC--:B-1----:R-:W-:Y:S02]  /*84c0*/  @!P0 LEA R8, P3, R204.reuse, R0.reuse, 0x1 ;  /* 0x00000000cc088211 */ /* 0x0c2fe400078608ff */
[C---:B------:R-:W-:Y:S02]  /*84d0*/  @!P0 LEA R6, P2, R203.reuse, R0, 0x1 ;  /* 0x00000000cb068211 */ /* 0x040fe400078408ff */
[CC--:B---3--:R-:W-:Y:S02]  /*84e0*/  @!P0 LEA.HI.X R9, R204.reuse, R4.reuse, R205, 0x1, P3 ;  /* 0x00000004cc098211 */ /* 0x0c8fe400018f0ccd */
[----:B------:R-:W-:Y:S02]  /*84f0*/  ISETP.GE.AND P3, PT, R204, c[0x0][0x1d4], PT ;  /* 0x00007500cc007a0c */ /* 0x000fe40003f66270 */
[----:B------:R-:W-:Y:S01]  /*8500*/  @!P0 LEA.HI.X R7, R203, R4, R213, 0x1, P2 ;  /* 0x00000004cb078211 */ /* 0x000fe200010f0cd5 */
[----:B------:R-:W-:Y:S01]  /*8510*/  @!PT LDS RZ, [RZ] ;  /* 0x00000000fffff984 */ /* 0x000fe20000000800 */
[----:B------:R-:W-:Y:S01]  /*8520*/  @!PT LDS RZ, [RZ] ;  /* 0x00000000fffff984 */ /* 0x000fe20000000800 */
[----:B------:R-:W-:Y:S01]  /*8530*/  @!PT LDS RZ, [RZ] ;  /* 0x00000000fffff984 */ /* 0x000fe20000000800 */
[----:B------:R1:W-:Y:S01]  /*8540*/  @!P0 LDGSTS.E.BYPASS.LTC128B.128 [R107+0x1b100], [R8.64], !P6 ;  /* 0x1b100000086b8fae */ /* 0x0003e2000f101d48 */
[----:B------:R-:W-:-:S02]  /*8550*/  @!P0 LEA R2, P1, R206, R0, 0x1 ;  /* 0x00000000ce028211 */ /* 0x000fc400078208ff */
[----:B------:R-:W-:Y:S01]  /*8560*/  SHF.R.S32.HI R0, RZ, 0x1f, R15 ;  /* 0x0000001fff007819 */ /* 0x000fe2000001140f */
[----:B------:R1:W-:Y:S01]  /*8570*/  @!P0 LDGSTS.E.BYPASS.LTC128B.128 [R107+0x1f100], [R6.64], !P5 ;  /* 0x1f100000066b8fae */ /* 0x0003e2000e901d48 */
[----:B------:R-:W-:Y:S02]  /*8580*/  ISETP.GE.AND P5, PT, R203, c[0x0][0x1d4], PT ;  /* 0x00007500cb007a0c */ /* 0x000fe40003fa6270 */
[----:B------:R-:W-:Y:S01]  /*8590*/  ISETP.GE.AND P6, PT, R206, c[0x0][0x1d4], PT ;  /* 0x00007500ce007a0c */ /* 0x000fe20003fc6270 */
[----:B------:R-:W-:Y:S01]  /*85a0*/  IMAD R0, R0, c[0x0][0x2b0], RZ ;  /* 0x0000ac0000007a24 */ /* 0x000fe200078e02ff */
[----:B------:R-:W-:Y:S02]  /*85b0*/  @!P0 LEA.HI.X R3, R206, R4, R212, 0x1, P1 ;  /* 0x00000004ce038211 */ /* 0x000fe400008f0cd4 */
[----:B------:R-:W-:Y:S01]  /*85c0*/  @P3 LOP3.LUT R198, R198, 0x2, RZ, 0xfc, !PT ;  /* 0x00000002c6c63812 */ /* 0x000fe200078efcff */
[----:B------:R-:W-:Y:S01]  /*85d0*/  IMAD R0, R15, c[0x0][0x2b4], R0 ;  /* 0x0000ad000f007a24 */ /* 0x000fe200078e0200 */
[----:B------:R-:W-:Y:S01]  /*85e0*/  SEL R149, RZ, 0x10, P6 ;  /* 0x00000010ff957807 */ /* 0x000fe20003000000 */
[----:B------:R1:W-:Y:S01]  /*85f0*/  @!P0 LDGSTS.E.BYPASS.LTC128B.128 [R107+0x23100], [R2.64], !P4 ;  /* 0x23100000026b8fae */ /* 0x0003e2000e101d48 */
[----:B------:R-:W-:Y:S01]  /*8600*/  LOP3.LUT R198, R198, 0xfffffffe, RZ, 0xc0, !PT ;  /* 0xfffffffec6c67812 */ /* 0x000fe200078ec0ff */
[----:B------:R-:W-:-:S02]  /*8610*/  IMAD.IADD R233, R221, 0x1, R0 ;  /* 0x00000001dde97824 */ /* 0x000fc400078e0200 */
[----:B------:R-:W0:Y:S01]  /*8620*/  LDGDEPBAR ;  /* 0x00000000000079af */ /* 0x000e220000000000 */
[----:B------:R-:W-:Y:S01]  /*8630*/  @P5 LOP3.LUT R198, R198, 0x1, RZ, 0xfc, !PT ;  /* 0x00000001c6c65812 */ /* 0x000fe200078efcff */
[----:B------:R-:W-:Y:S03]  /*8640*/  WARPSYNC 0xffffffff ;  /* 0xffffffff00007948 */ /* 0x000fe60003800000 */
[----:B------:R-:W-:-:S04]  /*8650*/  LOP3.LUT R198, R198, 0xfffffffb, RZ, 0xc0, !PT ;  /* 0xfffffffbc6c67812 */ /* 0x000fc800078ec0ff */
[----:B------:R-:W-:Y:S02]  /*8660*/  @P6 LOP3.LUT R198, R198, 0x4, RZ, 0xfc, !PT ;  /* 0x00000004c6c66812 */ /* 0x000fe400078efcff */
[----:B------:R-:W-:Y:S01]  /*8670*/  IMAD.MOV.U32 R0, RZ, RZ, c[0x0][0x2b8] ;  /* 0x0000ae00ff007624 */ /* 0x000fe200078e00ff */
[----:B------:R-:W-:Y:S01]  /*8680*/  BAR.SYNC.DEFER_BLOCKING 0x0 ;  /* 0x0000000000007b1d */ /* 0x000fe20000010000 */
[----:B-1----:R-:W-:Y:S01]  /*8690*/  IMAD R2, R22, 0x40, R217 ;  /* 0x0000004016027824 */ /* 0x002fe200078e02d9 */
[----:B------:R-:W-:Y:S01]  /*86a0*/  LOP3.LUT R198, R198, 0xfffffff7, RZ, 0xc0, !PT ;  /* 0xfffffff7c6c67812 */ /* 0x000fe200078ec0ff */
[----:B------:R-:W-:Y:S01]  /*86b0*/  IMAD.MOV.U32 R189, RZ, RZ, RZ ;  /* 0x000000ffffbd7224 */ /* 0x000fe200078e00ff */
[----:B------:R-:W-:Y:S02]  /*86c0*/  ISETP.NE.AND P4, PT, R0, 0x1, PT ;  /* 0x000000010000780c */ /* 0x000fe40003f85270 */
        /* <DEDUP_REMOVED lines=16> */
[----:B------:R-:W-:Y:S02]  /*87d0*/  BSSY B0, `(.L_x_1748) ;  /* 0x00000a8000007945 */ /* 0x000fe40003800000 */
        /* <DEDUP_REMOVED lines=15> */
[----:B------:R-:W-:Y:S01]  /*88d0*/  IMAD.SHL.U32 R17, R203, 0x2, RZ ;  /* 0x00000002cb117824 */ /* 0x000fe200078e00ff */
[----:B---3--:R-:W-:Y:S01]  /*88e0*/  SHF.R.S32.HI R7, RZ, 0x1f, R189 ;  /* 0x0000001fff077819 */ /* 0x008fe200000114bd */
[----:B------:R-:W-:-:S04]  /*88f0*/  IMAD.WIDE.U32 R2, R189, c[0x0][0x1f0], R2 ;  /* 0x00007c00bd027a25 */ /* 0x000fc800078e0002 */
[C---:B------:R-:W-:Y:S02]  /*8900*/  IMAD R0, R7.reuse, c[0x0][0x1f0], RZ ;  /* 0x00007c0007007a24 */ /* 0x040fe400078e02ff */
[----:B------:R-:W-:Y:S02]  /*8910*/  IMAD R7, R7, c[0x0][0x218], RZ ;  /* 0x0000860007077a24 */ /* 0x000fe400078e02ff */
[C---:B------:R-:W-:Y:S01]  /*8920*/  IMAD R4, R189.reuse, c[0x0][0x1f4], R0 ;  /* 0x00007d00bd047a24 */ /* 0x040fe200078e0200 */
[----:B------:R-:W-:Y:S01]  /*8930*/  IADD3 R0, P0, R2, R218, RZ ;  /* 0x000000da02007210 */ /* 0x000fe20007f1e0ff */
[----:B------:R-:W-:-:S03]  /*8940*/  IMAD R16, R189, c[0x0][0x21c], R7 ;  /* 0x00008700bd107a24 */ /* 0x000fc600078e0207 */
[----:B------:R-:W-:Y:S02]  /*8950*/  IADD3.X R2, R232, R3, R4, P0, !PT ;  /* 0x00000003e8027210 */ /* 0x000fe400007fe404 */
[----:B------:R-:W-:-:S04]  /*8960*/  LEA R5, P0, R0, c[0x0][0x1c8], 0x1 ;  /* 0x0000720000057a11 */ /* 0x000fc800078008ff */
[----:B------:R-:W-:Y:S01]  /*8970*/  LEA.HI.X R8, R0, c[0x0][0x1cc], R2, 0x1, P0 ;  /* 0x0000730000087a11 */ /* 0x000fe200000f0c02 */
[----:B------:R-:W-:Y:S01]  /*8980*/  IMAD.WIDE.U32 R2, R191, c[0x0][0x208], RZ ;  /* 0x00008200bf027a25 */ /* 0x000fe200078e00ff */
[----:B------:R-:W1:Y:S03]  /*8990*/  SHFL.IDX PT, R0, R5, RZ, 0x181f ;  /* 0x00181fff05007589 */ /* 0x000e6600000e0000 */
[----:B------:R-:W-:Y:S01]  /*89a0*/  IMAD.IADD R3, R3, 0x1, R6 ;  /* 0x0000000103037824 */ /* 0x000fe200078e0206 */
[----:B------:R-:W3:Y:S03]  /*89b0*/  SHFL.IDX PT, R4, R8, RZ, 0x181f ;  /* 0x00181fff08047589 */ /* 0x000ee600000e0000 */
[----:B------:R-:W-:Y:S01]  /*89c0*/  IMAD.WIDE.U32 R2, R189, c[0x0][0x218], R2 ;  /* 0x00008600bd027a25 */ /* 0x000fe200078e0002 */
[----:B------:R-:W5:Y:S04]  /*89d0*/  SHFL.IDX PT, R5, R5, 0x1, 0x181f ;  /* 0x00381f0005057f89 */ /* 0x000f6800000e0000 */
[----:B------:R2:W4:Y:S02]  /*89e0*/  SHFL.IDX PT, R14, R8, 0x1, 0x181f ;  /* 0x00381f00080e7f89 */ /* 0x00052400000e0000 */
[----:B-12---:R-:W-:-:S02]  /*89f0*/  @P1 LEA R12, P0, R204, R0, 0x1 ;  /* 0x00000000cc0c1211 */ /* 0x006fc400078008ff */
[C---:B------:R-:W-:Y:S02]  /*8a00*/  @P1 LEA R6, P2, R203.reuse, R0, 0x1 ;  /* 0x00000000cb061211 */ /* 0x040fe400078408ff */
[-C--:B---34-:R-:W-:Y:S02]  /*8a10*/  @P1 LEA.HI.X R13, R204, R4.reuse, R205, 0x1, P0 ;  /* 0x00000004cc0d1211 */ /* 0x098fe400000f0ccd */
[----:B------:R-:W-:-:S03]  /*8a20*/  @P1 LEA.HI.X R7, R203, R4, R213, 0x1, P2 ;  /* 0x00000004cb071211 */ /* 0x000fc600010f0cd5 */
[----:B------:R1:W-:Y:S01]  /*8a30*/  @P1 LDGSTS.E.BYPASS.LTC128B.128 [R107+0xc100], [R12.64], !P3 ;  /* 0x0c1000000c6b1fae */ /* 0x0003e2000d901d48 */
[----:B------:R-:W-:Y:S02]  /*8a40*/  @P1 LEA R8, P0, R206, R0, 0x1 ;  /* 0x00000000ce081211 */ /* 0x000fe400078008ff */
[----:B------:R-:W-:Y:S01]  /*8a50*/  IADD3 R0, P2, R2, R222, RZ ;  /* 0x000000de02007210 */ /* 0x000fe20007f5e0ff */
[----:B------:R2:W-:Y:S01]  /*8a60*/  @P1 LDGSTS.E.BYPASS.LTC128B.128 [R107+0xe100], [R6.64], !P5 ;  /* 0x0e100000066b1fae */ /* 0x0005e2000e901d48 */
[----:B------:R-:W-:Y:S02]  /*8a70*/  @P1 LEA.HI.X R9, R206, R4, R212, 0x1, P0 ;  /* 0x00000004ce091211 */ /* 0x000fe400000f0cd4 */
[----:B------:R-:W-:Y:S02]  /*8a80*/  ISETP.GE.AND P0, PT, R15, 0x21, PT ;  /* 0x000000210f00780c */ /* 0x000fe40003f06270 */
[----:B------:R-:W-:Y:S01]  /*8a90*/  IADD3.X R2, R234, R3, R16, P2, !PT ;  /* 0x00000003ea027210 */ /* 0x000fe200017fe410 */
[----:B------:R3:W-:Y:S01]  /*8aa0*/  @P1 LDGSTS.E.BYPASS.LTC128B.128 [R107+0x10100], [R8.64], !P6 ;  /* 0x10100000086b1fae */ /* 0x0007e2000f101d48 */
[----:B------:R-:W-:-:S04]  /*8ab0*/  LEA R16, P2, R0, c[0x0][0x1f8], 0x1 ;  /* 0x00007e0000107a11 */ /* 0x000fc800078408ff */
[----:B------:R-:W-:Y:S02]  /*8ac0*/  LEA.HI.X R19, R0, c[0x0][0x1fc], R2, 0x1, P2 ;  /* 0x00007f0000137a11 */ /* 0x000fe400010f0c02 */
[----:B------:R-:W-:Y:S03]  /*8ad0*/  SHFL.IDX PT, R0, R16, 0x1, 0x181f ;  /* 0x00381f0010007f89 */ /* 0x000fe600000e0000 */
[-C--:B-----5:R-:W-:Y:S02]  /*8ae0*/  @P0 LEA R4, P2, R203, R5.reuse, 0x1 ;  /* 0x00000005cb040211 */ /* 0x0a0fe400078408ff */
[CC--:B------:R-:W-:Y:S01]  /*8af0*/  @P0 LEA R2, P1, R206.reuse, R5.reuse, 0x1 ;  /* 0x00000005ce020211 */ /* 0x0c0fe200078208ff */
[----:B-1----:R1:W4:Y:S03]  /*8b00*/  SHFL.IDX PT, R12, R16, RZ, 0x181f ;  /* 0x00181fff100c7589 */ /* 0x00232600000e0000 */
[----:B------:R-:W-:Y:S01]  /*8b10*/  @P0 LEA.HI.X R3, R206, R14, R212, 0x1, P1 ;  /* 0x0000000ece030211 */ /* 0x000fe200008f0cd4 */
[----:B------:R-:W5:Y:S01]  /*8b20*/  SHFL.IDX PT, R13, R19, RZ, 0x181f ;  /* 0x00181fff130d7589 */ /* 0x000f6200000e0000 */
[----:B--2---:R-:W-:-:S02]  /*8b30*/  @P0 LEA R6, P3, R204, R5, 0x1 ;  /* 0x00000005cc060211 */ /* 0x004fc400078608ff */
[CC--:B------:R-:W-:Y:S02]  /*8b40*/  @P0 LEA.HI.X R5, R203.reuse, R14.reuse, R213, 0x1, P2 ;  /* 0x0000000ecb050211 */ /* 0x0c0fe400010f0cd5 */
[----:B------:R-:W-:Y:S02]  /*8b50*/  @P0 LEA.HI.X R7, R204, R14, R205, 0x1, P3 ;  /* 0x0000000ecc070211 */ /* 0x000fe400018f0ccd */
[C---:B------:R-:W-:Y:S02]  /*8b60*/  LOP3.LUT P3, RZ, R198.reuse, 0x2, RZ, 0xc0, !PT ;  /* 0x00000002c6ff7812 */ /* 0x040fe4000786c0ff */
[----:B------:R-:W-:Y:S02]  /*8b70*/  ISETP.GE.AND P2, PT, R203, c[0x0][0x1d4], PT ;  /* 0x00007500cb007a0c */ /* 0x000fe40003f46270 */
[----:B------:R-:W-:Y:S02]  /*8b80*/  LOP3.LUT R198, R198, 0xffffffef, RZ, 0xc0, !PT ;  /* 0xffffffefc6c67812 */ /* 0x000fe400078ec0ff */
[----:B-1----:R-:W-:-:S07]  /*8b90*/  SHF.L.U64.HI R16, R206, 0x1, R212 ;  /* 0x00000001ce107819 */ /* 0x002fce00000102d4 */
[----:B------:R1:W-:Y:S01]  /*8ba0*/  @P0 LDGSTS.E.BYPASS.LTC128B.128 [R107+0xd100], [R6.64], !P3 ;  /* 0x0d100000066b0fae */ /* 0x0003e2000d901d48 */
[----:B------:R-:W-:-:S03]  /*8bb0*/  ISETP.GE.AND P3, PT, R204, c[0x0][0x1d4], PT ;  /* 0x00007500cc007a0c */ /* 0x000fc60003f66270 */
[----:B------:R2:W-:Y:S01]  /*8bc0*/  @P0 LDGSTS.E.BYPASS.LTC128B.128 [R107+0xf100], [R4.64], !P5 ;  /* 0x0f100000046b0fae */ /* 0x0005e2000e901d48 */
[----:B------:R-:W-:Y:S02]  /*8bd0*/  ISETP.LT.OR P1, PT, R15, 0x1, P3 ;  /* 0x000000010f00780c */ /* 0x000fe40001f21670 */
[----:B------:R-:W-:Y:S01]  /*8be0*/  ISETP.GT.AND P5, PT, R22, R208, PT ;  /* 0x000000d01600720c */ /* 0x000fe20003fa4270 */
[----:B------:R4:W-:Y:S01]  /*8bf0*/  @P0 LDGSTS.E.BYPASS.LTC128B.128 [R107+0x11100], [R2.64], !P6 ;  /* 0x11100000026b0fae */ /* 0x0009e2000f101d48 */
[----:B------:R-:W-:-:S03]  /*8c00*/  ISETP.GT.AND P6, PT, R217, 0x3f, PT ;  /* 0x0000003fd900780c */ /* 0x000fc60003fc4270 */
[----:B------:R-:W0:Y:S08]  /*8c10*/  LDGDEPBAR ;  /* 0x00000000000079af */ /* 0x000e300000000000 */
[----:B------:R-:W-:Y:S01]  /*8c20*/  @P5 LOP3.LUT R198, R198, 0x10, RZ, 0xfc, !PT ;  /* 0x00000010c6c65812 */ /* 0x000fe200078efcff */
[----:B-1----:R1:W3:Y:S01]  /*8c30*/  SHFL.IDX PT, R6, R19, 0x1, 0x181f ;  /* 0x00381f0013067f89 */ /* 0x0022e200000e0000 */
[----:B----4-:R-:W-:-:S05]  /*8c40*/  IADD3 R2, P0, R12, R21, RZ ;  /* 0x000000150c027210 */ /* 0x010fca0007f1e0ff */
[----:B-----5:R-:W-:Y:S01]  /*8c50*/  IMAD.X R3, R13, 0x1, R20, P0 ;  /* 0x000000010d037824 */ /* 0x020fe200000e0614 */
[----:B--2---:R-:W-:-:S04]  /*8c60*/  IADD3 R4, P0, R12, R17, RZ ;  /* 0x000000110c047210 */ /* 0x004fc80007f1e0ff */
[----:B------:R2:W-:Y:S01]  /*8c70*/  LDGSTS.E.BYPASS.LTC128B.128 [R107+0x100], [R2.64], !P1 ;  /* 0x00100000026b7fae */ /* 0x0005e2000c901d48 */
[----:B------:R-:W-:Y:S01]  /*8c80*/  IMAD.X R5, R13, 0x1, R18, P0 ;  /* 0x000000010d057824 */ /* 0x000fe200000e0612 */
[C---:B------:R-:W-:Y:S02]  /*8c90*/  ISETP.LT.OR P0, PT, R15.reuse, 0x1, P2 ;  /* 0x000000010f00780c */ /* 0x040fe40001701670 */
[C---:B------:R-:W-:Y:S01]  /*8ca0*/  ISETP.GE.AND P1, PT, R206.reuse, c[0x0][0x1d4], PT ;  /* 0x00007500ce007a0c */ /* 0x040fe20003f26270 */
[----:B-1----:R-:W-:Y:S01]  /*8cb0*/  IMAD.SHL.U32 R19, R206, 0x2, RZ ;  /* 0x00000002ce137824 */ /* 0x002fe200078e00ff */
[----:B------:R-:W-:-:S09]  /*8cc0*/  ISETP.LT.OR P2, PT, R15, 0x21, P2 ;  /* 0x000000210f00780c */ /* 0x000fd20001741670 */
[----:B------:R1:W-:Y:S02]  /*8cd0*/  LDGSTS.E.BYPASS.LTC128B.128 [R107+0x2100], [R4.64], !P0 ;  /* 0x02100000046b7fae */ /* 0x0003e4000c101d48 */
[----:B-1----:R-:W-:-:S05]  /*8ce0*/  IADD3 R4, P0, R12, R19, RZ ;  /* 0x000000130c047210 */ /* 0x002fca0007f1e0ff */
[----:B------:R-:W-:Y:S01]  /*8cf0*/  IMAD.X R5, R13, 0x1, R16, P0 ;  /* 0x000000010d057824 */ /* 0x000fe200000e0610 */
[----:B--2---:R-:W-:-:S05]  /*8d00*/  IADD3 R2, P0, R0, R21, RZ ;  /* 0x0000001500027210 */ /* 0x004fca0007f1e0ff */
[----:B---3--:R-:W-:Y:S01]  /*8d10*/  IMAD.X R3, R6, 0x1, R20, P0 ;  /* 0x0000000106037824 */ /* 0x008fe200000e0614 */
[C---:B------:R-:W-:Y:S02]  /*8d20*/  ISETP.LT.OR P0, PT, R15.reuse, 0x1, P1 ;  /* 0x000000010f00780c */ /* 0x040fe40000f01670 */
[----:B------:R-:W-:-:S11]  /*8d30*/  ISETP.LT.OR P1, PT, R15, 0x21, P1 ;  /* 0x000000210f00780c */ /* 0x000fd60000f21670 */
[----:B------:R1:W-:Y:S01]  /*8d40*/  LDGSTS.E.BYPASS.LTC128B.128 [R107+0x4100], [R4.64], !P0 ;  /* 0x04100000046b7fae */ /* 0x0003e2000c101d48 */
[----:B------:R-:W-:-:S13]  /*8d50*/  ISETP.LT.OR P0, PT, R15, 0x21, P3 ;  /* 0x000000210f00780c */ /* 0x000fda0001f01670 */
[----:B------:R2:W-:Y:S01]  /*8d60*/  LDGSTS.E.BYPASS.LTC128B.128 [R107+0x1100], [R2.64], !P0 ;  /* 0x01100000026b7fae */ /* 0x0005e2000c101d48 */
[----:B-1----:R-:W-:-:S05]  /*8d70*/  IADD3 R4, P0, R0, R17, RZ ;  /* 0x0000001100047210 */ /* 0x002fca0007f1e0ff */
[----:B------:R-:W-:-:S05]  /*8d80*/  IMAD.X R5, R6, 0x1, R18, P0 ;  /* 0x0000000106057824 */ /* 0x000fca00000e0612 */
[----:B------:R1:W-:Y:S01]  /*8d90*/  LDGSTS.E.BYPASS.LTC128B.128 [R107+0x3100], [R4.64], !P2 ;  /* 0x03100000046b7fae */ /* 0x0003e2000d101d48 */
[----:B--2---:R-:W-:-:S05]  /*8da0*/  IADD3 R2, P0, R0, R19, RZ ;  /* 0x0000001300027210 */ /* 0x004fca0007f1e0ff */
[----:B------:R-:W-:-:S05]  /*8db0*/  IMAD.X R3, R6, 0x1, R16, P0 ;  /* 0x0000000106037824 */ /* 0x000fca00000e0610 */
[----:B------:R1:W-:Y:S04]  /*8dc0*/  LDGSTS.E.BYPASS.LTC128B.128 [R107+0x5100], [R2.64], !P1 ;  /* 0x05100000026b7fae */ /* 0x0003e8000c901d48 */
[----:B------:R-:W0:Y:S01]  /*8dd0*/  LDGDEPBAR ;  /* 0x00000000000079af */ /* 0x000e220000000000 */
[----:B------:R-:W-:Y:S05]  /*8de0*/  @!P5 BRA `(.L_x_1749) ;  /* 0x000004600000d947 */ /* 0x000fea0003800000 */
[----:B-1----:R-:W-:Y:S01]  /*8df0*/  IMAD R2, R22, 0x40, R235 ;  /* 0x0000004016027824 */ /* 0x002fe200078e02eb */
        /* <DEDUP_REMOVED lines=27> */
.L_x_1885:
[----:B------:R-:W-:Y:S05]  /*8fb0*/  BRA.DIV ~URZ, `(.L_x_1751) ;  /* 0x00010a527f007947 */ /* 0x000fea000b800000 */
[----:B------:R-:W3:Y:S01]  /*8fc0*/  SHFL.IDX PT, R0, R14, RZ, 0x181f ;  /* 0x00181fff0e007589 */ /* 0x000ee200000e0000 */
[C---:B------:R-:W-:Y:S02]  /*8fd0*/  LOP3.LUT P2, RZ, R198.reuse, 0x2, RZ, 0xc0, !PT ;  /* 0x00000002c6ff7812 */ /* 0x040fe4000784c0ff */
[C---:B------:R-:W-:Y:S02]  /*8fe0*/  LOP3.LUT P1, RZ, R198.reuse, 0x1, RZ, 0xc0, !PT ;  /* 0x00000001c6ff7812 */ /* 0x040fe4000782c0ff */
[----:B------:R-:W-:Y:S02]  /*8ff0*/  LOP3.LUT P3, RZ, R198, 0x4, RZ, 0xc0, !PT ;  /* 0x00000004c6ff7812 */ /* 0x000fe4000786c0ff */
[----:B------:R-:W-:Y:S02]  /*9000*/  SEL R13, RZ, 0x10, P2 ;  /* 0x00000010ff0d7807 */ /* 0x000fe40001000000 */
[----:B------:R-:W-:-:S02]  /*9010*/  SEL R12, RZ, 0x10, P1 ;  /* 0x00000010ff0c7807 */ /* 0x000fc40000800000 */
        /* <DEDUP_REMOVED lines=14> */
.L_x_1886:
        /* <DEDUP_REMOVED lines=21> */
.L_x_1749:
[----:B------:R-:W-:Y:S05]  /*9250*/  BSYNC B0 ;  /* 0x0000000000007941 */ /* 0x000fea0003800000 */
.L_x_1748:
[----:B------:R-:W-:Y:S01]  /*9260*/  ISETP.LT.AND P0, PT, RZ, c[0x0][0x27c], PT ;  /* 0x00009f00ff007a0c */ /* 0x000fe20003f01270 */
[----:B------:R-:W0:Y:S01]  /*9270*/  LDGDEPBAR ;  /* 0x00000000000079af */ /* 0x000e220000000000 */
[----:B------:R-:W-:Y:S11]  /*9280*/  BSSY B2, `(.L_x_1752) ;  /* 0x000058f000027945 */ /* 0x000ff60003800000 */
[----:B------:R-:W-:Y:S05]  /*9290*/  @P0 BRA `(.L_x_1753) ;  /* 0x0000002000000947 */ /* 0x000fea0003800000 */
[----:B------:R-:W-:-:S04]  /*92a0*/  DEPBAR.LE SB0, 0x3 ;  /* 0x000080c00000791a */ /* 0x000fc80000000000 */
[----:B------:R-:W-:Y:S05]  /*92b0*/  BRA `(.L_x_1754) ;  /* 0x000058b000007947 */ /* 0x000fea0003800000 */
.L_x_1753:
[----:B------:R-:W-:Y:S01]  /*92c0*/  SHF.R.S32.HI R0, RZ, 0x1f, R142 ;  /* 0x0000001fff007819 */ /* 0x000fe2000001148e */
[----:B-1----:R-:W-:Y:S01]  /*92d0*/  IMAD.WIDE.U32 R4, R142, c[0x0][0x280], RZ ;  /* 0x0000a0008e047a25 */ /* 0x002fe200078e00ff */
[----:B------:R-:W-:-:S03]  /*92e0*/  ULDC.U8 UR4, c[0x0][0x298] ;  /* 0x0000a60000047ab9 */ /* 0x000fc60000000000 */
[----:B------:R-:W-:Y:S01]  /*92f0*/  IMAD R2, R0, c[0x0][0x280], RZ ;  /* 0x0000a00000027a24 */ /* 0x000fe200078e02ff */
[----:B------:R-:W-:Y:S01]  /*9300*/  LEA R6, P0, R4, c[0x0][0x270], 0x1 ;  /* 0x00009c0004067a11 */ /* 0x000fe200078008ff */
[----:B------:R-:W-:Y:S02]  /*9310*/  IMAD R0, R0, c[0x0][0x290], RZ ;  /* 0x0000a40000007a24 */ /* 0x000fe400078e02ff */
[C---:B------:R-:W-:Y:S02]  /*9320*/  IMAD R7, R142.reuse, c[0x0][0x284], R2 ;  /* 0x0000a1008e077a24 */ /* 0x040fe400078e0202 */
[----:B------:R-:W-:-:S03]  /*9330*/  IMAD.WIDE.U32 R2, R142, c[0x0][0x290], RZ ;  /* 0x0000a4008e027a25 */ /* 0x000fc600078e00ff */
[----:B------:R-:W-:Y:S01]  /*9340*/  IADD3 R7, R7, R5, RZ ;  /* 0x0000000507077210 */ /* 0x000fe20007ffe0ff */
[----:B------:R-:W-:-:S03]  /*9350*/  IMAD R5, R142, c[0x0][0x294], R0 ;  /* 0x0000a5008e057a24 */ /* 0x000fc600078e0200 */
[----:B------:R-:W-:Y:S02]  /*9360*/  LEA.HI.X R0, R4, c[0x0][0x274], R7, 0x1, P0 ;  /* 0x00009d0004007a11 */ /* 0x000fe400000f0c07 */
[C---:B------:R-:W-:Y:S02]  /*9370*/  LEA R12, P0, R2.reuse, c[0x0][0x288], 0x1 ;  /* 0x0000a200020c7a11 */ /* 0x040fe400078008ff */
[----:B------:R-:W-:Y:S02]  /*9380*/  IADD3 R3, R5, R3, RZ ;  /* 0x0000000305037210 */ /* 0x000fe40007ffe0ff */
[----:B------:R-:W-:Y:S02]  /*9390*/  LEA R7, R237, R207, 0x7 ;  /* 0x000000cfed077211 */ /* 0x000fe400078e38ff */
[----:B------:R-:W-:Y:S02]  /*93a0*/  LEA.HI.X R5, R2, c[0x0][0x28c], R3, 0x1, P0 ;  /* 0x0000a30002057a11 */ /* 0x000fe400000f0c03 */
[----:B------:R-:W-:-:S13]  /*93b0*/  ISETP.NE.AND P0, PT, RZ, UR4, PT ;  /* 0x00000004ff007c0c */ /* 0x000fda000bf05270 */
[----:B------:R-:W-:Y:S05]  /*93c0*/  @!P0 BRA `(.L_x_1755) ;  /* 0x00002b5000008947 */ /* 0x000fea0003800000 */
[----:B------:R-:W-:Y:S05]  /*93d0*/  BRA.DIV ~URZ, `(.L_x_1756) ;  /* 0x000108727f007947 */ /* 0x000fea000b800000 */
[----:B------:R1:W2:Y:S02]  /*93e0*/  SHFL.IDX PT, R8, R0, RZ, 0x1c1f ;  /* 0x001c1fff00087589 */ /* 0x0002a400000e0000 */
.L_x_1887:
[----:B------:R-:W-:Y:S05]  /*93f0*/  BRA.DIV ~URZ, `(.L_x_1757) ;  /* 0x000108c27f007947 */ /* 0x000fea000b800000 */
[----:B------:R-:W3:Y:S04]  /*9400*/  SHFL.IDX PT, R4, R6, RZ, 0x1c1f ;  /* 0x001c1fff06047589 */ /* 0x000ee800000e0000 */
[----:B-1----:R-:W1:Y:S04]  /*9410*/  SHFL.IDX PT, R0, R12, RZ, 0x1c1f ;  /* 0x001c1fff0c007589 */ /* 0x002e6800000e0000 */
[----:B------:R4:W2:Y:S02]  /*9420*/  SHFL.IDX PT, R30, R5, RZ, 0x1c1f ;  /* 0x001c1fff051e7589 */ /* 0x0008a400000e0000 */
[----:B--2-4-:R-:W-:-:S02]  /*9430*/  MOV R5, R8 ;  /* 0x0000000800057202 */ /* 0x014fc40000000f00 */
.L_x_1888:
[----:B-1-3--:R-:W-:Y:S01]  /*9440*/  ISETP.GE.AND P0, PT, R7, R48, PT ;  /* 0x000000300700720c */ /* 0x00afe20003f06270 */
        /* <DEDUP_REMOVED lines=14> */
[----:B------:R-:W2:Y:S04]  /*9530*/  LDL R42, [R1+0x30] ;  /* 0x00003000012a7983 */ /* 0x000ea80000100800 */
[----:B------:R-:W3:Y:S04]  /*9540*/  LDL R41, [R1+0x2c] ;  /* 0x00002c0001297983 */ /* 0x000ee80000100800 */
[----:B------:R-:W4:Y:S04]  /*9550*/  LDL R40, [R1+0x34] ;  /* 0x0000340001287983 */ /* 0x000f280000100800 */
[----:B------:R-:W4:Y:S04]  /*9560*/  LDL R39, [R1+0x28] ;  /* 0x0000280001277983 */ /* 0x000f280000100800 */
        /* <DEDUP_REMOVED lines=9> */
[----:B------:R-:W-:Y:S01]  /*9600*/  CS2R R2, SRZ ;  /* 0x0000000000027805 */ /* 0x000fe2000001ff00 */
[----:B------:R-:W-:-:S02]  /*9610*/  ISETP.GE.AND P2, PT, R145, c[0x0][0x27c], PT ;  /* 0x00009f0091007a0c */ /* 0x000fc40003f46270 */
[----:B------:R-:W-:Y:S01]  /*9620*/  ISETP.GE.AND P1, PT, R110, c[0x0][0x27c], PT ;  /* 0x00009f006e007a0c */ /* 0x000fe20003f26270 */
[----:B------:R-:W-:Y:S01]  /*9630*/  CS2R R20, SRZ ;  /* 0x0000000000147805 */ /* 0x000fe2000001ff00 */
[----:B------:R-:W-:Y:S01]  /*9640*/  CS2R R22, SRZ ;  /* 0x0000000000167805 */ /* 0x000fe2000001ff00 */
[----:B------:R-:W-:Y:S01]  /*9650*/  CS2R R24, SRZ ;  /* 0x0000000000187805 */ /* 0x000fe2000001ff00 */
[----:B------:R-:W-:Y:S01]  /*9660*/  CS2R R26, SRZ ;  /* 0x00000000001a7805 */ /* 0x000fe2000001ff00 */
[----:B------:R-:W-:Y:S02]  /*9670*/  CS2R R28, SRZ ;  /* 0x00000000001c7805 */ /* 0x000fe4000001ff00 */
[----:B--2---:R-:W-:-:S05]  /*9680*/  @!P4 IADD3 R8, P0, R4, R42, RZ ;  /* 0x0000002a0408c210 */ /* 0x004fca0007f1e0ff */
[----:B---3--:R-:W-:Y:S01]  /*9690*/  @!P4 IMAD.X R9, R5, 0x1, R41, P0 ;  /* 0x000000010509c824 */ /* 0x008fe200000e0629 */
[----:B----4-:R-:W-:-:S04]  /*96a0*/  @!P3 IADD3 R12, P0, R4, R40, RZ ;  /* 0x00000028040cb210 */ /* 0x010fc80007f1e0ff */
[----:B------:R1:W5:Y:S01]  /*96b0*/  @!P4 LD.E.64 R20, [R8.64] ;  /* 0x000000080814c980 */ /* 0x000362000c101b00 */
[----:B------:R-:W-:Y:S01]  /*96c0*/  @!P3 IMAD.X R13, R5, 0x1, R39, P0 ;  /* 0x00000001050db824 */ /* 0x000fe200000e0627 */
[----:B------:R-:W-:-:S04]  /*96d0*/  @!P2 IADD3 R14, P0, R4, R38, RZ ;  /* 0x00000026040ea210 */ /* 0x000fc80007f1e0ff */
[----:B------:R2:W5:Y:S01]  /*96e0*/  @!P3 LD.E.64 R22, [R12.64] ;  /* 0x000000080c16b980 */ /* 0x000562000c101b00 */
[----:B------:R-:W-:Y:S01]  /*96f0*/  @!P2 IMAD.X R15, R5, 0x1, R37, P0 ;  /* 0x00000001050fa824 */ /* 0x000fe200000e0625 */
[----:B------:R-:W-:-:S04]  /*9700*/  @!P1 IADD3 R16, P0, R4, R36, RZ ;  /* 0x0000002404109210 */ /* 0x000fc80007f1e0ff */
[----:B------:R3:W5:Y:S01]  /*9710*/  @!P2 LD.E.64 R24, [R14.64] ;  /* 0x000000080e18a980 */ /* 0x000762000c101b00 */
[----:B------:R-:W-:Y:S01]  /*9720*/  @!P1 IMAD.X R17, R5, 0x1, R35, P0 ;  /* 0x0000000105119824 */ /* 0x000fe200000e0623 */
[----:B------:R-:W-:-:S04]  /*9730*/  ISETP.GE.AND P0, PT, R144, c[0x0][0x27c], PT ;  /* 0x00009f0090007a0c */ /* 0x000fc80003f06270 */
[----:B------:R4:W5:Y:S09]  /*9740*/  @!P1 LD.E.64 R26, [R16.64] ;  /* 0x00000008101a9980 */ /* 0x000972000c101b00 */
[----:B------:R-:W-:-:S05]  /*9750*/  @!P0 IADD3 R32, P5, R4, R34, RZ ;  /* 0x0000002204208210 */ /* 0x000fca0007fbe0ff */
[----:B------:R-:W-:Y:S01]  /*9760*/  @!P0 IMAD.X R33, R5, 0x1, R31, P5 ;  /* 0x0000000105218824 */ /* 0x000fe200028e061f */
[----:B------:R-:W-:Y:S01]  /*9770*/  ISETP.GE.AND P5, PT, R108, c[0x0][0x27c], PT ;  /* 0x00009f006c007a0c */ /* 0x000fe20003fa6270 */
[----:B-1----:R-:W-:Y:S01]  /*9780*/  CS2R R8, SRZ ;  /* 0x0000000000087805 */ /* 0x002fe2000001ff00 */
[----:B--2---:R-:W-:Y:S01]  /*9790*/  CS2R R12, SRZ ;  /* 0x00000000000c7805 */ /* 0x004fe2000001ff00 */
[----:B---3--:R-:W-:Y:S01]  /*97a0*/  CS2R R14, SRZ ;  /* 0x00000000000e7805 */ /* 0x008fe2000001ff00 */
[----:B------:R1:W5:Y:S09]  /*97b0*/  @!P0 LD.E.64 R28, [R32.64] ;  /* 0x00000008201c8980 */ /* 0x000372000c101b00 */
[----:B------:R-:W-:-:S02]  /*97c0*/  @!P5 IMAD.MOV.U32 R6, RZ, RZ, R4 ;  /* 0x000000ffff06d224 */ /* 0x000fc400078e0004 */
[----:B------:R-:W-:Y:S02]  /*97d0*/  @!P5 IMAD.MOV.U32 R7, RZ, RZ, R5 ;  /* 0x000000ffff07d224 */ /* 0x000fe400078e0005 */
[----:B------:R-:W-:Y:S02]  /*97e0*/  @!P5 IMAD.MOV.U32 R4, RZ, RZ, R0 ;  /* 0x000000ffff04d224 */ /* 0x000fe400078e0000 */
[----:B------:R-:W-:Y:S02]  /*97f0*/  @!P5 IMAD.MOV.U32 R5, RZ, RZ, R30 ;  /* 0x000000ffff05d224 */ /* 0x000fe400078e001e */
[----:B------:R-:W-:-:S04]  /*9800*/  @!P5 IMAD.WIDE R6, R108, 0x2, R6 ;  /* 0x000000026c06d825 */ /* 0x000fc800078e0206 */
[----:B------:R-:W-:Y:S01]  /*9810*/  @!P5 IMAD.WIDE R4, R108, 0x2, R4 ;  /* 0x000000026c04d825 */ /* 0x000fe200078e0204 */
[----:B------:R2:W5:Y:S04]  /*9820*/  @!P5 LD.E.64 R18, [R6.64] ;  /* 0x000000080612d980 */ /* 0x000568000c101b00 */
[----:B------:R3:W5:Y:S01]  /*9830*/  @!P5 LD.E.64 R2, [R4.64] ;  /* 0x000000080402d980 */ /* 0x000762000c101b00 */
[----:B--2---:R-:W-:Y:S01]  /*9840*/  CS2R R6, SRZ ;  /* 0x0000000000067805 */ /* 0x004fe2000001ff00 */
[----:B---3--:R-:W-:-:S05]  /*9850*/  @!P4 IADD3 R4, P5, R0, R42, RZ ;  /* 0x0000002a0004c210 */ /* 0x008fca0007fbe0ff */
[----:B------:R-:W-:-:S05]  /*9860*/  @!P4 IMAD.X R5, R30, 0x1, R41, P5 ;  /* 0x000000011e05c824 */ /* 0x000fca00028e0629 */
[----:B------:R2:W5:Y:S02]  /*9870*/  @!P4 LD.E.64 R6, [R4.64] ;  /* 0x000000080406c980 */ /* 0x000564000c101b00 */
[----:B--2---:R-:W-:-:S05]  /*9880*/  @!P3 IADD3 R4, P4, R0, R40, RZ ;  /* 0x000000280004b210 */ /* 0x004fca0007f9e0ff */
[----:B------:R-:W-:-:S05]  /*9890*/  @!P3 IMAD.X R5, R30, 0x1, R39, P4 ;  /* 0x000000011e05b824 */ /* 0x000fca00020e0627 */
[----:B------:R2:W5:Y:S02]  /*98a0*/  @!P3 LD.E.64 R8, [R4.64] ;  /* 0x000000080408b980 */ /* 0x000564000c101b00 */
[----:B--2---:R-:W-:-:S05]  /*98b0*/  @!P2 IADD3 R4, P3, R0, R38, RZ ;  /* 0x000000260004a210 */ /* 0x004fca0007f7e0ff */
[----:B------:R-:W-:-:S05]  /*98c0*/  @!P2 IMAD.X R5, R30, 0x1, R37, P3 ;  /* 0x000000011e05a824 */ /* 0x000fca00018e0625 */
[----:B------:R2:W5:Y:S01]  /*98d0*/  @!P2 LD.E.64 R12, [R4.64] ;  /* 0x00000008040ca980 */ /* 0x000562000c101b00 */
[----:B----4-:R-:W-:Y:S01]  /*98e0*/  CS2R R16, SRZ ;  /* 0x0000000000107805 */ /* 0x010fe2000001ff00 */
[----:B--2---:R-:W-:-:S05]  /*98f0*/  @!P1 IADD3 R4, P2, R0, R36, RZ ;  /* 0x0000002400049210 */ /* 0x004fca0007f5e0ff */
[----:B------:R-:W-:-:S05]  /*9900*/  @!P1 IMAD.X R5, R30, 0x1, R35, P2 ;  /* 0x000000011e059824 */ /* 0x000fca00010e0623 */
[----:B------:R2:W5:Y:S02]  /*9910*/  @!P1 LD.E.64 R14, [R4.64] ;  /* 0x00000008040e9980 */ /* 0x000564000c101b00 */
[----:B--2---:R-:W-:-:S05]  /*9920*/  @!P0 IADD3 R4, P1, R0, R34, RZ ;  /* 0x0000002200048210 */ /* 0x004fca0007f3e0ff */
[----:B------:R-:W-:-:S05]  /*9930*/  @!P0 IMAD.X R5, R30, 0x1, R31, P1 ;  /* 0x000000011e058824 */ /* 0x000fca00008e061f */
[----:B------:R1:W5:Y:S03]  /*9940*/  @!P0 LD.E.64 R16, [R4.64] ;  /* 0x0000000804108980 */ /* 0x000366000c101b00 */
.L_x_1759:
[----:B------:R-:W-:Y:S05]  /*9950*/  BSYNC B0 ;  /* 0x0000000000007941 */ /* 0x000fea0003800000 */
.L_x_1758:
[----:B-----5:R-:W-:Y:S01]  /*9960*/  IMAD.MOV.U32 R47, RZ, RZ, R22 ;  /* 0x000000ffff2f7224 */ /* 0x020fe200078e0016 */
[--C-:B-1----:R-:W-:Y:S01]  /*9970*/  SHF.R.U64 R32, R28, 0x10, R29.reuse ;  /* 0x000000101c207819 */ /* 0x102fe2000000121d */
[----:B------:R-:W-:Y:S01]  /*9980*/  IMAD.MOV.U32 R34, RZ, RZ, R29 ;  /* 0x000000ffff227224 */ /* 0x000fe200078e001d */
[----:B------:R-:W-:Y:S01]  /*9990*/  SHF.R.U64 R49, R20, 0x10, R21 ;  /* 0x0000001014317819 */ /* 0x000fe20000001215 */
[----:B------:R-:W-:Y:S01]  /*99a0*/  IMAD.MOV.U32 R54, RZ, RZ, R19 ;  /* 0x000000ffff367224 */ /* 0x000fe200078e0013 */
[----:B------:R-:W-:Y:S01]  /*99b0*/  SHF.R.U32.HI R29, RZ, 0x10, R29 ;  /* 0x00000010ff1d7819 */ /* 0x000fe2000001161d */
[----:B------:R-:W-:Y:S01]  /*99c0*/  IMAD.MOV.U32 R35, RZ, RZ, R28 ;  /* 0x000000ffff237224 */ /* 0x000fe200078e001c */
[----:B------:R-:W-:Y:S01]  /*99d0*/  SHF.R.U64 R44, R22, 0x10, R23 ;  /* 0x00000010162c7819 */ /* 0x000fe20000001217 */
[----:B------:R-:W-:Y:S01]  /*99e0*/  IMAD.MOV.U32 R43, RZ, RZ, R24 ;  /* 0x000000ffff2b7224 */ /* 0x000fe200078e0018 */
[--C-:B------:R-:W-:Y:S01]  /*99f0*/  SHF.R.U32.HI R33, RZ, 0x10, R27.reuse ;  /* 0x00000010ff217819 */ /* 0x100fe2000001161b */
[----:B------:R-:W-:Y:S01]  /*9a00*/  IMAD.MOV.U32 R38, RZ, RZ, R27 ;  /* 0x000000ffff267224 */ /* 0x000fe200078e001b */
[----:B------:R-:W-:Y:S01]  /*9a10*/  PRMT R29, R29, 0x5410, R49 ;  /* 0x000054101d1d7816 */ /* 0x000fe20000000031 */
[----:B------:R-:W-:Y:S01]  /*9a20*/  IMAD.MOV.U32 R22, RZ, RZ, R14 ;  /* 0x000000ffff167224 */ /* 0x000fe200078e000e */
[----:B------:R-:W-:Y:S01]  /*9a30*/  PRMT R34, R34, 0x5410, R47 ;  /* 0x0000541022227816 */ /* 0x000fe2000000002f */
[----:B------:R-:W-:Y:S01]  /*9a40*/  IMAD.MOV.U32 R55, RZ, RZ, R18 ;  /* 0x000000ffff377224 */ /* 0x000fe200078e0012 */
[----:B------:R-:W-:Y:S01]  /*9a50*/  SHF.R.U32.HI R0, RZ, 0x10, R9 ;  /* 0x00000010ff007819 */ /* 0x000fe20000011609 */
[----:B------:R-:W-:Y:S01]  /*9a60*/  IMAD.MOV.U32 R31, RZ, RZ, R2 ;  /* 0x000000ffff1f7224 */ /* 0x000fe200078e0002 */
[----:B------:R-:W-:Y:S01]  /*9a70*/  PRMT R33, R33, 0x5410, R44 ;  /* 0x0000541021217816 */ /* 0x000fe2000000002c */
[----:B------:R-:W-:Y:S01]  /*9a80*/  IMAD.MOV.U32 R52, RZ, RZ, R20 ;  /* 0x000000ffff347224 */ /* 0x000fe200078e0014 */
[----:B------:R-:W-:Y:S01]  /*9a90*/  PRMT R44, R29, 0x5410, R34 ;  /* 0x000054101d2c7816 */ /* 0x000fe20000000022 */
[--C-:B------:R-:W-:Y:S01]  /*9aa0*/  IMAD.MOV.U32 R30, RZ, RZ, R3.reuse ;  /* 0x000000ffff1e7224 */ /* 0x100fe200078e0003 */
[----:B------:R-:W-:Y:S01]  /*9ab0*/  SHF.R.U64 R28, R2, 0x10, R3 ;  /* 0x00000010021c7819 */ /* 0x000fe20000001203 */
[----:B------:R-:W-:Y:S01]  /*9ac0*/  IMAD.MOV.U32 R2, RZ, RZ, R13 ;  /* 0x000000ffff027224 */ /* 0x000fe200078e000d */
[----:B------:R-:W-:Y:S01]  /*9ad0*/  PRMT R29, R0, 0x7610, R29 ;  /* 0x00007610001d7816 */ /* 0x000fe2000000001d */
[----:B------:R-:W-:Y:S01]  /*9ae0*/  IMAD.MOV.U32 R42, RZ, RZ, R25 ;  /* 0x000000ffff2a7224 */ /* 0x000fe200078e0019 */
[----:B------:R-:W-:Y:S01]  /*9af0*/  LOP3.LUT R0, R209, 0x18, R104, 0xf8, !PT ;  /* 0x00000018d1007812 */ /* 0x000fe200078ef868 */
[----:B------:R-:W-:Y:S01]  /*9b00*/  IMAD.MOV.U32 R20, RZ, RZ, R9 ;  /* 0x000000ffff147224 */ /* 0x000fe200078e0009 */
[----:B------:R-:W-:Y:S01]  /*9b10*/  SHF.R.U64 R53, R18, 0x10, R19 ;  /* 0x0000001012357819 */ /* 0x000fe20000001213 */
[--C-:B------:R-:W-:Y:S01]  /*9b20*/  IMAD.MOV.U32 R46, RZ, RZ, R23.reuse ;  /* 0x000000ffff2e7224 */ /* 0x100fe200078e0017 */
[----:B------:R-:W-:Y:S01]  /*9b30*/  SHF.R.U32.HI R41, RZ, 0x10, R23 ;  /* 0x00000010ff297819 */ /* 0x000fe20000011617 */
[----:B------:R-:W-:Y:S01]  /*9b40*/  IMAD.MOV.U32 R39, RZ, RZ, R26 ;  /* 0x000000ffff277224 */ /* 0x000fe200078e001a */
[----:B------:R-:W-:Y:S01]  /*9b50*/  PRMT R28, R28, 0x5410, R54 ;  /* 0x000054101c1c7816 */ /* 0x000fe20000000036 */
[----:B------:R-:W-:Y:S01]  /*9b60*/  IMAD.MOV.U32 R51, RZ, RZ, R21 ;  /* 0x000000ffff337224 */ /* 0x000fe200078e0015 */
[----:B------:R-:W-:Y:S01]  /*9b70*/  SHF.R.U64 R18, R8, 0x10, R9 ;  /* 0x0000001008127819 */ /* 0x000fe20000001209 */
[----:B------:R-:W-:Y:S01]  /*9b80*/  IMAD.MOV.U32 R9, RZ, RZ, R12 ;  /* 0x000000ffff097224 */ /* 0x000fe200078e000c */
[----:B------:R-:W-:Y:S01]  /*9b90*/  PRMT R38, R38, 0x5410, R43 ;  /* 0x0000541026267816 */ /* 0x000fe2000000002b */
[----:B------:R-:W-:-:S04]  /*9ba0*/  DEPBAR.LE SB0, 0x3 ;  /* 0x000080c00000791a */ /* 0x000fc80000000000 */
[----:B------:R-:W-:Y:S01]  /*9bb0*/  LOP3.LUT R0, R148, R0, R147, 0xf6, !PT ;  /* 0x0000000094007212 */ /* 0x000fe200078ef693 */
[----:B------:R-:W-:Y:S01]  /*9bc0*/  WARPSYNC 0xffffffff ;  /* 0xffffffff00007948 */ /* 0x000fe20003800000 */
[----:B------:R-:W-:Y:S01]  /*9bd0*/  LOP3.LUT P0, RZ, R241, 0x4, RZ, 0xc0, !PT ;  /* 0x00000004f1ff7812 */ /* 0x000fe2000780c0ff */
[----:B------:R-:W-:Y:S01]  /*9be0*/  BSSY B1, `(.L_x_1760) ;  /* 0x0000135000017945 */ /* 0x000fe20003800000 */
[--C-:B------:R-:W-:Y:S02]  /*9bf0*/  SHF.R.U64 R40, R24, 0x10, R25.reuse ;  /* 0x0000001018287819 */ /* 0x100fe40000001219 */
[----:B------:R-:W-:Y:S02]  /*9c00*/  SHF.R.U32.HI R37, RZ, 0x10, R25 ;  /* 0x00000010ff257819 */ /* 0x000fe40000011619 */
[----:B------:R-:W-:Y:S02]  /*9c10*/  SHF.R.U32.HI R25, RZ, 0x10, R3 ;  /* 0x00000010ff197819 */ /* 0x000fe40000011603 */
[----:B------:R-:W-:-:S02]  /*9c20*/  PRMT R35, R35, 0x5410, R41 ;  /* 0x0000541023237816 */ /* 0x000fc40000000029 */
[----:B------:R-:W-:Y:S02]  /*9c30*/  PRMT R22, R22, 0x5410, R28 ;  /* 0x0000541016167816 */ /* 0x000fe4000000001c */
[----:B------:R-:W-:Y:S02]  /*9c40*/  PRMT R41, R33, 0x5410, R38 ;  /* 0x0000541021297816 */ /* 0x000fe40000000026 */
[----:B------:R-:W-:Y:S01]  /*9c50*/  PRMT R28, R18, 0x7610, R28 ;  /* 0x00007610121c7816 */ /* 0x000fe2000000001c */
[----:B------:R-:W-:Y:S01]  /*9c60*/  IMAD.SHL.U32 R18, R0, 0x2, RZ ;  /* 0x0000000200127824 */ /* 0x000fe200078e00ff */
[----:B------:R-:W-:Y:S02]  /*9c70*/  SHF.R.U64 R24, R6, 0x10, R7 ;  /* 0x0000001006187819 */ /* 0x000fe40000001207 */
[----:B------:R-:W-:Y:S02]  /*9c80*/  PRMT R30, R30, 0x5410, R52 ;  /* 0x000054101e1e7816 */ /* 0x000fe40000000034 */
[----:B------:R-:W-:Y:S01]  /*9c90*/  PRMT R33, R2, 0x7610, R33 ;  /* 0x0000761002217816 */ /* 0x000fe20000000021 */
[----:B------:R-:W-:Y:S01]  /*9ca0*/  IMAD R2, R237, -0x80, R48 ;  /* 0xffffff80ed027824 */ /* 0x000fe200078e0230 */
[----:B------:R-:W-:-:S02]  /*9cb0*/  SHF.R.U32.HI R50, RZ, 0x10, R19 ;  /* 0x00000010ff327819 */ /* 0x000fc40000011613 */
[----:B------:R-:W-:Y:S02]  /*9cc0*/  SHF.R.U64 R23, R12, 0x10, R13 ;  /* 0x000000100c177819 */ /* 0x000fe4000000120d */
[----:B------:R-:W-:Y:S02]  /*9cd0*/  PRMT R25, R25, 0x5410, R53 ;  /* 0x0000541019197816 */ /* 0x000fe40000000035 */
[----:B------:R-:W-:Y:S02]  /*9ce0*/  SHF.R.U32.HI R19, RZ, 0x10, R7 ;  /* 0x00000010ff137819 */ /* 0x000fe40000011607 */
[--C-:B------:R-:W-:Y:S02]  /*9cf0*/  PRMT R24, R24, 0x5410, R30.reuse ;  /* 0x0000541018187816 */ /* 0x100fe4000000001e */
[----:B------:R-:W-:Y:S02]  /*9d00*/  PRMT R30, R20, 0x7610, R30 ;  /* 0x00007610141e7816 */ /* 0x000fe4000000001e */
[----:B------:R-:W-:-:S02]  /*9d10*/  IADD3 R0, R18, 0x18100, RZ ;  /* 0x0001810012007810 */ /* 0x000fc40007ffe0ff */
[--C-:B------:R-:W-:Y:S02]  /*9d20*/  PRMT R23, R23, 0x5410, R25.reuse ;  /* 0x0000541017177816 */ /* 0x100fe40000000019 */
[----:B------:R-:W-:Y:S02]  /*9d30*/  IMNMX R20, R2, 0x80, PT ;  /* 0x0000008002147817 */ /* 0x000fe40003800200 */
[----:B------:R-:W-:Y:S02]  /*9d40*/  PRMT R25, R19, 0x7610, R25 ;  /* 0x0000761013197816 */ /* 0x000fe40000000019 */
[----:B------:R-:W-:Y:S02]  /*9d50*/  IADD3 R19, R18, 0x18140, RZ ;  /* 0x0001814012137810 */ /* 0x000fe40007ffe0ff */
[----:B------:R-:W-:Y:S02]  /*9d60*/  @P0 IADD3 R19, R0, -0x40, RZ ;  /* 0xffffffc000130810 */ /* 0x000fe40007ffe0ff */
[----:B------:R-:W-:-:S02]  /*9d70*/  ISETP.GE.AND P0, PT, R207, R20, PT ;  /* 0x00000014cf00720c */ /* 0x000fc40003f06270 */
        /* <DEDUP_REMOVED lines=8> */
[----:B------:R-:W-:Y:S01]  /*9e00*/  PRMT R39, R39, 0x5410, R42 ;  /* 0x0000541027277816 */ /* 0x000fe2000000002a */
[----:B------:R-:W-:Y:S01]  /*9e10*/  IMAD.MOV.U32 R7, RZ, RZ, R16 ;  /* 0x000000ffff077224 */ /* 0x000fe200078e0010 */
[----:B------:R-:W-:Y:S01]  /*9e20*/  PRMT R32, R32, 0x5410, R51 ;  /* 0x0000541020207816 */ /* 0x000fe20000000033 */
[----:B------:R-:W-:Y:S01]  /*9e30*/  IMAD.MOV.U32 R6, RZ, RZ, R17 ;  /* 0x000000ffff067224 */ /* 0x000fe200078e0011 */
[----:B------:R-:W-:-:S02]  /*9e40*/  PRMT R31, R31, 0x5410, R45 ;  /* 0x000054101f1f7816 */ /* 0x000fc4000000002d */
[----:B------:R-:W-:Y:S02]  /*9e50*/  PRMT R36, R36, 0x5410, R46 ;  /* 0x0000541024247816 */ /* 0x000fe4000000002e */
[--C-:B------:R-:W-:Y:S02]  /*9e60*/  SHF.R.U64 R12, R14, 0x10, R15.reuse ;  /* 0x000000100e0c7819 */ /* 0x100fe4000000120f */
[----:B------:R-:W-:Y:S02]  /*9e70*/  SHF.R.U32.HI R5, RZ, 0x10, R15 ;  /* 0x00000010ff057819 */ /* 0x000fe4000001160f */
[----:B------:R-:W-:Y:S02]  /*9e80*/  SHF.R.U32.HI R3, RZ, 0x10, R17 ;  /* 0x00000010ff037819 */ /* 0x000fe40000011611 */
        /* <DEDUP_REMOVED lines=57> */
.L_x_1763:
[----:B------:R-:W-:Y:S05]  /*a220*/  BSYNC B0 ;  /* 0x0000000000007941 */ /* 0x000fea0003800000 */
.L_x_1762:
[----:B------:R-:W-:Y:S01]  /*a230*/  ISETP.GE.AND P0, PT, R146, c[0x0][0x27c], PT ;  /* 0x00009f0092007a0c */ /* 0x000fe20003f06270 */
[----:B------:R-:W-:-:S12]  /*a240*/  BSSY B0, `(.L_x_1764) ;  /* 0x0000028000007945 */ /* 0x000fd80003800000 */
[----:B------:R-:W-:Y:S05]  /*a250*/  @P0 BRA `(.L_x_1765) ;  /* 0x0000026000000947 */ /* 0x000fea0003800000 */
[----:B-1----:R-:W1:Y:S01]  /*a260*/  LDS.128 R4, [R19] ;  /* 0x0000000013047984 */ /* 0x002e620000000c00 */
        /* <DEDUP_REMOVED lines=36> */
[----:B------:R1:W-:Y:S02]  /*a4b0*/  STS.128 [R19], R4 ;  /* 0x0000000413007388 */ /* 0x0003e40000000c00 */
.L_x_1765:
[----:B------:R-:W-:Y:S05]  /*a4c0*/  BSYNC B0 ;  /* 0x0000000000007941 */ /* 0x000fea0003800000 */
.L_x_1764:
        /* <DEDUP_REMOVED lines=41> */
.L_x_1767:
[----:B------:R-:W-:Y:S05]  /*a760*/  BSYNC B0 ;  /* 0x0000000000007941 */ /* 0x000fea0003800000 */
.L_x_1766:
        /* <DEDUP_REMOVED lines=41> */
.L_x_1769:
[----:B------:R-:W-:Y:S05]  /*aa00*/  BSYNC B0 ;  /* 0x0000000000007941 */ /* 0x000fea0003800000 */
.L_x_1768:
[----:B------:R-:W-:Y:S01]  /*aa10*/  ISETP.GE.AND P0, PT, R110, c[0x0][0x27c], PT ;  /* 0x00009f006e007a0c */ /* 0x000fe20003f06270 */
[----:B------:R-:W-:-:S12]  /*aa20*/  BSSY B0, `(.L_x_1770) ;  /* 0x0000028000007945 */ /* 0x000fd80003800000 */
        /* <DEDUP_REMOVED lines=39> */
.L_x_1771:
[----:B------:R-:W-:Y:S05]  /*aca0*/  BSYNC B0 ;  /* 0x0000000000007941 */ /* 0x000fea0003800000 */
.L_x_1770:
[----:B------:R-:W-:-:S13]  /*acb0*/  ISETP.GE.AND P0, PT, R144, c[0x0][0x27c], PT ;  /* 0x00009f0090007a0c */ /* 0x000fda0003f06270 */
[----:B------:R-:W-:Y:S05]  /*acc0*/  @P0 BRA `(.L_x_1761) ;  /* 0x0000026000000947 */ /* 0x000fea0003800000 */
[----:B-1----:R-:W1:Y:S01]  /*acd0*/  LDS.128 R4, [R19+0x8000] ;  /* 0x0080000013047984 */ /* 0x002e620000000c00 */
[----:B------:R-:W-:Y:S02]  /*ace0*/  HADD2.F32 R9, -RZ, R38.H0_H0 ;  /* 0x20000026ff097230 */ /* 0x000fe40000004100 */
[----:B------:R-:W-:Y:S02]  /*acf0*/  HADD2.F32 R0, -RZ, R40.H1_H1 ;  /* 0x30000028ff007230 */ /* 0x000fe40000004100 */
[--C-:B------:R-:W-:Y:S02]  /*ad00*/  HADD2.F32 R3, -RZ, R43.reuse.H1_H1 ;  /* 0x3000002bff037230 */ /* 0x100fe40000004100 */
        /* <DEDUP_REMOVED lines=34> */
.L_x_1761:
[----:B------:R-:W-:Y:S05]  /*af30*/  BSYNC B1 ;  /* 0x0000000000017941 */ /* 0x000fea0003800000 */
.L_x_1760:
[----:B------:R-:W-:-:S04]  /*af40*/  IADD3 R0, R207, 0x40, RZ ;  /* 0x00000040cf007810 */ /* 0x000fc80007ffe0ff */
[----:B------:R-:W-:-:S13]  /*af50*/  ISETP.GE.AND P0, PT, R0, R20, PT ;  /* 0x000000140000720c */ /* 0x000fda0003f06270 */
[----:B------:R-:W-:Y:S05]  /*af60*/  @P0 BRA `(.L_x_1754) ;  /* 0x00003c0000000947 */ /* 0x000fea0003800000 */
        /* <DEDUP_REMOVED lines=41> */
.L_x_1773:
[----:B------:R-:W-:Y:S05]  /*b200*/  BSYNC B0 ;  /* 0x0000000000007941 */ /* 0x000fea0003800000 */
.L_x_1772:
        /* <DEDUP_REMOVED lines=41> */
.L_x_1775:
[----:B------:R-:W-:Y:S05]  /*b4a0*/  BSYNC B0 ;  /* 0x0000000000007941 */ /* 0x000fea0003800000 */
.L_x_1774:
        /* <DEDUP_REMOVED lines=41> */
.L_x_1777:
[----:B------:R-:W-:Y:S05]  /*b740*/  BSYNC B0 ;  /* 0x0000000000007941 */ /* 0x000fea0003800000 */
.L_x_1776:
        /* <DEDUP_REMOVED lines=41> */
.L_x_1779:
[----:B------:R-:W-:Y:S05]  /*b9e0*/  BSYNC B0 ;  /* 0x0000000000007941 */ /* 0x000fea0003800000 */
.L_x_1778:
        /* <DEDUP_REMOVED lines=41> */
.L_x_1781:
[----:B------:R-:W-:Y:S05]  /*bc80*/  BSYNC B0 ;  /* 0x0000000000007941 */ /* 0x000fea0003800000 */
.L_x_1780:
        /* <DEDUP_REMOVED lines=41> */
.L_x_1755:
[----:B------:R-:W-:Y:S05]  /*bf20*/  BRA.DIV ~URZ, `(.L_x_1782) ;  /* 0x0000ded27f007947 */ /* 0x000fea000b800000 */
[----:B------:R-:W1:Y:S02]  /*bf30*/  SHFL.IDX PT, R0, R0, RZ, 0x1c1f ;  /* 0x001c1fff00007589 */ /* 0x000e6400000e0000 */
.L_x_1889:
[----:B------:R-:W-:Y:S05]  /*bf40*/  BRA.DIV ~URZ, `(.L_x_1783) ;  /* 0x0000df227f007947 */ /* 0x000fea000b800000 */
[----:B------:R2:W3:Y:S01]  /*bf50*/  SHFL.IDX PT, R8, R6, RZ, 0x1c1f ;  /* 0x001c1fff06087589 */ /* 0x0004e200000e0000 */
[----:B-1----:R-:W-:-:S03]  /*bf60*/  MOV R9, R0 ;  /* 0x0000000000097202 */ /* 0x002fc60000000f00 */
[----:B------:R2:W1:Y:S04]  /*bf70*/  SHFL.IDX PT, R35, R5, RZ, 0x1c1f ;  /* 0x001c1fff05237589 */ /* 0x00046800000e0000 */
[----:B------:R2:W4:Y:S02]  /*bf80*/  SHFL.IDX PT, R32, R12, RZ, 0x1c1f ;  /* 0x001c1fff0c207589 */ /* 0x00052400000e0000 */
.L_x_1890:
        /* <DEDUP_REMOVED lines=11> */
[----:B--2---:R-:W-:Y:S01]  /*c040*/  CS2R R12, SRZ ;  /* 0x00000000000c7805 */ /* 0x004fe2000001ff00 */
[----:B------:R-:W-:Y:S01]  /*c050*/  CS2R R6, SRZ ;  /* 0x0000000000067805 */ /* 0x000fe2000001ff00 */
[----:B------:R-:W-:Y:S01]  /*c060*/  CS2R R4, SRZ ;  /* 0x0000000000047805 */ /* 0x000fe2000001ff00 */
[----:B------:R-:W-:Y:S05]  /*c070*/  @P0 BRA `(.L_x_1785) ;  /* 0x0000025000000947 */ /* 0x000fea0003800000 */
[----:B------:R-:W-:Y:S01]  /*c080*/  ISETP.GE.AND P0, PT, R104, c[0x0][0x27c], PT ;  /* 0x00009f0068007a0c */ /* 0x000fe20003f06270 */
[----:B------:R-:W-:Y:S01]  /*c090*/  CS2R R22, SRZ ;  /* 0x0000000000167805 */ /* 0x000fe2000001ff00 */
[----:B------:R-:W-:Y:S01]  /*c0a0*/  CS2R R20, SRZ ;  /* 0x0000000000147805 */ /* 0x000fe2000001ff00 */
[----:B------:R-:W-:Y:S01]  /*c0b0*/  CS2R R6, SRZ ;  /* 0x0000000000067805 */ /* 0x000fe2000001ff00 */
[----:B------:R-:W-:-:S09]  /*c0c0*/  CS2R R4, SRZ ;  /* 0x0000000000047805 */ /* 0x000fd2000001ff00 */
[C---:B------:R-:W-:Y:S01]  /*c0d0*/  @!P0 IMAD.SHL.U32 R0, R104.reuse, 0x2, RZ ;  /* 0x0000000268008824 */ /* 0x040fe200078e00ff */
[----:B------:R-:W-:-:S04]  /*c0e0*/  @!P0 SHF.L.U64.HI R3, R104, 0x1, R105 ;  /* 0x0000000168038819 */ /* 0x000fc80000010269 */
[----:B---3--:R-:W-:-:S05]  /*c0f0*/  @!P0 IADD3 R12, P1, R8, R0, RZ ;  /* 0x00000000080c8210 */ /* 0x008fca0007f3e0ff */
[----:B------:R-:W-:Y:S01]  /*c100*/  @!P0 IMAD.X R13, R9, 0x1, R3, P1 ;  /* 0x00000001090d8824 */ /* 0x000fe200008e0603 */
[----:B----4-:R-:W-:Y:S02]  /*c110*/  @!P0 IADD3 R2, P1, R32, R0, RZ ;  /* 0x0000000020028210 */ /* 0x010fe40007f3e0ff */
[----:B------:R-:W-:Y:S02]  /*c120*/  IADD3 R0, R104, 0x20, RZ ;  /* 0x0000002068007810 */ /* 0x000fe40007ffe0ff */
[----:B-1----:R-:W-:Y:S01]  /*c130*/  @!P0 IADD3.X R3, R35, R3, RZ, P1, !PT ;  /* 0x0000000323038210 */ /* 0x002fe20000ffe4ff */
[----:B------:R1:W5:Y:S04]  /*c140*/  @!P0 LD.E.128 R20, [R12.64] ;  /* 0x000000080c148980 */ /* 0x000368000c101d00 */
[----:B------:R2:W5:Y:S01]  /*c150*/  @!P0 LD.E.128 R4, [R2.64] ;  /* 0x0000000802048980 */ /* 0x000562000c101d00 */
[----:B------:R-:W-:Y:S01]  /*c160*/  ISETP.GE.AND P0, PT, R0, c[0x0][0x27c], PT ;  /* 0x00009f0000007a0c */ /* 0x000fe20003f06270 */
[----:B------:R-:W-:Y:S01]  /*c170*/  CS2R R26, SRZ ;  /* 0x00000000001a7805 */ /* 0x000fe2000001ff00 */
[----:B------:R-:W-:Y:S01]  /*c180*/  CS2R R24, SRZ ;  /* 0x0000000000187805 */ /* 0x000fe2000001ff00 */
[----:B------:R-:W-:-:S10]  /*c190*/  CS2R R14, SRZ ;  /* 0x00000000000e7805 */ /* 0x000fd4000001ff00 */
[----:B------:R-:W-:-:S04]  /*c1a0*/  @!P0 IMAD.SHL.U32 R0, R211, 0x8, RZ ;  /* 0x00000008d3008824 */ /* 0x000fc800078e00ff */
[----:B------:R-:W-:Y:S01]  /*c1b0*/  @!P0 IMAD.WIDE R18, R0, 0x2, R8 ;  /* 0x0000000200128825 */ /* 0x000fe200078e0208 */
[----:B-1----:R-:W-:-:S04]  /*c1c0*/  CS2R R12, SRZ ;  /* 0x00000000000c7805 */ /* 0x002fc8000001ff00 */
[----:B------:R1:W5:Y:S01]  /*c1d0*/  @!P0 LD.E.128 R24, [R18.64] ;  /* 0x0000000812188980 */ /* 0x000362000c101d00 */
[----:B--2---:R-:W-:Y:S01]  /*c1e0*/  MOV R3, R35 ;  /* 0x0000002300037202 */ /* 0x004fe20000000f00 */
[----:B------:R-:W-:-:S04]  /*c1f0*/  IMAD.MOV.U32 R2, RZ, RZ, R32 ;  /* 0x000000ffff027224 */ /* 0x000fc800078e0020 */
[----:B------:R-:W-:Y:S01]  /*c200*/  @!P0 IMAD.WIDE R16, R0, 0x2, R2 ;  /* 0x0000000200108825 */ /* 0x000fe200078e0202 */
[----:B------:R-:W-:-:S04]  /*c210*/  IADD3 R0, R104, 0x40, RZ ;  /* 0x0000004068007810 */ /* 0x000fc80007ffe0ff */
[----:B------:R2:W5:Y:S01]  /*c220*/  @!P0 LD.E.128 R12, [R16.64] ;  /* 0x00000008100c8980 */ /* 0x000562000c101d00 */
[----:B------:R-:W-:Y:S01]  /*c230*/  ISETP.GE.AND P0, PT, R0, c[0x0][0x27c], PT ;  /* 0x00009f0000007a0c */ /* 0x000fe20003f06270 */
[----:B------:R-:W-:Y:S01]  /*c240*/  CS2R R30, SRZ ;  /* 0x00000000001e7805 */ /* 0x000fe2000001ff00 */
[----:B------:R-:W-:-:S11]  /*c250*/  CS2R R28, SRZ ;  /* 0x00000000001c7805 */ /* 0x000fd6000001ff00 */
[----:B------:R-:W-:Y:S01]  /*c260*/  @!P0 SHF.L.U32 R0, R210, 0x3, RZ ;  /* 0x00000003d2008819 */ /* 0x000fe200000006ff */
[----:B-1----:R-:W-:-:S04]  /*c270*/  CS2R R18, SRZ ;  /* 0x0000000000127805 */ /* 0x002fc8000001ff00 */
[----:B------:R-:W-:-:S04]  /*c280*/  @!P0 IMAD.WIDE R8, R0, 0x2, R8 ;  /* 0x0000000200088825 */ /* 0x000fc800078e0208 */
[----:B------:R-:W-:Y:S01]  /*c290*/  @!P0 IMAD.WIDE R2, R0, 0x2, R2 ;  /* 0x0000000200028825 */ /* 0x000fe200078e0202 */
[----:B------:R1:W5:Y:S01]  /*c2a0*/  @!P0 LD.E.128 R28, [R8.64] ;  /* 0x00000008081c8980 */ /* 0x000362000c101d00 */
[----:B--2---:R-:W-:-:S06]  /*c2b0*/  CS2R R16, SRZ ;  /* 0x0000000000107805 */ /* 0x004fcc000001ff00 */
[----:B------:R1:W5:Y:S02]  /*c2c0*/  @!P0 LD.E.128 R16, [R2.64] ;  /* 0x0000000802108980 */ /* 0x000364000c101d00 */
.L_x_1785:
[----:B------:R-:W-:Y:S05]  /*c2d0*/  BSYNC B0 ;  /* 0x0000000000007941 */ /* 0x000fea0003800000 */
.L_x_1784:
[--C-:B-----5:R-:W-:Y:S01]  /*c2e0*/  IMAD.MOV.U32 R56, RZ, RZ, R21.reuse ;  /* 0x000000ffff387224 */ /* 0x120fe200078e0015 */
[----:B------:R-:W-:Y:S01]  /*c2f0*/  SHF.R.U64 R55, R20, 0x10, R21 ;  /* 0x0000001014377819 */ /* 0x000fe20000001215 */
[----:B------:R-:W-:Y:S01]  /*c300*/  IMAD.MOV.U32 R49, RZ, RZ, R25 ;  /* 0x000000ffff317224 */ /* 0x000fe200078e0019 */
[----:B------:R-:W-:Y:S01]  /*c310*/  SHF.R.U32.HI R47, RZ, 0x10, R23 ;  /* 0x00000010ff2f7819 */ /* 0x000fe20000011617 */
[----:B------:R-:W-:Y:S01]  /*c320*/  IMAD.MOV.U32 R41, RZ, RZ, R28 ;  /* 0x000000ffff297224 */ /* 0x000fe200078e001c */
[----:B------:R-:W-:Y:S01]  /*c330*/  SHF.R.U32.HI R43, RZ, 0x10, R25 ;  /* 0x00000010ff2b7819 */ /* 0x000fe20000011619 */
[----:B------:R-:W-:Y:S01]  /*c340*/  IMAD.MOV.U32 R57, RZ, RZ, R20 ;  /* 0x000000ffff397224 */ /* 0x000fe200078e0014 */
[----:B------:R-:W-:Y:S01]  /*c350*/  PRMT R49, R49, 0x5410, R56 ;  /* 0x0000541031317816 */ /* 0x000fe20000000038 */
[----:B------:R-:W-:Y:S01]  /*c360*/  IMAD.MOV.U32 R50, RZ, RZ, R24 ;  /* 0x000000ffff327224 */ /* 0x000fe200078e0018 */
[----:B-1----:R-:W-:Y:S01]  /*c370*/  SHF.R.U64 R2, R12, 0x10, R13 ;  /* 0x000000100c027819 */ /* 0x002fe2000000120d */
[----:B------:R-:W-:Y:S01]  /*c380*/  IMAD.MOV.U32 R54, RZ, RZ, R22 ;  /* 0x000000ffff367224 */ /* 0x000fe200078e0016 */
[----:B------:R-:W-:Y:S01]  /*c390*/  PRMT R47, R47, 0x5410, R55 ;  /* 0x000054102f2f7816 */ /* 0x000fe20000000037 */
[----:B------:R-:W-:Y:S01]  /*c3a0*/  IMAD.MOV.U32 R45, RZ, RZ, R26 ;  /* 0x000000ffff2d7224 */ /* 0x000fe200078e001a */
[----:B------:R-:W-:Y:S01]  /*c3b0*/  PRMT R55, R49, 0x5410, R43 ;  /* 0x0000541031377816 */ /* 0x000fe2000000002b */
[----:B------:R-:W-:Y:S01]  /*c3c0*/  IMAD.MOV.U32 R44, RZ, RZ, R27 ;  /* 0x000000ffff2c7224 */ /* 0x000fe200078e001b */
[----:B------:R-:W-:Y:S01]  /*c3d0*/  PRMT R49, R2, 0x7610, R49 ;  /* 0x0000761002317816 */ /* 0x000fe20000000031 */
[----:B------:R-:W-:Y:S01]  /*c3e0*/  IMAD R2, R237, -0x80, R48 ;  /* 0xffffff80ed027824 */ /* 0x000fe200078e0230 */
[--C-:B------:R-:W-:Y:S01]  /*c3f0*/  SHF.R.U64 R38, R28, 0x10, R29.reuse ;  /* 0x000000101c267819 */ /* 0x100fe2000000121d */
[----:B------:R-:W-:Y:S01]  /*c400*/  IMAD.MOV.U32 R40, RZ, RZ, R29 ;  /* 0x000000ffff287224 */ /* 0x000fe200078e001d */
[----:B------:R-:W-:Y:S01]  /*c410*/  SHF.R.U32.HI R52, RZ, 0x10, R21 ;  /* 0x00000010ff347819 */ /* 0x000fe20000011615 */
[----:B------:R-:W-:Y:S01]  /*c420*/  IMAD.MOV.U32 R37, RZ, RZ, R30 ;  /* 0x000000ffff257224 */ /* 0x000fe200078e001e */
[----:B------:R-:W-:Y:S01]  /*c430*/  PRMT R62, R41, 0x5410, R38 ;  /* 0x00005410293e7816 */ /* 0x000fe20000000026 */
[----:B------:R-:W-:Y:S01]  /*c440*/  IMAD.MOV.U32 R53, RZ, RZ, R23 ;  /* 0x000000ffff357224 */ /* 0x000fe200078e0017 */
[----:B------:R-:W-:Y:S01]  /*c450*/  IMNMX R41, R2, 0x80, PT ;  /* 0x0000008002297817 */ /* 0x000fe20003800200 */
[----:B----4-:R-:W-:Y:S01]  /*c460*/  IMAD.MOV.U32 R32, RZ, RZ, R5 ;  /* 0x000000ffff207224 */ /* 0x010fe200078e0005 */
[----:B------:R-:W-:Y:S01]  /*c470*/  SHF.R.U64 R46, R24, 0x10, R25 ;  /* 0x00000010182e7819 */ /* 0x000fe20000001219 */
[----:B------:R-:W-:Y:S01]  /*c480*/  IMAD.MOV.U32 R25, RZ, RZ, R12 ;  /* 0x000000ffff197224 */ /* 0x000fe200078e000c */
[----:B------:R-:W-:Y:S01]  /*c490*/  ISETP.GE.AND P0, PT, R207, R41, PT ;  /* 0x00000029cf00720c */ /* 0x000fe20003f06270 */
[----:B------:R-:W-:Y:S01]  /*c4a0*/  IMAD.MOV.U32 R36, RZ, RZ, R31 ;  /* 0x000000ffff247224 */ /* 0x000fe200078e001f */
[--C-:B------:R-:W-:Y:S01]  /*c4b0*/  SHF.R.U64 R42, R26, 0x10, R27.reuse ;  /* 0x000000101a2a7819 */ /* 0x100fe2000000121b */
[----:B------:R-:W-:Y:S01]  /*c4c0*/  IMAD.MOV.U32 R33, RZ, RZ, R4 ;  /* 0x000000ffff217224 */ /* 0x000fe200078e0004 */
[----:B------:R-:W-:Y:S01]  /*c4d0*/  SHF.R.U32.HI R39, RZ, 0x10, R27 ;  /* 0x00000010ff277819 */ /* 0x000fe2000001161b */
[----:B------:R-:W-:Y:S01]  /*c4e0*/  IMAD.MOV.U32 R28, RZ, RZ, R7 ;  /* 0x000000ffff1c7224 */ /* 0x000fe200078e0007 */
[----:B------:R-:W-:Y:S01]  /*c4f0*/  SHF.R.U32.HI R35, RZ, 0x10, R29 ;  /* 0x00000010ff237819 */ /* 0x000fe2000001161d */
[----:B------:R-:W-:Y:S01]  /*c500*/  IMAD.MOV.U32 R29, RZ, RZ, R6 ;  /* 0x000000ffff1d7224 */ /* 0x000fe200078e0006 */
[----:B------:R-:W-:Y:S01]  /*c510*/  SHF.R.U64 R34, R30, 0x10, R31 ;  /* 0x000000101e227819 */ /* 0x000fe2000000121f */
        /* <DEDUP_REMOVED lines=10> */
[----:B------:R-:W-:Y:S01]  /*c5c0*/  IMAD.MOV.U32 R6, RZ, RZ, R18 ;  /* 0x000000ffff067224 */ /* 0x000fe200078e0012 */
[----:B------:R-:W-:Y:S01]  /*c5d0*/  SHF.R.U32.HI R20, RZ, 0x10, R13 ;  /* 0x00000010ff147819 */ /* 0x000fe2000001160d */
[----:B------:R-:W-:Y:S01]  /*c5e0*/  IMAD.MOV.U32 R5, RZ, RZ, R19 ;  /* 0x000000ffff057224 */ /* 0x000fe200078e0013 */
[----:B------:R-:W-:Y:S01]  /*c5f0*/  PRMT R46, R46, 0x5410, R57 ;  /* 0x000054102e2e7816 */ /* 0x000fe20000000039 */
[----:B------:R-:W-:-:S04]  /*c600*/  DEPBAR.LE SB0, 0x3 ;  /* 0x000080c00000791a */ /* 0x000fc80000000000 */
[----:B------:R-:W-:Y:S01]  /*c610*/  PRMT R50, R50, 0x5410, R52 ;  /* 0x0000541032327816 */ /* 0x000fe20000000034 */
[----:B------:R-:W-:Y:S01]  /*c620*/  WARPSYNC 0xffffffff ;  /* 0xffffffff00007948 */ /* 0x000fe20003800000 */
[----:B------:R-:W-:Y:S01]  /*c630*/  SHF.R.U32.HI R31, RZ, 0x10, R31 ;  /* 0x00000010ff1f7819 */ /* 0x000fe2000001161f */
[----:B------:R-:W-:Y:S01]  /*c640*/  BSSY B1, `(.L_x_1786) ;  /* 0x0000133000017945 */ /* 0x000fe20003800000 */
[--C-:B------:R-:W-:Y:S02]  /*c650*/  SHF.R.U64 R13, R14, 0x10, R15.reuse ;  /* 0x000000100e0d7819 */ /* 0x100fe4000000120f */
[----:B---3--:R-:W-:Y:S02]  /*c660*/  SHF.R.U32.HI R8, RZ, 0x10, R15 ;  /* 0x00000010ff087819 */ /* 0x008fe4000001160f */
[--C-:B------:R-:W-:Y:S02]  /*c670*/  SHF.R.U64 R7, R16, 0x10, R17.reuse ;  /* 0x0000001010077819 */ /* 0x100fe40000001211 */
[----:B------:R-:W-:-:S02]  /*c680*/  SHF.R.U32.HI R4, RZ, 0x10, R17 ;  /* 0x00000010ff047819 */ /* 0x000fc40000011611 */
[--C-:B------:R-:W-:Y:S02]  /*c690*/  SHF.R.U64 R3, R18, 0x10, R19.reuse ;  /* 0x0000001012037819 */ /* 0x100fe40000001213 */
[----:B------:R-:W-:Y:S02]  /*c6a0*/  SHF.R.U32.HI R0, RZ, 0x10, R19 ;  /* 0x00000010ff007819 */ /* 0x000fe40000011613 */
        /* <DEDUP_REMOVED lines=25> */
[----:B------:R-:W-:Y:S02]  /*c840*/  MOV R3, c[0x0][0x27c] ;  /* 0x00009f0000037a02 */ /* 0x000fe40000000f00 */
[----:B------:R-:W-:Y:S02]  /*c850*/  LOP3.LUT R2, R209, 0x38, R104, 0xf8, !PT ;  /* 0x00000038d1027812 */ /* 0x000fe400078ef868 */
[----:B------:R-:W-:-:S04]  /*c860*/  LEA.HI R3, R3, R240, RZ, 0x1d ;  /* 0x000000f003037211 */ /* 0x000fc800078fe8ff */
[----:B------:R-:W-:Y:S02]  /*c870*/  SHF.R.S32.HI R4, RZ, 0x1f, R3 ;  /* 0x0000001fff047819 */ /* 0x000fe40000011403 */
[----:B------:R-:W-:Y:S02]  /*c880*/  SHF.L.U32 R0, R3, 0x3, RZ ;  /* 0x0000000303007819 */ /* 0x000fe400000006ff */
[----:B------:R-:W-:Y:S02]  /*c890*/  LEA.HI R3, R4, R3, RZ, 0x3 ;  /* 0x0000000304037211 */ /* 0x000fe400078f18ff */
[----:B------:R-:W-:Y:S02]  /*c8a0*/  LOP3.LUT R4, R148, R2, R147, 0xf6, !PT ;  /* 0x0000000294047212 */ /* 0x000fe400078ef693 */
[----:B------:R-:W-:Y:S02]  /*c8b0*/  LOP3.LUT R2, R209, 0x38, R0, 0xf8, !PT ;  /* 0x00000038d1027812 */ /* 0x000fe400078ef800 */
[----:B------:R-:W-:-:S02]  /*c8c0*/  SHF.L.U32 R0, R3, 0xa, RZ ;  /* 0x0000000a03007819 */ /* 0x000fc400000006ff */
[----:B------:R-:W-:Y:S02]  /*c8d0*/  LOP3.LUT R2, R2, R147, RZ, 0x3c, !PT ;  /* 0x0000009302027212 */ /* 0x000fe400078e3cff */
[----:B------:R-:W-:Y:S02]  /*c8e0*/  LOP3.LUT R0, R0, 0x7fffe000, RZ, 0xc0, !PT ;  /* 0x7fffe00000007812 */ /* 0x000fe400078ec0ff */
[----:B------:R-:W-:Y:S02]  /*c8f0*/  SHF.L.U32 R32, R4, 0x1, RZ ;  /* 0x0000000104207819 */ /* 0x000fe400000006ff */
[----:B------:R-:W-:Y:S01]  /*c900*/  IADD3 R0, R2, R0, R148 ;  /* 0x0000000002007210 */ /* 0x000fe20007ffe094 */
[--C-:B------:R-:W-:Y:S02]  /*c910*/  HADD2.F32 R2, -RZ, R42.reuse.H0_H0 ;  /* 0x2000002aff027230 */ /* 0x100fe40000004100 */
[----:B------:R-:W1:Y:S01]  /*c920*/  LDS.128 R4, [R32+0x18100] ;  /* 0x0181000020047984 */ /* 0x000e620000000c00 */
[----:B------:R-:W-:Y:S01]  /*c930*/  SHF.L.U32 R29, R0, 0x1, RZ ;  /* 0x00000001001d7819 */ /* 0x000fe200000006ff */
[----:B------:R-:W-:-:S04]  /*c940*/  HADD2.F32 R0, -RZ, R42.H1_H1 ;  /* 0x3000002aff007230 */ /* 0x000fc80000004100 */
[----:B------:R-:W2:Y:S01]  /*c950*/  LDS.128 R12, [R29+0x18100] ;  /* 0x018100001d0c7984 */ /* 0x000ea20000000c00 */
[--C-:B-1----:R-:W-:Y:S02]  /*c960*/  HADD2.F32 R21, -RZ, R4.reuse.H0_H0 ;  /* 0x20000004ff157230 */ /* 0x102fe40000004100 */
[----:B------:R-:W-:Y:S02]  /*c970*/  HADD2.F32 R18, -RZ, R4.H1_H1 ;  /* 0x30000004ff127230 */ /* 0x000fe40000004100 */
[----:B------:R-:W-:Y:S02]  /*c980*/  HADD2.F32 R23, -RZ, R6.H0_H0 ;  /* 0x20000006ff177230 */ /* 0x000fe40000004100 */
[----:B--2---:R-:W-:Y:S02]  /*c990*/  HADD2.F32 R4, -RZ, R12.H0_H0 ;  /* 0x2000000cff047230 */ /* 0x004fe40000004100 */
[----:B------:R-:W-:Y:S02]  /*c9a0*/  HADD2.F32 R22, -RZ, R6.H1_H1 ;  /* 0x30000006ff167230 */ /* 0x000fe40000004100 */
[--C-:B------:R-:W-:Y:S01]  /*c9b0*/  HADD2.F32 R25, -RZ, R7.reuse.H0_H0 ;  /* 0x20000007ff197230 */ /* 0x100fe20000004100 */
[-C--:B------:R-:W-:Y:S01]  /*c9c0*/  FMUL.FTZ R37, R4, R2.reuse ;  /* 0x0000000204257220 */ /* 0x080fe20000410000 */
[----:B------:R-:W-:Y:S01]  /*c9d0*/  HADD2.F32 R24, -RZ, R7.H1_H1 ;  /* 0x30000007ff187230 */ /* 0x000fe20000004100 */
[----:B------:R-:W-:Y:S01]  /*c9e0*/  FMUL.FTZ R7, R21, R2 ;  /* 0x0000000215077220 */ /* 0x000fe20000410000 */
[--C-:B------:R-:W-:Y:S01]  /*c9f0*/  HADD2.F32 R6, -RZ, R13.reuse.H0_H0 ;  /* 0x2000000dff067230 */ /* 0x100fe20000004100 */
[----:B------:R-:W-:Y:S01]  /*ca00*/  FMUL.FTZ R2, R18, R0 ;  /* 0x0000000012027220 */ /* 0x000fe20000410000 */
[----:B------:R-:W-:-:S02]  /*ca10*/  HADD2.F32 R9, -RZ, R13.H1_H1 ;  /* 0x3000000dff097230 */ /* 0x000fc40000004100 */
[--C-:B------:R-:W-:Y:S02]  /*ca20*/  HADD2.F32 R17, -RZ, R15.reuse.H0_H0 ;  /* 0x2000000fff117230 */ /* 0x100fe40000004100 */
[----:B------:R-:W-:Y:S02]  /*ca30*/  HADD2.F32 R16, -RZ, R15.H1_H1 ;  /* 0x3000000fff107230 */ /* 0x000fe40000004100 */
[--C-:B------:R-:W-:Y:S02]  /*ca40*/  HADD2.F32 R20, -RZ, R5.reuse.H0_H0 ;  /* 0x20000005ff147230 */ /* 0x100fe40000004100 */
[----:B------:R-:W-:Y:S02]  /*ca50*/  HADD2.F32 R19, -RZ, R5.H1_H1 ;  /* 0x30000005ff137230 */ /* 0x000fe40000004100 */
[----:B------:R-:W-:Y:S02]  /*ca60*/  HADD2.F32 R3, -RZ, R12.H1_H1 ;  /* 0x3000000cff037230 */ /* 0x000fe40000004100 */
[----:B------:R-:W-:-:S02]  /*ca70*/  HADD2.F32 R15, -RZ, R46.H1_H1 ;  /* 0x3000002eff0f7230 */ /* 0x000fc40000004100 */
[----:B------:R-:W-:Y:S01]  /*ca80*/  HADD2.F32 R13, -RZ, R47.H1_H1 ;  /* 0x3000002fff0d7230 */ /* 0x000fe20000004100 */
[C---:B------:R-:W-:Y:S01]  /*ca90*/  FMUL.FTZ R36, R3.reuse, R0 ;  /* 0x0000000003247220 */ /* 0x040fe20000410000 */
[----:B------:R-:W-:Y:S01]  /*caa0*/  HADD2.F32 R5, -RZ, R43.H0_H0 ;  /* 0x2000002bff057230 */ /* 0x000fe20000004100 */
[----:B------:R-:W-:Y:S01]  /*cab0*/  FFMA.FTZ R40, R4, R15, R7 ;  /* 0x0000000f04287223 */ /* 0x000fe20000010007 */
[----:B------:R-:W-:Y:S01]  /*cac0*/  HADD2.F32 R12, -RZ, R49.H1_H1 ;  /* 0x30000031ff0c7230 */ /* 0x000fe20000004100 */
[----:B------:R-:W-:Y:S01]  /*cad0*/  FFMA.FTZ R39, R3, R13, R2 ;  /* 0x0000000d03277223 */ /* 0x000fe20000010002 */
[----:B------:R-:W-:Y:S01]  /*cae0*/  HADD2.F32 R2, -RZ, R43.H1_H1 ;  /* 0x3000002bff027230 */ /* 0x000fe20000004100 */
[-C--:B------:R-:W-:Y:S01]  /*caf0*/  FMUL.FTZ R4, R20, R5.reuse ;  /* 0x0000000514047220 */ /* 0x080fe20000410000 */
[----:B------:R-:W-:Y:S01]  /*cb00*/  HADD2.F32 R0, -RZ, R44.H0_H0 ;  /* 0x2000002cff007230 */ /* 0x000fe20000004100 */
[C---:B------:R-:W-:Y:S01]  /*cb10*/  FMUL.FTZ R34, R6.reuse, R5 ;  /* 0x0000000506227220 */ /* 0x040fe20000410000 */
[----:B------:R-:W-:Y:S01]  /*cb20*/  HADD2.F32 R7, -RZ, R50.H1_H1 ;  /* 0x30000032ff077230 */ /* 0x000fe20000004100 */
[----:B------:R-:W-:Y:S01]  /*cb30*/  FFMA.FTZ R38, R6, R12, R4 ;  /* 0x0000000c06267223 */ /* 0x000fe20000010004 */
[----:B------:R-:W-:Y:S01]  /*cb40*/  HADD2.F32 R8, -RZ, R14.H0_H0 ;  /* 0x2000000eff087230 */ /* 0x000fe20000004100 */
[----:B------:R-:W-:Y:S01]  /*cb50*/  FMUL.FTZ R5, R19, R2 ;  /* 0x0000000213057220 */ /* 0x000fe20000410000 */
[--C-:B------:R-:W-:Y:S01]  /*cb60*/  HADD2.F32 R6, -RZ, R51.reuse.H1_H1 ;  /* 0x30000033ff067230 */ /* 0x100fe20000004100 */
[----:B------:R-:W-:Y:S01]  /*cb70*/  FMUL.FTZ R4, R23, R0 ;  /* 0x0000000017047220 */ /* 0x000fe20000410000 */
[----:B------:R-:W-:Y:S01]  /*cb80*/  HADD2.F32 R3, -RZ, R44.H1_H1 ;  /* 0x3000002cff037230 */ /* 0x000fe20000004100 */
[C---:B------:R-:W-:Y:S01]  /*cb90*/  FFMA.FTZ R35, R9.reuse, R7, R5 ;  /* 0x0000000709237223 */ /* 0x040fe20000010005 */
[----:B------:R-:W-:Y:S01]  /*cba0*/  HADD2.F32 R14, -RZ, R14.H1_H1 ;  /* 0x3000000eff0e7230 */ /* 0x000fe20000004100 */
[----:B------:R-:W-:Y:S01]  /*cbb0*/  FFMA.FTZ R33, R8, R6, R4 ;  /* 0x0000000608217223 */ /* 0x000fe20000010004 */
[----:B------:R-:W-:Y:S01]  /*cbc0*/  HADD2.F32 R5, -RZ, R51.H0_H0 ;  /* 0x20000033ff057230 */ /* 0x000fe20000004100 */
[----:B------:R-:W-:Y:S01]  /*cbd0*/  FMUL.FTZ R31, R9, R2 ;  /* 0x00000002091f7220 */ /* 0x000fe20000410000 */
[----:B------:R-:W-:Y:S01]  /*cbe0*/  HADD2.F32 R2, -RZ, R45.H1_H1 ;  /* 0x3000002dff027230 */ /* 0x000fe20000004100 */
[----:B------:R-:W-:-:S02]  /*cbf0*/  FMUL.FTZ R4, R22, R3 ;  /* 0x0000000316047220 */ /* 0x000fc40000410000 */
[----:B------:R-:W-:Y:S01]  /*cc00*/  FMUL.FTZ R28, R8, R0 ;  /* 0x00000000081c7220 */ /* 0x000fe20000410000 */
[----:B------:R-:W-:Y:S01]  /*cc10*/  HADD2.F32 R0, -RZ, R45.H0_H0 ;  /* 0x2000002dff007230 */ /* 0x000fe20000004100 */
[C---:B------:R-:W-:Y:S01]  /*cc20*/  FFMA.FTZ R30, R14.reuse, R5, R4 ;  /* 0x000000050e1e7223 */ /* 0x040fe20000010004 */
[----:B------:R-:W-:Y:S01]  /*cc30*/  HADD2.F32 R4, -RZ, R53.H0_H0 ;  /* 0x20000035ff047230 */ /* 0x000fe20000004100 */
[----:B------:R-:W-:Y:S02]  /*cc40*/  FMUL.FTZ R9, R25, R2 ;  /* 0x0000000219097220 */ /* 0x000fe40000410000 */
[----:B------:R-:W-:Y:S01]  /*cc50*/  FMUL.FTZ R27, R14, R3 ;  /* 0x000000030e1b7220 */ /* 0x000fe20000410000 */
[----:B------:R-:W-:Y:S01]  /*cc60*/  HADD2.F32 R3, -RZ, R47.H0_H0 ;  /* 0x2000002fff037230 */ /* 0x000fe20000004100 */
[----:B------:R-:W-:Y:S02]  /*cc70*/  FMUL.FTZ R8, R24, R0 ;  /* 0x0000000018087220 */ /* 0x000fe40000410000 */
[----:B------:R-:W-:-:S02]  /*cc80*/  FMUL.FTZ R26, R17, R2 ;  /* 0x00000002111a7220 */ /* 0x000fc40000410000 */
[----:B------:R-:W-:Y:S02]  /*cc90*/  FFMA.FTZ R17, R17, R4, R9 ;  /* 0x0000000411117223 */ /* 0x000fe40000010009 */
[C---:B------:R-:W-:Y:S02]  /*cca0*/  FMUL.FTZ R9, R16.reuse, R0 ;  /* 0x0000000010097220 */ /* 0x040fe40000410000 */
        /* <DEDUP_REMOVED lines=14> */
[----:B------:R-:W-:-:S02]  /*cd90*/  F2FP.PACK_AB R5, R35, R38 ;  /* 0x000000262305723e */ /* 0x000fc400000000ff */
[----:B------:R-:W-:Y:S02]  /*cda0*/  F2FP.PACK_AB R15, R3, R0 ;  /* 0x00000000030f723e */ /* 0x000fe400000000ff */
[----:B------:R-:W-:-:S03]  /*cdb0*/  F2FP.PACK_AB R7, R16, R17 ;  /* 0x000000111007723e */ /* 0x000fc600000000ff */
[----:B------:R1:W-:Y:S04]  /*cdc0*/  STS.128 [R32+0x18100], R12 ;  /* 0x0181000c20007388 */ /* 0x0003e80000000c00 */
[----:B------:R1:W-:Y:S02]  /*cdd0*/  STS.128 [R29+0x18100], R4 ;  /* 0x018100041d007388 */ /* 0x0003e40000000c00 */
.L_x_1789:
[----:B------:R-:W-:Y:S05]  /*cde0*/  BSYNC B0 ;  /* 0x0000000000007941 */ /* 0x000fea0003800000 */
.L_x_1788:
[----:B------:R-:W-:Y:S01]  /*cdf0*/  IADD3 R0, R104, 0x20, RZ ;  /* 0x0000002068007810 */ /* 0x000fe20007ffe0ff */
[----:B------:R-:W-:Y:S03]  /*ce00*/  BSSY B0, `(.L_x_1790) ;  /* 0x000005b000007945 */ /* 0x000fe60003800000 */
[----:B------:R-:W-:-:S13]  /*ce10*/  ISETP.GE.AND P0, PT, R0, c[0x0][0x27c], PT ;  /* 0x00009f0000007a0c */ /* 0x000fda0003f06270 */
        /* <DEDUP_REMOVED lines=13> */
[----:B-1----:R-:W-:Y:S01]  /*cef0*/  SHF.L.U32 R29, R0, 0x1, RZ ;  /* 0x00000001001d7819 */ /* 0x002fe200000006ff */
[----:B------:R-:W-:-:S04]  /*cf00*/  HADD2.F32 R0, -RZ, R49.H0_H0 ;  /* 0x20000031ff007230 */ /* 0x000fc80000004100 */
[----:B------:R-:W1:Y:S02]  /*cf10*/  LDS.128 R12, [R29+0x18100] ;  /* 0x018100001d0c7984 */ /* 0x000e640000000c00 */
[----:B-1----:R-:W-:Y:S02]  /*cf20*/  HADD2.F32 R9, -RZ, R13.H1_H1 ;  /* 0x3000000dff097230 */ /* 0x002fe40000004100 */
[--C-:B------:R-:W-:Y:S02]  /*cf30*/  HADD2.F32 R17, -RZ, R15.reuse.H0_H0 ;  /* 0x2000000fff117230 */ /* 0x100fe40000004100 */
[----:B------:R-:W-:Y:S02]  /*cf40*/  HADD2.F32 R16, -RZ, R15.H1_H1 ;  /* 0x3000000fff107230 */ /* 0x000fe40000004100 */
[----:B------:R-:W-:Y:S02]  /*cf50*/  HADD2.F32 R3, -RZ, R12.H1_H1 ;  /* 0x3000000cff037230 */ /* 0x000fe40000004100 */
[----:B------:R-:W-:-:S02]  /*cf60*/  HADD2.F32 R15, -RZ, R54.H0_H0 ;  /* 0x20000036ff0f7230 */ /* 0x000fc40000004100 */
[--C-:B------:R-:W-:Y:S01]  /*cf70*/  HADD2.F32 R8, -RZ, R14.reuse.H0_H0 ;  /* 0x2000000eff087230 */ /* 0x100fe20000004100 */
[----:B------:R-:W-:Y:S01]  /*cf80*/  FMUL.FTZ R35, R3, R0 ;  /* 0x0000000003237220 */ /* 0x000fe20000410000 */
[----:B------:R-:W-:Y:S01]  /*cf90*/  HADD2.F32 R14, -RZ, R14.H1_H1 ;  /* 0x3000000eff0e7230 */ /* 0x000fe20000004100 */
[----:B--2---:R-:W1:Y:S02]  /*cfa0*/  LDS.128 R4, [R40] ;  /* 0x0000000028047984 */ /* 0x004e640000000c00 */
[--C-:B-1----:R-:W-:Y:S02]  /*cfb0*/  HADD2.F32 R21, -RZ, R4.reuse.H0_H0 ;  /* 0x20000004ff157230 */ /* 0x102fe40000004100 */
[----:B------:R-:W-:Y:S02]  /*cfc0*/  HADD2.F32 R18, -RZ, R4.H1_H1 ;  /* 0x30000004ff127230 */ /* 0x000fe40000004100 */
[----:B------:R-:W-:Y:S02]  /*cfd0*/  HADD2.F32 R4, -RZ, R12.H0_H0 ;  /* 0x2000000cff047230 */ /* 0x000fe40000004100 */
[----:B------:R-:W-:-:S02]  /*cfe0*/  HADD2.F32 R23, -RZ, R6.H0_H0 ;  /* 0x20000006ff177230 */ /* 0x000fc40000004100 */
[----:B------:R-:W-:Y:S01]  /*cff0*/  HADD2.F32 R22, -RZ, R6.H1_H1 ;  /* 0x30000006ff167230 */ /* 0x000fe20000004100 */
[-C--:B------:R-:W-:Y:S01]  /*d000*/  FMUL.FTZ R36, R4, R2.reuse ;  /* 0x0000000204247220 */ /* 0x080fe20000410000 */
[--C-:B------:R-:W-:Y:S02]  /*d010*/  HADD2.F32 R25, -RZ, R7.reuse.H0_H0 ;  /* 0x20000007ff197230 */ /* 0x100fe40000004100 */
[----:B------:R-:W-:Y:S01]  /*d020*/  HADD2.F32 R24, -RZ, R7.H1_H1 ;  /* 0x30000007ff187230 */ /* 0x000fe20000004100 */
[C---:B------:R-:W-:Y:S01]  /*d030*/  FMUL.FTZ R7, R21.reuse, R2 ;  /* 0x0000000215077220 */ /* 0x040fe20000410000 */
[----:B------:R-:W-:Y:S01]  /*d040*/  HADD2.F32 R6, -RZ, R13.H0_H0 ;  /* 0x2000000dff067230 */ /* 0x000fe20000004100 */
[----:B------:R-:W-:Y:S01]  /*d050*/  FMUL.FTZ R2, R18, R0 ;  /* 0x0000000012027220 */ /* 0x000fe20000410000 */
[--C-:B------:R-:W-:Y:S01]  /*d060*/  HADD2.F32 R20, -RZ, R5.reuse.H0_H0 ;  /* 0x20000005ff147230 */ /* 0x100fe20000004100 */
[-C--:B------:R-:W-:Y:S01]  /*d070*/  FFMA.FTZ R39, R4, R15.reuse, R7 ;  /* 0x0000000f04277223 */ /* 0x080fe20000010007 */
[----:B------:R-:W-:Y:S01]  /*d080*/  HADD2.F32 R19, -RZ, R5.H1_H1 ;  /* 0x30000005ff137230 */ /* 0x000fe20000004100 */
[----:B------:R-:W-:Y:S01]  /*d090*/  FFMA.FTZ R15, R21, R15, -R36 ;  /* 0x0000000f150f7223 */ /* 0x000fe20000010824 */
[----:B------:R-:W-:-:S02]  /*d0a0*/  HADD2.F32 R13, -RZ, R54.H1_H1 ;  /* 0x30000036ff0d7230 */ /* 0x000fc40000004100 */
[----:B------:R-:W-:Y:S02]  /*d0b0*/  HADD2.F32 R5, -RZ, R50.H0_H0 ;  /* 0x20000032ff057230 */ /* 0x000fe40000004100 */
[--C-:B------:R-:W-:Y:S01]  /*d0c0*/  HADD2.F32 R12, -RZ, R55.reuse.H0_H0 ;  /* 0x20000037ff0c7230 */ /* 0x100fe20000004100 */
[----:B------:R-:W-:Y:S01]  /*d0d0*/  FFMA.FTZ R38, R3, R13, R2 ;  /* 0x0000000d03267223 */ /* 0x000fe20000010002 */
[--C-:B------:R-:W-:Y:S01]  /*d0e0*/  HADD2.F32 R2, -RZ, R48.reuse.H0_H0 ;  /* 0x20000030ff027230 */ /* 0x100fe20000004100 */
[-C--:B------:R-:W-:Y:S01]  /*d0f0*/  FMUL.FTZ R4, R20, R5.reuse ;  /* 0x0000000514047220 */ /* 0x080fe20000410000 */
[----:B------:R-:W-:Y:S01]  /*d100*/  HADD2.F32 R0, -RZ, R48.H1_H1 ;  /* 0x30000030ff007230 */ /* 0x000fe20000004100 */
[C---:B------:R-:W-:Y:S01]  /*d110*/  FMUL.FTZ R33, R6.reuse, R5 ;  /* 0x0000000506217220 */ /* 0x040fe20000410000 */
[----:B------:R-:W-:Y:S01]  /*d120*/  HADD2.F32 R7, -RZ, R55.H1_H1 ;  /* 0x30000037ff077230 */ /* 0x000fe20000004100 */
[----:B------:R-:W-:Y:S01]  /*d130*/  FFMA.FTZ R37, R6, R12, R4 ;  /* 0x0000000c06257223 */ /* 0x000fe20000010004 */
[----:B------:R-:W-:Y:S01]  /*d140*/  HADD2.F32 R6, -RZ, R56.H0_H0 ;  /* 0x20000038ff067230 */ /* 0x000fe20000004100 */
[----:B------:R-:W-:Y:S01]  /*d150*/  FMUL.FTZ R5, R19, R2 ;  /* 0x0000000213057220 */ /* 0x000fe20000410000 */
[----:B------:R-:W-:Y:S01]  /*d160*/  HADD2.F32 R3, -RZ, R52.H0_H0 ;  /* 0x20000034ff037230 */ /* 0x000fe20000004100 */
[----:B------:R-:W-:-:S02]  /*d170*/  FMUL.FTZ R4, R23, R0 ;  /* 0x0000000017047220 */ /* 0x000fc40000410000 */
[C---:B------:R-:W-:Y:S01]  /*d180*/  FFMA.FTZ R34, R9.reuse, R7, R5 ;  /* 0x0000000709227223 */ /* 0x040fe20000010005 */
[----:B------:R-:W-:Y:S01]  /*d190*/  HADD2.F32 R5, -RZ, R56.H1_H1 ;  /* 0x30000038ff057230 */ /* 0x000fe20000004100 */
[----:B------:R-:W-:Y:S02]  /*d1a0*/  FFMA.FTZ R32, R8, R6, R4 ;  /* 0x0000000608207223 */ /* 0x000fe40000010004 */
[----:B------:R-:W-:Y:S01]  /*d1b0*/  FMUL.FTZ R31, R9, R2 ;  /* 0x00000002091f7220 */ /* 0x000fe20000410000 */
[----:B------:R-:W-:Y:S01]  /*d1c0*/  HADD2.F32 R2, -RZ, R53.H1_H1 ;  /* 0x30000035ff027230 */ /* 0x000fe20000004100 */
[----:B------:R-:W-:Y:S02]  /*d1d0*/  FMUL.FTZ R4, R22, R3 ;  /* 0x0000000316047220 */ /* 0x000fe40000410000 */
[----:B------:R-:W-:Y:S01]  /*d1e0*/  FMUL.FTZ R28, R8, R0 ;  /* 0x00000000081c7220 */ /* 0x000fe20000410000 */
[----:B------:R-:W-:Y:S01]  /*d1f0*/  HADD2.F32 R0, -RZ, R52.H1_H1 ;  /* 0x30000034ff007230 */ /* 0x000fe20000004100 */
[----:B------:R-:W-:Y:S01]  /*d200*/  FFMA.FTZ R30, R14, R5, R4 ;  /* 0x000000050e1e7223 */ /* 0x000fe20000010004 */
[----:B------:R-:W-:Y:S01]  /*d210*/  HADD2.F32 R4, -RZ, R57.H1_H1 ;  /* 0x30000039ff047230 */ /* 0x000fe20000004100 */
[----:B------:R-:W-:-:S02]  /*d220*/  FMUL.FTZ R9, R25, R2 ;  /* 0x0000000219097220 */ /* 0x000fc40000410000 */
[----:B------:R-:W-:Y:S01]  /*d230*/  FMUL.FTZ R27, R14, R3 ;  /* 0x000000030e1b7220 */ /* 0x000fe20000410000 */
[----:B------:R-:W-:Y:S01]  /*d240*/  HADD2.F32 R3, -RZ, R57.H0_H0 ;  /* 0x20000039ff037230 */ /* 0x000fe20000004100 */
[----:B------:R-:W-:Y:S02]  /*d250*/  FMUL.FTZ R8, R24, R0 ;  /* 0x0000000018087220 */ /* 0x000fe40000410000 */
[C---:B------:R-:W-:Y:S02]  /*d260*/  FMUL.FTZ R26, R17.reuse, R2 ;  /* 0x00000002111a7220 */ /* 0x040fe40000410000 */
[----:B------:R-:W-:Y:S02]  /*d270*/  FFMA.FTZ R17, R17, R4, R9 ;  /* 0x0000000411117223 */ /* 0x000fe40000010009 */
[C---:B------:R-:W-:Y:S02]  /*d280*/  FMUL.FTZ R9, R16.reuse, R0 ;  /* 0x0000000010097220 */ /* 0x040fe40000410000 */
[----:B------:R-:W-:-:S02]  /*d290*/  FFMA.FTZ R16, R16, R3, R8 ;  /* 0x0000000310107223 */ /* 0x000fc40000010008 */
        /* <DEDUP_REMOVED lines=11> */
[----:B------:R-:W-:-:S02]  /*d350*/  F2FP.PACK_AB R14, R2, R7 ;  /* 0x00000007020e723e */ /* 0x000fc400000000ff */
[----:B------:R-:W-:Y:S02]  /*d360*/  F2FP.PACK_AB R5, R34, R37 ;  /* 0x000000252205723e */ /* 0x000fe400000000ff */
[----:B------:R-:W-:Y:S02]  /*d370*/  F2FP.PACK_AB R15, R3, R0 ;  /* 0x00000000030f723e */ /* 0x000fe400000000ff */
[----:B------:R-:W-:-:S03]  /*d380*/  F2FP.PACK_AB R7, R16, R17 ;  /* 0x000000111007723e */ /* 0x000fc600000000ff */
[----:B------:R1:W-:Y:S04]  /*d390*/  STS.128 [R40], R12 ;  /* 0x0000000c28007388 */ /* 0x0003e80000000c00 */
[----:B------:R1:W-:Y:S02]  /*d3a0*/  STS.128 [R29+0x18100], R4 ;  /* 0x018100041d007388 */ /* 0x0003e40000000c00 */
.L_x_1791:
[----:B------:R-:W-:Y:S05]  /*d3b0*/  BSYNC B0 ;  /* 0x0000000000007941 */ /* 0x000fea0003800000 */
.L_x_1790:
[----:B------:R-:W-:-:S04]  /*d3c0*/  IADD3 R0, R104, 0x40, RZ ;  /* 0x0000004068007810 */ /* 0x000fc80007ffe0ff */
[----:B------:R-:W-:-:S13]  /*d3d0*/  ISETP.GE.AND P0, PT, R0, c[0x0][0x27c], PT ;  /* 0x00009f0000007a0c */ /* 0x000fda0003f06270 */
[----:B------:R-:W-:Y:S05]  /*d3e0*/  @P0 BRA `(.L_x_1787) ;  /* 0x0000058000000947 */ /* 0x000fea0003800000 */
[----:B-1----:R-:W2:Y:S01]  /*d3f0*/  LDL R40, [R1+0xc] ;  /* 0x00000c0001287983 */ /* 0x002ea20000100800 */
        /* <DEDUP_REMOVED lines=40> */
[----:B------:R-:W-:Y:S01]  /*d680*/  HADD2.F32 R12, -RZ, R63.H0_H0 ;  /* 0x2000003fff0c7230 */ /* 0x000fe20000004100 */
        /* <DEDUP_REMOVED lines=9> */
[----:B------:R-:W-:Y:S01]  /*d720*/  HADD2.F32 R3, -RZ, R60.H1_H1 ;  /* 0x3000003cff037230 */ /* 0x000fe20000004100 */
[----:B------:R-:W-:-:S02]  /*d730*/  FMUL.FTZ R4, R23, R0 ;  /* 0x0000000017047220 */ /* 0x000fc40000410000 */
[C---:B------:R-:W-:Y:S01]  /*d740*/  FFMA.FTZ R34, R9.reuse, R7, R5 ;  /* 0x0000000709227223 */ /* 0x040fe20000010005 */
[----:B------:R-:W-:Y:S01]  /*d750*/  HADD2.F32 R5, -RZ, R64.H1_H1 ;  /* 0x30000040ff057230 */ /* 0x000fe20000004100 */
[----:B------:R-:W-:Y:S02]  /*d760*/  FFMA.FTZ R32, R8, R6, R4 ;  /* 0x0000000608207223 */ /* 0x000fe40000010004 */
[----:B------:R-:W-:Y:S01]  /*d770*/  FMUL.FTZ R31, R9, R2 ;  /* 0x00000002091f7220 */ /* 0x000fe20000410000 */
[--C-:B------:R-:W-:Y:S01]  /*d780*/  HADD2.F32 R2, -RZ, R61.reuse.H1_H1 ;  /* 0x3000003dff027230 */ /* 0x100fe20000004100 */
[----:B------:R-:W-:Y:S02]  /*d790*/  FMUL.FTZ R4, R22, R3 ;  /* 0x0000000316047220 */ /* 0x000fe40000410000 */
[----:B------:R-:W-:Y:S01]  /*d7a0*/  FMUL.FTZ R28, R8, R0 ;  /* 0x00000000081c7220 */ /* 0x000fe20000410000 */
[----:B------:R-:W-:Y:S01]  /*d7b0*/  HADD2.F32 R0, -RZ, R61.H0_H0 ;  /* 0x2000003dff007230 */ /* 0x000fe20000004100 */
        /* <DEDUP_REMOVED lines=27> */
.L_x_1787:
[----:B------:R-:W-:Y:S05]  /*d970*/  BSYNC B1 ;  /* 0x0000000000017941 */ /* 0x000fea0003800000 */
.L_x_1786:
[----:B------:R-:W-:-:S04]  /*d980*/  IADD3 R0, R207, 0x40, RZ ;  /* 0x00000040cf007810 */ /* 0x000fc80007ffe0ff */
[----:B------:R-:W-:-:S13]  /*d990*/  ISETP.GE.AND P0, PT, R0, R41, PT ;  /* 0x000000290000720c */ /* 0x000fda0003f06270 */
[----:B------:R-:W-:Y:S05]  /*d9a0*/  @P0 BRA `(.L_x_1754) ;  /* 0x000011c000000947 */ /* 0x000fea0003800000 */
[----:B------:R2:W5:Y:S01]  /*d9b0*/  LDL R66, [R1] ;  /* 0x0000000001427983 */ /* 0x0005620000100800 */
        /* <DEDUP_REMOVED lines=10> */
[----:B-1----:R-:W3:Y:S01]  /*da60*/  LDL R40, [R1+0x18] ;  /* 0x0000180001287983 */ /* 0x002ee20000100800 */
        /* <DEDUP_REMOVED lines=18> */
[----:B------:R-:W-:-:S02]  /*db90*/  HADD2.F32 R15, -RZ, R46.H1_H1 ;  /* 0x3000002eff0f7230 */ /* 0x000fc40000004100 */
[--C-:B------:R-:W-:Y:S01]  /*dba0*/  HADD2.F32 R8, -RZ, R14.reuse.H0_H0 ;  /* 0x2000000eff087230 */ /* 0x100fe20000004100 */
[----:B------:R-:W-:Y:S01]  /*dbb0*/  FMUL.FTZ R35, R0, R3 ;  /* 0x0000000300237220 */ /* 0x000fe20000410000 */
[----:B------:R-:W-:Y:S01]  /*dbc0*/  HADD2.F32 R14, -RZ, R14.H1_H1 ;  /* 0x3000000eff0e7230 */ /* 0x000fe20000004100 */
[----:B---3--:R-:W1:Y:S02]  /*dbd0*/  LDS.128 R4, [R40] ;  /* 0x0000000028047984 */ /* 0x008e640000000c00 */
[--C-:B-1----:R-:W-:Y:S02]  /*dbe0*/  HADD2.F32 R21, -RZ, R4.reuse.H0_H0 ;  /* 0x20000004ff157230 */ /* 0x102fe40000004100 */
[----:B------:R-:W-:Y:S02]  /*dbf0*/  HADD2.F32 R18, -RZ, R4.H1_H1 ;  /* 0x30000004ff127230 */ /* 0x000fe40000004100 */
[----:B------:R-:W-:Y:S02]  /*dc00*/  HADD2.F32 R4, -RZ, R12.H0_H0 ;  /* 0x2000000cff047230 */ /* 0x000fe40000004100 */
[----:B------:R-:W-:-:S02]  /*dc10*/  HADD2.F32 R23, -RZ, R6.H0_H0 ;  /* 0x20000006ff177230 */ /* 0x000fc40000004100 */
[----:B------:R-:W-:Y:S01]  /*dc20*/  HADD2.F32 R22, -RZ, R6.H1_H1 ;  /* 0x30000006ff167230 */ /* 0x000fe20000004100 */
[C---:B------:R-:W-:Y:S01]  /*dc30*/  FMUL.FTZ R36, R2.reuse, R4 ;  /* 0x0000000402247220 */ /* 0x040fe20000410000 */
[--C-:B------:R-:W-:Y:S02]  /*dc40*/  HADD2.F32 R25, -RZ, R7.reuse.H0_H0 ;  /* 0x20000007ff197230 */ /* 0x100fe40000004100 */
[----:B------:R-:W-:Y:S01]  /*dc50*/  HADD2.F32 R24, -RZ, R7.H1_H1 ;  /* 0x30000007ff187230 */ /* 0x000fe20000004100 */
[-C--:B------:R-:W-:Y:S01]  /*dc60*/  FMUL.FTZ R7, R2, R21.reuse ;  /* 0x0000001502077220 */ /* 0x080fe20000410000 */
[----:B------:R-:W-:Y:S01]  /*dc70*/  HADD2.F32 R6, -RZ, R13.H0_H0 ;  /* 0x2000000dff067230 */ /* 0x000fe20000004100 */
[----:B------:R-:W-:Y:S01]  /*dc80*/  FMUL.FTZ R2, R0, R18 ;  /* 0x0000001200027220 */ /* 0x000fe20000410000 */
[--C-:B------:R-:W-:Y:S01]  /*dc90*/  HADD2.F32 R20, -RZ, R5.reuse.H0_H0 ;  /* 0x20000005ff147230 */ /* 0x100fe20000004100 */
[C---:B------:R-:W-:Y:S01]  /*dca0*/  FFMA.FTZ R39, R15.reuse, R4, R7 ;  /* 0x000000040f277223 */ /* 0x040fe20000010007 */
[----:B------:R-:W-:Y:S01]  /*dcb0*/  HADD2.F32 R19, -RZ, R5.H1_H1 ;  /* 0x30000005ff137230 */ /* 0x000fe20000004100 */
[----:B------:R-:W-:Y:S01]  /*dcc0*/  FFMA.FTZ R15, R15, R21, -R36 ;  /* 0x000000150f0f7223 */ /* 0x000fe20000010824 */
[----:B------:R-:W-:-:S02]  /*dcd0*/  HADD2.F32 R13, -RZ, R47.H1_H1 ;  /* 0x3000002fff0d7230 */ /* 0x000fc40000004100 */
[----:B------:R-:W-:Y:S02]  /*dce0*/  HADD2.F32 R5, -RZ, R43.H0_H0 ;  /* 0x2000002bff057230 */ /* 0x000fe40000004100 */
[----:B------:R-:W-:Y:S01]  /*dcf0*/  HADD2.F32 R12, -RZ, R49.H1_H1 ;  /* 0x30000031ff0c7230 */ /* 0x000fe20000004100 */
[----:B------:R-:W-:Y:S01]  /*dd00*/  FFMA.FTZ R38, R13, R3, R2 ;  /* 0x000000030d267223 */ /* 0x000fe20000010002 */
[----:B------:R-:W-:Y:S01]  /*dd10*/  HADD2.F32 R2, -RZ, R43.H1_H1 ;  /* 0x3000002bff027230 */ /* 0x000fe20000004100 */
[C---:B------:R-:W-:Y:S01]  /*dd20*/  FMUL.FTZ R4, R5.reuse, R20 ;  /* 0x0000001405047220 */ /* 0x040fe20000410000 */
[----:B------:R-:W-:Y:S01]  /*dd30*/  HADD2.F32 R0, -RZ, R44.H0_H0 ;  /* 0x2000002cff007230 */ /* 0x000fe20000004100 */
[-C--:B------:R-:W-:Y:S01]  /*dd40*/  FMUL.FTZ R33, R5, R6.reuse ;  /* 0x0000000605217220 */ /* 0x080fe20000410000 */
[----:B------:R-:W-:Y:S01]  /*dd50*/  HADD2.F32 R7, -RZ, R50.H1_H1 ;  /* 0x30000032ff077230 */ /* 0x000fe20000004100 */
[----:B------:R-:W-:Y:S01]  /*dd60*/  FFMA.FTZ R37, R12, R6, R4 ;  /* 0x000000060c257223 */ /* 0x000fe20000010004 */
[----:B------:R-:W-:Y:S01]  /*dd70*/  HADD2.F32 R6, -RZ, R51.H1_H1 ;  /* 0x30000033ff067230 */ /* 0x000fe20000004100 */
[----:B------:R-:W-:Y:S01]  /*dd80*/  FMUL.FTZ R5, R2, R19 ;  /* 0x0000001302057220 */ /* 0x000fe20000410000 */
[----:B------:R-:W-:Y:S01]  /*dd90*/  HADD2.F32 R3, -RZ, R44.H1_H1 ;  /* 0x3000002cff037230 */ /* 0x000fe20000004100 */
[----:B------:R-:W-:-:S02]  /*dda0*/  FMUL.FTZ R4, R0, R23 ;  /* 0x0000001700047220 */ /* 0x000fc40000410000 */
[-C--:B------:R-:W-:Y:S01]  /*ddb0*/  FFMA.FTZ R34, R7, R9.reuse, R5 ;  /* 0x0000000907227223 */ /* 0x080fe20000010005 */
[----:B------:R-:W-:Y:S01]  /*ddc0*/  HADD2.F32 R5, -RZ, R51.H0_H0 ;  /* 0x20000033ff057230 */ /* 0x000fe20000004100 */
[----:B------:R-:W-:Y:S02]  /*ddd0*/  FFMA.FTZ R32, R6, R8, R4 ;  /* 0x0000000806207223 */ /* 0x000fe40000010004 */
[----:B------:R-:W-:Y:S01]  /*dde0*/  FMUL.FTZ R31, R2, R9 ;  /* 0x00000009021f7220 */ /* 0x000fe20000410000 */
[--C-:B------:R-:W-:Y:S01]  /*ddf0*/  HADD2.F32 R2, -RZ, R45.reuse.H1_H1 ;  /* 0x3000002dff027230 */ /* 0x100fe20000004100 */
[----:B------:R-:W-:Y:S02]  /*de00*/  FMUL.FTZ R4, R3, R22 ;  /* 0x0000001603047220 */ /* 0x000fe40000410000 */
[----:B------:R-:W-:Y:S01]  /*de10*/  FMUL.FTZ R28, R0, R8 ;  /* 0x00000008001c7220 */ /* 0x000fe20000410000 */
[----:B------:R-:W-:Y:S01]  /*de20*/  HADD2.F32 R0, -RZ, R45.H0_H0 ;  /* 0x2000002dff007230 */ /* 0x000fe20000004100 */
[----:B------:R-:W-:Y:S01]  /*de30*/  FFMA.FTZ R30, R5, R14, R4 ;  /* 0x0000000e051e7223 */ /* 0x000fe20000010004 */
[----:B------:R-:W-:Y:S01]  /*de40*/  HADD2.F32 R4, -RZ, R53.H0_H0 ;  /* 0x20000035ff047230 */ /* 0x000fe20000004100 */
[----:B------:R-:W-:-:S02]  /*de50*/  FMUL.FTZ R9, R2, R25 ;  /* 0x0000001902097220 */ /* 0x000fc40000410000 */
[----:B------:R-:W-:Y:S01]  /*de60*/  FMUL.FTZ R27, R3, R14 ;  /* 0x0000000e031b7220 */ /* 0x000fe20000410000 */
[----:B------:R-:W-:Y:S01]  /*de70*/  HADD2.F32 R3, -RZ, R47.H0_H0 ;  /* 0x2000002fff037230 */ /* 0x000fe20000004100 */
[----:B------:R-:W-:Y:S02]  /*de80*/  FMUL.FTZ R8, R0, R24 ;  /* 0x0000001800087220 */ /* 0x000fe40000410000 */
[-C--:B------:R-:W-:Y:S02]  /*de90*/  FMUL.FTZ R26, R2, R17.reuse ;  /* 0x00000011021a7220 */ /* 0x080fe40000410000 */
[----:B------:R-:W-:Y:S02]  /*dea0*/  FFMA.FTZ R17, R4, R17, R9 ;  /* 0x0000001104117223 */ /* 0x000fe40000010009 */
[-C--:B------:R-:W-:Y:S02]  /*deb0*/  FMUL.FTZ R9, R0, R16.reuse ;  /* 0x0000001000097220 */ /* 0x080fe40000410000 */
        /* <DEDUP_REMOVED lines=18> */
.L_x_1793:
[----:B------:R-:W-:Y:S05]  /*dfe0*/  BSYNC B0 ;  /* 0x0000000000007941 */ /* 0x000fea0003800000 */
.L_x_1792:
[----:B------:R-:W-:Y:S01]  /*dff0*/  IADD3 R0, R104, 0x20, RZ ;  /* 0x0000002068007810 */ /* 0x000fe20007ffe0ff */
[----:B------:R-:W-:Y:S03]  /*e000*/  BSSY B0, `(.L_x_1794) ;  /* 0x000005b000007945 */ /* 0x000fe60003800000 */
[----:B------:R-:W-:-:S13]  /*e010*/  ISETP.GE.AND P0, PT, R0, c[0x0][0x27c], PT ;  /* 0x00009f0000007a0c */ /* 0x000fda0003f06270 */
        /* <DEDUP_REMOVED lines=42> */
[--C-:B------:R-:W-:Y:S01]  /*e2c0*/  HADD2.F32 R12, -RZ, R55.reuse.H0_H0 ;  /* 0x20000037ff0c7230 */ /* 0x100fe20000004100 */
[----:B------:R-:W-:Y:S01]  /*e2d0*/  FFMA.FTZ R38, R13, R3, R2 ;  /* 0x000000030d267223 */ /* 0x000fe20000010002 */
[--C-:B------:R-:W-:Y:S01]  /*e2e0*/  HADD2.F32 R2, -RZ, R48.reuse.H0_H0 ;  /* 0x20000030ff027230 */ /* 0x100fe20000004100 */
[C---:B------:R-:W-:Y:S01]  /*e2f0*/  FMUL.FTZ R4, R5.reuse, R20 ;  /* 0x0000001405047220 */ /* 0x040fe20000410000 */
[----:B------:R-:W-:Y:S01]  /*e300*/  HADD2.F32 R0, -RZ, R48.H1_H1 ;  /* 0x30000030ff007230 */ /* 0x000fe20000004100 */
[-C--:B------:R-:W-:Y:S01]  /*e310*/  FMUL.FTZ R33, R5, R6.reuse ;  /* 0x0000000605217220 */ /* 0x080fe20000410000 */
[----:B------:R-:W-:Y:S01]  /*e320*/  HADD2.F32 R7, -RZ, R55.H1_H1 ;  /* 0x30000037ff077230 */ /* 0x000fe20000004100 */
[----:B------:R-:W-:Y:S01]  /*e330*/  FFMA.FTZ R37, R12, R6, R4 ;  /* 0x000000060c257223 */ /* 0x000fe20000010004 */
[----:B------:R-:W-:Y:S01]  /*e340*/  HADD2.F32 R6, -RZ, R56.H0_H0 ;  /* 0x20000038ff067230 */ /* 0x000fe20000004100 */
[----:B------:R-:W-:Y:S01]  /*e350*/  FMUL.FTZ R5, R2, R19 ;  /* 0x0000001302057220 */ /* 0x000fe20000410000 */
[----:B------:R-:W-:Y:S01]  /*e360*/  HADD2.F32 R3, -RZ, R52.H0_H0 ;  /* 0x20000034ff037230 */ /* 0x000fe20000004100 */
[----:B------:R-:W-:-:S02]  /*e370*/  FMUL.FTZ R4, R0, R23 ;  /* 0x0000001700047220 */ /* 0x000fc40000410000 */
[-C--:B------:R-:W-:Y:S01]  /*e380*/  FFMA.FTZ R34, R7, R9.reuse, R5 ;  /* 0x0000000907227223 */ /* 0x080fe20000010005 */
        /* <DEDUP_REMOVED lines=34> */
.L_x_1795:
[----:B------:R-:W-:Y:S05]  /*e5b0*/  BSYNC B0 ;  /* 0x0000000000007941 */ /* 0x000fea0003800000 */
.L_x_1794:
[----:B------:R-:W-:-:S04]  /*e5c0*/  IADD3 R0, R104, 0x40, RZ ;  /* 0x0000004068007810 */ /* 0x000fc80007ffe0ff */
        /* <DEDUP_REMOVED lines=43> */
[----:B------:R-:W-:Y:S01]  /*e880*/  HADD2.F32 R12, -RZ, R63.H0_H0 ;  /* 0x2000003fff0c7230 */ /* 0x000fe20000004100 */
[----:B------:R-:W-:Y:S01]  /*e890*/  FFMA.FTZ R38, R13, R3, R2 ;  /* 0x000000030d267223 */ /* 0x000fe20000010002 */
[----:B------:R-:W-:Y:S01]  /*e8a0*/  HADD2.F32 R2, -RZ, R59.H1_H1 ;  /* 0x3000003bff027230 */ /* 0x000fe20000004100 */
[C---:B------:R-:W-:Y:S01]  /*e8b0*/  FMUL.FTZ R4, R5.reuse, R20 ;  /* 0x0000001405047220 */ /* 0x040fe20000410000 */
[----:B------:R-:W-:Y:S01]  /*e8c0*/  HADD2.F32 R0, -RZ, R60.H0_H0 ;  /* 0x2000003cff007230 */ /* 0x000fe20000004100 */
[-C--:B------:R-:W-:Y:S01]  /*e8d0*/  FMUL.FTZ R33, R5, R6.reuse ;  /* 0x0000000605217220 */ /* 0x080fe20000410000 */
[----:B------:R-:W-:Y:S01]  /*e8e0*/  HADD2.F32 R7, -RZ, R63.H1_H1 ;  /* 0x3000003fff077230 */ /* 0x000fe20000004100 */
[----:B------:R-:W-:Y:S01]  /*e8f0*/  FFMA.FTZ R37, R12, R6, R4 ;  /* 0x000000060c257223 */ /* 0x000fe20000010004 */
[----:B------:R-:W-:Y:S01]  /*e900*/  HADD2.F32 R6, -RZ, R64.H0_H0 ;  /* 0x20000040ff067230 */ /* 0x000fe20000004100 */
[----:B------:R-:W-:Y:S01]  /*e910*/  FMUL.FTZ R5, R2, R19 ;  /* 0x0000001302057220 */ /* 0x000fe20000410000 */
[----:B------:R-:W-:Y:S01]  /*e920*/  HADD2.F32 R3, -RZ, R60.H1_H1 ;  /* 0x3000003cff037230 */ /* 0x000fe20000004100 */
[----:B------:R-:W-:-:S02]  /*e930*/  FMUL.FTZ R4, R0, R23 ;  /* 0x0000001700047220 */ /* 0x000fc40000410000 */
[-C--:B------:R-:W-:Y:S01]  /*e940*/  FFMA.FTZ R34, R7, R9.reuse, R5 ;  /* 0x0000000907227223 */ /* 0x080fe20000010005 */
        /* <DEDUP_REMOVED lines=34> */
.L_x_1754:
[----:B------:R-:W-:Y:S05]  /*eb70*/  BSYNC B2 ;  /* 0x0000000000027941 */ /* 0x000fea0003800000 */
.L_x_1752:
[----:B------:R-:W-:-:S04]  /*eb80*/  DEPBAR.LE SB0, 0x2 ;  /* 0x000080800000791a */ /* 0x000fc80000000000 */
[----:B------:R-:W-:Y:S01]  /*eb90*/  WARPSYNC 0xffffffff ;  /* 0xffffffff00007948 */ /* 0x000fe20003800000 */
[----:B------:R-:W-:Y:S01]  /*eba0*/  BAR.SYNC.DEFER_BLOCKING 0x0 ;  /* 0x0000000000007b1d */ /* 0x000fe20000010000 */
[----:B------:R-:W-:Y:S01]  /*ebb0*/  IMAD.MOV.U32 R0, RZ, RZ, 0x20 ;  /* 0x00000020ff007424 */ /* 0x000fe200078e00ff */
[----:B------:R-:W-:Y:S02]  /*ebc0*/  LOP3.LUT P0, RZ, R182, 0x2, RZ, 0xc0, !PT ;  /* 0x00000002b6ff7812 */ /* 0x000fe4000780c0ff */
[----:B------:R-:W-:Y:S02]  /*ebd0*/  LOP3.LUT P1, RZ, R198, 0x10, RZ, 0xc0, !PT ;  /* 0x00000010c6ff7812 */ /* 0x000fe4000782c0ff */
[----:B------:R-:W-:Y:S01]  /*ebe0*/  SEL R177, R0, 0xffffffe0, !P0 ;  /* 0xffffffe000b17807 */ /* 0x000fe20004000000 */
[----:B------:R-:W-:Y:S04]  /*ebf0*/  BSSY B0, `(.L_x_1796) ;  /* 0x000004b000007945 */ /* 0x000fe80003800000 */
[----:B------:R-:W-:Y:S01]  /*ec00*/  IMAD.IADD R0, R184, 0x1, R177 ;  /* 0x00000001b8007824 */ /* 0x000fe200078e02b1 */
[----:B-1----:R1:W3:Y:S04]  /*ec10*/  LDSM.16.M88.4 R4, [R178] ;  /* 0x00000000b204783b */ /* 0x0022e80000000200 */
[----:B------:R1:W4:Y:S04]  /*ec20*/  LDSM.16.M88.4 R44, [R184] ;  /* 0x00000000b82c783b */ /* 0x0003280000000200 */
[----:B------:R1:W2:Y:S04]  /*ec30*/  LDSM.16.M88.4 R36, [R184+0x800] ;  /* 0x00080000b824783b */ /* 0x0002a80000000200 */
        /* <DEDUP_REMOVED lines=12> */
[----:B------:R-:W-:Y:S01]  /*ed00*/  SHF.L.U64.HI R28, R206, 0x1, R212 ;  /* 0x00000001ce1c7819 */ /* 0x000fe200000102d4 */
[----:B------:R-:W-:Y:S01]  /*ed10*/  IMAD R8, R2, c[0x0][0x208], RZ ;  /* 0x0000820002087a24 */ /* 0x000fe200078e02ff */
[----:B------:R-:W-:Y:S01]  /*ed20*/  SHF.L.U64.HI R26, R203, 0x1, R213 ;  /* 0x00000001cb1a7819 */ /* 0x000fe200000102d5 */
[----:B------:R-:W-:Y:S01]  /*ed30*/  IMAD.WIDE.U32 R2, R191, c[0x0][0x208], RZ ;  /* 0x00008200bf027a25 */ /* 0x000fe200078e00ff */
[----:B------:R-:W-:-:S02]  /*ed40*/  SHF.L.U32 R25, R203, 0x1, RZ ;  /* 0x00000001cb197819 */ /* 0x000fc400000006ff */
[----:B------:R-:W-:Y:S01]  /*ed50*/  SHF.L.U64.HI R24, R204, 0x1, R205 ;  /* 0x00000001cc187819 */ /* 0x000fe200000102cd */
[----:B------:R-:W-:-:S04]  /*ed60*/  IMAD R8, R191, c[0x0][0x20c], R8 ;  /* 0x00008300bf087a24 */ /* 0x000fc800078e0208 */
        /* <DEDUP_REMOVED lines=10> */
.L_x_1891:
[----:B------:R-:W-:Y:S05]  /*ee10*/  BRA.DIV ~URZ, `(.L_x_1799) ;  /* 0x0000b2027f007947 */ /* 0x000fea000b800000 */
[----:B------:R-:W4:Y:S01]  /*ee20*/  SHFL.IDX PT, R2, R23, RZ, 0x181f ;  /* 0x00181fff17027589 */ /* 0x000f2200000e0000 */
[C---:B------:R-:W-:Y:S02]  /*ee30*/  LOP3.LUT P3, RZ, R198.reuse, 0x2, RZ, 0xc0, !PT ;  /* 0x00000002c6ff7812 */ /* 0x040fe4000786c0ff */
[C---:B------:R-:W-:Y:S02]  /*ee40*/  LOP3.LUT P2, RZ, R198.reuse, 0x1, RZ, 0xc0, !PT ;  /* 0x00000001c6ff7812 */ /* 0x040fe4000784c0ff */
[----:B------:R-:W-:Y:S02]  /*ee50*/  LOP3.LUT P4, RZ, R198, 0x4, RZ, 0xc0, !PT ;  /* 0x00000004c6ff7812 */ /* 0x000fe4000788c0ff */
[C---:B----4-:R-:W-:Y:S02]  /*ee60*/  IADD3 R16, P0, R2.reuse, R22, RZ ;  /* 0x0000001602107210 */ /* 0x050fe40007f1e0ff */
[----:B------:R-:W-:-:S03]  /*ee70*/  IADD3 R20, P1, R2, R25, RZ ;  /* 0x0000001902147210 */ /* 0x000fc60007f3e0ff */
[----:B---3--:R-:W-:Y:S01]  /*ee80*/  IMAD.X R17, R8, 0x1, R24, P0 ;  /* 0x0000000108117824 */ /* 0x008fe200000e0618 */
[----:B------:R-:W-:Y:S01]  /*ee90*/  IADD3 R18, P0, R2, R27, RZ ;  /* 0x0000001b02127210 */ /* 0x000fe20007f1e0ff */
[C---:B------:R-:W-:Y:S01]  /*eea0*/  IMAD.X R21, R8.reuse, 0x1, R26, P1 ;  /* 0x0000000108157824 */ /* 0x040fe200008e061a */
[----:B------:R-:W3:Y:S03]  /*eeb0*/  SHFL.IDX PT, R2, R23, 0x1, 0x181f ;  /* 0x00381f0017027f89 */ /* 0x000ee600000e0000 */
[----:B------:R-:W-:Y:S01]  /*eec0*/  IMAD.X R19, R8, 0x1, R28, P0 ;  /* 0x0000000108137824 */ /* 0x000fe200000e061c */
[----:B------:R-:W-:Y:S01]  /*eed0*/  @!PT LDS RZ, [RZ] ;  /* 0x00000000fffff984 */ /* 0x000fe20000000800 */
[----:B------:R4:W-:Y:S04]  /*eee0*/  LDGSTS.E.BYPASS.LTC128B.128 [R107+0x6100], [R16.64], !P3 ;  /* 0x06100000106b7fae */ /* 0x0009e8000d901d48 */
[----:B------:R2:W-:Y:S04]  /*eef0*/  LDGSTS.E.BYPASS.LTC128B.128 [R107+0x8100], [R20.64], !P2 ;  /* 0x08100000146b7fae */ /* 0x0005e8000d101d48 */
[----:B------:R4:W-:Y:S04]  /*ef00*/  LDGSTS.E.BYPASS.LTC128B.128 [R107+0xa100], [R18.64], !P4 ;  /* 0x0a100000126b7fae */ /* 0x0009e8000e101d48 */
[----:B------:R1:W3:Y:S01]  /*ef10*/  SHFL.IDX PT, R8, R9, 0x1, 0x181f ;  /* 0x00381f0009087f89 */ /* 0x0002e200000e0000 */
[----:B--2---:R-:W-:-:S02]  /*ef20*/  SEL R21, RZ, 0x10, P3 ;  /* 0x00000010ff157807 */ /* 0x004fc40001800000 */
[----:B------:R-:W-:Y:S01]  /*ef30*/  SEL R20, RZ, 0x10, P2 ;  /* 0x00000010ff147807 */ /* 0x000fe20001000000 */
[----:B-1----:R-:W-:Y:S02]  /*ef40*/  IMAD.MOV.U32 R9, RZ, RZ, R149 ;  /* 0x000000ffff097224 */ /* 0x002fe400078e0095 */
.L_x_1892:
[----:B----4-:R-:W-:Y:S02]  /*ef50*/  IADD3 R3, -R21, 0x10, RZ ;  /* 0x0000001015037810 */ /* 0x010fe40007ffe1ff */
[----:B------:R-:W-:Y:S02]  /*ef60*/  IADD3 R16, -R20, 0x10, RZ ;  /* 0x0000001014107810 */ /* 0x000fe40007ffe1ff */
[----:B------:R-:W-:Y:S02]  /*ef70*/  LOP3.LUT R3, R3, 0xf, RZ, 0xc0, !PT ;  /* 0x0000000f03037812 */ /* 0x000fe400078ec0ff */
[----:B------:R-:W-:Y:S02]  /*ef80*/  IADD3 R17, -R9, 0x10, RZ ;  /* 0x0000001009117810 */ /* 0x000fe40007ffe1ff */
[----:B---3--:R-:W-:Y:S02]  /*ef90*/  IADD3 R18, P1, P0, R3, R2, R22 ;  /* 0x0000000203127210 */ /* 0x008fe4000783e016 */
[----:B------:R-:W-:-:S02]  /*efa0*/  LOP3.LUT R3, R16, 0xf, RZ, 0xc0, !PT ;  /* 0x0000000f10037812 */ /* 0x000fc400078ec0ff */
[----:B------:R-:W-:Y:S02]  /*efb0*/  IADD3.X R19, RZ, R8, R24, P1, P0 ;  /* 0x00000008ff137210 */ /* 0x000fe40000fe0418 */
        /* <DEDUP_REMOVED lines=14> */
.L_x_1797:
[----:B------:R-:W-:Y:S05]  /*f0a0*/  BSYNC B0 ;  /* 0x0000000000007941 */ /* 0x000fea0003800000 */
.L_x_1796:
[----:B-1----:R-:W-:Y:S01]  /*f0b0*/  IMAD.MOV.U32 R2, RZ, RZ, 0x40 ;  /* 0x00000040ff027424 */ /* 0x002fe200078e00ff */
[----:B------:R-:W-:Y:S01]  /*f0c0*/  LOP3.LUT P0, RZ, R182, 0x4, RZ, 0xc0, !PT ;  /* 0x00000004b6ff7812 */ /* 0x000fe2000780c0ff */
[----:B------:R-:W0:Y:S01]  /*f0d0*/  LDGDEPBAR ;  /* 0x00000000000079af */ /* 0x000e220000000000 */
[----:B------:R-:W-:Y:S02]  /*f0e0*/  WARPSYNC 0xffffffff ;  /* 0xffffffff00007948 */ /* 0x000fe40003800000 */
[----:B------:R-:W-:-:S04]  /*f0f0*/  SEL R2, R2, 0xffffffc0, !P0 ;  /* 0xffffffc002027807 */ /* 0x000fc80004000000 */
[----:B------:R-:W-:Y:S01]  /*f100*/  IADD3 R3, R2, R184, R177 ;  /* 0x000000b802037210 */ /* 0x000fe20007ffe0b1 */
[----:B------:R-:W-:-:S04]  /*f110*/  IMAD.IADD R2, R184, 0x1, R2 ;  /* 0x00000001b8027824 */ /* 0x000fc800078e0202 */
[C---:B--23--:R-:W-:Y:S01]  /*f120*/  HMMA.16816.F32 R16, R4.reuse, R36, RZ ;  /* 0x000000240410723c */ /* 0x04cfe200000018ff */
[----:B------:R-:W-:Y:S04]  /*f130*/  LDSM.16.M88.4 R68, [R2+0x1000] ;  /* 0x001000000244783b */ /* 0x000fe80000000200 */
[----:B-----5:R-:W-:Y:S03]  /*f140*/  LDSM.16.M88.4 R64, [R2+0x800] ;  /* 0x000800000240783b */ /* 0x020fe60000000200 */
[C---:B------:R-:W-:Y:S01]  /*f150*/  HMMA.16816.F32 R28, R4.reuse, R38, RZ ;  /* 0x00000026041c723c */ /* 0x040fe200000018ff */
[----:B------:R-:W-:Y:S04]  /*f160*/  LDSM.16.M88.4 R76, [R2+0x1800] ;  /* 0x00180000024c783b */ /* 0x000fe80000000200 */
[----:B------:R-:W-:Y:S03]  /*f170*/  LDSM.16.M88.4 R88, [R3+0x1000] ;  /* 0x001000000358783b */ /* 0x000fe60000000200 */
[C---:B----4-:R-:W-:Y:S01]  /*f180*/  HMMA.16816.F32 R36, R4.reuse, R44, RZ ;  /* 0x0000002c0424723c */ /* 0x050fe200000018ff */
[----:B------:R-:W-:Y:S04]  /*f190*/  LDSM.16.M88.4 R92, [R3+0x1800] ;  /* 0x00180000035c783b */ /* 0x000fe80000000200 */
[----:B------:R-:W-:Y:S03]  /*f1a0*/  LDSM.16.M88.4 R96, [R184+0x3800] ;  /* 0x00380000b860783b */ /* 0x000fe60000000200 */
[C---:B------:R-:W-:Y:S01]  /*f1b0*/  HMMA.16816.F32 R20, R4.reuse, R46, RZ ;  /* 0x0000002e0414723c */ /* 0x040fe200000018ff */
[----:B------:R-:W-:Y:S04]  /*f1c0*/  LDSM.16.M88.4 R44, [R2] ;  /* 0x00000000022c783b */ /* 0x000fe80000000200 */
[----:B------:R-:W2:Y:S01]  /*f1d0*/  LDL R103, [R1+0x4] ;  /* 0x0000040001677983 */ /* 0x000ea20000100800 */
[----:B------:R-:W-:Y:S02]  /*f1e0*/  BSSY B0, `(.L_x_1800) ;  /* 0x0000241000007945 */ /* 0x000fe40003800000 */
        /* <DEDUP_REMOVED lines=10> */
[----:B------:R-:W3:Y:S03]  /*f290*/  LDSM.16.M88.4 R72, [R3] ;  /* 0x000000000348783b */ /* 0x000ee60000000200 */
[C---:B------:R-:W-:Y:S08]  /*f2a0*/  HMMA.16816.F32 R24, R12.reuse, R80, R24 ;  /* 0x000000500c18723c */ /* 0x040ff00000001818 */
[C---:B------:R-:W-:Y:S01]  /*f2b0*/  HMMA.16816.F32 R16, R12.reuse, R82, R32 ;  /* 0x000000520c10723c */ /* 0x040fe20000001820 */
[----:B------:R-:W4:Y:S07]  /*f2c0*/  LDSM.16.M88.4 R80, [R3+0x800] ;  /* 0x000800000350783b */ /* 0x000f2e0000000200 */
        /* <DEDUP_REMOVED lines=16> */
[C---:B---3--:R-:W-:Y:S08]  /*f3d0*/  HMMA.16816.F32 R36, R20.reuse, R74, R44 ;  /* 0x0000004a1424723c */ /* 0x048ff0000000182c */
[C---:B------:R-:W-:Y:S01]  /*f3e0*/  HMMA.16816.F32 R32, R20.reuse, R72, R28 ;  /* 0x000000481420723c */ /* 0x040fe2000000181c */
[----:B------:R-:W-:Y:S07]  /*f3f0*/  LDSM.16.M88.4 R72, [R2+0x2800] ;  /* 0x002800000248783b */ /* 0x000fee0000000200 */
[C---:B------:R-:W-:Y:S08]  /*f400*/  HMMA.16816.F32 R48, R20.reuse, R88, R40 ;  /* 0x000000581430723c */ /* 0x040ff00000001828 */
[C---:B----4-:R-:W-:Y:S08]  /*f410*/  HMMA.16816.F32 R52, R20.reuse, R80, R52 ;  /* 0x000000501434723c */ /* 0x050ff00000001834 */
[C---:B------:R-:W-:Y:S01]  /*f420*/  HMMA.16816.F32 R60, R20.reuse, R82, R60 ;  /* 0x00000052143c723c */ /* 0x040fe2000000183c */
[----:B------:R-:W-:Y:S07]  /*f430*/  LDSM.16.M88.4 R80, [R2+0x3000] ;  /* 0x003000000250783b */ /* 0x000fee0000000200 */
[C---:B------:R-:W-:Y:S01]  /*f440*/  HMMA.16816.F32 R40, R20.reuse, R92, R12 ;  /* 0x0000005c1428723c */ /* 0x040fe2000000180c */
[----:B------:R-:W3:Y:S07]  /*f450*/  LDSM.16.M88.4 R12, [R179+0x4000] ;  /* 0x00400000b30c783b */ /* 0x000eee0000000200 */
[C---:B------:R-:W-:Y:S01]  /*f460*/  HMMA.16816.F32 R44, R20.reuse, R90, R24 ;  /* 0x0000005a142c723c */ /* 0x040fe20000001818 */
[----:B------:R-:W4:Y:S07]  /*f470*/  LDSM.16.M88.4 R88, [R0+0x3000] ;  /* 0x003000000058783b */ /* 0x000f2e0000000200 */
[----:B------:R-:W-:Y:S01]  /*f480*/  HMMA.16816.F32 R28, R20, R94, R4 ;  /* 0x0000005e141c723c */ /* 0x000fe20000001804 */
[----:B------:R-:W2:Y:S04]  /*f490*/  LDSM.16.M88.4 R92, [R0+0x3800] ;  /* 0x00380000005c783b */ /* 0x000ea80000000200 */
        /* <DEDUP_REMOVED lines=8> */
[----:B------:R-:W1:Y:S07]  /*f520*/  LDSM.16.M88.4 R84, [R2+0x3800] ;  /* 0x003800000254783b */ /* 0x000e6e0000000200 */
[C---:B------:R-:W-:Y:S08]  /*f530*/  HMMA.16816.F32 R48, R16.reuse, R96, R40 ;  /* 0x000000601030723c */ /* 0x040ff00000001828 */
[----:B------:R-:W-:Y:S08]  /*f540*/  HMMA.16816.F32 R44, R16, R98, R28 ;  /* 0x00000062102c723c */ /* 0x000ff0000000181c */
[C---:B---3--:R-:W-:Y:S01]  /*f550*/  HMMA.16816.F32 R32, R12.reuse, R70, R20 ;  /* 0x000000460c20723c */ /* 0x048fe20000001814 */
[----:B------:R-:W-:Y:S07]  /*f560*/  LDSM.16.M88.4 R20, [R180+0x4000] ;  /* 0x00400000b414783b */ /* 0x000fee0000000200 */
[C---:B------:R-:W-:Y:S01]  /*f570*/  HMMA.16816.F32 R40, R12.reuse, R68, R24 ;  /* 0x000000440c28723c */ /* 0x040fe20000001818 */
[----:B------:R-:W3:Y:S07]  /*f580*/  LDSM.16.M88.4 R68, [R3+0x2000] ;  /* 0x002000000344783b */ /* 0x000eee0000000200 */
[C---:B------:R-:W-:Y:S08]  /*f590*/  HMMA.16816.F32 R24, R12.reuse, R78, R60 ;  /* 0x0000004e0c18723c */ /* 0x040ff0000000183c */
[C---:B------:R-:W-:Y:S01]  /*f5a0*/  HMMA.16816.F32 R28, R12.reuse, R76, R36 ;  /* 0x0000004c0c1c723c */ /* 0x040fe20000001824 */
[----:B------:R-:W3:Y:S07]  /*f5b0*/  LDSM.16.M88.4 R76, [R3+0x2800] ;  /* 0x00280000034c783b */ /* 0x000eee0000000200 */
[C---:B----4-:R-:W-:Y:S08]  /*f5c0*/  HMMA.16816.F32 R36, R12.reuse, R90, R52 ;  /* 0x0000005a0c24723c */ /* 0x050ff00000001834 */
[C---:B------:R-:W-:Y:S01]  /*f5d0*/  HMMA.16816.F32 R16, R12.reuse, R88, R56 ;  /* 0x000000580c10723c */ /* 0x040fe20000001838 */
[----:B------:R-:W-:Y:S07]  /*f5e0*/  LDSM.16.M88.4 R88, [R0+0x5000] ;  /* 0x005000000058783b */ /* 0x000fee0000000200 */
[C---:B--2---:R-:W-:Y:S08]  /*f5f0*/  HMMA.16816.F32 R48, R12.reuse, R92, R48 ;  /* 0x0000005c0c30723c */ /* 0x044ff00000001830 */
[----:B------:R-:W-:Y:S08]  /*f600*/  HMMA.16816.F32 R44, R12, R94, R44 ;  /* 0x0000005e0c2c723c */ /* 0x000ff0000000182c */
[C---:B-1----:R-:W-:Y:S08]  /*f610*/  HMMA.16816.F32 R32, R4.reuse, R66, R32 ;  /* 0x000000420420723c */ /* 0x042ff00000001820 */
[C---:B------:R-:W-:Y:S01]  /*f620*/  HMMA.16816.F32 R52, R4.reuse, R74, R24 ;  /* 0x0000004a0434723c */ /* 0x040fe20000001818 */
[----:B------:R-:W1:Y:S07]  /*f630*/  LDSM.16.M88.4 R24, [R3+0x3000] ;  /* 0x003000000318783b */ /* 0x000e6e0000000200 */
[C---:B------:R-:W-:Y:S01]  /*f640*/  HMMA.16816.F32 R56, R4.reuse, R72, R28 ;  /* 0x000000480438723c */ /* 0x040fe2000000181c */
[----:B------:R-:W2:Y:S04]  /*f650*/  LDSM.16.M88.4 R28, [R3+0x3800] ;  /* 0x00380000031c783b */ /* 0x000ea80000000200 */
[----:B------:R-:W-:Y:S03]  /*f660*/  LDSM.16.M88.4 R72, [R0+0x4000] ;  /* 0x004000000048783b */ /* 0x000fe60000000200 */
[C---:B------:R-:W-:Y:S01]  /*f670*/  HMMA.16816.F32 R40, R4.reuse, R64, R40 ;  /* 0x000000400428723c */ /* 0x040fe20000001828 */
[----:B------:R-:W-:Y:S07]  /*f680*/  LDSM.16.M88.4 R64, [R184+0x4800] ;  /* 0x00480000b840783b */ /* 0x000fee0000000200 */
[C---:B------:R-:W-:Y:S08]  /*f690*/  HMMA.16816.F32 R12, R4.reuse, R82, R36 ;  /* 0x00000052040c723c */ /* 0x040ff00000001824 */
[C---:B------:R-:W-:Y:S01]  /*f6a0*/  HMMA.16816.F32 R16, R4.reuse, R80, R16 ;  /* 0x000000500410723c */ /* 0x040fe20000001810 */
[----:B------:R-:W-:Y:S07]  /*f6b0*/  LDSM.16.M88.4 R80, [R0+0x4800] ;  /* 0x004800000050783b */ /* 0x000fee0000000200 */
[C---:B------:R-:W-:Y:S08]  /*f6c0*/  HMMA.16816.F32 R60, R4.reuse, R84, R48 ;  /* 0x00000054043c723c */ /* 0x040ff00000001830 */
[----:B------:R-:W-:Y:S01]  /*f6d0*/  HMMA.16816.F32 R44, R4, R86, R44 ;  /* 0x00000056042c723c */ /* 0x000fe2000000182c */
[----:B------:R-:W-:Y:S04]  /*f6e0*/  LDSM.16.M88.4 R4, [R178+0x8000] ;  /* 0x00800000b204783b */ /* 0x000fe80000000200 */
[----:B------:R-:W-:Y:S03]  /*f6f0*/  LDSM.16.M88.4 R84, [R2+0x4000] ;  /* 0x004000000254783b */ /* 0x000fe60000000200 */
[C---:B---3--:R-:W-:Y:S01]  /*f700*/  HMMA.16816.F32 R36, R20.reuse, R70, R32 ;  /* 0x000000461424723c */ /* 0x048fe20000001820 */
[----:B------:R-:W3:Y:S07]  /*f710*/  LDSM.16.M88.4 R32, [R184+0x4000] ;  /* 0x00400000b820783b */ /* 0x000eee0000000200 */
[C---:B------:R-:W-:Y:S08]  /*f720*/  HMMA.16816.F32 R56, R20.reuse, R76, R56 ;  /* 0x0000004c1438723c */ /* 0x040ff00000001838 */
[C---:B------:R-:W-:Y:S01]  /*f730*/  HMMA.16816.F32 R52, R20.reuse, R78, R52 ;  /* 0x0000004e1434723c */ /* 0x040fe20000001834 */
[----:B------:R-:W4:Y:S07]  /*f740*/  LDSM.16.M88.4 R76, [R184+0x5800] ;  /* 0x00580000b84c783b */ /* 0x000f2e0000000200 */
[C---:B------:R-:W-:Y:S01]  /*f750*/  HMMA.16816.F32 R40, R20.reuse, R68, R40 ;  /* 0x000000441428723c */ /* 0x040fe20000001828 */
[----:B------:R-:W4:Y:S07]  /*f760*/  LDSM.16.M88.4 R68, [R184+0x5000] ;  /* 0x00500000b844783b */ /* 0x000f2e0000000200 */
[C---:B-1----:R-:W-:Y:S01]  /*f770*/  HMMA.16816.F32 R48, R20.reuse, R24, R16 ;  /* 0x000000181430723c */ /* 0x042fe20000001810 */
[----:B------:R-:W1:Y:S07]  /*f780*/  LDSM.16.M88.4 R16, [R179+0x8000] ;  /* 0x00800000b310783b */ /* 0x000e6e0000000200 */
[C---:B------:R-:W-:Y:S08]  /*f790*/  HMMA.16816.F32 R24, R20.reuse, R26, R12 ;  /* 0x0000001a1418723c */ /* 0x040ff0000000180c */
[C---:B--2---:R-:W-:Y:S01]  /*f7a0*/  HMMA.16816.F32 R12, R20.reuse, R28, R60 ;  /* 0x0000001c140c723c */ /* 0x044fe2000000183c */
[----:B------:R-:W-:Y:S07]  /*f7b0*/  LDSM.16.M88.4 R60, [R2+0x5000] ;  /* 0x00500000023c783b */ /* 0x000fee0000000200 */
[----:B------:R-:W-:Y:S08]  /*f7c0*/  HMMA.16816.F32 R20, R20, R30, R44 ;  /* 0x0000001e1414723c */ /* 0x000ff0000000182c */
[C---:B---3--:R-:W-:Y:S01]  /*f7d0*/  HMMA.16816.F32 R28, R4.reuse, R32, R40 ;  /* 0x00000020041c723c */ /* 0x048fe20000001828 */
[----:B------:R2:W3:Y:S07]  /*f7e0*/  LDSM.16.M88.4 R40, [R0+0x5800] ;  /* 0x005800000028783b */ /* 0x0004ee0000000200 */
[C---:B------:R-:W-:Y:S08]  /*f7f0*/  HMMA.16816.F32 R32, R4.reuse, R34, R36 ;  /* 0x000000220420723c */ /* 0x040ff00000001824 */
[C---:B------:R-:W-:Y:S08]  /*f800*/  HMMA.16816.F32 R36, R4.reuse, R64, R56 ;  /* 0x000000400424723c */ /* 0x040ff00000001838 */
[----:B----4-:R-:W-:Y:S01]  /*f810*/  HMMA.16816.F32 R56, R4, R76, R12 ;  /* 0x0000004c0438723c */ /* 0x010fe2000000180c */
[----:B------:R-:W4:Y:S01]  /*f820*/  LDSM.16.M88.4 R12, [R181+0x8000] ;  /* 0x00800000b50c783b */ /* 0x000f220000000200 */
[----:B--2---:R-:W-:-:S05]  /*f830*/  IMAD.IADD R0, R143, 0x1, -R251 ;  /* 0x000000018f007824 */ /* 0x004fca00078e0afb */
[C---:B------:R-:W-:Y:S01]  /*f840*/  ISETP.GT.AND P0, PT, R0.reuse, RZ, PT ;  /* 0x000000ff0000720c */ /* 0x040fe20003f04270 */
[----:B------:R-:W-:Y:S01]  /*f850*/  HMMA.16816.F32 R44, R4, R66, R52 ;  /* 0x00000042042c723c */ /* 0x000fe20000001834 */
[----:B------:R-:W-:Y:S01]  /*f860*/  LDSM.16.M88.4 R64, [R3+0x4800] ;  /* 0x004800000340783b */ /* 0x000fe20000000200 */
[C---:B------:R-:W-:Y:S02]  /*f870*/  ISETP.GT.AND P1, PT, R0.reuse, 0x1, PT ;  /* 0x000000010000780c */ /* 0x040fe40003f24270 */
[----:B------:R-:W-:-:S04]  /*f880*/  ISETP.GT.AND P2, PT, R0, 0x21, PT ;  /* 0x000000210000780c */ /* 0x000fc80003f44270 */
[C---:B------:R-:W-:Y:S08]  /*f890*/  HMMA.16816.F32 R52, R4.reuse, R70, R24 ;  /* 0x000000460434723c */ /* 0x040ff00000001818 */
[----:B------:R-:W-:Y:S01]  /*f8a0*/  HMMA.16816.F32 R24, R4, R78, R20 ;  /* 0x0000004e0418723c */ /* 0x000fe20000001814 */
[----:B------:R-:W-:Y:S07]  /*f8b0*/  LDSM.16.M88.4 R76, [R3+0x4000] ;  /* 0x00400000034c783b */ /* 0x000fee0000000200 */
[C---:B-1----:R-:W-:Y:S08]  /*f8c0*/  HMMA.16816.F32 R20, R16.reuse, R72, R28 ;  /* 0x000000481014723c */ /* 0x042ff0000000181c */
[C---:B------:R-:W-:Y:S01]  /*f8d0*/  HMMA.16816.F32 R28, R16.reuse, R74, R32 ;  /* 0x0000004a101c723c */ /* 0x040fe20000001820 */
[----:B------:R-:W-:Y:S07]  /*f8e0*/  LDSM.16.M88.4 R72, [R3+0x5000] ;  /* 0x005000000348783b */ /* 0x000fee0000000200 */
[----:B------:R-:W-:Y:S01]  /*f8f0*/  HMMA.16816.F32 R32, R16, R80, R36 ;  /* 0x000000501020723c */ /* 0x000fe20000001824 */
[----:B------:R-:W1:Y:S07]  /*f900*/  LDSM.16.M88.4 R36, [R2+0x4800] ;  /* 0x004800000224783b */ /* 0x000e6e0000000200 */
[----:B------:R-:W-:Y:S01]  /*f910*/  HMMA.16816.F32 R48, R4, R68, R48 ;  /* 0x000000440430723c */ /* 0x000fe20000001830 */
[----:B------:R-:W2:Y:S04]  /*f920*/  LDSM.16.M88.4 R68, [R2+0x5800] ;  /* 0x005800000244783b */ /* 0x000ea80000000200 */
[----:B------:R-:W1:Y:S03]  /*f930*/  LDSM.16.M88.4 R4, [R180+0x8000] ;  /* 0x00800000b404783b */ /* 0x000e660000000200 */
[----:B------:R-:W-:Y:S01]  /*f940*/  HMMA.16816.F32 R44, R16, R82, R44 ;  /* 0x00000052102c723c */ /* 0x000fe2000000182c */
[----:B------:R1:W1:Y:S01]  /*f950*/  LDSM.16.M88.4 R80, [R3+0x5800] ;  /* 0x005800000350783b */ /* 0x0002620000000200 */
[----:B------:R-:W-:-:S06]  /*f960*/  DEPBAR.LE SB0, 0x2 ;  /* 0x000080800000791a */ /* 0x000fcc0000000000 */
[C---:B------:R-:W-:Y:S08]  /*f970*/  HMMA.16816.F32 R52, R16.reuse, R90, R52 ;  /* 0x0000005a1034723c */ /* 0x040ff00000001834 */
[C---:B------:R-:W-:Y:S08]  /*f980*/  HMMA.16816.F32 R48, R16.reuse, R88, R48 ;  /* 0x000000581030723c */ /* 0x040ff00000001830 */
[C---:B---3--:R-:W-:Y:S08]  /*f990*/  HMMA.16816.F32 R56, R16.reuse, R40, R56 ;  /* 0x000000281038723c */ /* 0x048ff00000001838 */
[----:B------:R-:W-:Y:S08]  /*f9a0*/  HMMA.16816.F32 R40, R16, R42, R24 ;  /* 0x0000002a1028723c */ /* 0x000ff00000001818 */
[C---:B----4-:R-:W-:Y:S08]  /*f9b0*/  HMMA.16816.F32 R20, R12.reuse, R84, R20 ;  /* 0x000000540c14723c */ /* 0x050ff00000001814 */
[C---:B------:R-:W-:Y:S08]  /*f9c0*/  HMMA.16816.F32 R16, R12.reuse, R86, R28 ;  /* 0x000000560c10723c */ /* 0x040ff0000000181c */
[C---:B-1----:R-:W-:Y:S08]  /*f9d0*/  HMMA.16816.F32 R24, R12.reuse, R36, R32 ;  /* 0x000000240c18723c */ /* 0x042ff00000001820 */
[C---:B------:R-:W-:Y:S08]  /*f9e0*/  HMMA.16816.F32 R28, R12.reuse, R38, R44 ;  /* 0x000000260c1c723c */ /* 0x040ff0000000182c */
[C---:B------:R-:W-:Y:S08]  /*f9f0*/  HMMA.16816.F32 R36, R12.reuse, R60, R48 ;  /* 0x0000003c0c24723c */ /* 0x040ff00000001830 */
[C---:B------:R-:W-:Y:S01]  /*fa00*/  HMMA.16816.F32 R44, R12.reuse, R62, R52 ;  /* 0x0000003e0c2c723c */ /* 0x040fe20000001834 */
[----:B------:R-:W-:Y:S07]  /*fa10*/  BAR.SYNC.DEFER_BLOCKING 0x0 ;  /* 0x0000000000007b1d */ /* 0x000fee0000010000 */
[C---:B--2---:R-:W-:Y:S08]  /*fa20*/  HMMA.16816.F32 R48, R12.reuse, R68, R56 ;  /* 0x000000440c30723c */ /* 0x044ff00000001838 */
[----:B------:R-:W-:Y:S08]  /*fa30*/  HMMA.16816.F32 R40, R12, R70, R40 ;  /* 0x000000460c28723c */ /* 0x000ff00000001828 */
[C---:B------:R-:W-:Y:S01]  /*fa40*/  HMMA.16816.F32 R32, R4.reuse, R76, R20 ;  /* 0x0000004c0420723c */ /* 0x040fe20000001814 */
[----:B------:R-:W-:Y:S04]  /*fa50*/  LDSM.16.MT88.4 R52, [R186+0x800] ;  /* 0x00080000ba34783b */ /* 0x000fe80000004200 */
[----:B------:R-:W-:Y:S03]  /*fa60*/  LDSM.16.MT88.4 R60, [R185+0x2000] ;  /* 0x00200000b93c783b */ /* 0x000fe60000004200 */
[C---:B------:R-:W-:Y:S01]  /*fa70*/  HMMA.16816.F32 R12, R4.reuse, R78, R16 ;  /* 0x0000004e040c723c */ /* 0x040fe20000001810 */
[----:B------:R-:W-:Y:S07]  /*fa80*/  LDSM.16.MT88.4 R68, [R185+0x2800] ;  /* 0x00280000b944783b */ /* 0x000fee0000004200 */
[C---:B------:R-:W-:Y:S08]  /*fa90*/  HMMA.16816.F32 R16, R4.reuse, R64, R24 ;  /* 0x000000400410723c */ /* 0x040ff00000001818 */
[----:B------:R-:W-:Y:S01]  /*faa0*/  HMMA.16816.F32 R20, R4, R66, R28 ;  /* 0x000000420414723c */ /* 0x000fe2000000181c */
[----:B------:R-:W-:-:S06]  /*fab0*/  FSEL R8, R33, -INF , P1 ;  /* 0xff80000021087808 */ /* 0x000fcc0000800000 */
[----:B------:R-:W-:Y:S01]  /*fac0*/  FSEL R28, R34, -INF , P0 ;  /* 0xff800000221c7808 */ /* 0x000fe20000000000 */
[C---:B------:R-:W-:Y:S01]  /*fad0*/  HMMA.16816.F32 R24, R4.reuse, R72, R36 ;  /* 0x000000480418723c */ /* 0x040fe20000001824 */
[----:B------:R-:W-:Y:S02]  /*fae0*/  FSEL R30, R35, -INF , P1 ;  /* 0xff800000231e7808 */ /* 0x000fe40000800000 */
[----:B------:R-:W-:Y:S02]  /*faf0*/  ISETP.GT.AND P1, PT, R0, 0x9, PT ;  /* 0x000000090000780c */ /* 0x000fe40003f24270 */
[----:B------:R-:W-:Y:S02]  /*fb00*/  FMNMX.FTZ R3, R28, R30, !PT ;  /* 0x0000001e1c037209 */ /* 0x000fe40007810000 */
[----:B------:R-:W-:Y:S01]  /*fb10*/  FSEL R31, R15, -INF , P1 ;  /* 0xff8000000f1f7808 */ /* 0x000fe20000800000 */
[C---:B------:R-:W-:Y:S08]  /*fb20*/  HMMA.16816.F32 R36, R4.reuse, R74, R44 ;  /* 0x0000004a0424723c */ /* 0x040ff0000000182c */
[C---:B------:R-:W-:Y:S01]  /*fb30*/  HMMA.16816.F32 R44, R4.reuse, R80, R48 ;  /* 0x00000050042c723c */ /* 0x040fe20000001830 */
[----:B------:R-:W-:Y:S07]  /*fb40*/  LDSM.16.MT88.4 R48, [R186] ;  /* 0x00000000ba30783b */ /* 0x000fee0000004200 */
[----:B------:R-:W-:Y:S01]  /*fb50*/  HMMA.16816.F32 R40, R4, R82, R40 ;  /* 0x000000520428723c */ /* 0x000fe20000001828 */
[----:B------:R-:W-:-:S02]  /*fb60*/  FSEL R90, R25, -INF , P2 ;  /* 0xff800000195a7808 */ /* 0x000fc40001000000 */
[----:B------:R-:W-:-:S04]  /*fb70*/  FSEL R98, R27, -INF , P2 ;  /* 0xff8000001b627808 */ /* 0x000fc80001000000 */
[----:B------:R-:W-:Y:S02]  /*fb80*/  FSEL R5, R32, -INF , P0 ;  /* 0xff80000020057808 */ /* 0x000fe40000000000 */
[----:B------:R-:W-:Y:S02]  /*fb90*/  ISETP.GT.AND P0, PT, R0, 0x8, PT ;  /* 0x000000080000780c */ /* 0x000fe40003f04270 */
[----:B------:R-:W-:Y:S02]  /*fba0*/  FMNMX.FTZ R2, R5, R8, !PT ;  /* 0x0000000805027209 */ /* 0x000fe40007810000 */
[----:B------:R-:W-:Y:S02]  /*fbb0*/  FSEL R12, R12, -INF , P0 ;  /* 0xff8000000c0c7808 */ /* 0x000fe40000000000 */
[----:B------:R-:W-:Y:S02]  /*fbc0*/  FSEL R29, R14, -INF , P0 ;  /* 0xff8000000e1d7808 */ /* 0x000fe40000000000 */
[----:B------:R-:W-:-:S02]  /*fbd0*/  ISETP.GT.AND P0, PT, R0, 0x10, PT ;  /* 0x000000100000780c */ /* 0x000fc40003f04270 */
[----:B------:R-:W-:Y:S02]  /*fbe0*/  FSEL R7, R13, -INF , P1 ;  /* 0xff8000000d077808 */ /* 0x000fe40000800000 */
[----:B------:R-:W-:Y:S02]  /*fbf0*/  FMNMX.FTZ R2, R12, R2, !PT ;  /* 0x000000020c027209 */ /* 0x000fe40007810000 */
        /* <DEDUP_REMOVED lines=8> */
[----:B------:R-:W-:Y:S02]  /*fc80*/  ISETP.GT.AND P1, PT, R0, 0x19, PT ;  /* 0x000000190000780c */ /* 0x000fe40003f24270 */
[----:B------:R-:W-:-:S02]  /*fc90*/  FSEL R16, R20, -INF , P0 ;  /* 0xff80000014107808 */ /* 0x000fc40000000000 */
[----:B------:R-:W-:Y:S02]  /*fca0*/  FMNMX.FTZ R2, R17, R2, !PT ;  /* 0x0000000211027209 */ /* 0x000fe40007810000 */
[----:B------:R-:W-:Y:S02]  /*fcb0*/  FSEL R22, R22, -INF , P0 ;  /* 0xff80000016167808 */ /* 0x000fe40000000000 */
        /* <DEDUP_REMOVED lines=8> */
[----:B------:R-:W-:Y:S02]  /*fd40*/  FMNMX.FTZ R3, R29, R3, !PT ;  /* 0x000000031d037209 */ /* 0x000fe40007810000 */
[----:B------:R-:W-:-:S02]  /*fd50*/  FSEL R97, R26, -INF , P0 ;  /* 0xff8000001a617808 */ /* 0x000fc40000000000 */
[----:B------:R-:W-:Y:S02]  /*fd60*/  ISETP.GT.AND P0, PT, R0, 0x29, PT ;  /* 0x000000290000780c */ /* 0x000fe40003f04270 */
[----:B------:R-:W-:Y:S02]  /*fd70*/  FSEL R89, R36, -INF , P1 ;  /* 0xff80000024597808 */ /* 0x000fe40000800000 */
        /* <DEDUP_REMOVED lines=8> */
[----:B------:R-:W-:Y:S01]  /*fe00*/  ISETP.GT.AND P0, PT, R0, 0x31, PT ;  /* 0x000000310000780c */ /* 0x000fe20003f04270 */
[----:B------:R-:W-:Y:S01]  /*fe10*/  LDSM.16.MT88.4 R36, [R185+0x800] ;  /* 0x00080000b924783b */ /* 0x000fe20000004200 */
[----:B------:R-:W-:-:S02]  /*fe20*/  FSEL R87, R44, -INF , P1 ;  /* 0xff8000002c577808 */ /* 0x000fc40000800000 */
[----:B------:R-:W-:Y:S02]  /*fe30*/  FMNMX.FTZ R2, R88, R2, !PT ;  /* 0x0000000258027209 */ /* 0x000fe40007810000 */
[----:B------:R-:W-:Y:S02]  /*fe40*/  FMNMX.FTZ R3, R33, R3, !PT ;  /* 0x0000000321037209 */ /* 0x000fe40007810000 */
[----:B------:R-:W-:Y:S02]  /*fe50*/  FSEL R95, R46, -INF , P1 ;  /* 0xff8000002e5f7808 */ /* 0x000fe40000800000 */
[----:B------:R-:W-:Y:S02]  /*fe60*/  FSEL R86, R45, -INF , P0 ;  /* 0xff8000002d567808 */ /* 0x000fe40000000000 */
[----:B------:R-:W-:Y:S02]  /*fe70*/  ISETP.GT.AND P1, PT, R0, 0x38, PT ;  /* 0x000000380000780c */ /* 0x000fe40003f24270 */
[----:B------:R-:W-:-:S02]  /*fe80*/  FMNMX.FTZ R2, R87, R2, !PT ;  /* 0x0000000257027209 */ /* 0x000fc40007810000 */
[----:B------:R-:W-:Y:S02]  /*fe90*/  FMNMX.FTZ R3, R22, R3, !PT ;  /* 0x0000000316037209 */ /* 0x000fe40007810000 */
[----:B------:R-:W-:Y:S02]  /*fea0*/  FSEL R94, R47, -INF , P0 ;  /* 0xff8000002f5e7808 */ /* 0x000fe40000000000 */
[----:B------:R-:W-:Y:S01]  /*feb0*/  ISETP.GT.AND P0, PT, R0, 0x39, PT ;  /* 0x000000390000780c */ /* 0x000fe20003f04270 */
[----:B------:R-:W-:Y:S01]  /*fec0*/  LDSM.16.MT88.4 R44, [R103] ;  /* 0x00000000672c783b */ /* 0x000fe20000004200 */
[----:B------:R-:W-:Y:S02]  /*fed0*/  FSEL R85, R40, -INF , P1 ;  /* 0xff80000028557808 */ /* 0x000fe40000800000 */
[----:B------:R-:W-:Y:S02]  /*fee0*/  FMNMX.FTZ R0, R86, R2, !PT ;  /* 0x0000000256007209 */ /* 0x000fe40007810000 */
[----:B------:R-:W-:-:S02]  /*fef0*/  FMNMX.FTZ R3, R56, R3, !PT ;  /* 0x0000000338037209 */ /* 0x000fc40007810000 */
[----:B------:R-:W-:Y:S02]  /*ff00*/  FSEL R84, R41, -INF , P0 ;  /* 0xff80000029547808 */ /* 0x000fe40000000000 */
[----:B------:R-:W-:Y:S02]  /*ff10*/  FMNMX.FTZ R0, R85, R0, !PT ;  /* 0x0000000055007209 */ /* 0x000fe40007810000 */
[----:B------:R-:W-:Y:S02]  /*ff20*/  FMNMX.FTZ R2, R97, R3, !PT ;  /* 0x0000000361027209 */ /* 0x000fe40007810000 */
[----:B------:R-:W-:Y:S02]  /*ff30*/  FMNMX.FTZ R0, R84, R0, !PT ;  /* 0x0000000054007209 */ /* 0x000fe40007810000 */
[----:B------:R-:W-:Y:S02]  /*ff40*/  FMNMX.FTZ R2, R98, R2, !PT ;  /* 0x0000000262027209 */ /* 0x000fe40007810000 */
[----:B------:R-:W-:Y:S01]  /*ff50*/  FSEL R93, R42, -INF , P1 ;  /* 0xff8000002a5d7808 */ /* 0x000fe20000800000 */
[----:B------:R-:W1:Y:S01]  /*ff60*/  SHFL.BFLY PT, R3, R0, 0x2, 0x1f ;  /* 0x0c401f0000037f89 */ /* 0x000e6200000e0000 */
[----:B------:R-:W-:-:S02]  /*ff70*/  FMNMX.FTZ R2, R96, R2, !PT ;  /* 0x0000000260027209 */ /* 0x000fc40007810000 */
[----:B------:R-:W-:Y:S02]  /*ff80*/  FSEL R92, R43, -INF , P0 ;  /* 0xff8000002b5c7808 */ /* 0x000fe40000000000 */
[----:B------:R-:W-:-:S04]  /*ff90*/  FMNMX.FTZ R2, R99, R2, !PT ;  /* 0x0000000263027209 */ /* 0x000fc80007810000 */
[----:B------:R-:W-:-:S04]  /*ffa0*/  FMNMX.FTZ R2, R95, R2, !PT ;  /* 0x000000025f027209 */ /* 0x000fc80007810000 */
[----:B------:R-:W-:-:S04]  /*ffb0*/  FMNMX.FTZ R2, R94, R2, !PT ;  /* 0x000000025e027209 */ /* 0x000fc80007810000 */
[----:B------:R-:W-:-:S04]  /*ffc0*/  FMNMX.FTZ R2, R93, R2, !PT ;  /* 0x000000025d027209 */ /* 0x000fc80007810000 */
[----:B------:R-:W-:Y:S02]  /*ffd0*/  FMNMX.FTZ R2, R92, R2, !PT ;  /* 0x000000025c027209 */ /* 0x000fe40007810000 */
[----:B-1----:R-:W-:-:S03]  /*ffe0*/  FMNMX.FTZ R0, R0, R3, !PT ;  /* 0x0000000300007209 */ /* 0x002fc60007810000 */
[----:B------:R-:W1:Y:S04]  /*fff0*/  SHFL.BFLY PT, R3, R2, 0x2, 0x1f ;  /* 0x0c401f0002037f89 */ /* 0x000e6800000e0000 */
[----:B------:R-:W2:Y:S01]  /*10000*/  SHFL.BFLY PT, R4, R0, 0x1, 0x1f ;  /* 0x0c201f0000047f89 */ /* 0x000ea200000e0000 */
[----:B-1----:R-:W-:Y:S02]  /*10010*/  FMNMX.FTZ R3, R2, R3, !PT ;  /* 0x0000000302037209 */ /* 0x002fe40007810000 */
[----:B--2---:R-:W-:-:S03]  /*10020*/  FMNMX.FTZ R9, R0, R4, !PT ;  /* 0x0000000400097209 */ /* 0x004fc60007810000 */
[----:B------:R-:W1:Y:S01]  /*10030*/  SHFL.BFLY PT, R4, R3, 0x1, 0x1f ;  /* 0x0c201f0003047f89 */ /* 0x000e6200000e0000 */
[C---:B------:R-:W-:Y:S01]  /*10040*/  FSETP.NEU.FTZ.AND P0, PT, R9.reuse, -INF , PT ;  /* 0xff8000000900780b */ /* 0x040fe20003f1d000 */
[----:B------:R-:W-:-:S05]  /*10050*/  FMUL.FTZ R2, R9, c[0x0][0x2d0] ;  /* 0x0000b40009027a20 */ /* 0x000fca0000410000 */
[----:B------:R-:W-:-:S05]  /*10060*/  FSEL R2, R2, RZ, P0 ;  /* 0x000000ff02027208 */ /* 0x000fca0000000000 */
[----:B------:R-:W-:-:S04]  /*10070*/  FFMA.FTZ R0, R5, c[0x0][0x2d0], -R2 ;  /* 0x0000b40005007a23 */ /* 0x000fc80000010802 */
[----:B------:R2:W-:Y:S02]  /*10080*/  MUFU.EX2 R67, R0 ;  /* 0x0000000000437308 */ /* 0x0005e40000000800 */
[--C-:B--2---:R-:W-:Y:S01]  /*10090*/  FFMA.FTZ R0, R8, c[0x0][0x2d0], -R2.reuse ;  /* 0x0000b40008007a23 */ /* 0x104fe20000010802 */
[----:B-1----:R-:W-:Y:S01]  /*100a0*/  FMNMX.FTZ R8, R3, R4, !PT ;  /* 0x0000000403087209 */ /* 0x002fe20007810000 */
[----:B------:R-:W-:-:S04]  /*100b0*/  FFMA.FTZ R3, R7, c[0x0][0x2d0], -R2 ;  /* 0x0000b40007037a23 */ /* 0x000fc80000010802 */
[----:B------:R1:W-:Y:S01]  /*100c0*/  MUFU.EX2 R66, R0 ;  /* 0x0000000000427308 */ /* 0x0003e20000000800 */
[----:B------:R-:W-:-:S07]  /*100d0*/  FSETP.NEU.FTZ.AND P0, PT, R8, -INF , PT ;  /* 0xff8000000800780b */ /* 0x000fce0003f1d000 */
[----:B------:R2:W-:Y:S01]  /*100e0*/  MUFU.EX2 R77, R3 ;  /* 0x00000003004d7308 */ /* 0x0005e20000000800 */
[--C-:B-1----:R-:W-:Y:S02]  /*100f0*/  FFMA.FTZ R0, R12, c[0x0][0x2d0], -R2.reuse ;  /* 0x0000b4000c007a23 */ /* 0x102fe40000010802 */
[----:B------:R-:W1:Y:S05]  /*10100*/  LDSM.16.MT88.4 R12, [R185] ;  /* 0x00000000b90c783b */ /* 0x000e6a0000004200 */
[----:B------:R3:W4:Y:S01]  /*10110*/  MUFU.EX2 R74, R0 ;  /* 0x00000000004a7308 */ /* 0x0007220000000800 */
[----:B--2---:R-:W-:Y:S02]  /*10120*/  FFMA.FTZ R3, R6, c[0x0][0x2d0], -R2 ;  /* 0x0000b40006037a23 */ /* 0x004fe40000010802 */
[----:B------:R-:W2:Y:S05]  /*10130*/  LDSM.16.MT88.4 R4, [R246] ;  /* 0x00000000f604783b */ /* 0x000eaa0000004200 */
[----:B------:R4:W-:Y:S01]  /*10140*/  MUFU.EX2 R78, R3 ;  /* 0x00000003004e7308 */ /* 0x0009e20000000800 */
[----:B---3--:R-:W-:Y:S01]  /*10150*/  FMUL.FTZ R0, R8, c[0x0][0x2d0] ;  /* 0x0000b40008007a20 */ /* 0x008fe20000410000 */
[----:B----4-:R-:W-:-:S04]  /*10160*/  F2FP.PACK_AB R18, R77, R74 ;  /* 0x0000004a4d12723e */ /* 0x010fc800000000ff */
[----:B------:R-:W-:-:S05]  /*10170*/  FSEL R0, R0, RZ, P0 ;  /* 0x000000ff00007208 */ /* 0x000fca0000000000 */
[----:B------:R-:W-:-:S04]  /*10180*/  FFMA.FTZ R3, R28, c[0x0][0x2d0], -R0 ;  /* 0x0000b4001c037a23 */ /* 0x000fc80000010800 */
[----:B------:R3:W-:Y:S02]  /*10190*/  MUFU.EX2 R65, R3 ;  /* 0x0000000300417308 */ /* 0x0007e40000000800 */
[----:B---3--:R-:W-:-:S06]  /*101a0*/  FFMA.FTZ R3, R30, c[0x0][0x2d0], -R0 ;  /* 0x0000b4001e037a23 */ /* 0x008fcc0000010800 */
[----:B------:R3:W4:Y:S02]  /*101b0*/  MUFU.EX2 R64, R3 ;  /* 0x0000000300407308 */ /* 0x0007240000000800 */
[----:B---3--:R-:W-:-:S06]  /*101c0*/  FFMA.FTZ R3, R29, c[0x0][0x2d0], -R0 ;  /* 0x0000b4001d037a23 */ /* 0x008fcc0000010800 */
[----:B------:R3:W-:Y:S02]  /*101d0*/  MUFU.EX2 R73, R3 ;  /* 0x0000000300497308 */ /* 0x0007e40000000800 */
[----:B---3--:R-:W-:-:S06]  /*101e0*/  FFMA.FTZ R3, R31, c[0x0][0x2d0], -R0 ;  /* 0x0000b4001f037a23 */ /* 0x008fcc0000010800 */
[----:B------:R3:W1:Y:S02]  /*101f0*/  MUFU.EX2 R75, R3 ;  /* 0x00000003004b7308 */ /* 0x0006640000000800 */
[----:B---3--:R-:W-:Y:S01]  /*10200*/  FFMA.FTZ R3, R17, c[0x0][0x2d0], -R2 ;  /* 0x0000b40011037a23 */ /* 0x008fe20000010802 */
[----:B----4-:R-:W-:Y:S02]  /*10210*/  F2FP.PACK_AB R17, R64, R65 ;  /* 0x000000414011723e */ /* 0x010fe400000000ff */
[----:B-1----:R-:W-:-:S03]  /*10220*/  F2FP.PACK_AB R19, R75, R73 ;  /* 0x000000494b13723e */ /* 0x002fc600000000ff */
[----:B------:R1:W3:Y:S02]  /*10230*/  MUFU.EX2 R79, R3 ;  /* 0x00000003004f7308 */ /* 0x0002e40000000800 */
[----:B-1----:R-:W-:Y:S01]  /*10240*/  FFMA.FTZ R3, R16, c[0x0][0x2d0], -R2 ;  /* 0x0000b40010037a23 */ /* 0x002fe20000010802 */
[----:B------:R-:W-:-:S05]  /*10250*/  F2FP.PACK_AB R16, R66, R67 ;  /* 0x000000434210723e */ /* 0x000fca00000000ff */
[----:B------:R1:W-:Y:S02]  /*10260*/  MUFU.EX2 R82, R3 ;  /* 0x0000000300527308 */ /* 0x0003e40000000800 */
[C---:B------:R-:W-:Y:S07]  /*10270*/  HMMA.16816.F32 R40, R16.reuse, R12, RZ ;  /* 0x0000000c1028723c */ /* 0x040fee00000018ff */
[----:B---3--:R-:W-:Y:S01]  /*10280*/  F2FP.PACK_AB R12, R79, R78 ;  /* 0x0000004e4f0c723e */ /* 0x008fe200000000ff */
[----:B--2---:R-:W-:Y:S01]  /*10290*/  HMMA.16816.F32 R24, R16, R4, RZ ;  /* 0x000000041018723c */ /* 0x004fe200000018ff */
[----:B-1----:R-:W-:-:S04]  /*102a0*/  FFMA.FTZ R3, R21, c[0x0][0x2d0], -R2 ;  /* 0x0000b40015037a23 */ /* 0x002fc80000010802 */
[----:B------:R1:W2:Y:S03]  /*102b0*/  MUFU.EX2 R83, R3 ;  /* 0x0000000300537308 */ /* 0x0002a60000000800 */
[----:B------:R-:W-:Y:S01]  /*102c0*/  HMMA.16816.F32 R28, R16, R14, RZ ;  /* 0x0000000e101c723c */ /* 0x000fe200000018ff */
[----:B-1----:R-:W-:-:S06]  /*102d0*/  FFMA.FTZ R3, R32, c[0x0][0x2d0], -R0 ;  /* 0x0000b40020037a23 */ /* 0x002fcc0000010800 */
[----:B--2---:R-:W-:Y:S01]  /*102e0*/  F2FP.PACK_AB R14, R83, R82 ;  /* 0x00000052530e723e */ /* 0x004fe200000000ff */
[----:B------:R1:W-:Y:S02]  /*102f0*/  MUFU.EX2 R72, R3 ;  /* 0x0000000300487308 */ /* 0x0003e40000000800 */
[--C-:B-1----:R-:W-:Y:S02]  /*10300*/  FFMA.FTZ R3, R33, c[0x0][0x2d0], -R0.reuse ;  /* 0x0000b40021037a23 */ /* 0x102fe40000010800 */
[----:B------:R-:W1:Y:S04]  /*10310*/  LDSM.16.MT88.4 R32, [R246+0x800] ;  /* 0x00080000f620783b */ /* 0x000e680000004200 */
[----:B------:R2:W3:Y:S02]  /*10320*/  MUFU.EX2 R76, R3 ;  /* 0x00000003004c7308 */ /* 0x0004e40000000800 */
[--C-:B--2---:R-:W-:Y:S01]  /*10330*/  FFMA.FTZ R3, R22, c[0x0][0x2d0], -R0.reuse ;  /* 0x0000b40016037a23 */ /* 0x104fe20000010800 */
[----:B---3--:R-:W-:Y:S01]  /*10340*/  F2FP.PACK_AB R13, R76, R72 ;  /* 0x000000484c0d723e */ /* 0x008fe200000000ff */
[C---:B------:R-:W-:Y:S04]  /*10350*/  HMMA.16816.F32 R20, R16.reuse, R6, RZ ;  /* 0x000000061014723c */ /* 0x040fe800000018ff */
[----:B------:R2:W-:Y:S04]  /*10360*/  MUFU.EX2 R81, R3 ;  /* 0x0000000300517308 */ /* 0x0005e80000000800 */
[----:B------:R-:W-:Y:S01]  /*10370*/  HMMA.16816.F32 R4, R16, R48, RZ ;  /* 0x000000301004723c */ /* 0x000fe200000018ff */
[----:B--2---:R-:W-:-:S02]  /*10380*/  FFMA.FTZ R3, R56, c[0x0][0x2d0], -R0 ;  /* 0x0000b40038037a23 */ /* 0x004fc40000010800 */
[----:B------:R-:W2:Y:S02]  /*10390*/  LDSM.16.MT88.4 R56, [R247+0x800] ;  /* 0x00080000f738783b */ /* 0x000ea40000004200 */
[----:B------:R-:W3:Y:S02]  /*103a0*/  MUFU.EX2 R80, R3 ;  /* 0x0000000300507308 */ /* 0x000ee40000000800 */
[----:B---3--:R-:W-:Y:S01]  /*103b0*/  F2FP.PACK_AB R15, R80, R81 ;  /* 0x00000051500f723e */ /* 0x008fe200000000ff */
[----:B------:R-:W-:-:S04]  /*103c0*/  FADD.FTZ R3, R67, R66 ;  /* 0x0000004243037221 */ /* 0x000fc80000010000 */
[----:B------:R-:W-:Y:S02]  /*103d0*/  FADD.FTZ R3, R74, R3 ;  /* 0x000000034a037221 */ /* 0x000fe40000010000 */
[C---:B------:R-:W-:Y:S01]  /*103e0*/  HMMA.16816.F32 R140, R12.reuse, R36, R40 ;  /* 0x000000240c8c723c */ /* 0x040fe20000001828 */
[----:B------:R-:W3:Y:S07]  /*103f0*/  LDSM.16.MT88.4 R40, [R246+0x2000] ;  /* 0x00200000f628783b */ /* 0x000eee0000004200 */
[C---:B-1----:R-:W-:Y:S08]  /*10400*/  HMMA.16816.F32 R228, R12.reuse, R32, R24 ;  /* 0x000000200ce4723c */ /* 0x042ff00000001818 */
[----:B------:R-:W-:Y:S01]  /*10410*/  HMMA.16816.F32 R124, R12, R34, R20 ;  /* 0x000000220c7c723c */ /* 0x000fe20000001814 */
[----:B------:R-:W-:Y:S07]  /*10420*/  LDSM.16.MT88.4 R32, [R246+0x2800] ;  /* 0x00280000f620783b */ /* 0x000fee0000004200 */
[C---:B------:R-:W-:Y:S08]  /*10430*/  HMMA.16816.F32 R24, R16.reuse, R44, RZ ;  /* 0x0000002c1018723c */ /* 0x040ff000000018ff */
[----:B------:R-:W-:Y:S01]  /*10440*/  HMMA.16816.F32 R20, R16, R46, RZ ;  /* 0x0000002e1014723c */ /* 0x000fe200000018ff */
[----:B------:R-:W1:Y:S07]  /*10450*/  LDSM.16.MT88.4 R44, [R186+0x2000] ;  /* 0x00200000ba2c783b */ /* 0x000e6e0000004200 */
[----:B------:R-:W-:Y:S08]  /*10460*/  HMMA.16816.F32 R224, R12, R52, R4 ;  /* 0x000000340ce0723c */ /* 0x000ff00000001804 */
[----:B------:R-:W-:Y:S08]  /*10470*/  HMMA.16816.F32 R4, R16, R60, RZ ;  /* 0x0000003c1004723c */ /* 0x000ff000000018ff */
[C---:B------:R-:W-:Y:S01]  /*10480*/  HMMA.16816.F32 R132, R12.reuse, R38, R28 ;  /* 0x000000260c84723c */ /* 0x040fe2000000181c */
[----:B------:R-:W4:Y:S07]  /*10490*/  LDSM.16.MT88.4 R36, [R186+0x2800] ;  /* 0x00280000ba24783b */ /* 0x000f2e0000004200 */
[C---:B--2---:R-:W-:Y:S08]  /*104a0*/  HMMA.16816.F32 R172, R12.reuse, R56, R24 ;  /* 0x000000380cac723c */ /* 0x044ff00000001818 */
[----:B------:R-:W-:Y:S08]  /*104b0*/  HMMA.16816.F32 R164, R12, R58, R20 ;  /* 0x0000003a0ca4723c */ /* 0x000ff00000001814 */
[C---:B---3--:R-:W-:Y:S08]  /*104c0*/  HMMA.16816.F32 R24, R16.reuse, R40, RZ ;  /* 0x000000281018723c */ /* 0x048ff000000018ff */
[----:B------:R-:W-:Y:S01]  /*104d0*/  HMMA.16816.F32 R20, R16, R42, RZ ;  /* 0x0000002a1014723c */ /* 0x000fe200000018ff */
[----:B------:R-:W2:Y:S07]  /*104e0*/  LDSM.16.MT88.4 R40, [R247+0x2000] ;  /* 0x00200000f728783b */ /* 0x000eae0000004200 */
[----:B------:R-:W-:Y:S08]  /*104f0*/  HMMA.16816.F32 R168, R12, R68, R4 ;  /* 0x000000440ca8723c */ /* 0x000ff00000001804 */
[C---:B-1----:R-:W-:Y:S08]  /*10500*/  HMMA.16816.F32 R4, R16.reuse, R44, RZ ;  /* 0x0000002c1004723c */ /* 0x042ff000000018ff */
[----:B------:R-:W-:Y:S08]  /*10510*/  HMMA.16816.F32 R28, R16, R50, RZ ;  /* 0x00000032101c723c */ /* 0x000ff000000018ff */
[C---:B------:R-:W-:Y:S01]  /*10520*/  HMMA.16816.F32 R56, R12.reuse, R32, R24 ;  /* 0x000000200c38723c */ /* 0x040fe20000001818 */
[----:B------:R-:W1:Y:S06]  /*10530*/  LDSM.16.MT88.4 R24, [R247+0x2800] ;  /* 0x00280000f718783b */ /* 0x000e6c0000004200 */
[--C-:B------:R-:W-:Y:S01]  /*10540*/  FFMA.FTZ R32, R89, c[0x0][0x2d0], -R2.reuse ;  /* 0x0000b40059207a23 */ /* 0x100fe20000010802 */
[----:B----4-:R-:W-:Y:S01]  /*10550*/  HMMA.16816.F32 R160, R12, R36, R4 ;  /* 0x000000240ca0723c */ /* 0x010fe20000001804 */
[----:B------:R-:W-:-:S06]  /*10560*/  FFMA.FTZ R33, R88, c[0x0][0x2d0], -R2 ;  /* 0x0000b40058217a23 */ /* 0x000fcc0000010802 */
[--C-:B------:R-:W-:Y:S01]  /*10570*/  FFMA.FTZ R37, R95, c[0x0][0x2d0], -R0.reuse ;  /* 0x0000b4005f257a23 */ /* 0x100fe20000010800 */
[----:B------:R-:W-:Y:S01]  /*10580*/  HMMA.16816.F32 R116, R12, R54, R28 ;  /* 0x000000360c74723c */ /* 0x000fe2000000181c */
[----:B------:R-:W-:-:S07]  /*10590*/  FFMA.FTZ R36, R94, c[0x0][0x2d0], -R0 ;  /* 0x0000b4005e247a23 */ /* 0x000fce0000010800 */
[C---:B--2---:R-:W-:Y:S07]  /*105a0*/  HMMA.16816.F32 R4, R16.reuse, R40, RZ ;  /* 0x000000281004723c */ /* 0x044fee00000018ff */
[--C-:B------:R-:W-:Y:S01]  /*105b0*/  FFMA.FTZ R40, R87, c[0x0][0x2d0], -R2.reuse ;  /* 0x0000b40057287a23 */ /* 0x100fe20000010802 */
[----:B------:R-:W-:Y:S01]  /*105c0*/  HMMA.16816.F32 R28, R16, R62, RZ ;  /* 0x0000003e101c723c */ /* 0x000fe200000018ff */
[----:B------:R-:W-:-:S07]  /*105d0*/  FFMA.FTZ R41, R86, c[0x0][0x2d0], -R2 ;  /* 0x0000b40056297a23 */ /* 0x000fce0000010802 */
[C---:B------:R-:W-:Y:S07]  /*105e0*/  HMMA.16816.F32 R60, R12.reuse, R34, R20 ;  /* 0x000000220c3c723c */ /* 0x040fee0000001814 */
[--C-:B------:R-:W-:Y:S01]  /*105f0*/  FFMA.FTZ R35, R96, c[0x0][0x2d0], -R0.reuse ;  /* 0x0000b40060237a23 */ /* 0x100fe20000010800 */
[----:B-1----:R-:W-:Y:S01]  /*10600*/  HMMA.16816.F32 R156, R12, R24, R4 ;  /* 0x000000180c9c723c */ /* 0x002fe20000001804 */
[----:B------:R-:W-:-:S07]  /*10610*/  FFMA.FTZ R34, R99, c[0x0][0x2d0], -R0 ;  /* 0x0000b40063227a23 */ /* 0x000fce0000010800 */
[----:B------:R-:W-:Y:S01]  /*10620*/  HMMA.16816.F32 R48, R12, R70, R28 ;  /* 0x000000460c30723c */ /* 0x000fe2000000181c */
[----:B------:R-:W1:Y:S07]  /*10630*/  LDSM.16.MT88.4 R28, [R185+0x4000] ;  /* 0x00400000b91c783b */ /* 0x000e6e0000004200 */
[C---:B------:R-:W-:Y:S07]  /*10640*/  HMMA.16816.F32 R4, R16.reuse, R42, RZ ;  /* 0x0000002a1004723c */ /* 0x040fee00000018ff */
[--C-:B------:R-:W-:Y:S01]  /*10650*/  FFMA.FTZ R42, R85, c[0x0][0x2d0], -R2.reuse ;  /* 0x0000b400552a7a23 */ /* 0x100fe20000010802 */
[----:B------:R-:W-:Y:S01]  /*10660*/  HMMA.16816.F32 R20, R16, R46, RZ ;  /* 0x0000002e1014723c */ /* 0x000fe200000018ff */
[----:B------:R-:W-:-:S02]  /*10670*/  FFMA.FTZ R43, R84, c[0x0][0x2d0], -R2 ;  /* 0x0000b400542b7a23 */ /* 0x000fc40000010802 */
[----:B------:R-:W-:Y:S11]  /*10680*/  LDSM.16.MT88.4 R84, [R246+0x5800] ;  /* 0x00580000f654783b */ /* 0x000ff60000004200 */
[----:B------:R-:W-:Y:S02]  /*10690*/  @!UPT UIADD3 URZ, URZ, URZ, URZ ;  /* 0x0000003f3f3ff290 */ /* 0x000fe4000fffe03f */
[C---:B------:R-:W-:Y:S01]  /*106a0*/  HMMA.16816.F32 R128, R12.reuse, R26, R4 ;  /* 0x0000001a0c80723c */ /* 0x040fe20000001804 */
[----:B------:R-:W2:Y:S07]  /*106b0*/  LDSM.16.MT88.4 R24, [R185+0x4800] ;  /* 0x00480000b918783b */ /* 0x000eae0000004200 */
[----:B------:R-:W-:Y:S07]  /*106c0*/  HMMA.16816.F32 R136, R12, R38, R20 ;  /* 0x000000260c88723c */ /* 0x000fee0000001814 */
[----:B------:R-:W-:Y:S01]  /*106d0*/  FADD.FTZ R21, R65, R64 ;  /* 0x0000004041157221 */ /* 0x000fe20000010000 */
[----:B-1----:R-:W-:Y:S01]  /*106e0*/  HMMA.16816.F32 R4, R16, R28, RZ ;  /* 0x0000001c1004723c */ /* 0x002fe200000018ff */
[----:B------:R-:W-:-:S02]  /*106f0*/  FADD.FTZ R20, R77, R3 ;  /* 0x000000034d147221 */ /* 0x000fc40000010000 */
[----:B------:R-:W-:Y:S02]  /*10700*/  FADD.FTZ R21, R73, R21 ;  /* 0x0000001549157221 */ /* 0x000fe40000010000 */
[----:B------:R-:W-:Y:S02]  /*10710*/  FFMA.FTZ R39, R93, c[0x0][0x2d0], -R0 ;  /* 0x0000b4005d277a23 */ /* 0x000fe40000010800 */
[----:B------:R-:W-:Y:S02]  /*10720*/  FADD.FTZ R3, R75, R21 ;  /* 0x000000154b037221 */ /* 0x000fe40000010000 */
[----:B------:R-:W-:Y:S02]  /*10730*/  FFMA.FTZ R28, R91, c[0x0][0x2d0], -R2 ;  /* 0x0000b4005b1c7a23 */ /* 0x000fe40000010802 */
[----:B------:R-:W-:Y:S02]  /*10740*/  FADD.FTZ R3, R72, R3 ;  /* 0x0000000348037221 */ /* 0x000fe40000010000 */
[----:B------:R-:W-:-:S11]  /*10750*/  FFMA.FTZ R38, R92, c[0x0][0x2d0], -R0 ;  /* 0x0000b4005c267a23 */ /* 0x000fd60000010800 */
[----:B--2---:R-:W-:Y:S08]  /*10760*/  HMMA.16816.F32 R120, R12, R24, R4 ;  /* 0x000000180c78723c */ /* 0x004ff00000001804 */
[----:B------:R-:W-:Y:S07]  /*10770*/  HMMA.16816.F32 R4, R16, R30, RZ ;  /* 0x0000001e1004723c */ /* 0x000fee00000018ff */
[----:B------:R-:W-:-:S02]  /*10780*/  FFMA.FTZ R30, R90, c[0x0][0x2d0], -R2 ;  /* 0x0000b4005a1e7a23 */ /* 0x000fc40000010802 */
[----:B------:R-:W-:Y:S02]  /*10790*/  FADD.FTZ R31, R76, R3 ;  /* 0x000000034c1f7221 */ /* 0x000fe40000010000 */
[----:B------:R-:W1:Y:S08]  /*107a0*/  MUFU.EX2 R3, R28 ;  /* 0x0000001c00037308 */ /* 0x000e700000000800 */
[----:B------:R2:W3:Y:S05]  /*107b0*/  MUFU.EX2 R2, R30 ;  /* 0x0000001e00027308 */ /* 0x0004ea0000000800 */
[----:B------:R-:W-:Y:S01]  /*107c0*/  HMMA.16816.F32 R112, R12, R26, R4 ;  /* 0x0000001a0c70723c */ /* 0x000fe20000001804 */
[----:B------:R-:W-:Y:S06]  /*107d0*/  LDSM.16.MT88.4 R24, [R246+0x4800] ;  /* 0x00480000f618783b */ /* 0x000fec0000004200 */
[----:B------:R-:W-:-:S02]  /*107e0*/  FADD.FTZ R4, R78, R20 ;  /* 0x000000144e047221 */ /* 0x000fc40000010000 */
[----:B------:R-:W4:Y:S02]  /*107f0*/  LDSM.16.MT88.4 R20, [R246+0x4000] ;  /* 0x00400000f614783b */ /* 0x000f240000004200 */
[----:B------:R-:W-:Y:S02]  /*10800*/  FADD.FTZ R29, R79, R4 ;  /* 0x000000044f1d7221 */ /* 0x000fe40000010000 */
[----:B----4-:R-:W-:Y:S01]  /*10810*/  HMMA.16816.F32 R4, R16, R20, RZ ;  /* 0x000000141004723c */ /* 0x010fe200000018ff */
[----:B------:R-:W4:Y:S11]  /*10820*/  MUFU.EX2 R20, R32 ;  /* 0x0000002000147308 */ /* 0x000f360000000800 */
[----:B------:R-:W-:Y:S11]  /*10830*/  @!UPT UIADD3 URZ, URZ, URZ, URZ ;  /* 0x0000003f3f3ff290 */ /* 0x000ff6000fffe03f */
[----:B------:R-:W-:Y:S01]  /*10840*/  @!UPT UIADD3 URZ, URZ, URZ, URZ ;  /* 0x0000003f3f3ff290 */ /* 0x000fe2000fffe03f */
[----:B------:R-:W-:Y:S08]  /*10850*/  HMMA.16816.F32 R68, R12, R24, R4 ;  /* 0x000000180c44723c */ /* 0x000ff00000001804 */
[----:B------:R-:W-:Y:S11]  /*10860*/  HMMA.16816.F32 R4, R16, R22, RZ ;  /* 0x000000161004723c */ /* 0x000ff600000018ff */
[----:B------:R-:W-:Y:S11]  /*10870*/  @!UPT UIADD3 URZ, URZ, URZ, URZ ;  /* 0x0000003f3f3ff290 */ /* 0x000ff6000fffe03f */
[----:B------:R-:W-:Y:S02]  /*10880*/  @!UPT UIADD3 URZ, URZ, URZ, URZ ;  /* 0x0000003f3f3ff290 */ /* 0x000fe4000fffe03f */
[----:B------:R-:W-:Y:S01]  /*10890*/  HMMA.16816.F32 R152, R12, R26, R4 ;  /* 0x0000001a0c98723c */ /* 0x000fe20000001804 */
[----:B------:R-:W-:Y:S01]  /*108a0*/  MUFU.EX2 R7, R33 ;  /* 0x0000002100077308 */ /* 0x000fe20000000800 */
[----:B------:R-:W-:Y:S05]  /*108b0*/  LDSM.16.MT88.4 R24, [R186+0x4800] ;  /* 0x00480000ba18783b */ /* 0x000fea0000004200 */
[----:B------:R-:W-:Y:S02]  /*108c0*/  FADD.FTZ R4, R82, R29 ;  /* 0x0000001d52047221 */ /* 0x000fe40000010000 */
[----:B------:R-:W-:Y:S02]  /*108d0*/  FADD.FTZ R5, R81, R31 ;  /* 0x0000001f51057221 */ /* 0x000fe40000010000 */
[----:B--2---:R-:W2:Y:S01]  /*108e0*/  LDSM.16.MT88.4 R28, [R186+0x4000] ;  /* 0x00400000ba1c783b */ /* 0x004ea20000004200 */
[----:B------:R-:W-:-:S02]  /*108f0*/  FFMA.FTZ R6, R97, c[0x0][0x2d0], -R0 ;  /* 0x0000b40061067a23 */ /* 0x000fc40000010800 */
[----:B------:R-:W-:Y:S02]  /*10900*/  FADD.FTZ R22, R80, R5 ;  /* 0x0000000550167221 */ /* 0x000fe40000010000 */
[----:B------:R-:W-:Y:S02]  /*10910*/  FFMA.FTZ R5, R98, c[0x0][0x2d0], -R0 ;  /* 0x0000b40062057a23 */ /* 0x000fe40000010800 */
[----:B------:R-:W4:Y:S01]  /*10920*/  MUFU.EX2 R6, R6 ;  /* 0x0000000600067308 */ /* 0x000f220000000800 */
[----:B------:R-:W-:-:S04]  /*10930*/  FADD.FTZ R4, R83, R4 ;  /* 0x0000000453047221 */ /* 0x000fc80000010000 */
[----:B-1----:R-:W-:-:S03]  /*10940*/  FADD.FTZ R4, R3, R4 ;  /* 0x0000000403047221 */ /* 0x002fc60000010000 */
[----:B------:R-:W1:Y:S01]  /*10950*/  MUFU.EX2 R5, R5 ;  /* 0x0000000500057308 */ /* 0x000e620000000800 */
[C---:B---3--:R-:W-:Y:S01]  /*10960*/  FADD.FTZ R21, R2.reuse, R4 ;  /* 0x0000000402157221 */ /* 0x048fe20000010000 */
[----:B------:R-:W-:-:S03]  /*10970*/  F2FP.PACK_AB R4, R2, R3 ;  /* 0x000000030204723e */ /* 0x000fc600000000ff */
[----:B----4-:R-:W-:Y:S02]  /*10980*/  FADD.FTZ R2, R20, R21 ;  /* 0x0000001514027221 */ /* 0x010fe40000010000 */
[----:B------:R-:W-:Y:S01]  /*10990*/  FADD.FTZ R0, R6, R22 ;  /* 0x0000001606007221 */ /* 0x000fe20000010000 */
[----:B------:R-:W-:Y:S01]  /*109a0*/  MUFU.EX2 R3, R41 ;  /* 0x0000002900037308 */ /* 0x000fe20000000800 */
[----:B------:R-:W-:Y:S02]  /*109b0*/  FADD.FTZ R32, R7, R2 ;  /* 0x0000000207207221 */ /* 0x000fe40000010000 */
[C---:B-1----:R-:W-:Y:S01]  /*109c0*/  FADD.FTZ R33, R5.reuse, R0 ;  /* 0x0000000005217221 */ /* 0x042fe20000010000 */
[----:B------:R-:W-:-:S04]  /*109d0*/  F2FP.PACK_AB R5, R5, R6 ;  /* 0x000000060505723e */ /* 0x000fc800000000ff */
[----:B------:R-:W1:Y:S01]  /*109e0*/  MUFU.EX2 R2, R35 ;  /* 0x0000002300027308 */ /* 0x000e620000000800 */
[----:B------:R-:W-:Y:S02]  /*109f0*/  F2FP.PACK_AB R6, R7, R20 ;  /* 0x000000140706723e */ /* 0x000fe400000000ff */
[C---:B--2---:R-:W-:Y:S05]  /*10a00*/  HMMA.16816.F32 R20, R16.reuse, R28, RZ ;  /* 0x0000001c1014723c */ /* 0x044fea00000018ff */
[----:B------:R-:W2:Y:S03]  /*10a10*/  MUFU.EX2 R0, R34 ;  /* 0x0000002200007308 */ /* 0x000ea60000000800 */
[----:B------:R-:W-:Y:S01]  /*10a20*/  HMMA.16816.F32 R28, R16, R30, RZ ;  /* 0x0000001e101c723c */ /* 0x000fe200000018ff */
[----:B-1----:R-:W-:Y:S11]  /*10a30*/  FADD.FTZ R7, R2, R33 ;  /* 0x0000002102077221 */ /* 0x002ff60000010000 */
[----:B------:R-:W-:Y:S04]  /*10a40*/  @!UPT UIADD3 URZ, URZ, URZ, URZ ;  /* 0x0000003f3f3ff290 */ /* 0x000fe8000fffe03f */
[C---:B------:R-:W-:Y:S01]  /*10a50*/  HMMA.16816.F32 R52, R12.reuse, R24, R20 ;  /* 0x000000180c34723c */ /* 0x040fe20000001814 */
[----:B------:R-:W1:Y:S07]  /*10a60*/  MUFU.EX2 R20, R40 ;  /* 0x0000002800147308 */ /* 0x000e6e0000000800 */
[----:B------:R-:W-:Y:S01]  /*10a70*/  HMMA.16816.F32 R44, R12, R26, R28 ;  /* 0x0000001a0c2c723c */ /* 0x000fe2000000181c */
[----:B------:R-:W3:Y:S06]  /*10a80*/  MUFU.EX2 R24, R42 ;  /* 0x0000002a00187308 */ /* 0x000eec0000000800 */
[C---:B--2---:R-:W-:Y:S01]  /*10a90*/  FADD.FTZ R26, R0.reuse, R7 ;  /* 0x00000007001a7221 */ /* 0x044fe20000010000 */
[----:B------:R-:W-:Y:S01]  /*10aa0*/  F2FP.PACK_AB R7, R0, R2 ;  /* 0x000000020007723e */ /* 0x000fe200000000ff */
[----:B------:R-:W2:Y:S01]  /*10ab0*/  MUFU.EX2 R22, R37 ;  /* 0x0000002500167308 */ /* 0x000ea20000000800 */
[----:B-1----:R-:W-:Y:S01]  /*10ac0*/  FADD.FTZ R25, R20, R32 ;  /* 0x0000002014197221 */ /* 0x002fe20000010000 */
[----:B------:R-:W-:-:S03]  /*10ad0*/  F2FP.PACK_AB R100, R3, R20 ;  /* 0x000000140364723e */ /* 0x000fc600000000ff */
[----:B------:R-:W-:-:S03]  /*10ae0*/  FADD.FTZ R2, R3, R25 ;  /* 0x0000001903027221 */ /* 0x000fc60000010000 */
[----:B------:R-:W1:Y:S01]  /*10af0*/  MUFU.EX2 R21, R36 ;  /* 0x0000002400157308 */ /* 0x000e620000000800 */
[----:B---3--:R-:W-:-:S07]  /*10b00*/  FADD.FTZ R2, R24, R2 ;  /* 0x0000000218027221 */ /* 0x008fce0000010000 */
[----:B------:R-:W3:Y:S01]  /*10b10*/  MUFU.EX2 R23, R43 ;  /* 0x0000002b00177308 */ /* 0x000ee20000000800 */
[----:B--2---:R-:W-:-:S04]  /*10b20*/  FADD.FTZ R0, R22, R26 ;  /* 0x0000001a16007221 */ /* 0x004fc80000010000 */
[C---:B-1----:R-:W-:Y:S01]  /*10b30*/  FADD.FTZ R3, R21.reuse, R0 ;  /* 0x0000000015037221 */ /* 0x042fe20000010000 */
[----:B------:R-:W-:Y:S02]  /*10b40*/  F2FP.PACK_AB R101, R21, R22 ;  /* 0x000000161565723e */ /* 0x000fe400000000ff */
[----:B------:R-:W-:Y:S01]  /*10b50*/  MUFU.EX2 R0, R38 ;  /* 0x0000002600007308 */ /* 0x000fe20000000800 */
[C---:B---3--:R-:W-:Y:S01]  /*10b60*/  FADD.FTZ R193, R23.reuse, R2 ;  /* 0x0000000217c17221 */ /* 0x048fe20000010000 */
[----:B------:R-:W-:-:S06]  /*10b70*/  F2FP.PACK_AB R102, R23, R24 ;  /* 0x000000181766723e */ /* 0x000fcc00000000ff */
[----:B------:R-:W1:Y:S01]  /*10b80*/  MUFU.EX2 R2, R39 ;  /* 0x0000002700027308 */ /* 0x000e620000000800 */
[----:B------:R2:W3:Y:S01]  /*10b90*/  LDSM.16.MT88.4 R20, [R103+0x4000] ;  /* 0x004000006714783b */ /* 0x0004e20000004200 */
[----:B-1----:R-:W-:-:S04]  /*10ba0*/  FADD.FTZ R3, R2, R3 ;  /* 0x0000000302037221 */ /* 0x002fc80000010000 */
[C---:B------:R-:W-:Y:S01]  /*10bb0*/  FADD.FTZ R199, R0.reuse, R3 ;  /* 0x0000000300c77221 */ /* 0x040fe20000010000 */
[----:B--2---:R-:W-:Y:S02]  /*10bc0*/  F2FP.PACK_AB R103, R0, R2 ;  /* 0x000000020067723e */ /* 0x004fe400000000ff */
[----:B------:R-:W-:-:S04]  /*10bd0*/  IADD3 R0, R106, -0x3, RZ ;  /* 0xfffffffd6a007810 */ /* 0x000fc80007ffe0ff */
[----:B------:R-:W-:Y:S01]  /*10be0*/  ISETP.GE.AND P0, PT, R0, R208, PT ;  /* 0x000000d00000720c */ /* 0x000fe20003f06270 */
[C---:B---3--:R-:W-:Y:S08]  /*10bf0*/  HMMA.16816.F32 R24, R16.reuse, R20, RZ ;  /* 0x000000141018723c */ /* 0x048ff000000018ff */
        /* <DEDUP_REMOVED lines=13> */
[----:B------:R-:W-:Y:S01]  /*10cd0*/  IMAD.MOV.U32 R225, RZ, RZ, 0x1f ;  /* 0x0000001fffe17424 */ /* 0x000fe200078e00ff */
[----:B------:R-:W-:Y:S01]  /*10ce0*/  HMMA.16816.F32 R32, R4, R14, R116 ;  /* 0x0000000e0420723c */ /* 0x000fe20000001874 */
[----:B------:R-:W1:Y:S01]  /*10cf0*/  LDSM.16.MT88.4 R12, [R247+0x1000] ;  /* 0x00100000f70c783b */ /* 0x000e620000004200 */
[----:B------:R-:W-:-:S06]  /*10d00*/  IMAD.MOV.U32 R224, RZ, RZ, -0x1 ;  /* 0xffffffffffe07424 */ /* 0x000fcc00078e00ff */
        /* <DEDUP_REMOVED lines=15> */
[----:B------:R-:W1:Y:S04]  /*10e00*/  LDSM.16.MT88.4 R12, [R185+0x5000] ;  /* 0x00500000b90c783b */ /* 0x000e680000004200 */
[----:B------:R-:W3:Y:S03]  /*10e10*/  LDSM.16.MT88.4 R128, [R246+0x1800] ;  /* 0x00180000f680783b */ /* 0x000ee60000004200 */
[C---:B--2---:R-:W-:Y:S08]  /*10e20*/  HMMA.16816.F32 R140, R100.reuse, R136, R140 ;  /* 0x00000088648c723c */ /* 0x044ff0000000188c */
[----:B------:R-:W-:Y:S08]  /*10e30*/  HMMA.16816.F32 R136, R100, R138, R20 ;  /* 0x0000008a6488723c */ /* 0x000ff00000001814 */
[C---:B-1----:R-:W-:Y:S01]  /*10e40*/  HMMA.16816.F32 R88, R4.reuse, R12, R120 ;  /* 0x0000000c0458723c */ /* 0x042fe20000001878 */
[----:B------:R-:W1:Y:S07]  /*10e50*/  LDSM.16.MT88.4 R120, [R186+0x1800] ;  /* 0x00180000ba78783b */ /* 0x000e6e0000004200 */
[----:B------:R-:W-:Y:S01]  /*10e60*/  HMMA.16816.F32 R92, R4, R14, R112 ;  /* 0x0000000e045c723c */ /* 0x000fe20000001870 */
[----:B------:R-:W2:Y:S04]  /*10e70*/  LDSM.16.MT88.4 R12, [R246+0x5000] ;  /* 0x00500000f60c783b */ /* 0x000ea80000004200 */
[----:B------:R-:W4:Y:S03]  /*10e80*/  LDSM.16.MT88.4 R112, [R247+0x1800] ;  /* 0x00180000f770783b */ /* 0x000f260000004200 */
[C---:B---3--:R-:W-:Y:S08]  /*10e90*/  HMMA.16816.F32 R132, R100.reuse, R128, R132 ;  /* 0x000000806484723c */ /* 0x048ff00000001884 */
[C---:B------:R-:W-:Y:S08]  /*10ea0*/  HMMA.16816.F32 R128, R100.reuse, R130, R28 ;  /* 0x000000826480723c */ /* 0x040ff0000000181c */
[----:B-1----:R-:W-:Y:S08]  /*10eb0*/  HMMA.16816.F32 R124, R100, R120, R124 ;  /* 0x00000078647c723c */ /* 0x002ff0000000187c */
[C---:B--2---:R-:W-:Y:S01]  /*10ec0*/  HMMA.16816.F32 R96, R4.reuse, R12, R68 ;  /* 0x0000000c0460723c */ /* 0x044fe20000001844 */
[----:B------:R-:W-:Y:S07]  /*10ed0*/  LDSM.16.MT88.4 R68, [R247+0x3800] ;  /* 0x00380000f744783b */ /* 0x000fee0000004200 */
[----:B------:R-:W-:Y:S01]  /*10ee0*/  HMMA.16816.F32 R152, R4, R14, R152 ;  /* 0x0000000e0498723c */ /* 0x000fe20000001898 */
[----:B------:R-:W1:Y:S07]  /*10ef0*/  LDSM.16.MT88.4 R12, [R186+0x5000] ;  /* 0x00500000ba0c783b */ /* 0x000e6e0000004200 */
[C---:B----4-:R-:W-:Y:S08]  /*10f00*/  HMMA.16816.F32 R116, R100.reuse, R112, R116 ;  /* 0x000000706474723c */ /* 0x050ff00000001874 */
[C---:B------:R-:W-:Y:S08]  /*10f10*/  HMMA.16816.F32 R120, R100.reuse, R122, R32 ;  /* 0x0000007a6478723c */ /* 0x040ff00000001820 */
[----:B------:R-:W-:Y:S08]  /*10f20*/  HMMA.16816.F32 R112, R100, R114, R36 ;  /* 0x000000726470723c */ /* 0x000ff00000001824 */
[C---:B-1----:R-:W-:Y:S01]  /*10f30*/  HMMA.16816.F32 R156, R4.reuse, R14, R44 ;  /* 0x0000000e049c723c */ /* 0x042fe2000000182c */
[----:B------:R-:W1:Y:S07]  /*10f40*/  LDSM.16.MT88.4 R44, [R185+0x3800] ;  /* 0x00380000b92c783b */ /* 0x000e6e0000004200 */
[----:B------:R-:W-:Y:S01]  /*10f50*/  HMMA.16816.F32 R160, R4, R12, R52 ;  /* 0x0000000c04a0723c */ /* 0x000fe20000001834 */
[----:B------:R-:W2:Y:S04]  /*10f60*/  LDSM.16.MT88.4 R52, [R246+0x3800] ;  /* 0x00380000f634783b */ /* 0x000ea80000004200 */
[----:B------:R-:W3:Y:S03]  /*10f70*/  LDSM.16.MT88.4 R12, [R247+0x5000] ;  /* 0x00500000f70c783b */ /* 0x000ee60000004200 */
[C---:B-1----:R-:W-:Y:S08]  /*10f80*/  HMMA.16816.F32 R40, R100.reuse, R44, R40 ;  /* 0x0000002c6428723c */ /* 0x042ff00000001828 */
[C---:B------:R-:W-:Y:S08]  /*10f90*/  HMMA.16816.F32 R44, R100.reuse, R46, R48 ;  /* 0x0000002e642c723c */ /* 0x040ff00000001830 */
[C---:B--2---:R-:W-:Y:S08]  /*10fa0*/  HMMA.16816.F32 R48, R100.reuse, R52, R56 ;  /* 0x000000346430723c */ /* 0x044ff00000001838 */
[----:B------:R-:W-:Y:S01]  /*10fb0*/  HMMA.16816.F32 R52, R100, R54, R60 ;  /* 0x000000366434723c */ /* 0x000fe2000000183c */
[----:B------:R-:W1:Y:S07]  /*10fc0*/  LDSM.16.MT88.4 R60, [R186+0x3800] ;  /* 0x00380000ba3c783b */ /* 0x000e6e0000004200 */
[C---:B---3--:R-:W-:Y:S08]  /*10fd0*/  HMMA.16816.F32 R24, R4.reuse, R12, R24 ;  /* 0x0000000c0418723c */ /* 0x048ff00000001818 */
[----:B------:R-:W-:Y:S01]  /*10fe0*/  HMMA.16816.F32 R16, R4, R14, R16 ;  /* 0x0000000e0410723c */ /* 0x000fe20000001810 */
[----:B------:R-:W2:Y:S07]  /*10ff0*/  LDSM.16.MT88.4 R4, [R247+0x5800] ;  /* 0x00580000f704783b */ /* 0x000eae0000004200 */
        /* <DEDUP_REMOVED lines=8> */
[C---:B-1----:R-:W-:Y:S08]  /*11080*/  HMMA.16816.F32 R72, R100.reuse, R76, R88 ;  /* 0x0000004c6448723c */ /* 0x042ff00000001858 */
[C---:B------:R-:W-:Y:S01]  /*11090*/  HMMA.16816.F32 R76, R100.reuse, R78, R92 ;  /* 0x0000004e644c723c */ /* 0x040fe2000000185c */
[----:B------:R-:W1:Y:S07]  /*110a0*/  LDSM.16.MT88.4 R92, [R186+0x5800] ;  /* 0x00580000ba5c783b */ /* 0x000e6e0000004200 */
[C---:B-1----:R-:W-:Y:S08]  /*110b0*/  HMMA.16816.F32 R88, R100.reuse, R92, R160 ;  /* 0x0000005c6458723c */ /* 0x042ff000000018a0 */
        /* <DEDUP_REMOVED lines=19> */
[C---:B------:R-:W-:Y:S01]  /*111f0*/  SHF.L.U64.HI R18, R206.reuse, 0x1, R212 ;  /* 0x00000001ce127819 */ /* 0x040fe200000102d4 */
[----:B------:R-:W-:Y:S01]  /*11200*/  IMAD.SHL.U32 R17, R206, 0x2, RZ ;  /* 0x00000002ce117824 */ /* 0x000fe200078e00ff */
[C---:B------:R-:W-:Y:S01]  /*11210*/  SHF.L.U64.HI R16, R203.reuse, 0x1, R213 ;  /* 0x00000001cb107819 */ /* 0x040fe200000102d5 */
[----:B------:R-:W-:Y:S01]  /*11220*/  IMAD R191, R0, c[0x0][0x2b8], R2 ;  /* 0x0000ae0000bf7a24 */ /* 0x000fe200078e0202 */
[----:B------:R-:W-:Y:S01]  /*11230*/  SHF.L.U64.HI R14, R204, 0x1, R205 ;  /* 0x00000001cc0e7819 */ /* 0x000fe200000102cd */
[----:B------:R-:W-:Y:S02]  /*11240*/  IMAD.SHL.U32 R15, R203, 0x2, RZ ;  /* 0x00000002cb0f7824 */ /* 0x000fe400078e00ff */
[----:B------:R-:W-:Y:S01]  /*11250*/  IMAD.WIDE.U32 R2, R191, c[0x0][0x1e0], RZ ;  /* 0x00007800bf027a25 */ /* 0x000fe200078e00ff */
[----:B------:R-:W-:-:S03]  /*11260*/  SHF.R.S32.HI R0, RZ, 0x1f, R191 ;  /* 0x0000001fff007819 */ /* 0x000fc600000114bf */
[----:B------:R-:W-:Y:S02]  /*11270*/  IMAD.SHL.U32 R7, R204, 0x2, RZ ;  /* 0x00000002cc077824 */ /* 0x000fe400078e00ff */
        /* <DEDUP_REMOVED lines=13> */
.L_x_1893:
[----:B------:R-:W-:Y:S05]  /*11350*/  BRA.DIV ~URZ, `(.L_x_1803) ;  /* 0x00008f727f007947 */ /* 0x000fea000b800000 */
[----:B------:R-:W3:Y:S01]  /*11360*/  SHFL.IDX PT, R0, R6, RZ, 0x181f ;  /* 0x00181fff06007589 */ /* 0x000ee200000e0000 */
[C---:B------:R-:W-:Y:S01]  /*11370*/  LOP3.LUT P2, RZ, R198.reuse, 0x2, RZ, 0xc0, !PT ;  /* 0x00000002c6ff7812 */ /* 0x040fe2000784c0ff */
[----:B------:R-:W-:Y:S01]  /*11380*/  IMAD.MOV.U32 R12, RZ, RZ, R149 ;  /* 0x000000ffff0c7224 */ /* 0x000fe200078e0095 */
[C---:B------:R-:W-:Y:S02]  /*11390*/  LOP3.LUT P1, RZ, R198.reuse, 0x1, RZ, 0xc0, !PT ;  /* 0x00000001c6ff7812 */ /* 0x040fe4000782c0ff */
[----:B------:R-:W-:Y:S02]  /*113a0*/  LOP3.LUT P3, RZ, R198, 0x4, RZ, 0xc0, !PT ;  /* 0x00000004c6ff7812 */ /* 0x000fe4000786c0ff */
[----:B------:R-:W-:Y:S02]  /*113b0*/  SEL R13, RZ, 0x10, P1 ;  /* 0x00000010ff0d7807 */ /* 0x000fe40000800000 */
[----:B---3--:R-:W-:-:S05]  /*113c0*/  IADD3 R2, P0, R0, R7, RZ ;  /* 0x0000000700027210 */ /* 0x008fca0007f1e0ff */
[----:B--2---:R-:W-:-:S05]  /*113d0*/  IMAD.X R3, R4, 0x1, R14, P0 ;  /* 0x0000000104037824 */ /* 0x004fca00000e060e */
[----:B------:R-:W-:Y:S01]  /*113e0*/  @!PT LDS RZ, [RZ] ;  /* 0x00000000fffff984 */ /* 0x000fe20000000800 */
[----:B------:R-:W-:Y:S01]  /*113f0*/  @!PT LDS RZ, [RZ] ;  /* 0x00000000fffff984 */ /* 0x000fe20000000800 */
[----:B------:R2:W-:Y:S02]  /*11400*/  LDGSTS.E.BYPASS.LTC128B.128 [R107+0xc100], [R2.64], !P2 ;  /* 0x0c100000026b7fae */ /* 0x0005e4000d101d48 */
[----:B--2---:R-:W-:-:S05]  /*11410*/  IADD3 R2, P0, R0, R15, RZ ;  /* 0x0000000f00027210 */ /* 0x004fca0007f1e0ff */
[----:B------:R-:W-:-:S05]  /*11420*/  IMAD.X R3, R4, 0x1, R16, P0 ;  /* 0x0000000104037824 */ /* 0x000fca00000e0610 */
[----:B------:R2:W-:Y:S02]  /*11430*/  LDGSTS.E.BYPASS.LTC128B.128 [R107+0xe100], [R2.64], !P1 ;  /* 0x0e100000026b7fae */ /* 0x0005e4000c901d48 */
[----:B--2---:R-:W-:Y:S02]  /*11440*/  IADD3 R2, P0, R0, R17, RZ ;  /* 0x0000001100027210 */ /* 0x004fe40007f1e0ff */
[----:B------:R-:W2:Y:S03]  /*11450*/  SHFL.IDX PT, R0, R6, 0x1, 0x181f ;  /* 0x00381f0006007f89 */ /* 0x000ea600000e0000 */
[----:B------:R-:W-:Y:S02]  /*11460*/  IMAD.X R3, R4, 0x1, R18, P0 ;  /* 0x0000000104037824 */ /* 0x000fe400000e0612 */
[----:B------:R3:W4:Y:S04]  /*11470*/  SHFL.IDX PT, R4, R5, 0x1, 0x181f ;  /* 0x00381f0005047f89 */ /* 0x00072800000e0000 */
[----:B------:R1:W-:Y:S02]  /*11480*/  LDGSTS.E.BYPASS.LTC128B.128 [R107+0x10100], [R2.64], !P3 ;  /* 0x10100000026b7fae */ /* 0x0003e4000d901d48 */
[----:B-1-3--:R-:W-:-:S04]  /*11490*/  SEL R5, RZ, 0x10, P2 ;  /* 0x00000010ff057807 */ /* 0x00afc80001000000 */
.L_x_1894:
[C---:B--2---:R-:W-:Y:S02]  /*114a0*/  IADD3 R2, -R5.reuse, 0x10, RZ ;  /* 0x0000001005027810 */ /* 0x044fe40007ffe1ff */
[----:B------:R-:W-:-:S02]  /*114b0*/  ISETP.NE.U32.AND P2, PT, R5, RZ, PT ;  /* 0x000000ff0500720c */ /* 0x000fc40003f45070 */
[----:B------:R-:W-:-:S04]  /*114c0*/  LOP3.LUT R2, R2, 0xf, RZ, 0xc0, !PT ;  /* 0x0000000f02027812 */ /* 0x000fc800078ec0ff */
[----:B------:R-:W-:-:S04]  /*114d0*/  IADD3 R2, P1, P0, R2, R0, R7 ;  /* 0x0000000002027210 */ /* 0x000fc8000783e007 */
[----:B----4-:R-:W-:-:S05]  /*114e0*/  IADD3.X R3, RZ, R4, R14, P1, P0 ;  /* 0x00000004ff037210 */ /* 0x010fca0000fe040e */
[----:B------:R-:W-:Y:S01]  /*114f0*/  @!PT LDS RZ, [RZ] ;  /* 0x00000000fffff984 */ /* 0x000fe20000000800 */
[----:B------:R-:W-:Y:S01]  /*11500*/  @!PT LDS RZ, [RZ] ;  /* 0x00000000fffff984 */ /* 0x000fe20000000800 */
[----:B------:R-:W-:Y:S01]  /*11510*/  @!PT LDS RZ, [RZ] ;  /* 0x00000000fffff984 */ /* 0x000fe20000000800 */
[----:B------:R1:W-:Y:S02]  /*11520*/  LDGSTS.E.BYPASS.LTC128B.128.ZFILL [R107+0xd100], [R2.64], P2 ;  /* 0x0d100000026b7fae */ /* 0x0003e40009141d48 */
[----:B-1----:R-:W-:-:S04]  /*11530*/  IADD3 R2, -R13, 0x10, RZ ;  /* 0x000000100d027810 */ /* 0x002fc80007ffe1ff */
[----:B------:R-:W-:-:S04]  /*11540*/  LOP3.LUT R2, R2, 0xf, RZ, 0xc0, !PT ;  /* 0x0000000f02027812 */ /* 0x000fc800078ec0ff */
[----:B------:R-:W-:Y:S02]  /*11550*/  IADD3 R6, P1, P0, R2, R0, R15 ;  /* 0x0000000002067210 */ /* 0x000fe4000783e00f */
[----:B------:R-:W-:Y:S02]  /*11560*/  IADD3 R2, -R12, 0x10, RZ ;  /* 0x000000100c027810 */ /* 0x000fe40007ffe1ff */
[----:B------:R-:W-:Y:S02]  /*11570*/  IADD3.X R7, RZ, R4, R16, P1, P0 ;  /* 0x00000004ff077210 */ /* 0x000fe40000fe0410 */
[----:B------:R-:W-:-:S04]  /*11580*/  LOP3.LUT R2, R2, 0xf, RZ, 0xc0, !PT ;  /* 0x0000000f02027812 */ /* 0x000fc800078ec0ff */
[----:B------:R-:W-:-:S04]  /*11590*/  IADD3 R2, P1, P0, R2, R0, R17 ;  /* 0x0000000002027210 */ /* 0x000fc8000783e011 */
[----:B------:R-:W-:Y:S02]  /*115a0*/  IADD3.X R3, RZ, R4, R18, P1, P0 ;  /* 0x00000004ff037210 */ /* 0x000fe40000fe0412 */
[----:B------:R-:W-:Y:S02]  /*115b0*/  ISETP.NE.U32.AND P1, PT, R13, RZ, PT ;  /* 0x000000ff0d00720c */ /* 0x000fe40003f25070 */
[----:B------:R-:W-:-:S11]  /*115c0*/  ISETP.NE.U32.AND P0, PT, R12, RZ, PT ;  /* 0x000000ff0c00720c */ /* 0x000fd60003f05070 */
[----:B------:R1:W-:Y:S04]  /*115d0*/  LDGSTS.E.BYPASS.LTC128B.128.ZFILL [R107+0xf100], [R6.64], P1 ;  /* 0x0f100000066b7fae */ /* 0x0003e80008941d48 */
[----:B------:R1:W-:Y:S02]  /*115e0*/  LDGSTS.E.BYPASS.LTC128B.128.ZFILL [R107+0x11100], [R2.64], P0 ;  /* 0x11100000026b7fae */ /* 0x0003e40008141d48 */
.L_x_1801:
[----:B------:R-:W-:Y:S05]  /*115f0*/  BSYNC B0 ;  /* 0x0000000000007941 */ /* 0x000fea0003800000 */
.L_x_1800:
        /* <DEDUP_REMOVED lines=9> */
.L_x_1814:
        /* <DEDUP_REMOVED lines=9> */
[----:B------:R2:W4:Y:S04]  /*11720*/  LDSM.16.M88.4 R12, [R8] ;  /* 0x00000000080c783b */ /* 0x0005280000000200 */
[----:B------:R2:W1:Y:S04]  /*11730*/  LDSM.16.M88.4 R20, [R8+0x800] ;  /* 0x000800000814783b */ /* 0x0004680000000200 */
        /* <DEDUP_REMOVED lines=9> */
[----:B-1----:R-:W-:Y:S01]  /*117d0*/  SHF.R.S32.HI R2, RZ, 0x1f, R191 ;  /* 0x0000001fff027819 */ /* 0x002fe200000114bf */
[----:B------:R-:W-:Y:S01]  /*117e0*/  IMAD.SHL.U32 R17, R204, 0x2, RZ ;  /* 0x00000002cc117824 */ /* 0x000fe200078e00ff */
[----:B------:R-:W-:Y:S02]  /*117f0*/  SHF.R.S32.HI R5, RZ, 0x1f, R189 ;  /* 0x0000001fff057819 */ /* 0x000fe400000114bd */
[----:B------:R-:W-:Y:S01]  /*11800*/  SHF.L.U64.HI R27, R206, 0x1, R212 ;  /* 0x00000001ce1b7819 */ /* 0x000fe200000102d4 */
[----:B------:R-:W-:Y:S01]  /*11810*/  IMAD R4, R2, c[0x0][0x208], RZ ;  /* 0x0000820002047a24 */ /* 0x000fe200078e02ff */
[----:B------:R-:W-:Y:S01]  /*11820*/  SHF.L.U64.HI R25, R203, 0x1, R213 ;  /* 0x00000001cb197819 */ /* 0x000fe200000102d5 */
[----:B------:R-:W-:Y:S01]  /*11830*/  IMAD.WIDE.U32 R2, R191, c[0x0][0x208], RZ ;  /* 0x00008200bf027a25 */ /* 0x000fe200078e00ff */
[----:B------:R-:W-:Y:S02]  /*11840*/  SHF.L.U32 R24, R203, 0x1, RZ ;  /* 0x00000001cb187819 */ /* 0x000fe400000006ff */
[----:B------:R-:W-:Y:S01]  /*11850*/  SHF.L.U64.HI R19, R204, 0x1, R205 ;  /* 0x00000001cc137819 */ /* 0x000fe200000102cd */
        /* <DEDUP_REMOVED lines=10> */
[----:B------:R1:W2:Y:S02]  /*11900*/  SHFL.IDX PT, R5, R9, RZ, 0x181f ;  /* 0x00181fff09057589 */ /* 0x0002a400000e0000 */
.L_x_1895:
[----:B------:R-:W-:-:S05]  /*11910*/  BRA.DIV ~URZ, `(.L_x_1808) ;  /* 0x00008c627f007947 */ /* 0x000fca000b800000 */
[----:B------:R-:W5:Y:S01]  /*11920*/  SHFL.IDX PT, R2, R16, RZ, 0x181f ;  /* 0x00181fff10027589 */ /* 0x000f6200000e0000 */
[----:B------:R-:W-:Y:S01]  /*11930*/  LOP3.LUT P3, RZ, R198, 0x2, RZ, 0xc0, !PT ;  /* 0x00000002c6ff7812 */ /* 0x000fe2000786c0ff */
[----:B------:R-:W-:Y:S01]  /*11940*/  IMAD R4, R190, 0x6000, R10 ;  /* 0x00006000be047824 */ /* 0x000fe200078e020a */
[C---:B------:R-:W-:Y:S02]  /*11950*/  LOP3.LUT P2, RZ, R198.reuse, 0x1, RZ, 0xc0, !PT ;  /* 0x00000001c6ff7812 */ /* 0x040fe4000784c0ff */
[----:B------:R-:W-:Y:S02]  /*11960*/  LOP3.LUT P1, RZ, R198, 0x4, RZ, 0xc0, !PT ;  /* 0x00000004c6ff7812 */ /* 0x000fe4000782c0ff */
[----:B------:R-:W-:Y:S02]  /*11970*/  SEL R18, RZ, 0x10, P2 ;  /* 0x00000010ff127807 */ /* 0x000fe40001000000 */
[C---:B-----5:R-:W-:Y:S05]  /*11980*/  IADD3 R6, P0, R2.reuse, R17, RZ ;  /* 0x0000001102067210 */ /* 0x060fea0007f1e0ff */
[C---:B--2---:R-:W-:Y:S05]  /*11990*/  IMAD.X R7, R5.reuse, 0x1, R19, P0 ;  /* 0x0000000105077824 */ /* 0x044fea00000e0613 */
[----:B------:R-:W-:Y:S01]  /*119a0*/  @!PT LDS RZ, [RZ] ;  /* 0x00000000fffff984 */ /* 0x000fe20000000800 */
[----:B------:R-:W-:Y:S01]  /*119b0*/  @!PT LDS RZ, [RZ] ;  /* 0x00000000fffff984 */ /* 0x000fe20000000800 */
[----:B------:R2:W-:Y:S02]  /*119c0*/  LDGSTS.E.BYPASS.LTC128B.128 [R4], [R6.64], !P3 ;  /* 0x0000000006047fae */ /* 0x0005e4000d901d48 */
[C---:B--2---:R-:W-:Y:S05]  /*119d0*/  IADD3 R6, P0, R2.reuse, R24, RZ ;  /* 0x0000001802067210 */ /* 0x044fea0007f1e0ff */
[C---:B------:R-:W-:Y:S01]  /*119e0*/  IMAD.X R7, R5.reuse, 0x1, R25, P0 ;  /* 0x0000000105077824 */ /* 0x040fe200000e0619 */
[----:B------:R-:W-:Y:S04]  /*119f0*/  IADD3 R2, P0, R2, R26, RZ ;  /* 0x0000001a02027210 */ /* 0x000fe80007f1e0ff */
[----:B------:R2:W-:Y:S01]  /*11a00*/  LDGSTS.E.BYPASS.LTC128B.128 [R4+0x2000], [R6.64], !P2 ;  /* 0x0200000006047fae */ /* 0x0005e2000d101d48 */
[----:B------:R-:W-:Y:S03]  /*11a10*/  IMAD.X R3, R5, 0x1, R27, P0 ;  /* 0x0000000105037824 */ /* 0x000fe600000e061b */
[----:B------:R5:W1:Y:S04]  /*11a20*/  SHFL.IDX PT, R5, R9, 0x1, 0x181f ;  /* 0x00381f0009057f89 */ /* 0x000a6800000e0000 */
[----:B------:R4:W-:Y:S01]  /*11a30*/  LDGSTS.E.BYPASS.LTC128B.128 [R4+0x4000], [R2.64], !P1 ;  /* 0x0400000002047fae */ /* 0x0009e2000c901d48 */
[----:B--2---:R-:W-:Y:S02]  /*11a40*/  SEL R6, RZ, 0x10, P3 ;  /* 0x00000010ff067807 */ /* 0x004fe40001800000 */
[----:B-1---5:R-:W-:Y:S01]  /*11a50*/  SEL R9, RZ, 0x10, P1 ;  /* 0x00000010ff097807 */ /* 0x022fe20000800000 */
[----:B----4-:R1:W2:Y:S04]  /*11a60*/  SHFL.IDX PT, R2, R16, 0x1, 0x181f ;  /* 0x00381f0010027f89 */ /* 0x0102a800000e0000 */
.L_x_1896:
[C---:B------:R-:W-:Y:S02]  /*11a70*/  IADD3 R3, -R6.reuse, 0x10, RZ ;  /* 0x0000001006037810 */ /* 0x040fe40007ffe1ff */
[----:B------:R-:W-:Y:S02]  /*11a80*/  ISETP.NE.U32.AND P2, PT, R6, RZ, PT ;  /* 0x000000ff0600720c */ /* 0x000fe40003f45070 */
[----:B------:R-:W-:Y:S04]  /*11a90*/  LOP3.LUT R3, R3, 0xf, RZ, 0xc0, !PT ;  /* 0x0000000f03037812 */ /* 0x000fe800078ec0ff */
[-C--:B-12---:R-:W-:Y:S02]  /*11aa0*/  IADD3 R16, P1, P0, R3, R2.reuse, R17 ;  /* 0x0000000203107210 */ /* 0x086fe4000783e011 */
[C---:B------:R-:W-:Y:S02]  /*11ab0*/  IADD3 R3, -R18.reuse, 0x10, RZ ;  /* 0x0000001012037810 */ /* 0x040fe40007ffe1ff */
[-C--:B------:R-:W-:Y:S02]  /*11ac0*/  IADD3.X R17, RZ, R5.reuse, R19, P1, P0 ;  /* 0x00000005ff117210 */ /* 0x080fe40000fe0413 */
[----:B------:R-:W-:Y:S03]  /*11ad0*/  LOP3.LUT R3, R3, 0xf, RZ, 0xc0, !PT ;  /* 0x0000000f03037812 */ /* 0x000fe600078ec0ff */
[----:B------:R-:W-:Y:S01]  /*11ae0*/  @!PT LDS RZ, [RZ] ;  /* 0x00000000fffff984 */ /* 0x000fe20000000800 */
[----:B------:R-:W-:Y:S01]  /*11af0*/  @!PT LDS RZ, [RZ] ;  /* 0x00000000fffff984 */ /* 0x000fe20000000800 */
[----:B------:R-:W-:Y:S01]  /*11b00*/  @!PT LDS RZ, [RZ] ;  /* 0x00000000fffff984 */ /* 0x000fe20000000800 */
[----:B------:R1:W-:Y:S01]  /*11b10*/  LDGSTS.E.BYPASS.LTC128B.128.ZFILL [R4+0x1000], [R16.64], P2 ;  /* 0x0100000010047fae */ /* 0x0003e20009141d48 */
[-C--:B------:R-:W-:Y:S02]  /*11b20*/  IADD3 R6, P1, P0, R3, R2.reuse, R24 ;  /* 0x0000000203067210 */ /* 0x080fe4000783e018 */
[----:B------:R-:W-:Y:S02]  /*11b30*/  IADD3 R3, -R9, 0x10, RZ ;  /* 0x0000001009037810 */ /* 0x000fe40007ffe1ff */
        /* <DEDUP_REMOVED lines=8> */
.L_x_1806:
[----:B------:R-:W-:Y:S05]  /*11bc0*/  BSYNC B0 ;  /* 0x0000000000007941 */ /* 0x000fea0003800000 */
.L_x_1805:
[----:B------:R-:W0:Y:S01]  /*11bd0*/  LDGDEPBAR ;  /* 0x00000000000079af */ /* 0x000e220000000000 */
[----:B------:R-:W-:Y:S01]  /*11be0*/  WARPSYNC 0xffffffff ;  /* 0xffffffff00007948 */ /* 0x000fe20003800000 */
[C---:B-1-34-:R-:W-:Y:S01]  /*11bf0*/  HMMA.16816.F32 R4, R36.reuse, R12, RZ ;  /* 0x0000000c2404723c */ /* 0x05afe200000018ff */
[----:B------:R-:W-:Y:S02]  /*11c00*/  IMAD.MOV.U32 R2, RZ, RZ, 0x40 ;  /* 0x00000040ff027424 */ /* 0x000fe400078e00ff */
[----:B------:R-:W-:Y:S01]  /*11c10*/  LOP3.LUT P0, RZ, R182, 0x4, RZ, 0xc0, !PT ;  /* 0x00000004b6ff7812 */ /* 0x000fe2000780c0ff */
[C-C-:B------:R-:W-:Y:S03]  /*11c20*/  IMAD.IADD R9, R177.reuse, 0x1, R8.reuse ;  /* 0x00000001b1097824 */ /* 0x140fe600078e0208 */
[----:B------:R-:W-:Y:S01]  /*11c30*/  SEL R2, R2, 0xffffffc0, !P0 ;  /* 0xffffffc002027807 */ /* 0x000fe20004000000 */
[C---:B------:R-:W-:Y:S01]  /*11c40*/  HMMA.16816.F32 R12, R36.reuse, R14, RZ ;  /* 0x0000000e240c723c */ /* 0x040fe200000018ff */
[----:B------:R-:W-:Y:S03]  /*11c50*/  ISETP.GE.AND P0, PT, R190, 0x1, PT ;  /* 0x00000001be00780c */ /* 0x000fe60003f06270 */
[C---:B------:R-:W-:Y:S02]  /*11c60*/  IMAD.IADD R3, R2.reuse, 0x1, R8 ;  /* 0x0000000102037824 */ /* 0x040fe400078e0208 */
[----:B------:R-:W-:Y:S01]  /*11c70*/  IMAD.IADD R150, R2, 0x1, R149 ;  /* 0x0000000102967824 */ /* 0x000fe200078e0295 */
[----:B------:R-:W-:Y:S01]  /*11c80*/  IADD3 R2, R177, R8, R2 ;  /* 0x00000008b1027210 */ /* 0x000fe20007ffe002 */
[C---:B------:R-:W-:Y:S08]  /*11c90*/  HMMA.16816.F32 R16, R36.reuse, R20, RZ ;  /* 0x000000142410723c */ /* 0x040ff000000018ff */
        /* <DEDUP_REMOVED lines=20> */
[----:B------:R-:W1:Y:S07]  /*11de0*/  LDSM.16.M88.4 R160, [R3+0x1800] ;  /* 0x0018000003a0783b */ /* 0x000e6e0000000200 */
[C---:B---3--:R-:W-:Y:S08]  /*11df0*/  HMMA.16816.F32 R16, R152.reuse, R156, R16 ;  /* 0x0000009c9810723c */ /* 0x048ff00000001810 */
[C---:B------:R-:W-:Y:S01]  /*11e00*/  HMMA.16816.F32 R20, R152.reuse, R158, R20 ;  /* 0x0000009e9814723c */ /* 0x040fe20000001814 */
[----:B------:R-:W-:Y:S07]  /*11e10*/  LDSM.16.M88.4 R156, [R180] ;  /* 0x00000000b49c783b */ /* 0x000fee0000000200 */
[C---:B------:R-:W-:Y:S08]  /*11e20*/  HMMA.16816.F32 R24, R152.reuse, R164, R24 ;  /* 0x000000a49818723c */ /* 0x040ff00000001818 */
[C---:B------:R-:W-:Y:S01]  /*11e30*/  HMMA.16816.F32 R28, R152.reuse, R166, R28 ;  /* 0x000000a6981c723c */ /* 0x040fe2000000181c */
[----:B------:R-:W3:Y:S07]  /*11e40*/  LDSM.16.M88.4 R164, [R150] ;  /* 0x0000000096a4783b */ /* 0x000eee0000000200 */
[C---:B-1----:R-:W-:Y:S08]  /*11e50*/  HMMA.16816.F32 R32, R152.reuse, R160, R32 ;  /* 0x000000a09820723c */ /* 0x042ff00000001820 */
[----:B------:R-:W-:Y:S01]  /*11e60*/  HMMA.16816.F32 R36, R152, R162, R36 ;  /* 0x000000a29824723c */ /* 0x000fe20000001824 */
[----:B------:R-:W1:Y:S07]  /*11e70*/  LDSM.16.M88.4 R152, [R150+0x800] ;  /* 0x000800009698783b */ /* 0x000e6e0000000200 */
[----:B------:R-:W4:Y:S01]  /*11e80*/  LDSM.16.M88.4 R160, [R150+0x1000] ;  /* 0x0010000096a0783b */ /* 0x000f220000000200 */
[C---:B---3--:R-:W-:Y:S08]  /*11e90*/  HMMA.16816.F32 R4, R156.reuse, R164, R4 ;  /* 0x000000a49c04723c */ /* 0x048ff00000001804 */
[C---:B------:R-:W-:Y:S01]  /*11ea0*/  HMMA.16816.F32 R12, R156.reuse, R166, R12 ;  /* 0x000000a69c0c723c */ /* 0x040fe2000000180c */
[----:B------:R-:W-:Y:S07]  /*11eb0*/  LDSM.16.M88.4 R164, [R178+0x4000] ;  /* 0x00400000b2a4783b */ /* 0x000fee0000000200 */
[C---:B-1----:R-:W-:Y:S08]  /*11ec0*/  HMMA.16816.F32 R16, R156.reuse, R152, R16 ;  /* 0x000000989c10723c */ /* 0x042ff00000001810 */
[C---:B------:R-:W-:Y:S01]  /*11ed0*/  HMMA.16816.F32 R20, R156.reuse, R154, R20 ;  /* 0x0000009a9c14723c */ /* 0x040fe20000001814 */
[----:B------:R-:W1:Y:S07]  /*11ee0*/  LDSM.16.M88.4 R152, [R150+0x1800] ;  /* 0x001800009698783b */ /* 0x000e6e0000000200 */
[C---:B----4-:R-:W-:Y:S08]  /*11ef0*/  HMMA.16816.F32 R24, R156.reuse, R160, R24 ;  /* 0x000000a09c18723c */ /* 0x050ff00000001818 */
[C---:B------:R-:W-:Y:S01]  /*11f00*/  HMMA.16816.F32 R28, R156.reuse, R162, R28 ;  /* 0x000000a29c1c723c */ /* 0x040fe2000000181c */
[----:B------:R-:W3:Y:S07]  /*11f10*/  LDSM.16.M88.4 R160, [R8+0x2000] ;  /* 0x0020000008a0783b */ /* 0x000eee0000000200 */
[C---:B-1----:R-:W-:Y:S08]  /*11f20*/  HMMA.16816.F32 R32, R156.reuse, R152, R32 ;  /* 0x000000989c20723c */ /* 0x042ff00000001820 */
[----:B------:R-:W-:Y:S01]  /*11f30*/  HMMA.16816.F32 R36, R156, R154, R36 ;  /* 0x0000009a9c24723c */ /* 0x000fe20000001824 */
[----:B------:R-:W1:Y:S07]  /*11f40*/  LDSM.16.M88.4 R152, [R8+0x2800] ;  /* 0x002800000898783b */ /* 0x000e6e0000000200 */
[C---:B---3--:R-:W-:Y:S01]  /*11f50*/  HMMA.16816.F32 R4, R164.reuse, R160, R4 ;  /* 0x000000a0a404723c */ /* 0x048fe20000001804 */
[----:B------:R-:W3:Y:S07]  /*11f60*/  LDSM.16.M88.4 R156, [R8+0x3000] ;  /* 0x00300000089c783b */ /* 0x000eee0000000200 */
[C---:B------:R-:W-:Y:S01]  /*11f70*/  HMMA.16816.F32 R12, R164.reuse, R162, R12 ;  /* 0x000000a2a40c723c */ /* 0x040fe2000000180c */
[----:B------:R-:W4:Y:S07]  /*11f80*/  LDSM.16.M88.4 R160, [R8+0x3800] ;  /* 0x0038000008a0783b */ /* 0x000f2e0000000200 */
        /* <DEDUP_REMOVED lines=8> */
[----:B------:R-:W3:Y:S07]  /*12010*/  LDSM.16.M88.4 R160, [R9+0x2800] ;  /* 0x0028000009a0783b */ /* 0x000eee0000000200 */
[----:B------:R-:W-:Y:S01]  /*12020*/  LDSM.16.M88.4 R164, [R9+0x3800] ;  /* 0x0038000009a4783b */ /* 0x000fe20000000200 */
[C---:B-1----:R-:W-:Y:S08]  /*12030*/  HMMA.16816.F32 R4, R152.reuse, R156, R4 ;  /* 0x0000009c9804723c */ /* 0x042ff00000001804 */
[C---:B------:R-:W-:Y:S01]  /*12040*/  HMMA.16816.F32 R12, R152.reuse, R158, R12 ;  /* 0x0000009e980c723c */ /* 0x040fe2000000180c */
[----:B------:R-:W1:Y:S07]  /*12050*/  LDSM.16.M88.4 R156, [R9+0x3000] ;  /* 0x00300000099c783b */ /* 0x000e6e0000000200 */
        /* <DEDUP_REMOVED lines=35> */
[----:B------:R-:W4:Y:S01]  /*12290*/  LDSM.16.M88.4 R164, [R8+0x5000] ;  /* 0x0050000008a4783b */ /* 0x000f220000000200 */
[C---:B-1----:R-:W-:Y:S08]  /*122a0*/  HMMA.16816.F32 R4, R156.reuse, R160, R4 ;  /* 0x000000a09c04723c */ /* 0x042ff00000001804 */
[C---:B------:R-:W-:Y:S01]  /*122b0*/  HMMA.16816.F32 R12, R156.reuse, R162, R12 ;  /* 0x000000a29c0c723c */ /* 0x040fe2000000180c */
[----:B------:R-:W1:Y:S07]  /*122c0*/  LDSM.16.M88.4 R160, [R8+0x5800] ;  /* 0x0058000008a0783b */ /* 0x000e6e0000000200 */
[C---:B---3--:R-:W-:Y:S08]  /*122d0*/  HMMA.16816.F32 R16, R156.reuse, R152, R16 ;  /* 0x000000989c10723c */ /* 0x048ff00000001810 */
[C---:B------:R-:W-:Y:S01]  /*122e0*/  HMMA.16816.F32 R20, R156.reuse, R154, R20 ;  /* 0x0000009a9c14723c */ /* 0x040fe20000001814 */
[----:B------:R-:W-:Y:S07]  /*122f0*/  LDSM.16.M88.4 R152, [R179+0x8000] ;  /* 0x00800000b398783b */ /* 0x000fee0000000200 */
[C---:B----4-:R-:W-:Y:S08]  /*12300*/  HMMA.16816.F32 R24, R156.reuse, R164, R24 ;  /* 0x000000a49c18723c */ /* 0x050ff00000001818 */
[C---:B------:R-:W-:Y:S01]  /*12310*/  HMMA.16816.F32 R28, R156.reuse, R166, R28 ;  /* 0x000000a69c1c723c */ /* 0x040fe2000000181c */
[----:B------:R-:W3:Y:S07]  /*12320*/  LDSM.16.M88.4 R164, [R149+0x4000] ;  /* 0x0040000095a4783b */ /* 0x000eee0000000200 */
        /* <DEDUP_REMOVED lines=13> */
[C---:B------:R-:W-:Y:S08]  /*12400*/  HMMA.16816.F32 R32, R152.reuse, R168, R32 ;  /* 0x000000a89820723c */ /* 0x040ff00000001820 */
[----:B------:R-:W-:Y:S01]  /*12410*/  HMMA.16816.F32 R36, R152, R170, R36 ;  /* 0x000000aa9824723c */ /* 0x000fe20000001824 */
[----:B------:R-:W4:Y:S07]  /*12420*/  LDSM.16.M88.4 R152, [R3+0x5000] ;  /* 0x005000000398783b */ /* 0x000f2e0000000200 */
[----:B------:R-:W-:Y:S01]  /*12430*/  LDSM.16.M88.4 R168, [R150+0x4000] ;  /* 0x0040000096a8783b */ /* 0x000fe20000000200 */
[C---:B-1----:R-:W-:Y:S08]  /*12440*/  HMMA.16816.F32 R4, R156.reuse, R164, R4 ;  /* 0x000000a49c04723c */ /* 0x042ff00000001804 */
[C---:B------:R-:W-:Y:S01]  /*12450*/  HMMA.16816.F32 R12, R156.reuse, R166, R12 ;  /* 0x000000a69c0c723c */ /* 0x040fe2000000180c */
[----:B------:R-:W1:Y:S07]  /*12460*/  LDSM.16.M88.4 R164, [R3+0x5800] ;  /* 0x0058000003a4783b */ /* 0x000e6e0000000200 */
[C---:B---3--:R-:W-:Y:S08]  /*12470*/  HMMA.16816.F32 R16, R156.reuse, R160, R16 ;  /* 0x000000a09c10723c */ /* 0x048ff00000001810 */
[C---:B------:R-:W-:Y:S01]  /*12480*/  HMMA.16816.F32 R20, R156.reuse, R162, R20 ;  /* 0x000000a29c14723c */ /* 0x040fe20000001814 */
[----:B------:R-:W3:Y:S07]  /*12490*/  LDSM.16.M88.4 R160, [R180+0x8000] ;  /* 0x00800000b4a0783b */ /* 0x000eee0000000200 */
[C---:B----4-:R-:W-:Y:S08]  /*124a0*/  HMMA.16816.F32 R24, R156.reuse, R152, R24 ;  /* 0x000000989c18723c */ /* 0x050ff00000001818 */
[C---:B------:R-:W-:Y:S01]  /*124b0*/  HMMA.16816.F32 R28, R156.reuse, R154, R28 ;  /* 0x0000009a9c1c723c */ /* 0x040fe2000000181c */
[----:B------:R-:W4:Y:S07]  /*124c0*/  LDSM.16.M88.4 R152, [R2+0x4800] ;  /* 0x004800000298783b */ /* 0x000f2e0000000200 */
[C---:B-1----:R-:W-:Y:S08]  /*124d0*/  HMMA.16816.F32 R32, R156.reuse, R164, R32 ;  /* 0x000000a49c20723c */ /* 0x042ff00000001820 */
[----:B------:R-:W-:Y:S01]  /*124e0*/  HMMA.16816.F32 R36, R156, R166, R36 ;  /* 0x000000a69c24723c */ /* 0x000fe20000001824 */
[----:B------:R-:W1:Y:S07]  /*124f0*/  LDSM.16.M88.4 R156, [R2+0x5000] ;  /* 0x00500000029c783b */ /* 0x000e6e0000000200 */
[C---:B---3--:R-:W-:Y:S01]  /*12500*/  HMMA.16816.F32 R4, R160.reuse, R168, R4 ;  /* 0x000000a8a004723c */ /* 0x048fe20000001804 */
[----:B------:R3:W5:Y:S07]  /*12510*/  LDSM.16.M88.4 R164, [R2+0x5800] ;  /* 0x0058000002a4783b */ /* 0x00076e0000000200 */
[C---:B------:R-:W-:Y:S08]  /*12520*/  HMMA.16816.F32 R12, R160.reuse, R170, R12 ;  /* 0x000000aaa00c723c */ /* 0x040ff0000000180c */
[C---:B----4-:R-:W-:Y:S08]  /*12530*/  HMMA.16816.F32 R16, R160.reuse, R152, R16 ;  /* 0x00000098a010723c */ /* 0x050ff00000001810 */
[----:B------:R-:W-:Y:S01]  /*12540*/  FMNMX.FTZ R3, R4, R0, !PT ;  /* 0x0000000004037209 */ /* 0x000fe20007810000 */
[C---:B------:R-:W-:Y:S03]  /*12550*/  HMMA.16816.F32 R20, R160.reuse, R154, R20 ;  /* 0x0000009aa014723c */ /* 0x040fe60000001814 */
[----:B---3--:R-:W-:Y:S02]  /*12560*/  FMNMX.FTZ R2, R6, R106, !PT ;  /* 0x0000006a06027209 */ /* 0x008fe40007810000 */
        /* <DEDUP_REMOVED lines=10> */
[C---:B-----5:R-:W-:Y:S04]  /*12610*/  HMMA.16816.F32 R32, R160.reuse, R164, R32 ;  /* 0x000000a4a020723c */ /* 0x060fe80000001820 */
[----:B------:R-:W-:Y:S02]  /*12620*/  FMNMX.FTZ R3, R17, R3, !PT ;  /* 0x0000000311037209 */ /* 0x000fe40007810000 */
[----:B------:R-:W-:Y:S02]  /*12630*/  FMNMX.FTZ R2, R19, R2, !PT ;  /* 0x0000000213027209 */ /* 0x000fe40007810000 */
[----:B------:R-:W-:Y:S01]  /*12640*/  FMNMX.FTZ R3, R20, R3, !PT ;  /* 0x0000000314037209 */ /* 0x000fe20007810000 */
[----:B------:R-:W-:Y:S03]  /*12650*/  HMMA.16816.F32 R36, R160, R166, R36 ;  /* 0x000000a6a024723c */ /* 0x000fe60000001824 */
[----:B------:R-:W-:Y:S02]  /*12660*/  FMNMX.FTZ R2, R22, R2, !PT ;  /* 0x0000000216027209 */ /* 0x000fe40007810000 */
[----:B--2---:R-:W-:Y:S02]  /*12670*/  FMNMX.FTZ R8, R21, R3, !PT ;  /* 0x0000000315087209 */ /* 0x004fe40007810000 */
        /* <DEDUP_REMOVED lines=21> */
.L_x_1897:
        /* <DEDUP_REMOVED lines=10> */
[--C-:B-1----:R-:W-:Y:S02]  /*12870*/  FFMA.FTZ R8, R16, c[0x0][0x2d0], -R3.reuse ;  /* 0x0000b40010087a23 */ /* 0x102fe40000010803 */
        /* <DEDUP_REMOVED lines=10> */
[--C-:B------:R-:W-:Y:S02]  /*12920*/  FFMA.FTZ R165, R20, c[0x0][0x2d0], -R3.reuse ;  /* 0x0000b40014a57a23 */ /* 0x100fe40000010803 */
[--C-:B------:R-:W-:Y:S02]  /*12930*/  FFMA.FTZ R164, R21, c[0x0][0x2d0], -R3.reuse ;  /* 0x0000b40015a47a23 */ /* 0x100fe40000010803 */
[--C-:B------:R-:W-:Y:S02]  /*12940*/  FFMA.FTZ R171, R28, c[0x0][0x2d0], -R3.reuse ;  /* 0x0000b4001cab7a23 */ /* 0x100fe40000010803 */
[--C-:B------:R-:W-:Y:S02]  /*12950*/  FFMA.FTZ R170, R29, c[0x0][0x2d0], -R3.reuse ;  /* 0x0000b4001daa7a23 */ /* 0x100fe40000010803 */
[--C-:B------:R-:W-:Y:S02]  /*12960*/  FFMA.FTZ R192, R32, c[0x0][0x2d0], -R3.reuse ;  /* 0x0000b40020c07a23 */ /* 0x100fe40000010803 */
[----:B------:R-:W-:Y:S02]  /*12970*/  FFMA.FTZ R194, R33, c[0x0][0x2d0], -R3 ;  /* 0x0000b40021c27a23 */ /* 0x000fe40000010803 */
[----:B------:R-:W3:Y:S01]  /*12980*/  MUFU.EX2 R3, R5 ;  /* 0x0000000500037308 */ /* 0x000ee20000000800 */
[C---:B-1----:R-:W-:Y:S02]  /*12990*/  FMUL.FTZ R36, R2.reuse, R112 ;  /* 0x0000007002247220 */ /* 0x042fe40000410000 */
[C---:B------:R-:W-:Y:S02]  /*129a0*/  FMUL.FTZ R37, R2.reuse, R113 ;  /* 0x0000007102257220 */ /* 0x040fe40000410000 */
[C---:B--2---:R-:W-:Y:S02]  /*129b0*/  FFMA.FTZ R0, R2.reuse, R193, R16 ;  /* 0x000000c102007223 */ /* 0x044fe40000010010 */
        /* <DEDUP_REMOVED lines=11> */
[C---:B---3--:R-:W-:Y:S01]  /*12a70*/  F2FP.PACK_AB R152, R3.reuse, R16 ;  /* 0x000000100398723e */ /* 0x048fe200000000ff */
[----:B------:R-:W-:Y:S02]  /*12a80*/  FADD.FTZ R4, R3, R0 ;  /* 0x0000000003047221 */ /* 0x000fe40000010000 */
[----:B------:R-:W2:Y:S01]  /*12a90*/  SHFL.BFLY PT, R0, R149, 0x2, 0x1f ;  /* 0x0c401f0095007f89 */ /* 0x000ea200000e0000 */
[C---:B------:R-:W-:Y:S02]  /*12aa0*/  FMUL.FTZ R40, R2.reuse, R40 ;  /* 0x0000002802287220 */ /* 0x040fe40000410000 */
[----:B------:R-:W3:Y:S01]  /*12ab0*/  MUFU.EX2 R16, R150 ;  /* 0x0000009600107308 */ /* 0x000ee20000000800 */
[C---:B------:R-:W-:Y:S02]  /*12ac0*/  FMUL.FTZ R41, R2.reuse, R41 ;  /* 0x0000002902297220 */ /* 0x040fe40000410000 */
[C---:B------:R-:W-:Y:S02]  /*12ad0*/  FMUL.FTZ R44, R2.reuse, R44 ;  /* 0x0000002c022c7220 */ /* 0x040fe40000410000 */
[C---:B-1----:R-:W-:Y:S02]  /*12ae0*/  FMUL.FTZ R13, R2.reuse, R137 ;  /* 0x00000089020d7220 */ /* 0x042fe40000410000 */
        /* <DEDUP_REMOVED lines=9> */
[----:B--2---:R-:W-:Y:S01]  /*12b80*/  FMNMX.FTZ R0, R149, R0, !PT ;  /* 0x0000000095007209 */ /* 0x004fe20007810000 */
[C---:B------:R-:W-:Y:S01]  /*12b90*/  FMUL.FTZ R60, R2.reuse, R60 ;  /* 0x0000003c023c7220 */ /* 0x040fe20000410000 */
[----:B---3--:R-:W-:Y:S01]  /*12ba0*/  F2FP.PACK_AB R154, R5, R16 ;  /* 0x00000010059a723e */ /* 0x008fe200000000ff */
[C---:B------:R-:W-:Y:S02]  /*12bb0*/  FMUL.FTZ R61, R2.reuse, R61 ;  /* 0x0000003d023d7220 */ /* 0x040fe40000410000 */
[----:B------:R-:W1:Y:S01]  /*12bc0*/  SHFL.BFLY PT, R3, R0, 0x1, 0x1f ;  /* 0x0c201f0000037f89 */ /* 0x000e6200000e0000 */
        /* <DEDUP_REMOVED lines=19> */
[----:B------:R-:W-:Y:S01]  /*12d00*/  FADD.FTZ R0, -R8, R106 ;  /* 0x0000006a08007221 */ /* 0x000fe20000010100 */
[----:B------:R-:W-:Y:S01]  /*12d10*/  IADD3 R106, R186, R151, RZ ;  /* 0x00000097ba6a7210 */ /* 0x000fe20007ffe0ff */
        /* <DEDUP_REMOVED lines=20> */
[----:B------:R-:W-:Y:S02]  /*12e60*/  FFMA.FTZ R7, R7, c[0x0][0x2d0], -R3 ;  /* 0x0000b40007077a23 */ /* 0x000fe40000010803 */
[----:B------:R-:W-:Y:S01]  /*12e70*/  FADD.FTZ R3, R16, R4 ;  /* 0x0000000410037221 */ /* 0x000fe20000010000 */
        /* <DEDUP_REMOVED lines=12> */
[----:B------:R-:W4:Y:S01]  /*12f40*/  MUFU.EX2 R7, R7 ;  /* 0x0000000700077308 */ /* 0x000f220000000800 */
[----:B------:R-:W-:Y:S01]  /*12f50*/  FMUL.FTZ R5, R2, R141 ;  /* 0x0000008d02057220 */ /* 0x000fe20000410000 */
[----:B------:R-:W-:Y:S01]  /*12f60*/  IADD3 R2, R185, R151, RZ ;  /* 0x00000097b9027210 */ /* 0x000fe20007ffe0ff */
[----:B------:R-:W-:Y:S02]  /*12f70*/  FADD.FTZ R3, R150, R3 ;  /* 0x0000000396037221 */ /* 0x000fe40000010000 */
[C---:B-1----:R-:W-:Y:S02]  /*12f80*/  FMUL.FTZ R38, R0.reuse, R114 ;  /* 0x0000007200267220 */ /* 0x042fe40000410000 */
[----:B------:R-:W1:Y:S01]  /*12f90*/  LDSM.16.MT88.4 R156, [R2] ;  /* 0x00000000029c783b */ /* 0x000e620000004200 */
[----:B------:R-:W-:Y:S01]  /*12fa0*/  FADD.FTZ R117, R149, R3 ;  /* 0x0000000395757221 */ /* 0x000fe20000010000 */
[----:B------:R-:W-:Y:S01]  /*12fb0*/  IADD3 R3, R183, R2, RZ ;  /* 0x00000002b7037210 */ /* 0x000fe20007ffe0ff */
[C---:B------:R-:W-:Y:S01]  /*12fc0*/  FMUL.FTZ R39, R0.reuse, R115 ;  /* 0x0000007300277220 */ /* 0x040fe20000410000 */
[----:B------:R-:W-:Y:S01]  /*12fd0*/  MUFU.EX2 R132, R162 ;  /* 0x000000a200847308 */ /* 0x000fe20000000800 */
[----:B--2---:R-:W-:Y:S01]  /*12fe0*/  FFMA.FTZ R6, R0, R199, R18 ;  /* 0x000000c700067223 */ /* 0x004fe20000010012 */
[----:B---3--:R-:W-:Y:S02]  /*12ff0*/  F2FP.PACK_AB R155, R136, R133 ;  /* 0x00000085889b723e */ /* 0x008fe400000000ff */
[----:B------:R-:W2:Y:S01]  /*13000*/  LDSM.16.MT88.4 R112, [R3] ;  /* 0x000000000370783b */ /* 0x000ea20000004200 */
[C---:B------:R-:W-:Y:S02]  /*13010*/  FMUL.FTZ R14, R0.reuse, R138 ;  /* 0x0000008a000e7220 */ /* 0x040fe40000410000 */
[C---:B------:R-:W-:Y:S02]  /*13020*/  FMUL.FTZ R15, R0.reuse, R139 ;  /* 0x0000008b000f7220 */ /* 0x040fe40000410000 */
[C---:B------:R-:W-:Y:S01]  /*13030*/  FMUL.FTZ R19, R0.reuse, R135 ;  /* 0x0000008700137220 */ /* 0x040fe20000410000 */
[----:B------:R-:W-:Y:S01]  /*13040*/  MUFU.EX2 R151, R193 ;  /* 0x000000c100977308 */ /* 0x000fe20000000800 */
[C---:B------:R-:W-:Y:S02]  /*13050*/  FMUL.FTZ R22, R0.reuse, R130 ;  /* 0x0000008200167220 */ /* 0x040fe40000410000 */
[C---:B----4-:R-:W-:Y:S01]  /*13060*/  FADD.FTZ R129, R7.reuse, R6 ;  /* 0x0000000607817221 */ /* 0x050fe20000010000 */
[----:B------:R-:W-:Y:S01]  /*13070*/  F2FP.PACK_AB R153, R7, R18 ;  /* 0x000000120799723e */ /* 0x000fe200000000ff */
[C---:B------:R-:W-:Y:S02]  /*13080*/  FMUL.FTZ R6, R0.reuse, R142 ;  /* 0x0000008e00067220 */ /* 0x040fe40000410000 */
[C---:B------:R-:W-:Y:S02]  /*13090*/  FMUL.FTZ R7, R0.reuse, R143 ;  /* 0x0000008f00077220 */ /* 0x040fe40000410000 */
[C---:B------:R-:W-:Y:S01]  /*130a0*/  FMUL.FTZ R31, R0.reuse, R123 ;  /* 0x0000007b001f7220 */ /* 0x040fe20000410000 */
[----:B------:R-:W-:Y:S01]  /*130b0*/  MUFU.EX2 R130, R161 ;  /* 0x000000a100827308 */ /* 0x000fe20000000800 */
[----:B------:R-:W-:Y:S02]  /*130c0*/  FADD.FTZ R129, R133, R129 ;  /* 0x0000008185817221 */ /* 0x000fe40000010000 */
[C---:B------:R-:W-:Y:S02]  /*130d0*/  FMUL.FTZ R18, R0.reuse, R134 ;  /* 0x0000008600127220 */ /* 0x040fe40000410000 */
[C---:B------:R-:W-:Y:S02]  /*130e0*/  FMUL.FTZ R23, R0.reuse, R131 ;  /* 0x0000008300177220 */ /* 0x040fe40000410000 */
[C---:B------:R-:W-:Y:S02]  /*130f0*/  FMUL.FTZ R26, R0.reuse, R126 ;  /* 0x0000007e001a7220 */ /* 0x040fe40000410000 */
[C---:B------:R-:W-:Y:S01]  /*13100*/  FMUL.FTZ R27, R0.reuse, R127 ;  /* 0x0000007f001b7220 */ /* 0x040fe20000410000 */
[----:B------:R-:W-:Y:S01]  /*13110*/  MUFU.EX2 R131, R160 ;  /* 0x000000a000837308 */ /* 0x000fe20000000800 */
[C---:B------:R-:W-:Y:S02]  /*13120*/  FMUL.FTZ R30, R0.reuse, R122 ;  /* 0x0000007a001e7220 */ /* 0x040fe40000410000 */
[C---:B------:R-:W-:Y:S02]  /*13130*/  FMUL.FTZ R34, R0.reuse, R118 ;  /* 0x0000007600227220 */ /* 0x040fe40000410000 */
[C---:B------:R-:W-:Y:S01]  /*13140*/  FMUL.FTZ R35, R0.reuse, R119 ;  /* 0x0000007700237220 */ /* 0x040fe20000410000 */
[C---:B-1----:R-:W-:Y:S04]  /*13150*/  HMMA.16816.F32 R4, R152.reuse, R156, R4 ;  /* 0x0000009c9804723c */ /* 0x042fe80000001804 */
[----:B------:R-:W1:Y:S01]  /*13160*/  MUFU.EX2 R119, R165 ;  /* 0x000000a500777308 */ /* 0x000e620000000800 */
[C---:B------:R-:W-:Y:S02]  /*13170*/  FMUL.FTZ R42, R0.reuse, R42 ;  /* 0x0000002a002a7220 */ /* 0x040fe40000410000 */
[C---:B------:R-:W-:Y:S01]  /*13180*/  FMUL.FTZ R43, R0.reuse, R43 ;  /* 0x0000002b002b7220 */ /* 0x040fe20000410000 */
[C---:B------:R-:W-:Y:S04]  /*13190*/  HMMA.16816.F32 R12, R152.reuse, R158, R12 ;  /* 0x0000009e980c723c */ /* 0x040fe8000000180c */
[C---:B------:R-:W-:Y:S02]  /*131a0*/  FMUL.FTZ R46, R0.reuse, R46 ;  /* 0x0000002e002e7220 */ /* 0x040fe40000410000 */
[C---:B------:R-:W-:Y:S01]  /*131b0*/  FMUL.FTZ R47, R0.reuse, R47 ;  /* 0x0000002f002f7220 */ /* 0x040fe20000410000 */
[----:B------:R-:W3:Y:S01]  /*131c0*/  MUFU.EX2 R118, R164 ;  /* 0x000000a400767308 */ /* 0x000ee20000000800 */
[C---:B--2---:R-:W-:Y:S04]  /*131d0*/  HMMA.16816.F32 R16, R152.reuse, R112, R16 ;  /* 0x000000709810723c */ /* 0x044fe80000001810 */
[C---:B------:R-:W-:Y:S02]  /*131e0*/  FMUL.FTZ R50, R0.reuse, R50 ;  /* 0x0000003200327220 */ /* 0x040fe40000410000 */
[C---:B------:R-:W-:Y:S02]  /*131f0*/  FMUL.FTZ R51, R0.reuse, R51 ;  /* 0x0000003300337220 */ /* 0x040fe40000410000 */
[C---:B------:R-:W-:Y:S01]  /*13200*/  HMMA.16816.F32 R20, R152.reuse, R114, R20 ;  /* 0x000000729814723c */ /* 0x040fe20000001814 */
[----:B------:R-:W2:Y:S01]  /*13210*/  LDSM.16.MT88.4 R112, [R106] ;  /* 0x000000006a70783b */ /* 0x000ea20000004200 */
[----:B------:R-:W-:Y:S02]  /*13220*/  MUFU.EX2 R160, R167 ;  /* 0x000000a700a07308 */ /* 0x000fe40000000800 */
        /* <DEDUP_REMOVED lines=26> */
[C---:B------:R-:W-:Y:S04]  /*133d0*/  HMMA.16816.F32 R28, R152.reuse, R114, R28 ;  /* 0x00000072981c723c */ /* 0x040fe8000000181c */
[C---:B------:R-:W-:Y:S01]  /*133e0*/  FMUL.FTZ R95, R0.reuse, R95 ;  /* 0x0000005f005f7220 */ /* 0x040fe20000410000 */
[----:B------:R-:W-:Y:S01]  /*133f0*/  MUFU.EX2 R126, R196 ;  /* 0x000000c4007e7308 */ /* 0x000fe20000000800 */
[C---:B------:R-:W-:Y:S02]  /*13400*/  FMUL.FTZ R98, R0.reuse, R98 ;  /* 0x0000006200627220 */ /* 0x040fe40000410000 */
[C---:B------:R-:W-:Y:S04]  /*13410*/  FMUL.FTZ R99, R0.reuse, R99 ;  /* 0x0000006300637220 */ /* 0x040fe80000410000 */
[C---:B------:R-:W-:Y:S02]  /*13420*/  FMUL.FTZ R102, R0.reuse, R102 ;  /* 0x0000006600667220 */ /* 0x040fe40000410000 */
[----:B------:R-:W-:Y:S01]  /*13430*/  FMUL.FTZ R103, R0, R103 ;  /* 0x0000006700677220 */ /* 0x000fe20000410000 */
[----:B------:R-:W-:Y:S01]  /*13440*/  IADD3 R0, R183, R106, RZ ;  /* 0x0000006ab7007210 */ /* 0x000fe20007ffe0ff */
[----:B-1----:R-:W-:Y:S01]  /*13450*/  FADD.FTZ R117, R119, R117 ;  /* 0x0000007577757221 */ /* 0x002fe20000010000 */
[----:B------:R-:W-:Y:S03]  /*13460*/  MUFU.EX2 R157, R174 ;  /* 0x000000ae009d7308 */ /* 0x000fe60000000800 */
[----:B------:R-:W1:Y:S01]  /*13470*/  LDSM.16.MT88.4 R112, [R0] ;  /* 0x000000000070783b */ /* 0x000e620000004200 */
[C---:B---3--:R-:W-:Y:S01]  /*13480*/  FADD.FTZ R122, R118.reuse, R117 ;  /* 0x00000075767a7221 */ /* 0x048fe20000010000 */
[----:B------:R-:W-:Y:S02]  /*13490*/  F2FP.PACK_AB R118, R118, R119 ;  /* 0x000000777676723e */ /* 0x000fe400000000ff */
[----:B------:R-:W-:Y:S02]  /*134a0*/  F2FP.PACK_AB R117, R131, R130 ;  /* 0x000000828375723e */ /* 0x000fe400000000ff */
[----:B------:R-:W-:Y:S01]  /*134b0*/  F2FP.PACK_AB R119, R163, R132 ;  /* 0x00000084a377723e */ /* 0x000fe200000000ff */
[----:B------:R-:W2:Y:S10]  /*134c0*/  MUFU.EX2 R156, R175 ;  /* 0x000000af009c7308 */ /* 0x000eb40000000800 */
[----:B------:R-:W3:Y:S01]  /*134d0*/  MUFU.EX2 R150, R197 ;  /* 0x000000c500967308 */ /* 0x000ee20000000800 */
        /* <DEDUP_REMOVED lines=27> */
[----:B--2---:R-:W-:Y:S02]  /*13690*/  F2FP.PACK_AB R153, R156, R157 ;  /* 0x0000009d9c99723e */ /* 0x004fe400000000ff */
        /* <DEDUP_REMOVED lines=35> */
[----:B------:R-:W-:Y:S01]  /*138d0*/  FADD.FTZ R112, R121, R122 ;  /* 0x0000007a79707221 */ /* 0x000fe20000010000 */
[----:B------:R-:W-:Y:S01]  /*138e0*/  HMMA.16816.F32 R100, R116, R114, R100 ;  /* 0x000000727464723c */ /* 0x000fe20000001864 */
[----:B------:R-:W1:Y:S03]  /*138f0*/  LDSM.16.MT88.4 R116, [R2+0x1000] ;  /* 0x001000000274783b */ /* 0x000e660000004200 */
[C---:B------:R-:W-:Y:S01]  /*13900*/  FADD.FTZ R113, R120.reuse, R112 ;  /* 0x0000007078717221 */ /* 0x040fe20000010000 */
[----:B------:R-:W-:Y:S02]  /*13910*/  F2FP.PACK_AB R112, R120, R121 ;  /* 0x000000797870723e */ /* 0x000fe400000000ff */
[C---:B------:R-:W-:Y:S01]  /*13920*/  F2FP.PACK_AB R114, R124.reuse, R125 ;  /* 0x0000007d7c72723e */ /* 0x040fe200000000ff */
[----:B------:R-:W-:Y:S01]  /*13930*/  FADD.FTZ R113, R125, R113 ;  /* 0x000000717d717221 */ /* 0x000fe20000010000 */
[----:B------:R-:W2:Y:S01]  /*13940*/  LDSM.16.MT88.4 R120, [R3+0x1000] ;  /* 0x001000000378783b */ /* 0x000ea20000004200 */
[----:B------:R-:W3:Y:S02]  /*13950*/  MUFU.EX2 R125, R195 ;  /* 0x000000c3007d7308 */ /* 0x000ee40000000800 */
[----:B------:R-:W-:Y:S01]  /*13960*/  FADD.FTZ R128, R124, R113 ;  /* 0x000000717c807221 */ /* 0x000fe20000010000 */
[----:B------:R-:W-:Y:S02]  /*13970*/  F2FP.PACK_AB R113, R161, R160 ;  /* 0x000000a0a171723e */ /* 0x000fe400000000ff */
[----:B------:R-:W-:Y:S05]  /*13980*/  F2FP.PACK_AB R115, R159, R158 ;  /* 0x0000009e9f73723e */ /* 0x000fea00000000ff */
[----:B------:R-:W4:Y:S01]  /*13990*/  MUFU.EX2 R124, R194 ;  /* 0x000000c2007c7308 */ /* 0x000f220000000800 */
[----:B---3--:R-:W-:Y:S01]  /*139a0*/  F2FP.PACK_AB R154, R125, R126 ;  /* 0x0000007e7d9a723e */ /* 0x008fe200000000ff */
[C---:B-1----:R-:W-:Y:S05]  /*139b0*/  HMMA.16816.F32 R4, R112.reuse, R116, R4 ;  /* 0x000000747004723c */ /* 0x042fea0000001804 */
[----:B----4-:R-:W-:Y:S03]  /*139c0*/  F2FP.PACK_AB R152, R124, R127 ;  /* 0x0000007f7c98723e */ /* 0x010fe600000000ff */
        /* <DEDUP_REMOVED lines=33> */
[----:B------:R-:W-:Y:S02]  /*13be0*/  FADD.FTZ R117, R130, R117 ;  /* 0x0000007582757221 */ /* 0x000fe40000010000 */
[----:B------:R-:W-:Y:S02]  /*13bf0*/  FADD.FTZ R116, R127, R128 ;  /* 0x000000807f747221 */ /* 0x000fe40000010000 */
[C---:B--2---:R-:W-:Y:S04]  /*13c00*/  HMMA.16816.F32 R96, R112.reuse, R120, R96 ;  /* 0x000000787060723c */ /* 0x044fe80000001860 */
[----:B------:R-:W-:Y:S02]  /*13c10*/  FADD.FTZ R117, R131, R117 ;  /* 0x0000007583757221 */ /* 0x000fe40000010000 */
[----:B------:R-:W2:Y:S01]  /*13c20*/  LDSM.16.MT88.4 R128, [R3+0x1800] ;  /* 0x001800000380783b */ /* 0x000ea20000004200 */
[----:B------:R-:W-:Y:S01]  /*13c30*/  FADD.FTZ R116, R124, R116 ;  /* 0x000000747c747221 */ /* 0x000fe20000010000 */
[----:B------:R-:W-:Y:S04]  /*13c40*/  HMMA.16816.F32 R100, R112, R122, R100 ;  /* 0x0000007a7064723c */ /* 0x000fe80000001864 */
[----:B------:R-:W-:Y:S02]  /*13c50*/  FADD.FTZ R116, R126, R116 ;  /* 0x000000747e747221 */ /* 0x000fe40000010000 */
[----:B------:R-:W-:Y:S01]  /*13c60*/  FADD.FTZ R149, R132, R117 ;  /* 0x0000007584957221 */ /* 0x000fe20000010000 */
[----:B------:R-:W-:Y:S01]  /*13c70*/  LDSM.16.MT88.4 R112, [R0+0x1800] ;  /* 0x001800000070783b */ /* 0x000fe20000004200 */
[----:B------:R-:W-:Y:S07]  /*13c80*/  FADD.FTZ R193, R125, R116 ;  /* 0x000000747dc17221 */ /* 0x000fee0000010000 */
[----:B------:R-:W3:Y:S01]  /*13c90*/  LDSM.16.MT88.4 R116, [R106+0x1800] ;  /* 0x001800006a74783b */ /* 0x000ee20000004200 */
[C---:B-1----:R-:W-:Y:S07]  /*13ca0*/  HMMA.16816.F32 R140, R152.reuse, R136, R4 ;  /* 0x00000088988c723c */ /* 0x042fee0000001804 */
[----:B------:R-:W1:Y:S01]  /*13cb0*/  LDSM.16.MT88.4 R4, [R2+0x3800] ;  /* 0x003800000204783b */ /* 0x000e620000004200 */
[C---:B------:R-:W-:Y:S07]  /*13cc0*/  HMMA.16816.F32 R136, R152.reuse, R138, R12 ;  /* 0x0000008a9888723c */ /* 0x040fee000000180c */
[----:B------:R-:W4:Y:S01]  /*13cd0*/  LDSM.16.MT88.4 R12, [R3+0x3800] ;  /* 0x00380000030c783b */ /* 0x000f220000004200 */
[C---:B--2---:R-:W-:Y:S07]  /*13ce0*/  HMMA.16816.F32 R132, R152.reuse, R128, R16 ;  /* 0x000000809884723c */ /* 0x044fee0000001810 */
[----:B------:R-:W2:Y:S01]  /*13cf0*/  LDSM.16.MT88.4 R16, [R106+0x3800] ;  /* 0x003800006a10783b */ /* 0x000ea20000004200 */
[C---:B------:R-:W-:Y:S07]  /*13d00*/  HMMA.16816.F32 R128, R152.reuse, R130, R20 ;  /* 0x000000829880723c */ /* 0x040fee0000001814 */
[----:B------:R-:W-:Y:S01]  /*13d10*/  LDSM.16.MT88.4 R20, [R3+0x5800] ;  /* 0x005800000314783b */ /* 0x000fe20000004200 */
[C---:B---3--:R-:W-:Y:S07]  /*13d20*/  HMMA.16816.F32 R124, R152.reuse, R116, R24 ;  /* 0x00000074987c723c */ /* 0x048fee0000001818 */
[----:B------:R-:W-:Y:S01]  /*13d30*/  LDSM.16.MT88.4 R24, [R106+0x5800] ;  /* 0x005800006a18783b */ /* 0x000fe20000004200 */
[C---:B------:R-:W-:Y:S08]  /*13d40*/  HMMA.16816.F32 R120, R152.reuse, R118, R28 ;  /* 0x000000769878723c */ /* 0x040ff0000000181c */
[C---:B------:R-:W-:Y:S08]  /*13d50*/  HMMA.16816.F32 R116, R152.reuse, R112, R32 ;  /* 0x000000709874723c */ /* 0x040ff00000001820 */
[C---:B------:R-:W-:Y:S08]  /*13d60*/  HMMA.16816.F32 R112, R152.reuse, R114, R36 ;  /* 0x000000729870723c */ /* 0x040ff00000001824 */
[C---:B-1----:R-:W-:Y:S08]  /*13d70*/  HMMA.16816.F32 R40, R152.reuse, R4, R40 ;  /* 0x000000049828723c */ /* 0x042ff00000001828 */
[C---:B------:R-:W-:Y:S01]  /*13d80*/  HMMA.16816.F32 R44, R152.reuse, R6, R44 ;  /* 0x00000006982c723c */ /* 0x040fe2000000182c */
[----:B------:R-:W1:Y:S07]  /*13d90*/  LDSM.16.MT88.4 R4, [R0+0x3800] ;  /* 0x003800000004783b */ /* 0x000e6e0000004200 */
[C---:B----4-:R-:W-:Y:S08]  /*13da0*/  HMMA.16816.F32 R48, R152.reuse, R12, R48 ;  /* 0x0000000c9830723c */ /* 0x050ff00000001830 */
[C---:B------:R-:W-:Y:S01]  /*13db0*/  HMMA.16816.F32 R52, R152.reuse, R14, R52 ;  /* 0x0000000e9834723c */ /* 0x040fe20000001834 */
[----:B------:R3:W4:Y:S07]  /*13dc0*/  LDSM.16.MT88.4 R12, [R2+0x5800] ;  /* 0x00580000020c783b */ /* 0x00072e0000004200 */
[C---:B--2---:R-:W-:Y:S08]  /*13dd0*/  HMMA.16816.F32 R56, R152.reuse, R16, R56 ;  /* 0x000000109838723c */ /* 0x044ff00000001838 */
[C---:B------:R-:W-:Y:S01]  /*13de0*/  HMMA.16816.F32 R60, R152.reuse, R18, R60 ;  /* 0x00000012983c723c */ /* 0x040fe2000000183c */
[----:B------:R2:W5:Y:S03]  /*13df0*/  LDSM.16.MT88.4 R16, [R0+0x5800] ;  /* 0x005800000010783b */ /* 0x0005660000004200 */
[----:B---3--:R-:W-:Y:S04]  /*13e00*/  IADD3 R2, R188, -0x2, RZ ;  /* 0xfffffffebc027810 */ /* 0x008fe80007ffe0ff */
[C---:B-1----:R-:W-:Y:S03]  /*13e10*/  HMMA.16816.F32 R64, R152.reuse, R4, R64 ;  /* 0x000000049840723c */ /* 0x042fe60000001840 */
[----:B------:R-:W-:Y:S05]  /*13e20*/  ISETP.GE.AND P0, PT, R2, R208, PT ;  /* 0x000000d00200720c */ /* 0x000fea0003f06270 */
[C---:B------:R-:W-:Y:S04]  /*13e30*/  HMMA.16816.F32 R68, R152.reuse, R6, R68 ;  /* 0x000000069844723c */ /* 0x040fe80000001844 */
[----:B--2---:R-:W-:Y:S04]  /*13e40*/  FADD.FTZ R0, R163, R149 ;  /* 0x00000095a3007221 */ /* 0x004fe80000010000 */
[C---:B----4-:R-:W-:Y:S04]  /*13e50*/  HMMA.16816.F32 R72, R152.reuse, R12, R72 ;  /* 0x0000000c9848723c */ /* 0x050fe80000001848 */
[----:B------:R-:W-:Y:S04]  /*13e60*/  FADD.FTZ R0, R160, R0 ;  /* 0x00000000a0007221 */ /* 0x000fe80000010000 */
[C---:B------:R-:W-:Y:S04]  /*13e70*/  HMMA.16816.F32 R76, R152.reuse, R14, R76 ;  /* 0x0000000e984c723c */ /* 0x040fe8000000184c */
        /* <DEDUP_REMOVED lines=9> */
[C---:B-----5:R-:W-:Y:S04]  /*13f10*/  HMMA.16816.F32 R96, R152.reuse, R16, R96 ;  /* 0x000000109860723c */ /* 0x060fe80000001860 */
[----:B------:R-:W-:Y:S04]  /*13f20*/  FADD.FTZ R0, R151, R0 ;  /* 0x0000000097007221 */ /* 0x000fe80000010000 */
[----:B------:R-:W-:Y:S04]  /*13f30*/  HMMA.16816.F32 R100, R152, R18, R100 ;  /* 0x000000129864723c */ /* 0x000fe80000001864 */
[----:B------:R-:W-:Y:S04]  /*13f40*/  FADD.FTZ R199, R150, R0 ;  /* 0x0000000096c77221 */ /* 0x000fe80000010000 */
[----:B------:R-:W-:-:S11]  /*13f50*/  @!P0 BRA `(.L_x_1811) ;  /* 0x000004f000008947 */ /* 0x000fd60003800000 */
[----:B------:R-:W-:Y:S01]  /*13f60*/  SHF.L.U64.HI R20, R206, 0x1, R212 ;  /* 0x00000001ce147819 */ /* 0x000fe200000102d4 */
[----:B------:R-:W-:Y:S01]  /*13f70*/  IMAD.MOV.U32 R226, RZ, RZ, c[0x0][0x2b8] ;  /* 0x0000ae00ffe27624 */ /* 0x000fe200078e00ff */
[C---:B------:R-:W-:Y:S01]  /*13f80*/  SHF.L.U64.HI R18, R203.reuse, 0x1, R213 ;  /* 0x00000001cb127819 */ /* 0x040fe200000102d5 */
[----:B------:R-:W-:Y:S01]  /*13f90*/  IMAD R2, R188, 0x40, R235 ;  /* 0x00000040bc027824 */ /* 0x000fe200078e02eb */
[----:B------:R-:W-:Y:S01]  /*13fa0*/  SHF.L.U32 R17, R203, 0x1, RZ ;  /* 0x00000001cb117819 */ /* 0x000fe200000006ff */
[----:B------:R-:W-:Y:S01]  /*13fb0*/  IMAD.MOV.U32 R189, RZ, RZ, RZ ;  /* 0x000000ffffbd7224 */ /* 0x000fe200078e00ff */
[----:B------:R-:W-:Y:S01]  /*13fc0*/  ISETP.NE.AND P1, PT, R226, 0x1, PT ;  /* 0x00000001e200780c */ /* 0x000fe20003f25270 */
[----:B------:R-:W-:Y:S01]  /*13fd0*/  IMAD.SHL.U32 R19, R206, 0x2, RZ ;  /* 0x00000002ce137824 */ /* 0x000fe200078e00ff */
[----:B------:R-:W-:Y:S01]  /*13fe0*/  IADD3 R2, R2, -0x80, R217 ;  /* 0xffffff8002027810 */ /* 0x000fe20007ffe0d9 */
[C---:B------:R-:W-:Y:S01]  /*13ff0*/  IMAD.SHL.U32 R13, R204.reuse, 0x2, RZ ;  /* 0x00000002cc0d7824 */ /* 0x040fe200078e00ff */
[----:B------:R-:W-:Y:S03]  /*14000*/  SHF.L.U64.HI R16, R204, 0x1, R205 ;  /* 0x00000001cc107819 */ /* 0x000fe600000102cd */
[--C-:B------:R-:W-:Y:S06]  /*14010*/  IMAD.MOV.U32 R0, RZ, RZ, R2.reuse ;  /* 0x000000ffff007224 */ /* 0x100fec00078e0002 */
[----:B------:R-:W-:Y:S05]  /*14020*/  @P1 IMAD.HI.U32 R3, R2, c[0x0][0x2bc], RZ ;  /* 0x0000af0002031a27 */ /* 0x000fea00078e00ff */
[----:B------:R-:W-:Y:S04]  /*14030*/  @P1 SHF.R.U32.HI R0, RZ, c[0x0][0x2c0], R3 ;  /* 0x0000b000ff001a19 */ /* 0x000fe80000011603 */
[C---:B------:R-:W-:Y:S04]  /*14040*/  @!P6 IADD3 R3, P0, R0.reuse, R220, RZ ;  /* 0x000000dc0003e210 */ /* 0x040fe80007f1e0ff */
[C---:B------:R-:W-:Y:S02]  /*14050*/  @!P6 LEA.HI.X.SX32 R5, R0.reuse, R233, 0x1, P0 ;  /* 0x000000e90005e211 */ /* 0x040fe400000f0eff */
[C---:B------:R-:W-:Y:S02]  /*14060*/  @!P6 LEA R4, P0, R3.reuse, c[0x0][0x2a0], 0x2 ;  /* 0x0000a8000304ea11 */ /* 0x040fe400078010ff */
[----:B------:R-:W-:Y:S02]  /*14070*/  IADD3 R0, -R0, RZ, RZ ;  /* 0x000000ff00007210 */ /* 0x000fe40007ffe1ff */
[----:B------:R-:W-:Y:S03]  /*14080*/  @!P6 LEA.HI.X R5, R3, c[0x0][0x2a4], R5, 0x2, P0 ;  /* 0x0000a9000305ea11 */ /* 0x000fe600000f1405 */
[----:B------:R-:W-:Y:S02]  /*14090*/  IMAD R191, R0, c[0x0][0x2b8], R2 ;  /* 0x0000ae0000bf7a24 */ /* 0x000fe400078e0202 */
[----:B------:R-:W2:Y:S02]  /*140a0*/  @!P6 LDG.E R189, [R4.64] ;  /* 0x0000000804bde981 */ /* 0x000ea4000c1e1900 */
[C---:B------:R-:W-:Y:S01]  /*140b0*/  IMAD.WIDE.U32 R2, R191.reuse, c[0x0][0x1e0], RZ ;  /* 0x00007800bf027a25 */ /* 0x040fe200078e00ff */
[----:B------:R-:W-:Y:S05]  /*140c0*/  SHF.R.S32.HI R0, RZ, 0x1f, R191 ;  /* 0x0000001fff007819 */ /* 0x000fea00000114bf */
        /* <DEDUP_REMOVED lines=13> */
.L_x_1898:
[----:B------:R-:W-:-:S05]  /*141a0*/  BRA.DIV ~URZ, `(.L_x_1813) ;  /* 0x000066f27f007947 */ /* 0x000fca000b800000 */
[----:B------:R-:W3:Y:S01]  /*141b0*/  SHFL.IDX PT, R2, R12, RZ, 0x181f ;  /* 0x00181fff0c027589 */ /* 0x000ee200000e0000 */
[----:B------:R-:W-:Y:S01]  /*141c0*/  LOP3.LUT P3, RZ, R198, 0x2, RZ, 0xc0, !PT ;  /* 0x00000002c6ff7812 */ /* 0x000fe2000786c0ff */
[----:B------:R-:W-:Y:S01]  /*141d0*/  IMAD R0, R190, 0x6000, R11 ;  /* 0x00006000be007824 */ /* 0x000fe200078e020b */
[C---:B------:R-:W-:Y:S02]  /*141e0*/  LOP3.LUT P2, RZ, R198.reuse, 0x1, RZ, 0xc0, !PT ;  /* 0x00000001c6ff7812 */ /* 0x040fe4000784c0ff */
[----:B------:R-:W-:Y:S02]  /*141f0*/  LOP3.LUT P1, RZ, R198, 0x4, RZ, 0xc0, !PT ;  /* 0x00000004c6ff7812 */ /* 0x000fe4000782c0ff */
[----:B------:R-:W-:Y:S02]  /*14200*/  SEL R15, RZ, 0x10, P2 ;  /* 0x00000010ff0f7807 */ /* 0x000fe40001000000 */
[----:B------:R-:W-:Y:S02]  /*14210*/  SEL R14, RZ, 0x10, P1 ;  /* 0x00000010ff0e7807 */ /* 0x000fe40000800000 */
[----:B---3--:R-:W-:Y:S05]  /*14220*/  IADD3 R6, P0, R2, R13, RZ ;  /* 0x0000000d02067210 */ /* 0x008fea0007f1e0ff */
[----:B--2---:R-:W-:Y:S05]  /*14230*/  IMAD.X R7, R4, 0x1, R16, P0 ;  /* 0x0000000104077824 */ /* 0x004fea00000e0610 */
[----:B------:R-:W-:Y:S01]  /*14240*/  @!PT LDS RZ, [RZ] ;  /* 0x00000000fffff984 */ /* 0x000fe20000000800 */
[----:B------:R-:W-:Y:S01]  /*14250*/  @!PT LDS RZ, [RZ] ;  /* 0x00000000fffff984 */ /* 0x000fe20000000800 */
[----:B------:R2:W-:Y:S02]  /*14260*/  LDGSTS.E.BYPASS.LTC128B.128 [R0], [R6.64], !P3 ;  /* 0x0000000006007fae */ /* 0x0005e4000d901d48 */
[----:B--2---:R-:W-:Y:S05]  /*14270*/  IADD3 R6, P0, R2, R17, RZ ;  /* 0x0000001102067210 */ /* 0x004fea0007f1e0ff */
[----:B------:R-:W-:Y:S01]  /*14280*/  IMAD.X R7, R4, 0x1, R18, P0 ;  /* 0x0000000104077824 */ /* 0x000fe200000e0612 */
[----:B------:R-:W-:Y:S04]  /*14290*/  IADD3 R2, P0, R2, R19, RZ ;  /* 0x0000001302027210 */ /* 0x000fe80007f1e0ff */
[----:B------:R2:W-:Y:S01]  /*142a0*/  LDGSTS.E.BYPASS.LTC128B.128 [R0+0x2000], [R6.64], !P2 ;  /* 0x0200000006007fae */ /* 0x0005e2000d101d48 */
[----:B------:R-:W-:Y:S03]  /*142b0*/  IMAD.X R3, R4, 0x1, R20, P0 ;  /* 0x0000000104037824 */ /* 0x000fe600000e0614 */
[----:B------:R3:W4:Y:S04]  /*142c0*/  SHFL.IDX PT, R4, R5, 0x1, 0x181f ;  /* 0x00381f0005047f89 */ /* 0x00072800000e0000 */
[----:B------:R5:W-:Y:S01]  /*142d0*/  LDGSTS.E.BYPASS.LTC128B.128 [R0+0x4000], [R2.64], !P1 ;  /* 0x0400000002007fae */ /* 0x000be2000c901d48 */
[----:B-1-3--:R-:W-:Y:S03]  /*142e0*/  SEL R5, RZ, 0x10, P3 ;  /* 0x00000010ff057807 */ /* 0x00afe60001800000 */
[----:B-----5:R2:W1:Y:S04]  /*142f0*/  SHFL.IDX PT, R2, R12, 0x1, 0x181f ;  /* 0x00381f000c027f89 */ /* 0x02046800000e0000 */
.L_x_1899:
[C---:B----4-:R-:W-:Y:S02]  /*14300*/  IADD3 R3, -R5.reuse, 0x10, RZ ;  /* 0x0000001005037810 */ /* 0x050fe40007ffe1ff */
[----:B------:R-:W-:Y:S02]  /*14310*/  ISETP.NE.U32.AND P2, PT, R5, RZ, PT ;  /* 0x000000ff0500720c */ /* 0x000fe40003f45070 */
[----:B------:R-:W-:Y:S04]  /*14320*/  LOP3.LUT R3, R3, 0xf, RZ, 0xc0, !PT ;  /* 0x0000000f03037812 */ /* 0x000fe800078ec0ff */
[----:B-12---:R-:W-:Y:S02]  /*14330*/  IADD3 R12, P1, P0, R3, R2, R13 ;  /* 0x00000002030c7210 */ /* 0x006fe4000783e00d */
[----:B------:R-:W-:Y:S02]  /*14340*/  IADD3 R3, -R15, 0x10, RZ ;  /* 0x000000100f037810 */ /* 0x000fe40007ffe1ff */
[----:B------:R-:W-:Y:S02]  /*14350*/  IADD3.X R13, RZ, R4, R16, P1, P0 ;  /* 0x00000004ff0d7210 */ /* 0x000fe40000fe0410 */
[----:B------:R-:W-:Y:S03]  /*14360*/  LOP3.LUT R3, R3, 0xf, RZ, 0xc0, !PT ;  /* 0x0000000f03037812 */ /* 0x000fe600078ec0ff */
[----:B------:R-:W-:Y:S01]  /*14370*/  @!PT LDS RZ, [RZ] ;  /* 0x00000000fffff984 */ /* 0x000fe20000000800 */
[----:B------:R-:W-:Y:S01]  /*14380*/  @!PT LDS RZ, [RZ] ;  /* 0x00000000fffff984 */ /* 0x000fe20000000800 */
[----:B------:R-:W-:Y:S01]  /*14390*/  @!PT LDS RZ, [RZ] ;  /* 0x00000000fffff984 */ /* 0x000fe20000000800 */
[----:B------:R1:W-:Y:S01]  /*143a0*/  LDGSTS.E.BYPASS.LTC128B.128.ZFILL [R0+0x1000], [R12.64], P2 ;  /* 0x010000000c007fae */ /* 0x0003e20009141d48 */
[----:B------:R-:W-:Y:S02]  /*143b0*/  IADD3 R6, P1, P0, R3, R2, R17 ;  /* 0x0000000203067210 */ /* 0x000fe4000783e011 */
[C---:B------:R-:W-:Y:S02]  /*143c0*/  IADD3 R3, -R14.reuse, 0x10, RZ ;  /* 0x000000100e037810 */ /* 0x040fe40007ffe1ff */
[----:B------:R-:W-:Y:S02]  /*143d0*/  IADD3.X R7, RZ, R4, R18, P1, P0 ;  /* 0x00000004ff077210 */ /* 0x000fe40000fe0412 */
[----:B------:R-:W-:Y:S04]  /*143e0*/  LOP3.LUT R3, R3, 0xf, RZ, 0xc0, !PT ;  /* 0x0000000f03037812 */ /* 0x000fe800078ec0ff */
[----:B------:R-:W-:Y:S04]  /*143f0*/  IADD3 R2, P1, P0, R3, R2, R19 ;  /* 0x0000000203027210 */ /* 0x000fe8000783e013 */
[----:B------:R-:W-:Y:S02]  /*14400*/  IADD3.X R3, RZ, R4, R20, P1, P0 ;  /* 0x00000004ff037210 */ /* 0x000fe40000fe0414 */
[----:B------:R-:W-:Y:S02]  /*14410*/  ISETP.NE.U32.AND P1, PT, R15, RZ, PT ;  /* 0x000000ff0f00720c */ /* 0x000fe40003f25070 */
[----:B------:R-:W-:Y:S11]  /*14420*/  ISETP.NE.U32.AND P0, PT, R14, RZ, PT ;  /* 0x000000ff0e00720c */ /* 0x000ff60003f05070 */
[----:B------:R1:W-:Y:S04]  /*14430*/  LDGSTS.E.BYPASS.LTC128B.128.ZFILL [R0+0x3000], [R6.64], P1 ;  /* 0x0300000006007fae */ /* 0x0003e80008941d48 */
[----:B------:R1:W-:Y:S02]  /*14440*/  LDGSTS.E.BYPASS.LTC128B.128.ZFILL [R0+0x5000], [R2.64], P0 ;  /* 0x0500000002007fae */ /* 0x0003e40008141d48 */
.L_x_1811:
[----:B------:R-:W-:Y:S05]  /*14450*/  BSYNC B0 ;  /* 0x0000000000007941 */ /* 0x000fea0003800000 */
.L_x_1810:
        /* <DEDUP_REMOVED lines=10> */
.L_x_1804:
[----:B------:R-:W-:Y:S05]  /*14500*/  BRA.DIV ~URZ, `(.L_x_1815) ;  /* 0x000065e27f007947 */ /* 0x000fea000b800000 */
[----:B------:R2:W3:Y:S02]  /*14510*/  SHFL.BFLY PT, R0, R193, 0x2, 0x1f ;  /* 0x0c401f00c1007f89 */ /* 0x0004e400000e0000 */
.L_x_1900:
[----:B---3--:R-:W-:Y:S01]  /*14520*/  FADD.FTZ R0, R0, R193 ;  /* 0x000000c100007221 */ /* 0x008fe20000010000 */
[----:B------:R-:W-:Y:S05]  /*14530*/  BRA.DIV ~URZ, `(.L_x_1816) ;  /* 0x000066127f007947 */ /* 0x000fea000b800000 */
[----:B-1----:R-:W1:Y:S04]  /*14540*/  SHFL.BFLY PT, R2, R199, 0x2, 0x1f ;  /* 0x0c401f00c7027f89 */ /* 0x002e6800000e0000 */
[----:B------:R-:W3:Y:S01]  /*14550*/  SHFL.BFLY PT, R5, R0, 0x1, 0x1f ;  /* 0x0c201f0000057f89 */ /* 0x000ee200000e0000 */
[----:B-1----:R-:W-:-:S02]  /*14560*/  FADD.FTZ R4, R2, R199 ;  /* 0x000000c702047221 */ /* 0x002fc40000010000 */
[----:B---3--:R-:W-:-:S03]  /*14570*/  FADD.FTZ R0, R0, R5 ;  /* 0x0000000500007221 */ /* 0x008fc60000010000 */
[----:B------:R1:W3:Y:S04]  /*14580*/  SHFL.BFLY PT, R3, R4, 0x1, 0x1f ;  /* 0x0c201f0004037f89 */ /* 0x0002e800000e0000 */
.L_x_1901:
[----:B------:R-:W-:Y:S01]  /*14590*/  FSETP.NE.FTZ.AND P1, PT, R0, RZ, PT ;  /* 0x000000ff0000720b */ /* 0x000fe20003f35000 */
[----:B---3--:R-:W-:Y:S01]  /*145a0*/  FADD.FTZ R3, R3, R4 ;  /* 0x0000000403037221 */ /* 0x008fe20000010000 */
[----:B------:R-:W-:Y:S02]  /*145b0*/  MOV R2, RZ ;  /* 0x000000ff00027202 */ /* 0x000fe40000000f00 */
[----:B------:R-:W-:Y:S02]  /*145c0*/  MOV R22, 0xff800000 ;  /* 0xff80000000167802 */ /* 0x000fe40000000f00 */
[----:B------:R-:W-:Y:S02]  /*145d0*/  FSETP.NE.FTZ.AND P0, PT, R3, RZ, PT ;  /* 0x000000ff0300720b */ /* 0x000fe40003f15000 */
[----:B-1----:R-:W-:Y:S02]  /*145e0*/  MOV R4, 0x1 ;  /* 0x0000000100047802 */ /* 0x002fe40000000f00 */
[----:B------:R-:W-:-:S03]  /*145f0*/  MOV R17, 0xff800000 ;  /* 0xff80000000117802 */ /* 0x000fc60000000f00 */
[----:B------:R-:W1:Y:S08]  /*14600*/  @P1 MUFU.LG2 R5, R0 ;  /* 0x0000000000051308 */ /* 0x000e700000000c00 */
[----:B------:R3:W4:Y:S01]  /*14610*/  @P1 MUFU.RCP R2, R0 ;  /* 0x0000000000021308 */ /* 0x0007220000001000 */
[----:B-1----:R-:W-:Y:S01]  /*14620*/  @P1 FMUL.FTZ R5, R5, 0.69314718246459960938 ;  /* 0x3f31721805051820 */ /* 0x002fe20000410000 */
[----:B---3--:R-:W-:Y:S01]  /*14630*/  @P1 MOV R0, 0x3f317218 ;  /* 0x3f31721800001802 */ /* 0x008fe20000000f00 */
[----:B----4-:R-:W-:-:S02]  /*14640*/  FMUL.FTZ R38, R2, R124 ;  /* 0x0000007c02267220 */ /* 0x010fc40000410000 */
        /* <DEDUP_REMOVED lines=8> */
[----:B------:R-:W1:Y:S01]  /*146d0*/  @P0 MUFU.RCP R0, R3 ;  /* 0x0000000300000308 */ /* 0x000e620000001000 */
        /* <DEDUP_REMOVED lines=42> */
[----:B------:R3:W4:Y:S01]  /*14980*/  @P0 MUFU.LG2 R2, R3 ;  /* 0x0000000300020308 */ /* 0x0007220000000c00 */
[C---:B-1----:R-:W-:Y:S02]  /*14990*/  FMUL.FTZ R100, R0.reuse, R114 ;  /* 0x0000007200647220 */ /* 0x042fe40000410000 */
[C---:B------:R-:W-:Y:S02]  /*149a0*/  FMUL.FTZ R101, R0.reuse, R115 ;  /* 0x0000007300657220 */ /* 0x040fe40000410000 */
[C---:B------:R-:W-:Y:S02]  /*149b0*/  FMUL.FTZ R136, R0.reuse, R42 ;  /* 0x0000002a00887220 */ /* 0x040fe40000410000 */
[C---:B------:R-:W-:Y:S02]  /*149c0*/  FMUL.FTZ R137, R0.reuse, R43 ;  /* 0x0000002b00897220 */ /* 0x040fe40000410000 */
[----:B------:R-:W-:-:S02]  /*149d0*/  FMUL.FTZ R114, R0, R46 ;  /* 0x0000002e00727220 */ /* 0x000fc40000410000 */
[C---:B------:R-:W-:Y:S02]  /*149e0*/  FMUL.FTZ R115, R0.reuse, R47 ;  /* 0x0000002f00737220 */ /* 0x040fe40000410000 */
[C---:B------:R-:W-:Y:S02]  /*149f0*/  FMUL.FTZ R88, R0.reuse, R138 ;  /* 0x0000008a00587220 */ /* 0x040fe40000410000 */
[----:B------:R-:W-:Y:S01]  /*14a00*/  FMUL.FTZ R89, R0, R139 ;  /* 0x0000008b00597220 */ /* 0x000fe20000410000 */
[----:B---3--:R-:W-:Y:S01]  /*14a10*/  @P0 MOV R3, 0x3f317218 ;  /* 0x3f31721800030802 */ /* 0x008fe20000000f00 */
[----:B----4-:R-:W-:Y:S02]  /*14a20*/  @P0 FMUL.FTZ R2, R2, 0.69314718246459960938 ;  /* 0x3f31721802020820 */ /* 0x010fe40000410000 */
        /* <DEDUP_REMOVED lines=40> */
[----:B------:R-:W-:Y:S01]  /*14cb0*/  FMUL.FTZ R55, R0, R103 ;  /* 0x0000006700377220 */ /* 0x000fe20000410000 */
[----:B------:R-:W-:Y:S01]  /*14cc0*/  PRMT R0, R4, 0x7610, R0 ;  /* 0x0000761004007816 */ /* 0x000fe20000000000 */
[----:B------:R-:W-:Y:S02]  /*14cd0*/  @P0 FFMA.FTZ R17, R3, R8, R2 ;  /* 0x0000000803110223 */ /* 0x000fe40000010002 */
.L_x_1735:
        /* <DEDUP_REMOVED lines=16> */
.L_x_1818:
[----:B------:R-:W-:Y:S05]  /*14de0*/  BSYNC B0 ;  /* 0x0000000000007941 */ /* 0x000fea0003800000 */
.L_x_1817:
[----:B------:R-:W-:Y:S01]  /*14df0*/  PRMT R0, R0, 0x9910, RZ ;  /* 0x0000991000007816 */ /* 0x000fe200000000ff */
[----:B------:R-:W-:Y:S01]  /*14e00*/  BSSY B1, `(.L_x_1819) ;  /* 0x0000390000017945 */ /* 0x000fe20003800000 */
[----:B------:R-:W-:Y:S02]  /*14e10*/  IMAD.MOV.U32 R35, RZ, RZ, R236 ;  /* 0x000000ffff237224 */ /* 0x000fe400078e00ec */
[----:B------:R-:W-:-:S13]  /*14e20*/  ISETP.NE.AND P0, PT, R0, RZ, PT ;  /* 0x000000ff0000720c */ /* 0x000fda0003f05270 */
[----:B------:R-:W-:Y:S05]  /*14e30*/  @!P0 BRA `(.L_x_1820) ;  /* 0x00002d1000008947 */ /* 0x000fea0003800000 */
[----:B------:R-:W-:Y:S01]  /*14e40*/  SHF.R.S32.HI R2, RZ, 0x1f, R187 ;  /* 0x0000001fff027819 */ /* 0x000fe200000114bb */
[----:B------:R-:W-:Y:S01]  /*14e50*/  WARPSYNC 0xffffffff ;  /* 0xffffffff00007948 */ /* 0x000fe20003800000 */
[----:B------:R-:W-:Y:S01]  /*14e60*/  BAR.SYNC.DEFER_BLOCKING 0x1, 0x100 ;  /* 0x0044000000007b1d */ /* 0x000fe20000010000 */
[----:B------:R-:W-:Y:S01]  /*14e70*/  LOP3.LUT R0, R147, R209, RZ, 0xfc, !PT ;  /* 0x000000d193007212 */ /* 0x000fe200078efcff */
[----:B------:R-:W-:Y:S01]  /*14e80*/  IMAD.MOV.U32 R6, RZ, RZ, 0x20 ;  /* 0x00000020ff067424 */ /* 0x000fe200078e00ff */
[----:B------:R-:W-:Y:S01]  /*14e90*/  LEA.HI R2, R2, R187, RZ, 0x5 ;  /* 0x000000bb02027211 */ /* 0x000fe200078f28ff */
[----:B------:R-:W-:Y:S01]  /*14ea0*/  IMAD.MOV.U32 R9, RZ, RZ, 0x40 ;  /* 0x00000040ff097424 */ /* 0x000fe200078e00ff */
[----:B------:R-:W-:Y:S01]  /*14eb0*/  F2FP.PACK_AB R5, R89, R88 ;  /* 0x000000585905723e */ /* 0x000fe200000000ff */
[----:B------:R-:W-:Y:S01]  /*14ec0*/  IMAD.MOV.U32 R16, RZ, RZ, c[0x0][0x388] ;  /* 0x0000e200ff107624 */ /* 0x000fe200078e00ff */
[----:B------:R-:W-:Y:S02]  /*14ed0*/  SHF.R.S32.HI R2, RZ, 0x5, R2 ;  /* 0x00000005ff027819 */ /* 0x000fe40000011402 */
[----:B------:R-:W-:-:S02]  /*14ee0*/  F2FP.PACK_AB R7, R39, R38 ;  /* 0x000000262707723e */ /* 0x000fc400000000ff */
[----:B------:R-:W-:Y:S01]  /*14ef0*/  F2FP.PACK_AB R8, R117, R116 ;  /* 0x000000747508723e */ /* 0x000fe200000000ff */
[----:B------:R-:W-:Y:S01]  /*14f00*/  IMAD.SHL.U32 R2, R2, 0x400, RZ ;  /* 0x0000040002027824 */ /* 0x000fe200078e00ff */
[----:B------:R-:W-:-:S03]  /*14f10*/  F2FP.PACK_AB R12, R77, R76 ;  /* 0x0000004c4d0c723e */ /* 0x000fc600000000ff */
[----:B------:R-:W-:Y:S01]  /*14f20*/  IMAD R3, R240, 0x2, R2 ;  /* 0x00000002f0037824 */ /* 0x000fe200078e0202 */
[----:B------:R-:W-:-:S03]  /*14f30*/  LOP3.LUT R2, R241, 0x1, RZ, 0xc0, !PT ;  /* 0x00000001f1027812 */ /* 0x000fc600078ec0ff */
[----:B------:R-:W-:Y:S01]  /*14f40*/  IMAD.IADD R0, R3, 0x1, R0 ;  /* 0x0000000103007824 */ /* 0x000fe200078e0200 */
[----:B------:R-:W-:Y:S02]  /*14f50*/  ISETP.NE.U32.AND P0, PT, R2, 0x1, PT ;  /* 0x000000010200780c */ /* 0x000fe40003f05070 */
[----:B------:R-:W-:Y:S01]  /*14f60*/  F2FP.PACK_AB R3, R27, R26 ;  /* 0x0000001a1b03723e */ /* 0x000fe200000000ff */
[----:B------:R-:W-:Y:S01]  /*14f70*/  IMAD.SHL.U32 R0, R0, 0x2, RZ ;  /* 0x0000000200007824 */ /* 0x000fe200078e00ff */
[----:B------:R-:W-:Y:S02]  /*14f80*/  R2P PR, R241, 0x6 ;  /* 0x00000006f1007804 */ /* 0x000fe40000000000 */
[----:B------:R-:W-:Y:S02]  /*14f90*/  ISETP.NE.U32.AND P3, PT, RZ, c[0x0][0x500], PT ;  /* 0x00014000ff007a0c */ /* 0x000fe40003f65070 */
[C---:B------:R-:W-:Y:S01]  /*14fa0*/  IADD3 R4, R0.reuse, 0x80, RZ ;  /* 0x0000008000047810 */ /* 0x040fe20007ffe0ff */
[----:B------:R1:W-:Y:S01]  /*14fb0*/  STS [R0+0x80], R3 ;  /* 0x0000800300007388 */ /* 0x0003e20000000800 */
[----:B------:R-:W-:-:S02]  /*14fc0*/  IADD3 R2, R0, 0x70, RZ ;  /* 0x0000007000027810 */ /* 0x000fc40007ffe0ff */
[----:B------:R-:W-:Y:S02]  /*14fd0*/  SEL R6, R6, 0xffffffe0, !P1 ;  /* 0xffffffe006067807 */ /* 0x000fe40004800000 */
[----:B------:R-:W-:Y:S02]  /*14fe0*/  @P0 IADD3 R2, R4, 0x10, RZ ;  /* 0x0000001004020810 */ /* 0x000fe40007ffe0ff */
[----:B------:R-:W-:Y:S02]  /*14ff0*/  F2FP.PACK_AB R4, R97, R96 ;  /* 0x000000606104723e */ /* 0x000fe400000000ff */
[----:B------:R-:W-:Y:S02]  /*15000*/  SEL R9, R9, 0xffffffc0, !P2 ;  /* 0xffffffc009097807 */ /* 0x000fe40005000000 */
[----:B------:R-:W-:Y:S01]  /*15010*/  ISETP.NE.U32.AND P0, PT, RZ, c[0x0][0x508], PT ;  /* 0x00014200ff007a0c */ /* 0x000fe20003f05070 */
[----:B------:R3:W-:Y:S01]  /*15020*/  STS [R0+0x480], R4 ;  /* 0x0004800400007388 */ /* 0x0007e20000000800 */
[----:B------:R-:W-:Y:S01]  /*15030*/  ISETP.NE.AND.EX P3, PT, RZ, c[0x0][0x504], PT, P3 ;  /* 0x00014100ff007a0c */ /* 0x000fe20003f65330 */
[----:B------:R-:W-:Y:S01]  /*15040*/  IMAD.IADD R13, R9, 0x1, R2 ;  /* 0x00000001090d7824 */ /* 0x000fe200078e0202 */
[----:B------:R-:W-:Y:S01]  /*15050*/  ISETP.NE.AND.EX P2, PT, RZ, c[0x0][0x50c], PT, P0 ;  /* 0x00014300ff007a0c */ /* 0x000fe20003f45300 */
[----:B------:R4:W-:Y:S01]  /*15060*/  STS [R2+0x400], R5 ;  /* 0x0004000502007388 */ /* 0x0009e20000000800 */
[----:B-1----:R-:W-:-:S05]  /*15070*/  F2FP.PACK_AB R3, R29, R28 ;  /* 0x0000001c1d03723e */ /* 0x002fca00000000ff */
[----:B------:R1:W-:Y:S01]  /*15080*/  STS [R2], R3 ;  /* 0x0000000302007388 */ /* 0x0003e20000000800 */
[----:B---3--:R-:W-:Y:S02]  /*15090*/  F2FP.PACK_AB R4, R31, R30 ;  /* 0x0000001e1f04723e */ /* 0x008fe400000000ff */
[----:B----4-:R-:W-:Y:S01]  /*150a0*/  F2FP.PACK_AB R5, R37, R36 ;  /* 0x000000242505723e */ /* 0x010fe200000000ff */
[----:B-1----:R-:W-:-:S05]  /*150b0*/  IMAD.IADD R3, R0, 0x1, R6 ;  /* 0x0000000100037824 */ /* 0x002fca00078e0206 */
[----:B------:R1:W-:Y:S02]  /*150c0*/  STS [R3+0x80], R4 ;  /* 0x0000800403007388 */ /* 0x0003e40000000800 */
[----:B-1----:R-:W-:Y:S01]  /*150d0*/  IMAD.IADD R4, R6, 0x1, R2 ;  /* 0x0000000106047824 */ /* 0x002fe200078e0202 */
[----:B------:R-:W-:-:S05]  /*150e0*/  F2FP.PACK_AB R6, R135, R134 ;  /* 0x000000868706723e */ /* 0x000fca00000000ff */
[----:B------:R1:W-:Y:S04]  /*150f0*/  STS [R3+0x480], R6 ;  /* 0x0004800603007388 */ /* 0x0003e80000000800 */
[----:B------:R3:W-:Y:S01]  /*15100*/  STS [R4], R5 ;  /* 0x0000000504007388 */ /* 0x0007e20000000800 */
[----:B-1----:R-:W-:Y:S01]  /*15110*/  IMAD.IADD R6, R0, 0x1, R9 ;  /* 0x0000000100067824 */ /* 0x002fe200078e0209 */
[----:B---3--:R-:W-:-:S05]  /*15120*/  F2FP.PACK_AB R5, R131, R130 ;  /* 0x000000828305723e */ /* 0x008fca00000000ff */
[----:B------:R1:W-:Y:S04]  /*15130*/  STS [R4+0x400], R5 ;  /* 0x0004000504007388 */ /* 0x0003e80000000800 */
[----:B------:R3:W-:Y:S01]  /*15140*/  STS [R6+0x80], R7 ;  /* 0x0000800706007388 */ /* 0x0007e20000000800 */
[----:B-1----:R-:W-:Y:S02]  /*15150*/  F2FP.PACK_AB R5, R93, R92 ;  /* 0x0000005c5d05723e */ /* 0x002fe400000000ff */
[----:B---3--:R-:W-:-:S03]  /*15160*/  F2FP.PACK_AB R7, R121, R120 ;  /* 0x000000787907723e */ /* 0x008fc600000000ff */
[----:B------:R1:W-:Y:S04]  /*15170*/  STS [R6+0x480], R5 ;  /* 0x0004800506007388 */ /* 0x0003e80000000800 */
[----:B------:R3:W-:Y:S01]  /*15180*/  STS [R13], R7 ;  /* 0x000000070d007388 */ /* 0x0007e20000000800 */
[----:B-1----:R-:W-:Y:S02]  /*15190*/  F2FP.PACK_AB R5, R123, R122 ;  /* 0x0000007a7b05723e */ /* 0x002fe400000000ff */
[----:B---3--:R-:W-:-:S03]  /*151a0*/  F2FP.PACK_AB R7, R119, R118 ;  /* 0x000000767707723e */ /* 0x008fc600000000ff */
[----:B------:R1:W-:Y:S02]  /*151b0*/  STS [R13+0x400], R5 ;  /* 0x000400050d007388 */ /* 0x0003e40000000800 */
[----:B-1----:R-:W-:-:S05]  /*151c0*/  IMAD.IADD R5, R9, 0x1, R3 ;  /* 0x0000000109057824 */ /* 0x002fca00078e0203 */
[----:B------:R1:W-:Y:S04]  /*151d0*/  STS [R5+0x80], R8 ;  /* 0x0000800805007388 */ /* 0x0003e80000000800 */
[----:B------:R3:W-:Y:S01]  /*151e0*/  STS [R5+0x480], R7 ;  /* 0x0004800705007388 */ /* 0x0007e20000000800 */
[----:B-1----:R-:W-:Y:S01]  /*151f0*/  F2FP.PACK_AB R8, R101, R100 ;  /* 0x000000646508723e */ /* 0x002fe200000000ff */
[----:B---3--:R-:W-:Y:S01]  /*15200*/  IMAD.IADD R7, R4, 0x1, R9 ;  /* 0x0000000104077824 */ /* 0x008fe200078e0209 */
[----:B------:R-:W-:-:S04]  /*15210*/  F2FP.PACK_AB R9, R113, R112 ;  /* 0x000000707109723e */ /* 0x000fc800000000ff */
[----:B------:R1:W-:Y:S04]  /*15220*/  STS [R7+0x400], R8 ;  /* 0x0004000807007388 */ /* 0x0003e80000000800 */
[----:B------:R3:W-:Y:S01]  /*15230*/  STS [R7], R9 ;  /* 0x0000000907007388 */ /* 0x0007e20000000800 */
[----:B-1----:R-:W-:Y:S02]  /*15240*/  F2FP.PACK_AB R8, R137, R136 ;  /* 0x000000888908723e */ /* 0x002fe400000000ff */
[----:B---3--:R-:W-:-:S03]  /*15250*/  F2FP.PACK_AB R9, R41, R40 ;  /* 0x000000282909723e */ /* 0x008fc600000000ff */
[----:B------:R1:W-:Y:S04]  /*15260*/  STS [R0+0x4480], R8 ;  /* 0x0044800800007388 */ /* 0x0003e80000000800 */
[----:B------:R3:W-:Y:S01]  /*15270*/  STS [R0+0x4080], R9 ;  /* 0x0040800900007388 */ /* 0x0007e20000000800 */
        /* <DEDUP_REMOVED lines=35> */
[----:B------:R3:W-:Y:S04]  /*154b0*/  STS [R2+0x8400], R0 ;  /* 0x0084000002007388 */ /* 0x0007e80000000800 */
[----:B------:R-:W-:Y:S01]  /*154c0*/  STS [R3+0x8080], R12 ;  /* 0x0080800c03007388 */ /* 0x000fe20000000800 */
[----:B-1----:R-:W-:Y:S02]  /*154d0*/  F2FP.PACK_AB R8, R67, R66 ;  /* 0x000000424308723e */ /* 0x002fe400000000ff */
[----:B---3--:R-:W-:-:S03]  /*154e0*/  F2FP.PACK_AB R2, R81, R80 ;  /* 0x000000505102723e */ /* 0x008fc600000000ff */
[----:B------:R1:W-:Y:S01]  /*154f0*/  STS [R3+0x8480], R8 ;  /* 0x0084800803007388 */ /* 0x0003e20000000800 */
[----:B------:R-:W-:-:S03]  /*15500*/  F2FP.PACK_AB R0, R83, R82 ;  /* 0x000000525300723e */ /* 0x000fc600000000ff */
[----:B------:R3:W-:Y:S04]  /*15510*/  STS [R4+0x8000], R2 ;  /* 0x0080000204007388 */ /* 0x0007e80000000800 */
[----:B------:R4:W-:Y:S01]  /*15520*/  STS [R4+0x8400], R0 ;  /* 0x0084000004007388 */ /* 0x0009e20000000800 */
[----:B-1----:R-:W-:Y:S02]  /*15530*/  @P2 IADD3 R8, P0, R243, c[0x0][0x508], RZ ;  /* 0x00014200f3082a10 */ /* 0x002fe40007f1e0ff */
[----:B---3--:R-:W-:Y:S02]  /*15540*/  F2FP.PACK_AB R2, R133, R132 ;  /* 0x000000848502723e */ /* 0x008fe400000000ff */
[----:B------:R-:W-:Y:S02]  /*15550*/  @P2 IADD3.X R9, R244, c[0x0][0x50c], RZ, P0, !PT ;  /* 0x00014300f4092a10 */ /* 0x000fe400007fe4ff */
[----:B----4-:R-:W-:Y:S01]  /*15560*/  F2FP.PACK_AB R0, R79, R78 ;  /* 0x0000004e4f00723e */ /* 0x010fe200000000ff */
[----:B------:R1:W-:Y:S01]  /*15570*/  STS [R6+0x8080], R2 ;  /* 0x0080800206007388 */ /* 0x0003e20000000800 */
[----:B------:R-:W-:-:S03]  /*15580*/  IADD3 R4, P1, R243, c[0x0][0x500], RZ ;  /* 0x00014000f3047a10 */ /* 0x000fc60007f3e0ff */
        /* <DEDUP_REMOVED lines=11> */
[----:B------:R1:W-:Y:S01]  /*15640*/  STS [R7+0x8400], R2 ;  /* 0x0084000207007388 */ /* 0x0003e20000000800 */
[----:B------:R-:W-:-:S03]  /*15650*/  IADD3.X R5, R244, c[0x0][0x504], RZ, P1, !PT ;  /* 0x00014100f4057a10 */ /* 0x000fc60000ffe4ff */
[----:B------:R3:W-:Y:S04]  /*15660*/  STS [R7+0x8000], R0 ;  /* 0x0080000007007388 */ /* 0x0007e80000000800 */
[----:B------:R-:W-:Y:S01]  /*15670*/  BAR.SYNC.DEFER_BLOCKING 0x1, 0x100 ;  /* 0x0044000000007b1d */ /* 0x000fe20000010000 */
[----:B-1----:R-:W-:-:S05]  /*15680*/  IMAD.MOV.U32 R2, RZ, RZ, RZ ;  /* 0x000000ffff027224 */ /* 0x002fca00078e00ff */
[----:B------:R1:W5:Y:S04]  /*15690*/  @P2 LDG.E R16, [R8.64] ;  /* 0x0000000808102981 */ /* 0x000368000c1e1900 */
[----:B------:R1:W5:Y:S01]  /*156a0*/  @P3 LDG.E R2, [R4.64] ;  /* 0x0000000804023981 */ /* 0x000362000c1e1900 */
[----:B------:R-:W-:-:S04]  /*156b0*/  ISETP.NE.AND P0, PT, R249, RZ, PT ;  /* 0x000000fff900720c */ /* 0x000fc80003f05270 */
[----:B---3--:R-:W-:Y:S01]  /*156c0*/  SEL R0, R249, c[0x0][0x3d4], P0 ;  /* 0x0000f500f9007a07 */ /* 0x008fe20000000000 */
[----:B------:R-:W-:Y:S05]  /*156d0*/  @P2 BRA `(.L_x_1821) ;  /* 0x0000004000002947 */ /* 0x000fea0003800000 */
[----:B------:R-:W-:Y:S05]  /*156e0*/  @!P3 BRA `(.L_x_1821) ;  /* 0x000000300000b947 */ /* 0x000fea0003800000 */
[----:B-----5:R3:W4:Y:S04]  /*156f0*/  LDG.E R16, [R4.64] ;  /* 0x0000000804107981 */ /* 0x020728000c1e1900 */
[----:B-1-3--:R-:W4:Y:S02]  /*15700*/  LDG.E R4, [R4.64+0x4] ;  /* 0x0000040804047981 */ /* 0x00af24000c1e1900 */
[----:B----4-:R-:W-:Y:S02]  /*15710*/  IADD3 R16, -R16, R4, RZ ;  /* 0x0000000410107210 */ /* 0x010fe40007ffe1ff */
.L_x_1821:
[----:B------:R-:W-:Y:S01]  /*15720*/  IMAD.MOV.U32 R12, RZ, RZ, 0x368 ;  /* 0x00000368ff0c7424 */ /* 0x000fe200078e00ff */
[----:B------:R-:W-:Y:S01]  /*15730*/  ISETP.GT.AND P2, PT, R0, 0x1, PT ;  /* 0x000000010000780c */ /* 0x000fe20003f44270 */
[----:B------:R-:W3:Y:S01]  /*15740*/  LDL R23, [R1+0x4c] ;  /* 0x00004c0001177983 */ /* 0x000ee20000100800 */
[----:B------:R-:W-:-:S02]  /*15750*/  ISETP.NE.U32.AND P0, PT, RZ, c[0x0][0x500], PT ;  /* 0x00014000ff007a0c */ /* 0x000fc40003f05070 */
[----:B------:R-:W-:Y:S02]  /*15760*/  SEL R12, R12, 0x328, P2 ;  /* 0x000003280c0c7807 */ /* 0x000fe40001000000 */
[----:B------:R-:W-:Y:S02]  /*15770*/  ISETP.NE.AND.EX P0, PT, RZ, c[0x0][0x504], PT, P0 ;  /* 0x00014100ff007a0c */ /* 0x000fe40003f05300 */
[----:B------:R-:W4:Y:S01]  /*15780*/  LDC.64 R6, c[0x0][R12+0x170] ;  /* 0x00005c000c067b82 */ /* 0x000f220000000a00 */
[----:B-1----:R-:W-:Y:S02]  /*15790*/  LOP3.LUT R5, R238, 0xffff, RZ, 0xc0, !PT ;  /* 0x0000ffffee057812 */ /* 0x002fe400078ec0ff */
[----:B------:R-:W-:Y:S02]  /*157a0*/  SEL R0, R245, RZ, !P0 ;  /* 0x000000fff5007207 */ /* 0x000fe40004000000 */
[----:B------:R-:W-:-:S03]  /*157b0*/  SEL R4, R248, RZ, !P0 ;  /* 0x000000fff8047207 */ /* 0x000fc60004000000 */
[----:B------:R-:W1:Y:S08]  /*157c0*/  LDC.64 R8, c[0x0][R12+0x168] ;  /* 0x00005a000c087b82 */ /* 0x000e700000000a00 */
[----:B------:R-:W2:Y:S08]  /*157d0*/  LDC.64 R20, c[0x0][R12+0x178] ;  /* 0x00005e000c147b82 */ /* 0x000eb00000000a00 */
[----:B------:R1:W2:Y:S01]  /*157e0*/  LDC.64 R18, c[0x0][R12+0x160] ;  /* 0x000058000c127b82 */ /* 0x0002a20000000a00 */
[----:B----4-:R-:W-:-:S04]  /*157f0*/  IMAD R3, R7, R0, RZ ;  /* 0x0000000007037224 */ /* 0x010fc800078e02ff */
[C---:B------:R-:W-:Y:S02]  /*15800*/  IMAD R4, R6.reuse, R4, R3 ;  /* 0x0000000406047224 */ /* 0x040fe400078e0203 */
[----:B------:R-:W-:-:S04]  /*15810*/  IMAD.WIDE.U32 R6, R6, R0, RZ ;  /* 0x0000000006067225 */ /* 0x000fc800078e00ff */
[-C--:B-1----:R-:W-:Y:S02]  /*15820*/  IMAD R3, R9, R5.reuse, RZ ;  /* 0x0000000509037224 */ /* 0x082fe400078e02ff */
[----:B------:R-:W-:-:S04]  /*15830*/  IMAD.WIDE.U32 R8, R8, R5, RZ ;  /* 0x0000000508087225 */ /* 0x000fc800078e00ff */
[----:B------:R-:W-:Y:S01]  /*15840*/  IMAD.IADD R13, R9, 0x1, R3 ;  /* 0x00000001090d7824 */ /* 0x000fe200078e0203 */
[----:B-----5:R-:W-:Y:S01]  /*15850*/  IADD3 R14, P4, P3, R6, R8, R2 ;  /* 0x00000008060e7210 */ /* 0x020fe20007b9e002 */
[----:B------:R-:W-:Y:S01]  /*15860*/  IMAD.IADD R15, R7, 0x1, R4 ;  /* 0x00000001070f7824 */ /* 0x000fe200078e0204 */
[----:B------:R-:W-:Y:S01]  /*15870*/  SEL R6, R250, RZ, P2 ;  /* 0x000000fffa067207 */ /* 0x000fe20001000000 */
[----:B------:R-:W-:-:S04]  /*15880*/  IMAD.MOV.U32 R3, RZ, RZ, c[0x0][0x4e8] ;  /* 0x00013a00ff037624 */ /* 0x000fc800078e00ff */
[-C--:B--2---:R-:W-:Y:S01]  /*15890*/  IMAD R9, R21, R6.reuse, RZ ;  /* 0x0000000615097224 */ /* 0x084fe200078e02ff */
[----:B------:R-:W-:Y:S01]  /*158a0*/  ISETP.NE.AND P5, PT, R3, 0x1, PT ;  /* 0x000000010300780c */ /* 0x000fe20003fa5270 */
[----:B------:R-:W-:Y:S02]  /*158b0*/  IMAD.WIDE.U32 R6, R20, R6, RZ ;  /* 0x0000000614067225 */ /* 0x000fe400078e00ff */
[----:B------:R-:W2:Y:S02]  /*158c0*/  LDL R20, [R1+0x48] ;  /* 0x0000480001147983 */ /* 0x000ea40000100800 */
[----:B------:R-:W-:Y:S02]  /*158d0*/  IMAD.IADD R12, R7, 0x1, R9 ;  /* 0x00000001070c7824 */ /* 0x000fe400078e0209 */
[----:B---3--:R-:W-:-:S06]  /*158e0*/  IMAD R3, R237, 0x80, R23 ;  /* 0x00000080ed037824 */ /* 0x008fcc00078e0217 */
[----:B------:R-:W-:-:S04]  /*158f0*/  @P5 IMAD.HI.U32 R8, R3, c[0x0][0x4ec], RZ ;  /* 0x00013b0003085a27 */ /* 0x000fc800078e00ff */
[----:B------:R-:W-:Y:S01]  /*15900*/  IMAD.MOV.U32 R4, RZ, RZ, R3 ;  /* 0x000000ffff047224 */ /* 0x000fe200078e0003 */
[----:B------:R-:W-:Y:S02]  /*15910*/  @P5 SHF.R.U32.HI R4, RZ, c[0x0][0x4f0], R8 ;  /* 0x00013c00ff045a19 */ /* 0x000fe40000011608 */
[----:B------:R-:W-:Y:S02]  /*15920*/  SHF.R.S32.HI R8, RZ, 0x1f, R2 ;  /* 0x0000001fff087819 */ /* 0x000fe40000011402 */
[----:B------:R-:W-:Y:S02]  /*15930*/  IADD3 R6, P1, P0, R4, R14, R6 ;  /* 0x0000000e04067210 */ /* 0x000fe4000783e006 */
[--C-:B------:R-:W-:Y:S01]  /*15940*/  SHF.R.S32.HI R9, RZ, 0x1f, R4.reuse ;  /* 0x0000001fff097819 */ /* 0x100fe20000011404 */
[----:B------:R-:W-:Y:S01]  /*15950*/  IMAD.MOV R4, RZ, RZ, -R4 ;  /* 0x000000ffff047224 */ /* 0x000fe200078e0a04 */
[----:B------:R-:W-:-:S03]  /*15960*/  IADD3.X R7, R15, R13, R8, P4, P3 ;  /* 0x0000000d0f077210 */ /* 0x000fc600027e6408 */
[----:B------:R-:W-:Y:S01]  /*15970*/  IMAD R4, R4, c[0x0][0x4e8], R3 ;  /* 0x00013a0004047a24 */ /* 0x000fe200078e0203 */
[----:B------:R-:W-:-:S03]  /*15980*/  IADD3.X R7, R9, R7, R12, P1, P0 ;  /* 0x0000000709077210 */ /* 0x000fc60000fe040c */
[----:B------:R-:W-:Y:S01]  /*15990*/  IMAD R9, R19, R4, RZ ;  /* 0x0000000413097224 */ /* 0x000fe200078e02ff */
[----:B------:R-:W-:-:S05]  /*159a0*/  SHF.R.S32.HI R12, RZ, 0x1f, R4 ;  /* 0x0000001fff0c7819 */ /* 0x000fca0000011404 */
[C---:B------:R-:W-:Y:S02]  /*159b0*/  IMAD R9, R18.reuse, R12, R9 ;  /* 0x0000000c12097224 */ /* 0x040fe400078e0209 */
[----:B------:R-:W-:Y:S02]  /*159c0*/  IMAD.MOV.U32 R12, RZ, RZ, c[0x0][0x4a8] ;  /* 0x00012a00ff0c7624 */ /* 0x000fe400078e00ff */
[----:B------:R-:W-:Y:S01]  /*159d0*/  IMAD.WIDE.U32 R6, R18, R4, R6 ;  /* 0x0000000412067225 */ /* 0x000fe200078e0006 */
[----:B------:R-:W-:Y:S02]  /*159e0*/  SHF.R.S32.HI R23, RZ, 0x1f, R187 ;  /* 0x0000001fff177819 */ /* 0x000fe400000114bb */
[----:B------:R-:W-:Y:S01]  /*159f0*/  SEL R12, R12, c[0x0][0x450], P2 ;  /* 0x000114000c0c7a07 */ /* 0x000fe20001000000 */
[----:B------:R-:W-:Y:S02]  /*15a00*/  IMAD.MOV.U32 R13, RZ, RZ, c[0x0][0x4ac] ;  /* 0x00012b00ff0d7624 */ /* 0x000fe400078e00ff */
[----:B------:R-:W-:Y:S01]  /*15a10*/  IMAD.IADD R4, R7, 0x1, R9 ;  /* 0x0000000107047824 */ /* 0x000fe200078e0209 */
[----:B------:R-:W-:-:S02]  /*15a20*/  LEA R12, P0, R6, R12, 0x2 ;  /* 0x0000000c060c7211 */ /* 0x000fc400078010ff */
[----:B------:R-:W-:Y:S02]  /*15a30*/  SEL R13, R13, c[0x0][0x454], P2 ;  /* 0x000115000d0d7a07 */ /* 0x000fe40001000000 */
[----:B------:R-:W-:Y:S02]  /*15a40*/  LEA.HI R23, R23, R187, RZ, 0x5 ;  /* 0x000000bb17177211 */ /* 0x000fe400078f28ff */
[----:B------:R-:W-:Y:S02]  /*15a50*/  LEA.HI.X R6, R6, R13, R4, 0x2, P0 ;  /* 0x0000000d06067211 */ /* 0x000fe400000f1404 */
[----:B------:R-:W-:Y:S01]  /*15a60*/  LOP3.LUT R23, R23, 0xffffffe0, RZ, 0xc0, !PT ;  /* 0xffffffe017177812 */ /* 0x000fe200078ec0ff */
[----:B------:R-:W-:Y:S04]  /*15a70*/  SHFL.IDX PT, R14, R12, RZ, 0x1c1f ;  /* 0x001c1fff0c0e7589 */ /* 0x000fe800000e0000 */
[----:B------:R-:W1:Y:S01]  /*15a80*/  SHFL.IDX PT, R15, R6, RZ, 0x1c1f ;  /* 0x001c1fff060f7589 */ /* 0x000e6200000e0000 */
[----:B------:R-:W-:-:S03]  /*15a90*/  IMAD.IADD R23, R187, 0x1, -R23 ;  /* 0x00000001bb177824 */ /* 0x000fc600078e0a17 */
[----:B------:R-:W-:Y:S01]  /*15aa0*/  SHFL.IDX PT, R12, R12, 0x1, 0x1c1f ;  /* 0x003c1f000c0c7f89 */ /* 0x000fe200000e0000 */
[----:B------:R-:W-:-:S03]  /*15ab0*/  IMAD R4, R16, c[0x0][0x4e8], RZ ;  /* 0x00013a0010047a24 */ /* 0x000fc600078e02ff */
[----:B------:R2:W3:Y:S01]  /*15ac0*/  SHFL.IDX PT, R13, R6, 0x1, 0x1c1f ;  /* 0x003c1f00060d7f89 */ /* 0x0004e200000e0000 */
[----:B------:R-:W-:Y:S01]  /*15ad0*/  LOP3.LUT P0, RZ, R23, 0x3, RZ, 0xc0, !PT ;  /* 0x0000000317ff7812 */ /* 0x000fe2000780c0ff */
[----:B--2---:R-:W-:-:S05]  /*15ae0*/  IMAD R6, R237, 0x80, R20 ;  /* 0x00000080ed067824 */ /* 0x004fca00078e0214 */
        /* <DEDUP_REMOVED lines=12> */
[----:B------:R1:W3:Y:S01]  /*15bb0*/  LDS.128 R24, [R107+0x80] ;  /* 0x000080006b187984 */ /* 0x0002e20000000c00 */
[C---:B--2---:R-:W-:Y:S02]  /*15bc0*/  LEA R12, R237.reuse, R242, 0x7 ;  /* 0x000000f2ed0c7211 */ /* 0x044fe400078e38ff */
[----:B------:R-:W-:Y:S01]  /*15bd0*/  IMAD R2, R2, c[0x0][0x3a4], R8 ;  /* 0x0000e90002027a24 */ /* 0x000fe200078e0208 */
[----:B------:R-:W-:Y:S01]  /*15be0*/  LEA R8, R237, R217, 0x7 ;  /* 0x000000d9ed087211 */ /* 0x000fe200078e38ff */
[----:B------:R1:W2:Y:S03]  /*15bf0*/  LDS.128 R40, [R107+0x1080] ;  /* 0x001080006b287984 */ /* 0x0002a60000000c00 */
[----:B------:R-:W-:Y:S01]  /*15c00*/  IADD3 R3, R7, R2, RZ ;  /* 0x0000000207037210 */ /* 0x000fe20007ffe0ff */
[----:B------:R1:W4:Y:S01]  /*15c10*/  LDS.128 R52, [R107+0x2080] ;  /* 0x002080006b347984 */ /* 0x0003220000000c00 */
        /* <DEDUP_REMOVED lines=30> */
[----:B------:R-:W-:-:S04]  /*15e00*/  LEA R14, P0, R2, c[0x0][0x380], 0x1 ;  /* 0x0000e000020e7a11 */ /* 0x000fc800078008ff */
[----:B------:R-:W-:-:S04]  /*15e10*/  IADD3 R0, R3, R0, RZ ;  /* 0x0000000003007210 */ /* 0x000fc80007ffe0ff */
[----:B------:R-:W-:Y:S01]  /*15e20*/  LEA.HI.X R13, R2, c[0x0][0x384], R0, 0x1, P0 ;  /* 0x0000e100020d7a11 */ /* 0x000fe200000f0c00 */
[----:B------:R-:W-:Y:S05]  /*15e30*/  BRA.DIV ~URZ, `(.L_x_1823) ;  /* 0x00004e127f007947 */ /* 0x000fea000b800000 */
[----:B--234-:R2:W3:Y:S02]  /*15e40*/  SHFL.IDX PT, R5, R13, RZ, 0x181f ;  /* 0x00181fff0d057589 */ /* 0x01c4e400000e0000 */
.L_x_1902:
[----:B------:R-:W-:Y:S05]  /*15e50*/  BRA.DIV ~URZ, `(.L_x_1824) ;  /* 0x00004e627f007947 */ /* 0x000fea000b800000 */
[----:B------:R4:W2:Y:S02]  /*15e60*/  SHFL.IDX PT, R0, R14, RZ, 0x181f ;  /* 0x00181fff0e007589 */ /* 0x0008a400000e0000 */
.L_x_1903:
        /* <DEDUP_REMOVED lines=15> */
.L_x_1826:
[----:B------:R-:W-:Y:S05]  /*15f60*/  BSYNC B0 ;  /* 0x0000000000007941 */ /* 0x000fea0003800000 */
.L_x_1825:
[----:B------:R-:W-:Y:S05]  /*15f70*/  BRA.DIV ~URZ, `(.L_x_1827) ;  /* 0x00004db27f007947 */ /* 0x000fea000b800000 */
[----:B---3--:R3:W4:Y:S04]  /*15f80*/  SHFL.IDX PT, R5, R13, 0x1, 0x181f ;  /* 0x00381f000d057f89 */ /* 0x00872800000e0000 */
[----:B--2---:R3:W2:Y:S02]  /*15f90*/  SHFL.IDX PT, R0, R14, 0x1, 0x181f ;  /* 0x00381f000e007f89 */ /* 0x0046a400000e0000 */
.L_x_1904:
        /* <DEDUP_REMOVED lines=16> */
.L_x_1829:
[----:B------:R-:W-:Y:S05]  /*160a0*/  BSYNC B0 ;  /* 0x0000000000007941 */ /* 0x000fea0003800000 */
.L_x_1828:
[----:B------:R-:W-:Y:S05]  /*160b0*/  BRA.DIV ~URZ, `(.L_x_1830) ;  /* 0x00004d427f007947 */ /* 0x000fea000b800000 */
[----:B----4-:R4:W3:Y:S02]  /*160c0*/  SHFL.IDX PT, R5, R13, 0x2, 0x181f ;  /* 0x00581f000d057f89 */ /* 0x0108e400000e0000 */
.L_x_1905:
[----:B------:R-:W-:Y:S05]  /*160d0*/  BRA.DIV ~URZ, `(.L_x_1831) ;  /* 0x00004d927f007947 */ /* 0x000fea000b800000 */
[----:B--2---:R2:W4:Y:S02]  /*160e0*/  SHFL.IDX PT, R0, R14, 0x2, 0x181f ;  /* 0x00581f000e007f89 */ /* 0x00452400000e0000 */
.L_x_1906:
        /* <DEDUP_REMOVED lines=16> */
.L_x_1833:
[----:B------:R-:W-:Y:S05]  /*161f0*/  BSYNC B0 ;  /* 0x0000000000007941 */ /* 0x000fea0003800000 */
.L_x_1832:
[----:B------:R-:W-:Y:S05]  /*16200*/  BRA.DIV ~URZ, `(.L_x_1834) ;  /* 0x00004cd27f007947 */ /* 0x000fea000b800000 */
[----:B---3--:R3:W2:Y:S04]  /*16210*/  SHFL.IDX PT, R6, R13, 0x3, 0x181f ;  /* 0x00781f000d067f89 */ /* 0x0086a800000e0000 */
[----:B----4-:R3:W4:Y:S02]  /*16220*/  SHFL.IDX PT, R0, R14, 0x3, 0x181f ;  /* 0x00781f000e007f89 */ /* 0x01072400000e0000 */
.L_x_1907:
[----:B------:R-:W-:-:S04]  /*16230*/  IADD3 R2, R12, 0x60, RZ ;  /* 0x000000600c027810 */ /* 0x000fc80007ffe0ff */
[----:B------:R-:W-:-:S13]  /*16240*/  ISETP.GE.AND P0, PT, R2, R4, PT ;  /* 0x000000040200720c */ /* 0x000fda0003f06270 */
[----:B------:R-:W-:Y:S05]  /*16250*/  @P0 BRA `(.L_x_1835) ;  /* 0x000024a000000947 */ /* 0x000fea0003800000 */
[----:B------:R-:W-:Y:S02]  /*16260*/  ISETP.GE.AND P1, PT, R204, c[0x0][0x3c8], PT ;  /* 0x0000f200cc007a0c */ /* 0x000fe40003f26270 */
[----:B------:R-:W-:-:S11]  /*16270*/  ISETP.GE.AND P0, PT, R203, c[0x0][0x3c8], PT ;  /* 0x0000f200cb007a0c */ /* 0x000fd60003f06270 */
        /* <DEDUP_REMOVED lines=12> */
.L_x_1822:
[----:B------:R-:W-:Y:S02]  /*16340*/  IMAD R8, R8, c[0x0][0x408], RZ ;  /* 0x0001020008087a24 */ /* 0x000fe400078e02ff */
[----:B------:R-:W-:-:S04]  /*16350*/  IMAD.WIDE.U32 R6, R2, c[0x0][0x408], RZ ;  /* 0x0001020002067a25 */ /* 0x000fc800078e00ff */
[----:B------:R-:W-:-:S05]  /*16360*/  IMAD R2, R2, c[0x0][0x40c], R8 ;  /* 0x0001030002027a24 */ /* 0x000fca00078e0208 */
[----:B------:R-:W-:Y:S02]  /*16370*/  IADD3 R7, R7, R2, RZ ;  /* 0x0000000207077210 */ /* 0x000fe40007ffe0ff */
[----:B------:R-:W-:-:S03]  /*16380*/  SHF.R.S32.HI R2, RZ, 0x1f, R0 ;  /* 0x0000001fff027819 */ /* 0x000fc60000011400 */
[----:B------:R-:W-:-:S04]  /*16390*/  IMAD.WIDE.U32 R6, R5, c[0x0][0x438], R6 ;  /* 0x00010e0005067a25 */ /* 0x000fc800078e0006 */
[----:B------:R-:W-:Y:S01]  /*163a0*/  IMAD R2, R2, c[0x0][0x440], RZ ;  /* 0x0001100002027a24 */ /* 0x000fe200078e02ff */
[----:B------:R-:W-:Y:S01]  /*163b0*/  MOV R4, R6 ;  /* 0x0000000600047202 */ /* 0x000fe20000000f00 */
[----:B------:R-:W-:Y:S02]  /*163c0*/  IMAD R5, R5, c[0x0][0x43c], R7 ;  /* 0x00010f0005057a24 */ /* 0x000fe400078e0207 */
[----:B------:R-:W-:-:S04]  /*163d0*/  @P5 IMAD.HI.U32 R7, R3, c[0x0][0x4ec], RZ ;  /* 0x00013b0003075a27 */ /* 0x000fc800078e00ff */
[C---:B------:R-:W-:Y:S02]  /*163e0*/  IMAD R2, R0.reuse, c[0x0][0x444], R2 ;  /* 0x0001110000027a24 */ /* 0x040fe400078e0202 */
[----:B------:R-:W-:Y:S01]  /*163f0*/  IMAD.WIDE.U32 R4, R0, c[0x0][0x440], R4 ;  /* 0x0001100000047a25 */ /* 0x000fe200078e0004 */
[----:B------:R-:W-:Y:S02]  /*16400*/  MOV R0, R3 ;  /* 0x0000000300007202 */ /* 0x000fe40000000f00 */
[----:B------:R-:W-:Y:S02]  /*16410*/  @P5 SHF.R.U32.HI R0, RZ, c[0x0][0x4f0], R7 ;  /* 0x00013c00ff005a19 */ /* 0x000fe40000011607 */
        /* <DEDUP_REMOVED lines=19> */
.L_x_1908:
[----:B------:R-:W-:Y:S05]  /*16550*/  BRA.DIV ~URZ, `(.L_x_1837) ;  /* 0x00004ac27f007947 */ /* 0x000fea000b800000 */
[----:B------:R4:W1:Y:S02]  /*16560*/  SHFL.IDX PT, R0, R14, RZ, 0x1c1f ;  /* 0x001c1fff0e007589 */ /* 0x00086400000e0000 */
.L_x_1909:
[----:B------:R-:W-:Y:S01]  /*16570*/  BSSY B0, `(.L_x_1838) ;  /* 0x00000a6000007945 */ /* 0x000fe20003800000 */
[----:B------:R-:W-:Y:S05]  /*16580*/  @P0 BRA `(.L_x_1839) ;  /* 0x00000a4000000947 */ /* 0x000fea0003800000 */
[C---:B------:R-:W-:Y:S02]  /*16590*/  IADD3 R9, R251.reuse, 0x8, RZ ;  /* 0x00000008fb097810 */ /* 0x040fe40007ffe0ff */
[----:B------:R-:W-:Y:S02]  /*165a0*/  ISETP.GE.AND P1, PT, R251, c[0x0][0x3c8], PT ;  /* 0x0000f200fb007a0c */ /* 0x000fe40003f26270 */
[----:B------:R-:W-:Y:S02]  /*165b0*/  ISETP.GE.AND P0, PT, R9, c[0x0][0x3c8], PT ;  /* 0x0000f20009007a0c */ /* 0x000fe40003f06270 */
[C---:B--2---:R-:W-:Y:S02]  /*165c0*/  IADD3 R12, R251.reuse, 0x10, RZ ;  /* 0x00000010fb0c7810 */ /* 0x044fe40007ffe0ff */
[----:B------:R-:W-:-:S02]  /*165d0*/  IADD3 R8, R251, 0x18, RZ ;  /* 0x00000018fb087810 */ /* 0x000fc40007ffe0ff */
[----:B------:R-:W-:Y:S02]  /*165e0*/  IADD3 R13, R251, 0x8, RZ ;  /* 0x00000008fb0d7810 */ /* 0x000fe40007ffe0ff */
[----:B------:R-:W-:Y:S02]  /*165f0*/  ISETP.GE.AND P3, PT, R12, c[0x0][0x3c8], PT ;  /* 0x0000f2000c007a0c */ /* 0x000fe40003f66270 */
[----:B------:R-:W-:Y:S01]  /*16600*/  ISETP.GE.AND P4, PT, R8, c[0x0][0x3c8], PT ;  /* 0x0000f20008007a0c */ /* 0x000fe20003f86270 */
[----:B-1----:R-:W-:Y:S01]  /*16610*/  @!P1 IMAD.MOV.U32 R6, RZ, RZ, R0 ;  /* 0x000000ffff069224 */ /* 0x002fe200078e0000 */
[----:B------:R-:W-:Y:S01]  /*16620*/  SHF.R.S32.HI R13, RZ, 0x1f, R13 ;  /* 0x0000001fff0d7819 */ /* 0x000fe2000001140d */
[----:B---3--:R-:W-:Y:S01]  /*16630*/  @!P1 IMAD.MOV.U32 R7, RZ, RZ, R4 ;  /* 0x000000ffff079224 */ /* 0x008fe200078e0004 */
[----:B------:R-:W-:Y:S02]  /*16640*/  @!P0 LEA R2, P2, R9, R0, 0x2 ;  /* 0x0000000009028211 */ /* 0x000fe400078410ff */
[C---:B------:R-:W-:Y:S01]  /*16650*/  IADD3 R16, R251.reuse, 0x20, RZ ;  /* 0x00000020fb107810 */ /* 0x040fe20007ffe0ff */
[----:B------:R-:W-:Y:S01]  /*16660*/  @!P1 IMAD.WIDE R6, R251, 0x4, R6 ;  /* 0x00000004fb069825 */ /* 0x000fe200078e0206 */
[----:B------:R-:W-:-:S02]  /*16670*/  @!P0 LEA.HI.X R3, R9, R4, R13, 0x2, P2 ;  /* 0x0000000409038211 */ /* 0x000fc400010f140d */
[C---:B------:R-:W-:Y:S02]  /*16680*/  IADD3 R9, R251.reuse, 0x28, RZ ;  /* 0x00000028fb097810 */ /* 0x040fe40007ffe0ff */
[C---:B------:R-:W-:Y:S01]  /*16690*/  IADD3 R17, R251.reuse, 0x10, RZ ;  /* 0x00000010fb117810 */ /* 0x040fe20007ffe0ff */
[----:B------:R1:W-:Y:S01]  /*166a0*/  @!P1 ST.E.64 [R6.64], R26 ;  /* 0x0000001a06009985 */ /* 0x0003e2000c101b08 */
[----:B------:R-:W-:Y:S02]  /*166b0*/  ISETP.GE.AND P2, PT, R16, c[0x0][0x3c8], PT ;  /* 0x0000f20010007a0c */ /* 0x000fe40003f46270 */
[----:B------:R-:W-:Y:S01]  /*166c0*/  IADD3 R13, R251, 0x18, RZ ;  /* 0x00000018fb0d7810 */ /* 0x000fe20007ffe0ff */
[----:B------:R2:W-:Y:S01]  /*166d0*/  @!P0 ST.E.64 [R2.64], R28 ;  /* 0x0000001c02008985 */ /* 0x0005e2000c101b08 */
[----:B------:R-:W-:Y:S02]  /*166e0*/  ISETP.GE.AND P1, PT, R9, c[0x0][0x3c8], PT ;  /* 0x0000f20009007a0c */ /* 0x000fe40003f26270 */
[----:B------:R-:W-:-:S02]  /*166f0*/  SHF.R.S32.HI R17, RZ, 0x1f, R17 ;  /* 0x0000001fff117819 */ /* 0x000fc40000011411 */
[----:B------:R-:W-:Y:S02]  /*16700*/  SHF.R.S32.HI R13, RZ, 0x1f, R13 ;  /* 0x0000001fff0d7819 */ /* 0x000fe4000001140d */
[C---:B------:R-:W-:Y:S02]  /*16710*/  IADD3 R18, R251.reuse, 0x60, RZ ;  /* 0x00000060fb127810 */ /* 0x040fe40007ffe0ff */
[C---:B------:R-:W-:Y:S02]  /*16720*/  IADD3 R19, R251.reuse, 0x80, RZ ;  /* 0x00000080fb137810 */ /* 0x040fe40007ffe0ff */
[----:B------:R-:W-:Y:S02]  /*16730*/  SHF.R.S32.HI R18, RZ, 0x1f, R18 ;  /* 0x0000001fff127819 */ /* 0x000fe40000011412 */
[----:B------:R-:W-:Y:S02]  /*16740*/  SHF.R.S32.HI R19, RZ, 0x1f, R19 ;  /* 0x0000001fff137819 */ /* 0x000fe40000011413 */
[----:B------:R-:W-:-:S04]  /*16750*/  IADD3 R20, R251, 0xa8, RZ ;  /* 0x000000a8fb147810 */ /* 0x000fc80007ffe0ff */
[----:B------:R-:W-:Y:S02]  /*16760*/  SHF.R.S32.HI R20, RZ, 0x1f, R20 ;  /* 0x0000001fff147819 */ /* 0x000fe40000011414 */
        /* <DEDUP_REMOVED lines=11> */
[----:B------:R-:W-:Y:S02]  /*16820*/  SHF.R.S32.HI R17, RZ, 0x1f, R17 ;  /* 0x0000001fff117819 */ /* 0x000fe40000011411 */
[----:B------:R-:W-:Y:S02]  /*16830*/  ISETP.GE.AND P4, PT, R8, c[0x0][0x3c8], PT ;  /* 0x0000f20008007a0c */ /* 0x000fe40003f86270 */
        /* <DEDUP_REMOVED lines=8> */
[C---:B------:R-:W-:Y:S01]  /*168c0*/  IADD3 R17, R251.reuse, 0x30, RZ ;  /* 0x00000030fb117810 */ /* 0x040fe20007ffe0ff */
[----:B------:R2:W-:Y:S01]  /*168d0*/  @!P1 ST.E.64 [R2.64], R120 ;  /* 0x0000007802009985 */ /* 0x0005e2000c101b08 */
[----:B------:R-:W-:Y:S02]  /*168e0*/  ISETP.GE.AND P2, PT, R16, c[0x0][0x3c8], PT ;  /* 0x0000f20010007a0c */ /* 0x000fe40003f46270 */
[----:B------:R-:W-:Y:S02]  /*168f0*/  IADD3 R13, R251, 0x38, RZ ;  /* 0x00000038fb0d7810 */ /* 0x000fe40007ffe0ff */
[----:B------:R-:W-:Y:S02]  /*16900*/  ISETP.GE.AND P1, PT, R9, c[0x0][0x3c8], PT ;  /* 0x0000f20009007a0c */ /* 0x000fe40003f26270 */
[----:B------:R-:W-:Y:S02]  /*16910*/  SHF.R.S32.HI R17, RZ, 0x1f, R17 ;  /* 0x0000001fff117819 */ /* 0x000fe40000011411 */
[----:B------:R-:W-:-:S02]  /*16920*/  SHF.R.S32.HI R13, RZ, 0x1f, R13 ;  /* 0x0000001fff0d7819 */ /* 0x000fc4000001140d */
        /* <DEDUP_REMOVED lines=38> */
[----:B------:R-:W-:Y:S02]  /*16b90*/  ISETP.GE.AND P4, PT, R8, c[0x0][0x3c8], PT ;  /* 0x0000f20008007a0c */ /* 0x000fe40003f86270 */
[----:B------:R-:W-:Y:S02]  /*16ba0*/  SHF.R.S32.HI R13, RZ, 0x1f, R13 ;  /* 0x0000001fff0d7819 */ /* 0x000fe4000001140d */
[----:B------:R-:W-:Y:S02]  /*16bb0*/  IADD3 R16, R251, 0x80, RZ ;  /* 0x00000080fb107810 */ /* 0x000fe40007ffe0ff */
[----:B-1----:R-:W-:-:S02]  /*16bc0*/  @!P2 LEA R6, P5, R17, R0, 0x2 ;  /* 0x000000001106a211 */ /* 0x002fc400078a10ff */
[----:B--2---:R-:W-:Y:S02]  /*16bd0*/  @!P1 LEA R2, P0, R9, R0, 0x2 ;  /* 0x0000000009029211 */ /* 0x004fe400078010ff */
[-C--:B------:R-:W-:Y:S02]  /*16be0*/  @!P2 LEA.HI.X R7, R17, R4.reuse, R18, 0x2, P5 ;  /* 0x000000041107a211 */ /* 0x080fe400028f1412 */
[----:B------:R-:W-:Y:S02]  /*16bf0*/  @!P1 LEA.HI.X R3, R9, R4, R13, 0x2, P0 ;  /* 0x0000000409039211 */ /* 0x000fe400000f140d */
[C---:B------:R-:W-:Y:S01]  /*16c00*/  IADD3 R17, R251.reuse, 0x88, RZ ;  /* 0x00000088fb117810 */ /* 0x040fe20007ffe0ff */
[----:B------:R1:W-:Y:S01]  /*16c10*/  @!P2 ST.E.64 [R6.64], R56 ;  /* 0x000000380600a985 */ /* 0x0003e2000c101b08 */
[C---:B------:R-:W-:Y:S02]  /*16c20*/  IADD3 R18, R251.reuse, 0x70, RZ ;  /* 0x00000070fb127810 */ /* 0x040fe40007ffe0ff */
[----:B------:R-:W-:Y:S01]  /*16c30*/  IADD3 R9, R251, 0x78, RZ ;  /* 0x00000078fb097810 */ /* 0x000fe20007ffe0ff */
[----:B------:R2:W-:Y:S01]  /*16c40*/  @!P1 ST.E.64 [R2.64], R60 ;  /* 0x0000003c02009985 */ /* 0x0005e2000c101b08 */
[----:B------:R-:W-:-:S02]  /*16c50*/  ISETP.GE.AND P1, PT, R17, c[0x0][0x3c8], PT ;  /* 0x0000f20011007a0c */ /* 0x000fc40003f26270 */
[----:B------:R-:W-:Y:S02]  /*16c60*/  ISETP.GE.AND P2, PT, R16, c[0x0][0x3c8], PT ;  /* 0x0000f20010007a0c */ /* 0x000fe40003f46270 */
[----:B------:R-:W-:Y:S02]  /*16c70*/  SHF.R.S32.HI R18, RZ, 0x1f, R18 ;  /* 0x0000001fff127819 */ /* 0x000fe40000011412 */
[----:B------:R-:W-:Y:S02]  /*16c80*/  SHF.R.S32.HI R9, RZ, 0x1f, R9 ;  /* 0x0000001fff097819 */ /* 0x000fe40000011409 */
[----:B------:R-:W-:-:S04]  /*16c90*/  IADD3 R13, R251, 0x90, RZ ;  /* 0x00000090fb0d7810 */ /* 0x000fc80007ffe0ff */
[----:B------:R-:W-:Y:S02]  /*16ca0*/  ISETP.GE.AND P6, PT, R13, c[0x0][0x3c8], PT ;  /* 0x0000f2000d007a0c */ /* 0x000fe40003fc6270 */
[-C--:B-1----:R-:W-:Y:S02]  /*16cb0*/  @!P3 LEA R6, P5, R12, R0.reuse, 0x2 ;  /* 0x000000000c06b211 */ /* 0x082fe400078a10ff */
[----:B--2---:R-:W-:Y:S02]  /*16cc0*/  @!P4 LEA R2, P0, R8, R0, 0x2 ;  /* 0x000000000802c211 */ /* 0x004fe400078010ff */
[-C--:B------:R-:W-:Y:S02]  /*16cd0*/  @!P3 LEA.HI.X R7, R12, R4.reuse, R18, 0x2, P5 ;  /* 0x000000040c07b211 */ /* 0x080fe400028f1412 */
[----:B------:R-:W-:Y:S02]  /*16ce0*/  @!P4 LEA.HI.X R3, R8, R4, R9, 0x2, P0 ;  /* 0x000000040803c211 */ /* 0x000fe400000f1409 */
[C---:B------:R-:W-:Y:S01]  /*16cf0*/  IADD3 R18, R251.reuse, 0x88, RZ ;  /* 0x00000088fb127810 */ /* 0x040fe20007ffe0ff */
[----:B------:R1:W-:Y:S01]  /*16d00*/  @!P3 ST.E.64 [R6.64], R64 ;  /* 0x000000400600b985 */ /* 0x0003e2000c101b08 */
[----:B------:R-:W-:-:S02]  /*16d10*/  IADD3 R12, R251, 0x98, RZ ;  /* 0x00000098fb0c7810 */ /* 0x000fc40007ffe0ff */
[----:B------:R-:W-:Y:S01]  /*16d20*/  SHF.R.S32.HI R18, RZ, 0x1f, R18 ;  /* 0x0000001fff127819 */ /* 0x000fe20000011412 */
[----:B------:R2:W-:Y:S01]  /*16d30*/  @!P4 ST.E.64 [R2.64], R68 ;  /* 0x000000440200c985 */ /* 0x0005e2000c101b08 */
[----:B------:R-:W-:Y:S02]  /*16d40*/  @!P2 LEA R8, P0, R16, R0, 0x2 ;  /* 0x000000001008a211 */ /* 0x000fe400078010ff */
[----:B------:R-:W-:Y:S02]  /*16d50*/  ISETP.GE.AND P5, PT, R12, c[0x0][0x3c8], PT ;  /* 0x0000f2000c007a0c */ /* 0x000fe40003fa6270 */
[----:B------:R-:W-:Y:S02]  /*16d60*/  @!P2 LEA.HI.X R9, R16, R4, R19, 0x2, P0 ;  /* 0x000000041009a211 */ /* 0x000fe400000f1413 */
[C---:B------:R-:W-:Y:S02]  /*16d70*/  IADD3 R16, R251.reuse, 0xa0, RZ ;  /* 0x000000a0fb107810 */ /* 0x040fe40007ffe0ff */
[----:B------:R-:W-:Y:S01]  /*16d80*/  IADD3 R19, R251, 0xa8, RZ ;  /* 0x000000a8fb137810 */ /* 0x000fe20007ffe0ff */
[----:B------:R-:W-:Y:S01]  /*16d90*/  @!P2 ST.E.64 [R8.64], R124 ;  /* 0x0000007c0800a985 */ /* 0x000fe2000c101b08 */
[----:B------:R-:W-:-:S02]  /*16da0*/  ISETP.GE.AND P4, PT, R16, c[0x0][0x3c8], PT ;  /* 0x0000f20010007a0c */ /* 0x000fc40003f86270 */
[----:B------:R-:W-:Y:S02]  /*16db0*/  ISETP.GE.AND P2, PT, R19, c[0x0][0x3c8], PT ;  /* 0x0000f20013007a0c */ /* 0x000fe40003f46270 */
[-C--:B-1----:R-:W-:Y:S02]  /*16dc0*/  @!P6 LEA R6, P0, R13, R0.reuse, 0x2 ;  /* 0x000000000d06e211 */ /* 0x082fe400078010ff */
[----:B--2---:R-:W-:-:S04]  /*16dd0*/  @!P1 LEA R2, P3, R17, R0, 0x2 ;  /* 0x0000000011029211 */ /* 0x004fc800078610ff */
        /* <DEDUP_REMOVED lines=12> */
[----:B------:R-:W-:Y:S02]  /*16ea0*/  SHF.R.S32.HI R18, RZ, 0x1f, R18 ;  /* 0x0000001fff127819 */ /* 0x000fe40000011412 */
[----:B-1----:R-:W-:-:S04]  /*16eb0*/  @!P5 LEA R2, P3, R12, R0, 0x2 ;  /* 0x000000000c02d211 */ /* 0x002fc800078610ff */
[----:B------:R-:W-:Y:S02]  /*16ec0*/  @!P5 LEA.HI.X R3, R12, R4, R13, 0x2, P3 ;  /* 0x000000040c03d211 */ /* 0x000fe400018f140d */
[CC--:B------:R-:W-:Y:S02]  /*16ed0*/  @!P4 LEA R12, P6, R16.reuse, R0.reuse, 0x2 ;  /* 0x00000000100cc211 */ /* 0x0c0fe400078c10ff */
[----:B------:R-:W-:Y:S01]  /*16ee0*/  @!P2 LEA R8, P3, R19, R0, 0x2 ;  /* 0x000000001308a211 */ /* 0x000fe200078610ff */
[----:B------:R1:W-:Y:S01]  /*16ef0*/  @!P5 ST.E.64 [R2.64], R80 ;  /* 0x000000500200d985 */ /* 0x0003e2000c101b08 */
[----:B------:R-:W-:Y:S02]  /*16f00*/  @!P4 LEA.HI.X R13, R16, R4, R18, 0x2, P6 ;  /* 0x00000004100dc211 */ /* 0x000fe400030f1412 */
[----:B------:R-:W-:Y:S02]  /*16f10*/  IADD3 R18, R251, 0xb0, RZ ;  /* 0x000000b0fb127810 */ /* 0x000fe40007ffe0ff */
[----:B--2---:R-:W-:Y:S01]  /*16f20*/  @!P1 LEA R6, P5, R17, R0, 0x2 ;  /* 0x0000000011069211 */ /* 0x004fe200078a10ff */
[----:B------:R2:W-:Y:S01]  /*16f30*/  @!P4 ST.E.64 [R12.64], R132 ;  /* 0x000000840c00c985 */ /* 0x0005e2000c101b08 */
[----:B------:R-:W-:-:S02]  /*16f40*/  SHF.R.S32.HI R18, RZ, 0x1f, R18 ;  /* 0x0000001fff127819 */ /* 0x000fc40000011412 */
        /* <DEDUP_REMOVED lines=8> */
.L_x_1839:
[----:B------:R-:W-:Y:S05]  /*16fd0*/  BSYNC B0 ;  /* 0x0000000000007941 */ /* 0x000fea0003800000 */
.L_x_1838:
[----:B------:R-:W-:Y:S05]  /*16fe0*/  BRA.DIV ~URZ, `(.L_x_1840) ;  /* 0x000040a27f007947 */ /* 0x000fea000b800000 */
[----:B---3--:R3:W2:Y:S04]  /*16ff0*/  SHFL.IDX PT, R4, R5, 0x1, 0x1c1f ;  /* 0x003c1f0005047f89 */ /* 0x0086a800000e0000 */
[----:B-1----:R3:W1:Y:S02]  /*17000*/  SHFL.IDX PT, R0, R14, 0x1, 0x1c1f ;  /* 0x003c1f000e007f89 */ /* 0x00266400000e0000 */
.L_x_1910:
        /* <DEDUP_REMOVED lines=8> */
[----:B------:R-:W-:Y:S01]  /*17090*/  IADD3 R9, R251, 0x8, RZ ;  /* 0x00000008fb097810 */ /* 0x000fe20007ffe0ff */
        /* <DEDUP_REMOVED lines=161> */
[----:B------:R-:W-:-:S03]  /*17ab0*/  @!P0 LEA.HI.X R3, R5, R4, R14, 0x2, P4 ;  /* 0x0000000405038211 */ /* 0x000fc600020f140e */
        /* <DEDUP_REMOVED lines=9> */
.L_x_1820:
        /* <DEDUP_REMOVED lines=16> */
[----:B-1----:R1:W3:Y:S04]  /*17c50*/  LDG.E R4, [R2.64] ;  /* 0x0000000802047981 */ /* 0x0022e8000c1e1900 */
[----:B-1----:R-:W3:Y:S02]  /*17c60*/  LDG.E R2, [R2.64+0x4] ;  /* 0x0000040802027981 */ /* 0x002ee4000c1e1900 */
[----:B---3-5:R-:W-:Y:S02]  /*17c70*/  IADD3 R21, -R4, R2, RZ ;  /* 0x0000000204157210 */ /* 0x028fe40007ffe1ff */
.L_x_1841:
[----:B------:R-:W-:Y:S01]  /*17c80*/  ISETP.GT.AND P0, PT, R187, 0x7f, PT ;  /* 0x0000007fbb00780c */ /* 0x000fe20003f04270 */
[----:B------:R-:W-:Y:S01]  /*17c90*/  BSSY B0, `(.L_x_1842) ;  /* 0x0000035000007945 */ /* 0x000fe20003800000 */
[----:B------:R-:W-:Y:S02]  /*17ca0*/  LOP3.LUT R8, R238, 0xffff, RZ, 0xc0, !PT ;  /* 0x0000ffffee087812 */ /* 0x000fe400078ec0ff */
[----:B------:R-:W-:-:S02]  /*17cb0*/  SEL R9, R245, RZ, !P3 ;  /* 0x000000fff5097207 */ /* 0x000fc40005800000 */
[----:B------:R-:W-:Y:S02]  /*17cc0*/  SEL R23, R248, RZ, !P3 ;  /* 0x000000fff8177207 */ /* 0x000fe40005800000 */
[----:B-----5:R-:W-:-:S05]  /*17cd0*/  SHF.R.S32.HI R19, RZ, 0x1f, R0 ;  /* 0x0000001fff137819 */ /* 0x020fca0000011400 */
[----:B------:R-:W-:Y:S05]  /*17ce0*/  @P0 BRA `(.L_x_1843) ;  /* 0x000002f000000947 */ /* 0x000fea0003800000 */
[----:B-1----:R-:W-:Y:S01]  /*17cf0*/  IMAD R2, R21, c[0x0][0x4e8], RZ ;  /* 0x00013a0015027a24 */ /* 0x002fe200078e02ff */
        /* <DEDUP_REMOVED lines=9> */
[----:B------:R1:W2:Y:S02]  /*17d90*/  LDC.64 R14, c[0x0][R2+0x160] ;  /* 0x00005800020e7b82 */ /* 0x0002a40000000a00 */
[----:B-1----:R-:W-:-:S02]  /*17da0*/  IMAD.MOV.U32 R2, RZ, RZ, c[0x0][0x4e8] ;  /* 0x00013a00ff027624 */ /* 0x002fc400078e00ff */
[-C--:B---3--:R-:W-:Y:S02]  /*17db0*/  IMAD R3, R13, R9.reuse, RZ ;  /* 0x000000090d037224 */ /* 0x088fe400078e02ff */
[----:B------:R-:W-:Y:S01]  /*17dc0*/  IMAD.WIDE.U32 R4, R12, R9, RZ ;  /* 0x000000090c047225 */ /* 0x000fe200078e00ff */
[----:B------:R-:W-:Y:S02]  /*17dd0*/  ISETP.NE.AND P0, PT, R2, 0x1, PT ;  /* 0x000000010200780c */ /* 0x000fe40003f05270 */
[----:B------:R-:W-:Y:S01]  /*17de0*/  MOV R2, R18 ;  /* 0x0000001200027202 */ /* 0x000fe20000000f00 */
[----:B------:R-:W-:Y:S01]  /*17df0*/  IMAD R12, R12, R23, R3 ;  /* 0x000000170c0c7224 */ /* 0x000fe200078e0203 */
[----:B------:R-:W-:Y:S01]  /*17e00*/  SEL R3, R250, RZ, P2 ;  /* 0x000000fffa037207 */ /* 0x000fe20001000000 */
[-C--:B----4-:R-:W-:Y:S02]  /*17e10*/  IMAD R13, R7, R8.reuse, RZ ;  /* 0x00000008070d7224 */ /* 0x090fe400078e02ff */
[----:B------:R-:W-:-:S04]  /*17e20*/  IMAD.WIDE.U32 R6, R6, R8, RZ ;  /* 0x0000000806067225 */ /* 0x000fc800078e00ff */
[----:B------:R-:W-:Y:S01]  /*17e30*/  IMAD.IADD R13, R7, 0x1, R13 ;  /* 0x00000001070d7824 */ /* 0x000fe200078e020d */
[----:B------:R-:W-:Y:S01]  /*17e40*/  IADD3 R7, R5, R12, RZ ;  /* 0x0000000c05077210 */ /* 0x000fe20007ffe0ff */
[----:B------:R-:W-:-:S04]  /*17e50*/  @P0 IMAD.HI.U32 R22, R18, c[0x0][0x4ec], RZ ;  /* 0x00013b0012160a27 */ /* 0x000fc800078e00ff */
[-C--:B-----5:R-:W-:Y:S01]  /*17e60*/  IMAD R12, R17, R3.reuse, RZ ;  /* 0x00000003110c7224 */ /* 0x0a0fe200078e02ff */
[----:B------:R-:W-:Y:S02]  /*17e70*/  @P0 SHF.R.U32.HI R2, RZ, c[0x0][0x4f0], R22 ;  /* 0x00013c00ff020a19 */ /* 0x000fe40000011616 */
[----:B------:R-:W-:Y:S01]  /*17e80*/  IADD3 R22, P1, P0, R4, R6, R0 ;  /* 0x0000000604167210 */ /* 0x000fe2000783e000 */
[----:B------:R-:W-:-:S03]  /*17e90*/  IMAD.WIDE.U32 R4, R16, R3, RZ ;  /* 0x0000000310047225 */ /* 0x000fc600078e00ff */
[----:B------:R-:W-:Y:S01]  /*17ea0*/  IADD3.X R13, R7, R13, R19, P1, P0 ;  /* 0x0000000d070d7210 */ /* 0x000fe20000fe0413 */
[----:B------:R-:W-:Y:S01]  /*17eb0*/  IMAD.MOV R6, RZ, RZ, -R2 ;  /* 0x000000ffff067224 */ /* 0x000fe200078e0a02 */
[----:B------:R-:W-:Y:S02]  /*17ec0*/  IADD3 R7, R5, R12, RZ ;  /* 0x0000000c05077210 */ /* 0x000fe40007ffe0ff */
[----:B------:R-:W-:Y:S01]  /*17ed0*/  IADD3 R4, P1, P0, R2, R22, R4 ;  /* 0x0000001602047210 */ /* 0x000fe2000783e004 */
[----:B------:R-:W-:Y:S01]  /*17ee0*/  IMAD R3, R6, c[0x0][0x4e8], R18 ;  /* 0x00013a0006037a24 */ /* 0x000fe200078e0212 */
[----:B------:R-:W-:-:S03]  /*17ef0*/  SHF.R.S32.HI R5, RZ, 0x1f, R2 ;  /* 0x0000001fff057819 */ /* 0x000fc60000011402 */
[----:B--2---:R-:W-:Y:S01]  /*17f00*/  IMAD R2, R15, R3, RZ ;  /* 0x000000030f027224 */ /* 0x004fe200078e02ff */
[----:B------:R-:W-:Y:S02]  /*17f10*/  SHF.R.S32.HI R6, RZ, 0x1f, R3 ;  /* 0x0000001fff067819 */ /* 0x000fe40000011403 */
[----:B------:R-:W-:Y:S01]  /*17f20*/  IADD3.X R5, R5, R13, R7, P1, P0 ;  /* 0x0000000d05057210 */ /* 0x000fe20000fe0407 */
[----:B------:R-:W-:Y:S02]  /*17f30*/  IMAD.MOV.U32 R7, RZ, RZ, c[0x0][0x4a8] ;  /* 0x00012a00ff077624 */ /* 0x000fe400078e00ff */
[C---:B------:R-:W-:Y:S02]  /*17f40*/  IMAD R6, R14.reuse, R6, R2 ;  /* 0x000000060e067224 */ /* 0x040fe400078e0202 */
[----:B------:R-:W-:Y:S01]  /*17f50*/  IMAD.WIDE.U32 R2, R14, R3, R4 ;  /* 0x000000030e027225 */ /* 0x000fe200078e0004 */
[----:B------:R-:W-:Y:S02]  /*17f60*/  MOV R5, c[0x0][0x4ac] ;  /* 0x00012b0000057a02 */ /* 0x000fe40000000f00 */
[----:B------:R-:W-:Y:S01]  /*17f70*/  SEL R4, R7, c[0x0][0x450], P2 ;  /* 0x0001140007047a07 */ /* 0x000fe20001000000 */
[----:B------:R-:W-:Y:S01]  /*17f80*/  IMAD.IADD R3, R3, 0x1, R6 ;  /* 0x0000000103037824 */ /* 0x000fe200078e0206 */
[----:B------:R-:W-:-:S02]  /*17f90*/  SEL R5, R5, c[0x0][0x454], P2 ;  /* 0x0001150005057a07 */ /* 0x000fc40001000000 */
[----:B------:R-:W-:-:S04]  /*17fa0*/  LEA R4, P0, R2, R4, 0x2 ;  /* 0x0000000402047211 */ /* 0x000fc800078010ff */
[----:B------:R-:W-:Y:S02]  /*17fb0*/  LEA.HI.X R5, R2, R5, R3, 0x2, P0 ;  /* 0x0000000502057211 */ /* 0x000fe400000f1403 */
[----:B------:R-:W-:-:S05]  /*17fc0*/  MOV R2, 0xff800000 ;  /* 0xff80000000027802 */ /* 0x000fca0000000f00 */
[----:B------:R1:W-:Y:S02]  /*17fd0*/  STG.E [R4.64], R2 ;  /* 0x0000000204007986 */ /* 0x0003e4000c101908 */
.L_x_1843:
[----:B------:R-:W-:Y:S05]  /*17fe0*/  BSYNC B0 ;  /* 0x0000000000007941 */ /* 0x000fea0003800000 */
.L_x_1842:
        /* <DEDUP_REMOVED lines=9> */
[----:B------:R-:W-:Y:S01]  /*18080*/  LEA R4, R237, R217, 0x7 ;  /* 0x000000d9ed047211 */ /* 0x000fe200078e38ff */
        /* <DEDUP_REMOVED lines=25> */
.L_x_1911:
[----:B------:R-:W-:Y:S05]  /*18220*/  BRA.DIV ~URZ, `(.L_x_1845) ;  /* 0x00002fa27f007947 */ /* 0x000fea000b800000 */
[----:B------:R4:W1:Y:S02]  /*18230*/  SHFL.IDX PT, R0, R14, RZ, 0x181f ;  /* 0x00181fff0e007589 */ /* 0x00086400000e0000 */
.L_x_1912:
[----:B------:R-:W-:Y:S01]  /*18240*/  IMAD R12, R21, c[0x0][0x4e8], RZ ;  /* 0x00013a00150c7a24 */ /* 0x000fe200078e02ff */
[----:B------:R-:W-:Y:S04]  /*18250*/  BSSY B0, `(.L_x_1846) ;  /* 0x000000f000007945 */ /* 0x000fe80003800000 */
        /* <DEDUP_REMOVED lines=8> */
[-C--:B---3--:R-:W-:Y:S02]  /*182e0*/  @!P2 LEA.HI.X R9, R204, R4.reuse, R205, 0x1, P5 ;  /* 0x00000004cc09a211 */ /* 0x088fe400028f0ccd */
[-C--:B------:R-:W-:Y:S02]  /*182f0*/  @!P1 LEA.HI.X R7, R203, R4.reuse, R213, 0x1, P4 ;  /* 0x00000004cb079211 */ /* 0x080fe400020f0cd5 */
[----:B------:R-:W-:Y:S01]  /*18300*/  @!P0 LEA.HI.X R3, R206, R4, R212, 0x1, P3 ;  /* 0x00000004ce038211 */ /* 0x000fe200018f0cd4 */
[----:B------:R1:W-:Y:S04]  /*18310*/  @!P2 ST.E.128 [R8.64], RZ ;  /* 0x000000ff0800a985 */ /* 0x0003e8000c101d08 */
[----:B------:R1:W-:Y:S04]  /*18320*/  @!P1 ST.E.128 [R6.64], RZ ;  /* 0x000000ff06009985 */ /* 0x0003e8000c101d08 */
[----:B------:R1:W-:Y:S02]  /*18330*/  @!P0 ST.E.128 [R2.64], RZ ;  /* 0x000000ff02008985 */ /* 0x0003e4000c101d08 */
.L_x_1847:
[----:B------:R-:W-:Y:S05]  /*18340*/  BSYNC B0 ;  /* 0x0000000000007941 */ /* 0x000fea0003800000 */
.L_x_1846:
[----:B------:R-:W-:Y:S05]  /*18350*/  BRA.DIV ~URZ, `(.L_x_1848) ;  /* 0x00002ee27f007947 */ /* 0x000fea000b800000 */
[----:B---3--:R3:W2:Y:S04]  /*18360*/  SHFL.IDX PT, R4, R5, 0x1, 0x181f ;  /* 0x00381f0005047f89 */ /* 0x0086a800000e0000 */
[----:B-1----:R3:W1:Y:S02]  /*18370*/  SHFL.IDX PT, R0, R14, 0x1, 0x181f ;  /* 0x00381f000e007f89 */ /* 0x00266400000e0000 */
.L_x_1913:
        /* <DEDUP_REMOVED lines=16> */
.L_x_1850:
[----:B------:R-:W-:Y:S05]  /*18480*/  BSYNC B0 ;  /* 0x0000000000007941 */ /* 0x000fea0003800000 */
.L_x_1849:
[----:B------:R-:W-:Y:S05]  /*18490*/  BRA.DIV ~URZ, `(.L_x_1851) ;  /* 0x00002e727f007947 */ /* 0x000fea000b800000 */
[----:B--2---:R2:W3:Y:S02]  /*184a0*/  SHFL.IDX PT, R4, R5, 0x2, 0x181f ;  /* 0x00581f0005047f89 */ /* 0x0044e400000e0000 */
.L_x_1914:
[----:B------:R-:W-:Y:S05]  /*184b0*/  BRA.DIV ~URZ, `(.L_x_1852) ;  /* 0x00002ec27f007947 */ /* 0x000fea000b800000 */
[----:B-1----:R1:W2:Y:S02]  /*184c0*/  SHFL.IDX PT, R0, R14, 0x2, 0x181f ;  /* 0x00581f000e007f89 */ /* 0x0022a400000e0000 */
.L_x_1915:
        /* <DEDUP_REMOVED lines=16> */
.L_x_1854:
[----:B------:R-:W-:Y:S05]  /*185d0*/  BSYNC B0 ;  /* 0x0000000000007941 */ /* 0x000fea0003800000 */
.L_x_1853:
[----:B------:R-:W-:Y:S05]  /*185e0*/  BRA.DIV ~URZ, `(.L_x_1855) ;  /* 0x00002e027f007947 */ /* 0x000fea000b800000 */
[----:B---3--:R3:W1:Y:S04]  /*185f0*/  SHFL.IDX PT, R4, R5, 0x3, 0x181f ;  /* 0x00781f0005047f89 */ /* 0x00866800000e0000 */
[----:B--2---:R3:W2:Y:S02]  /*18600*/  SHFL.IDX PT, R0, R14, 0x3, 0x181f ;  /* 0x00781f000e007f89 */ /* 0x0046a400000e0000 */
.L_x_1916:
        /* <DEDUP_REMOVED lines=15> */
.L_x_1835:
[----:B------:R-:W-:Y:S05]  /*18700*/  BSYNC B1 ;  /* 0x0000000000017941 */ /* 0x000fea0003800000 */
.L_x_1819:
        /* <DEDUP_REMOVED lines=12> */
.L_x_1917:
[----:B------:R-:W-:Y:S05]  /*187d0*/  BRA.DIV ~URZ, `(.L_x_1858) ;  /* 0x00002d527f007947 */ /* 0x000fea000b800000 */
[----:B------:R2:W3:Y:S02]  /*187e0*/  SHFL.IDX PT, R6, R35, 0x1, 0x1f ;  /* 0x00201f0023067f89 */ /* 0x0004e400000e0000 */
.L_x_1918:
[----:B-1----:R-:W-:Y:S02]  /*187f0*/  IMAD.IADD R0, R239, 0x1, R16 ;  /* 0x00000001ef007824 */ /* 0x002fe400078e0210 */
[----:B------:R-:W-:-:S03]  /*18800*/  IMAD.MOV.U32 R7, RZ, RZ, RZ ;  /* 0x000000ffff077224 */ /* 0x000fc600078e00ff */
[----:B------:R-:W-:-:S13]  /*18810*/  ISETP.GE.OR P0, PT, R0, c[0x0][0x53c], !P6 ;  /* 0x00014f0000007a0c */ /* 0x000fda0007706670 */
[----:B------:R-:W-:Y:S01]  /*18820*/  @!P0 MOV R2, 0x4 ;  /* 0x0000000400028802 */ /* 0x000fe20000000f00 */
[----:B------:R-:W-:-:S04]  /*18830*/  @!P0 IMAD.MOV.U32 R4, RZ, RZ, 0x4 ;  /* 0x00000004ff048424 */ /* 0x000fc800078e00ff */
        /* <DEDUP_REMOVED lines=13> */
.L_x_1919:
        /* <DEDUP_REMOVED lines=16> */
.L_x_1920:
[----:B---3--:R-:W-:Y:S01]  /*18a10*/  IMAD R0, R0, c[0x0][0x538], RZ ;  /* 0x00014e0000007a24 */ /* 0x008fe200078e02ff */
[----:B------:R-:W-:Y:S04]  /*18a20*/  BSSY B1, `(.L_x_1861) ;  /* 0x000007e000017945 */ /* 0x000fe80003800000 */
[----:B------:R-:W-:-:S04]  /*18a30*/  IADD3 R6, R0, R6, RZ ;  /* 0x0000000600067210 */ /* 0x000fc80007ffe0ff */
[----:B----4-:R-:W-:-:S13]  /*18a40*/  ISETP.GT.AND P0, PT, R6, R9, PT ;  /* 0x000000090600720c */ /* 0x010fda0003f04270 */
[----:B------:R-:W-:Y:S05]  /*18a50*/  @P0 BRA `(.L_x_1862) ;  /* 0x0000025000000947 */ /* 0x000fea0003800000 */
.L_x_1866:
        /* <DEDUP_REMOVED lines=17> */
.L_x_1921:
        /* <DEDUP_REMOVED lines=16> */
.L_x_1922:
[----:B---3--:R-:W-:-:S05]  /*18c70*/  IMAD R0, R0, c[0x0][0x538], RZ ;  /* 0x00014e0000007a24 */ /* 0x008fca00078e02ff */
[----:B------:R-:W-:-:S04]  /*18c80*/  IADD3 R6, R0, R6, RZ ;  /* 0x0000000600067210 */ /* 0x000fc80007ffe0ff */
[----:B------:R-:W-:-:S13]  /*18c90*/  ISETP.GT.AND P0, PT, R6, R9, PT ;  /* 0x000000090600720c */ /* 0x000fda0003f04270 */
[----:B-12---:R-:W-:Y:S05]  /*18ca0*/  @!P0 BRA `(.L_x_1866) ;  /* 0xfffffdb000008947 */ /* 0x006fea000383ffff */
.L_x_1862:
[----:B------:R-:W-:-:S05]  /*18cb0*/  IADD3 R14, -R0, R6, RZ ;  /* 0x00000006000e7210 */ /* 0x000fca0007ffe1ff */
[----:B------:R-:W-:-:S05]  /*18cc0*/  IMAD R0, R4, c[0x0][0x538], R14 ;  /* 0x00014e0004007a24 */ /* 0x000fca00078e020e */
[----:B------:R-:W-:Y:S01]  /*18cd0*/  ISETP.GT.AND P0, PT, R0, R9, PT ;  /* 0x000000090000720c */ /* 0x000fe20003f04270 */
[----:B------:R-:W-:-:S12]  /*18ce0*/  BRA.DIV ~URZ, `(.L_x_1867) ;  /* 0x00002ca27f007947 */ /* 0x000fd8000b800000 */
[----:B------:R-:W-:-:S04]  /*18cf0*/  VOTE.ANY R0, PT, !P0 ;  /* 0x0000000000007806 */ /* 0x000fc800040e0100 */
.L_x_1923:
[----:B------:R3:W4:Y:S01]  /*18d00*/  POPC R13, R0 ;  /* 0x00000000000d7309 */ /* 0x0007220000000000 */
[----:B------:R-:W-:Y:S05]  /*18d10*/  BRA.DIV ~URZ, `(.L_x_1868) ;  /* 0x00002cb27f007947 */ /* 0x000fea000b800000 */
[----:B----4-:R4:W1:Y:S04]  /*18d20*/  SHFL.IDX PT, R12, R7, R13, 0x1f ;  /* 0x00001f0d070c7589 */ /* 0x01086800000e0000 */
[----:B------:R4:W2:Y:S02]  /*18d30*/  SHFL.IDX PT, R5, R8, R13, 0x1f ;  /* 0x00001f0d08057589 */ /* 0x0008a400000e0000 */
.L_x_1924:
[----:B------:R-:W-:Y:S01]  /*18d40*/  ISETP.NE.AND P0, PT, R0, RZ, PT ;  /* 0x000000ff0000720c */ /* 0x000fe20003f05270 */
[----:B------:R-:W-:-:S12]  /*18d50*/  BSSY B0, `(.L_x_1869) ;  /* 0x0000005000007945 */ /* 0x000fd80003800000 */
[----:B------:R-:W-:Y:S05]  /*18d60*/  @!P0 BRA `(.L_x_1870) ;  /* 0x0000003000008947 */ /* 0x000fea0003800000 */
[----:B---3--:R-:W-:Y:S01]  /*18d70*/  IADD3 R0, R13, -0x1, RZ ;  /* 0xffffffff0d007810 */ /* 0x008fe20007ffe0ff */
[----:B------:R-:W-:Y:S05]  /*18d80*/  BRA.DIV ~URZ, `(.L_x_1871) ;  /* 0x00002d127f007947 */ /* 0x000fea000b800000 */
[----:B------:R3:W4:Y:S02]  /*18d90*/  SHFL.IDX PT, R15, R4, R0, 0x1f ;  /* 0x00001f00040f7589 */ /* 0x00072400000e0000 */
.L_x_1870:
[----:B------:R-:W-:Y:S05]  /*18da0*/  BSYNC B0 ;  /* 0x0000000000007941 */ /* 0x000fea0003800000 */
.L_x_1869:
[----:B-1----:R-:W-:Y:S01]  /*18db0*/  IABS R2, R12 ;  /* 0x0000000c00027213 */ /* 0x002fe20000000000 */
[----:B----4-:R-:W-:Y:S01]  /*18dc0*/  IMAD R236, R15, c[0x0][0x538], R14 ;  /* 0x00014e000fec7a24 */ /* 0x010fe200078e020e */
[----:B--2---:R-:W-:Y:S01]  /*18dd0*/  IABS R3, R5 ;  /* 0x0000000500037213 */ /* 0x004fe20000000000 */
[----:B------:R-:W-:Y:S01]  /*18de0*/  IMAD.IADD R239, R13, 0x1, R239 ;  /* 0x000000010def7824 */ /* 0x000fe200078e02ef */
[----:B------:R-:W1:Y:S01]  /*18df0*/  I2F.RP R6, R2 ;  /* 0x0000000200067306 */ /* 0x000e620000209400 */
[----:B------:R-:W-:Y:S01]  /*18e00*/  IMAD.IADD R8, R9, 0x1, -R236 ;  /* 0x0000000109087824 */ /* 0x000fe200078e0aec */
[----:B---3--:R-:W-:-:S04]  /*18e10*/  MOV R4, R3 ;  /* 0x0000000300047202 */ /* 0x008fc80000000f00 */
[----:B------:R-:W-:Y:S02]  /*18e20*/  IABS R9, R8 ;  /* 0x0000000800097213 */ /* 0x000fe40000000000 */
[----:B------:R-:W-:Y:S08]  /*18e30*/  I2F.RP R14, R4 ;  /* 0x00000004000e7306 */ /* 0x000ff00000209400 */
        /* <DEDUP_REMOVED lines=9> */
[----:B------:R-:W-:-:S03]  /*18ed0*/  IMAD.HI.U32 R7, R7, R3, R6 ;  /* 0x0000000307077227 */ /* 0x000fc600078e0006 */
[----:B------:R-:W-:Y:S01]  /*18ee0*/  MOV R6, R0 ;  /* 0x0000000000067202 */ /* 0x000fe20000000f00 */
[----:B------:R-:W-:-:S04]  /*18ef0*/  IMAD.MOV.U32 R3, RZ, RZ, R9 ;  /* 0x000000ffff037224 */ /* 0x000fc800078e0009 */
[----:B------:R-:W-:-:S04]  /*18f00*/  IMAD.HI.U32 R0, R7, R3, RZ ;  /* 0x0000000307007227 */ /* 0x000fc800078e00ff */
[----:B------:R-:W-:Y:S02]  /*18f10*/  IMAD R3, R0, R6, R3 ;  /* 0x0000000600037224 */ /* 0x000fe400078e0203 */
[----:B------:R-:W1:Y:S03]  /*18f20*/  MUFU.RCP R6, R14 ;  /* 0x0000000e00067308 */ /* 0x000e660000001000 */
        /* <DEDUP_REMOVED lines=23> */
[----:B------:R-:W-:-:S05]  /*190a0*/  IMAD R3, R2, R6, R3 ;  /* 0x0000000602037224 */ /* 0x000fca00078e0203 */
[----:B------:R-:W-:-:S13]  /*190b0*/  ISETP.GT.U32.AND P0, PT, R4, R3, PT ;  /* 0x000000030400720c */ /* 0x000fda0003f04070 */
[----:B------:R-:W-:Y:S01]  /*190c0*/  @!P0 IMAD.IADD R3, R3, 0x1, -R4 ;  /* 0x0000000103038824 */ /* 0x000fe200078e0a04 */
[----:B------:R-:W-:Y:S02]  /*190d0*/  @!P0 IADD3 R2, R2, 0x1, RZ ;  /* 0x0000000102028810 */ /* 0x000fe40007ffe0ff */
[----:B------:R-:W-:Y:S02]  /*190e0*/  ISETP.NE.AND P0, PT, R5, RZ, PT ;  /* 0x000000ff0500720c */ /* 0x000fe40003f05270 */
[----:B------:R-:W-:Y:S01]  /*190f0*/  ISETP.GE.U32.AND P2, PT, R3, R4, PT ;  /* 0x000000040300720c */ /* 0x000fe20003f46070 */
[C---:B------:R-:W-:Y:S01]  /*19100*/  IMAD R4, R0.reuse, R12, RZ ;  /* 0x0000000c00047224 */ /* 0x040fe200078e02ff */
[----:B------:R-:W-:-:S04]  /*19110*/  LOP3.LUT R3, R0, R5, RZ, 0x3c, !PT ;  /* 0x0000000500037212 */ /* 0x000fc800078e3cff */
[----:B------:R-:W-:Y:S02]  /*19120*/  ISETP.GE.AND P1, PT, R3, RZ, PT ;  /* 0x000000ff0300720c */ /* 0x000fe40003f26270 */
[----:B------:R-:W-:-:S05]  /*19130*/  IADD3 R237, R8, -R4, RZ ;  /* 0x8000000408ed7210 */ /* 0x000fca0007ffe0ff */
        /* <DEDUP_REMOVED lines=8> */
.L_x_1863:
[----:B------:R-:W-:Y:S01]  /*191c0*/  IMAD.MOV.U32 R236, RZ, RZ, R9 ;  /* 0x000000ffffec7224 */ /* 0x000fe200078e0009 */
[----:B------:R-:W-:Y:S01]  /*191d0*/  MOV R238, RZ ;  /* 0x000000ff00ee7202 */ /* 0x000fe20000000f00 */
[----:B------:R-:W-:Y:S01]  /*191e0*/  IMAD.MOV.U32 R237, RZ, RZ, RZ ;  /* 0x000000ffffed7224 */ /* 0x000fe200078e00ff */
[----:B------:R-:W-:Y:S02]  /*191f0*/  MOV R239, c[0x0][0x53c] ;  /* 0x00014f0000ef7a02 */ /* 0x000fe40000000f00 */
.L_x_1872:
[----:B------:R-:W-:Y:S05]  /*19200*/  BSYNC B1 ;  /* 0x0000000000017941 */ /* 0x000fea0003800000 */
.L_x_1861:
[----:B------:R-:W-:Y:S01]  /*19210*/  WARPSYNC 0xffffffff ;  /* 0xffffffff00007948 */ /* 0x000fe20003800000 */
[----:B------:R-:W-:Y:S01]  /*19220*/  BAR.SYNC.DEFER_BLOCKING 0x4, 0x100 ;  /* 0x0104000000007b1d */ /* 0x000fe20000010000 */
[----:B------:R-:W-:-:S13]  /*19230*/  ISETP.NE.AND P0, PT, R16, RZ, PT ;  /* 0x000000ff1000720c */ /* 0x000fda0003f05270 */
[----:B------:R3:W-:Y:S04]  /*19240*/  @!P0 STS.128 [0x24100], R236 ;  /* 0x024100ecff008388 */ /* 0x0007e80000000c00 */
[----:B------:R-:W-:Y:S06]  /*19250*/  BAR.ARV 0x5, 0x100 ;  /* 0x0144000000007b1d */ /* 0x000fec0000002000 */
.L_x_1856:
[----:B-1----:R-:W-:-:S13]  /*19260*/  ISETP.GE.AND P0, PT, R239, c[0x0][0x53c], PT ;  /* 0x00014f00ef007a0c */ /* 0x002fda0003f06270 */
[----:B--23--:R-:W-:Y:S01]  /*19270*/  @P0 CALL.REL.NOINC `(.L_x_1873) ;  /* 0x0000001000000944 */ /* 0x00cfe20003c00000 */
[----:B------:R-:W-:Y:S05]  /*19280*/  BRA `(.L_x_1874) ;  /* 0xfffe877000007947 */ /* 0x000fea000383ffff */
.L_x_1873:
[----:B------:R-:W-:Y:S05]  /*19290*/  EXIT ;  /* 0x000000000000794d */ /* 0x000fea0003800000 */
.L_x_1693:
[----:B------:R-:W-:Y:S01]  /*192a0*/  IMAD.MOV.U32 R0, RZ, RZ, R5 ;  /* 0x000000ffff007224 */ /* 0x000fe200078e0005 */
[----:B------:R-:W-:Y:S02]  /*192b0*/  MOV R3, 0x1 ;  /* 0x0000000100037802 */ /* 0x000fe40000000f00 */
[----:B------:R-:W-:Y:S02]  /*192c0*/  MOV R2, 0x192e0 ;  /* 0x000192e000027802 */ /* 0x000fe40000000f00 */
[----:B--2---:R-:W-:Y:S05]  /*192d0*/  CALL.REL.NOINC `($__internal_32_$__cuda_sm70_shflsync_up_p) ;  /* 0x000028d000007944 */ /* 0x004fea0003c00000 */
[----:B------:R-:W-:Y:S01]  /*192e0*/  MOV R0, R4 ;  /* 0x0000000400007202 */ /* 0x000fe20000000f00 */
[----:B------:R-:W-:Y:S05]  /*192f0*/  BRA `(.L_x_1875) ;  /* 0xfffe715000007947 */ /* 0x000fea000383ffff */
.L_x_1694:
[----:B------:R-:W-:Y:S01]  /*19300*/  IMAD.MOV.U32 R0, RZ, RZ, R5 ;  /* 0x000000ffff007224 */ /* 0x000fe200078e0005 */
[----:B------:R-:W-:Y:S02]  /*19310*/  MOV R3, 0x2 ;  /* 0x0000000200037802 */ /* 0x000fe40000000f00 */
[----:B------:R-:W-:Y:S02]  /*19320*/  MOV R2, 0x19340 ;  /* 0x0001934000027802 */ /* 0x000fe40000000f00 */
[----:B--2---:R-:W-:Y:S05]  /*19330*/  CALL.REL.NOINC `($__internal_32_$__cuda_sm70_shflsync_up_p) ;  /* 0x0000287000007944 */ /* 0x004fea0003c00000 */
[----:B------:R-:W-:Y:S01]  /*19340*/  SEL R4, R4, RZ, P4 ;  /* 0x000000ff04047207 */ /* 0x000fe20002000000 */
[----:B------:R-:W-:Y:S01]  /*19350*/  IMAD.MOV.U32 R3, RZ, RZ, 0x4 ;  /* 0x00000004ff037424 */ /* 0x000fe200078e00ff */
[----:B------:R-:W-:-:S03]  /*19360*/  MOV R2, 0x19390 ;  /* 0x0001939000027802 */ /* 0x000fc60000000f00 */
[----:B------:R-:W-:Y:S02]  /*19370*/  IMAD.IADD R0, R5, 0x1, R4 ;  /* 0x0000000105007824 */ /* 0x000fe400078e0204 */
[----:B------:R-:W-:Y:S05]  /*19380*/  CALL.REL.NOINC `($__internal_32_$__cuda_sm70_shflsync_up_p) ;  /* 0x0000282000007944 */ /* 0x000fea0003c00000 */
        /* <DEDUP_REMOVED lines=12> */
[----:B------:R-:W-:Y:S02]  /*19450*/  MOV R3, 0x1f ;  /* 0x0000001f00037802 */ /* 0x000fe40000000f00 */
[----:B------:R-:W-:Y:S01]  /*19460*/  MOV R2, 0x194a0 ;  /* 0x000194a000027802 */ /* 0x000fe20000000f00 */
[----:B------:R-:W-:-:S04]  /*19470*/  IMAD.IADD R4, R0, 0x1, R4 ;  /* 0x0000000100047824 */ /* 0x000fc800078e0204 */
[----:B------:R-:W-:Y:S02]  /*19480*/  IMAD.MOV.U32 R33, RZ, RZ, R4 ;  /* 0x000000ffff217224 */ /* 0x000fe400078e0004 */
[----:B------:R-:W-:Y:S05]  /*19490*/  CALL.REL.NOINC `($__internal_31_$__cuda_sm70_shflsync_idx_p) ;  /* 0x000026c000007944 */ /* 0x000fea0003c00000 */
[----:B------:R-:W-:Y:S01]  /*194a0*/  MOV R0, R34 ;  /* 0x0000002200007202 */ /* 0x000fe20000000f00 */
[----:B------:R-:W-:Y:S05]  /*194b0*/  BRA `(.L_x_1876) ;  /* 0xfffe709000007947 */ /* 0x000fea000383ffff */
.L_x_1696:
[----:B------:R-:W-:Y:S02]  /*194c0*/  SEL R0, RZ, 0x1, P0 ;  /* 0x00000001ff007807 */ /* 0x000fe40000000000 */
[----:B------:R-:W-:Y:S02]  /*194d0*/  MOV R2, 0x194f0 ;  /* 0x000194f000027802 */ /* 0x000fe40000000f00 */
[----:B--2---:R-:W-:Y:S05]  /*194e0*/  CALL.REL.NOINC `($__internal_33_$__cuda_sm70_votesync_ballot) ;  /* 0x0000272000007944 */ /* 0x004fea0003c00000 */
[----:B------:R-:W-:Y:S05]  /*194f0*/  BRA `(.L_x_1877) ;  /* 0xfffe70e000007947 */ /* 0x000fea000383ffff */
.L_x_1697:
[----:B------:R-:W-:Y:S01]  /*19500*/  IMAD.MOV.U32 R33, RZ, RZ, R8 ;  /* 0x000000ffff217224 */ /* 0x000fe200078e0008 */
[----:B---3--:R-:W-:Y:S01]  /*19510*/  MOV R32, R12 ;  /* 0x0000000c00207202 */ /* 0x008fe20000000f00 */
[----:B------:R-:W-:Y:S01]  /*19520*/  IMAD.MOV.U32 R3, RZ, RZ, 0x1f ;  /* 0x0000001fff037424 */ /* 0x000fe200078e00ff */
[----:B------:R-:W-:Y:S02]  /*19530*/  MOV R2, 0x19550 ;  /* 0x0001955000027802 */ /* 0x000fe40000000f00 */
[----:B-12---:R-:W-:Y:S05]  /*19540*/  CALL.REL.NOINC `($__internal_31_$__cuda_sm70_shflsync_idx_p) ;  /* 0x0000261000007944 */ /* 0x006fea0003c00000 */
[----:B------:R-:W-:Y:S01]  /*19550*/  IMAD.MOV.U32 R11, RZ, RZ, R34 ;  /* 0x000000ffff0b7224 */ /* 0x000fe200078e0022 */
[----:B------:R-:W-:Y:S01]  /*19560*/  MOV R33, R7 ;  /* 0x0000000700217202 */ /* 0x000fe20000000f00 */
[----:B------:R-:W-:Y:S01]  /*19570*/  IMAD.MOV.U32 R5, RZ, RZ, RZ ;  /* 0x000000ffff057224 */ /* 0x000fe200078e00ff */
[----:B------:R-:W-:Y:S01]  /*19580*/  MOV R32, R12 ;  /* 0x0000000c00207202 */ /* 0x000fe20000000f00 */
[----:B------:R-:W-:Y:S01]  /*19590*/  IMAD.MOV.U32 R3, RZ, RZ, 0x1f ;  /* 0x0000001fff037424 */ /* 0x000fe200078e00ff */
[----:B------:R-:W-:-:S02]  /*195a0*/  MOV R2, 0x195c0 ;  /* 0x000195c000027802 */ /* 0x000fc40000000f00 */
[----:B------:R-:W-:Y:S05]  /*195b0*/  CALL.REL.NOINC `($__internal_31_$__cuda_sm70_shflsync_idx_p) ;  /* 0x000025a000007944 */ /* 0x000fea0003c00000 */
[----:B------:R-:W-:Y:S01]  /*195c0*/  MOV R10, R34 ;  /* 0x00000022000a7202 */ /* 0x000fe20000000f00 */
[----:B------:R-:W-:Y:S05]  /*195d0*/  BRA `(.L_x_1878) ;  /* 0xfffe705000007947 */ /* 0x000fea000383ffff */
.L_x_1700:
[----:B------:R-:W-:Y:S01]  /*195e0*/  IMAD.MOV.U32 R33, RZ, RZ, R4 ;  /* 0x000000ffff217224 */ /* 0x000fe200078e0004 */
[----:B------:R-:W-:-:S02]  /*195f0*/  MOV R3, 0x1f ;  /* 0x0000001f00037802 */ /* 0x000fc40000000f00 */
[----:B------:R-:W-:Y:S02]  /*19600*/  MOV R2, 0x19620 ;  /* 0x0001962000027802 */ /* 0x000fe40000000f00 */
[----:B-1234-:R-:W-:Y:S05]  /*19610*/  CALL.REL.NOINC `($__internal_31_$__cuda_sm70_shflsync_idx_p) ;  /* 0x0000254000007944 */ /* 0x01efea0003c00000 */
[----:B------:R-:W-:Y:S01]  /*19620*/  MOV R5, R34 ;  /* 0x0000002200057202 */ /* 0x000fe20000000f00 */
[----:B------:R-:W-:Y:S05]  /*19630*/  BRA `(.L_x_1699) ;  /* 0xfffe705000007947 */ /* 0x000fea000383ffff */
.L_x_1736:
[----:B------:R-:W-:Y:S01]  /*19640*/  IMAD.MOV.U32 R33, RZ, RZ, R12 ;  /* 0x000000ffff217224 */ /* 0x000fe200078e000c */
[----:B------:R-:W-:Y:S01]  /*19650*/  MOV R32, RZ ;  /* 0x000000ff00207202 */ /* 0x000fe20000000f00 */
[----:B------:R-:W-:Y:S01]  /*19660*/  IMAD.MOV.U32 R3, RZ, RZ, 0x181f ;  /* 0x0000181fff037424 */ /* 0x000fe200078e00ff */
[----:B------:R-:W-:Y:S02]  /*19670*/  MOV R2, 0x19690 ;  /* 0x0001969000027802 */ /* 0x000fe40000000f00 */
[----:B-----5:R-:W-:Y:S05]  /*19680*/  CALL.REL.NOINC `($__internal_31_$__cuda_sm70_shflsync_idx_p) ;  /* 0x000024d000007944 */ /* 0x020fea0003c00000 */
[----:B------:R-:W-:Y:S01]  /*19690*/  MOV R4, R34 ;  /* 0x0000002200047202 */ /* 0x000fe20000000f00 */
[----:B------:R-:W-:Y:S05]  /*196a0*/  BRA `(.L_x_1879) ;  /* 0xfffee9e000007947 */ /* 0x000fea000383ffff */
.L_x_1737:
[----:B------:R-:W-:Y:S01]  /*196b0*/  IMAD.MOV.U32 R33, RZ, RZ, R13 ;  /* 0x000000ffff217224 */ /* 0x000fe200078e000d */
[----:B------:R-:W-:Y:S01]  /*196c0*/  MOV R32, RZ ;  /* 0x000000ff00207202 */ /* 0x000fe20000000f00 */
[----:B------:R-:W-:Y:S01]  /*196d0*/  IMAD.MOV.U32 R3, RZ, RZ, 0x181f ;  /* 0x0000181fff037424 */ /* 0x000fe200078e00ff */
[----:B------:R-:W-:Y:S02]  /*196e0*/  MOV R2, 0x19700 ;  /* 0x0001970000027802 */ /* 0x000fe40000000f00 */
[----:B-12--5:R-:W-:Y:S05]  /*196f0*/  CALL.REL.NOINC `($__internal_31_$__cuda_sm70_shflsync_idx_p) ;  /* 0x0000246000007944 */ /* 0x026fea0003c00000 */
[----:B------:R-:W-:Y:S01]  /*19700*/  MOV R0, R34 ;  /* 0x0000002200007202 */ /* 0x000fe20000000f00 */
[----:B------:R-:W-:Y:S05]  /*19710*/  BRA `(.L_x_1880) ;  /* 0xfffee99000007947 */ /* 0x000fea000383ffff */
.L_x_1740:
[----:B------:R-:W-:Y:S01]  /*19720*/  IMAD.MOV.U32 R33, RZ, RZ, R12 ;  /* 0x000000ffff217224 */ /* 0x000fe200078e000c */
[----:B------:R-:W-:Y:S01]  /*19730*/  MOV R32, 0x1 ;  /* 0x0000000100207802 */ /* 0x000fe20000000f00 */
[----:B--2---:R-:W-:Y:S01]  /*19740*/  IMAD.MOV.U32 R3, RZ, RZ, 0x181f ;  /* 0x0000181fff037424 */ /* 0x004fe200078e00ff */
[----:B------:R-:W-:-:S02]  /*19750*/  MOV R2, 0x19770 ;  /* 0x0001977000027802 */ /* 0x000fc40000000f00 */
[----:B-1-345:R-:W-:Y:S05]  /*19760*/  CALL.REL.NOINC `($__internal_31_$__cuda_sm70_shflsync_idx_p) ;  /* 0x000023f000007944 */ /* 0x03afea0003c00000 */
[----:B------:R-:W-:Y:S01]  /*19770*/  IMAD.MOV.U32 R4, RZ, RZ, R34 ;  /* 0x000000ffff047224 */ /* 0x000fe200078e0022 */
[----:B------:R-:W-:Y:S01]  /*19780*/  MOV R32, 0x1 ;  /* 0x0000000100207802 */ /* 0x000fe20000000f00 */
[----:B------:R-:W-:Y:S01]  /*19790*/  IMAD.MOV.U32 R33, RZ, RZ, R13 ;  /* 0x000000ffff217224 */ /* 0x000fe200078e000d */
[----:B------:R-:W-:-:S02]  /*197a0*/  MOV R3, 0x181f ;  /* 0x0000181f00037802 */ /* 0x000fc40000000f00 */
[----:B------:R-:W-:Y:S02]  /*197b0*/  MOV R2, 0x197d0 ;  /* 0x000197d000027802 */ /* 0x000fe40000000f00 */
[----:B------:R-:W-:Y:S05]  /*197c0*/  CALL.REL.NOINC `($__internal_31_$__cuda_sm70_shflsync_idx_p) ;  /* 0x0000239000007944 */ /* 0x000fea0003c00000 */
[----:B------:R-:W-:Y:S01]  /*197d0*/  MOV R0, R34 ;  /* 0x0000002200007202 */ /* 0x000fe20000000f00 */
[----:B------:R-:W-:Y:S05]  /*197e0*/  BRA `(.L_x_1881) ;  /* 0xfffeea0000007947 */ /* 0x000fea000383ffff */
.L_x_1743:
[----:B------:R-:W-:Y:S01]  /*197f0*/  IMAD.MOV.U32 R33, RZ, RZ, R12 ;  /* 0x000000ffff217224 */ /* 0x000fe200078e000c */
[----:B------:R-:W-:Y:S01]  /*19800*/  MOV R32, 0x2 ;  /* 0x0000000200207802 */ /* 0x000fe20000000f00 */
[----:B-1----:R-:W-:Y:S01]  /*19810*/  IMAD.MOV.U32 R3, RZ, RZ, 0x181f ;  /* 0x0000181fff037424 */ /* 0x002fe200078e00ff */
[----:B------:R-:W-:Y:S02]  /*19820*/  MOV R2, 0x19840 ;  /* 0x0001984000027802 */ /* 0x000fe40000000f00 */
[----:B--2345:R-:W-:Y:S05]  /*19830*/  CALL.REL.NOINC `($__internal_31_$__cuda_sm70_shflsync_idx_p) ;  /* 0x0000232000007944 */ /* 0x03cfea0003c00000 */
[----:B------:R-:W-:Y:S01]  /*19840*/  MOV R4, R34 ;  /* 0x0000002200047202 */ /* 0x000fe20000000f00 */
[----:B------:R-:W-:Y:S05]  /*19850*/  BRA `(.L_x_1882) ;  /* 0xfffeeac000007947 */ /* 0x000fea000383ffff */
.L_x_1744:
[----:B------:R-:W-:Y:S01]  /*19860*/  IMAD.MOV.U32 R33, RZ, RZ, R13 ;  /* 0x000000ffff217224 */ /* 0x000fe200078e000d */
[----:B------:R-:W-:Y:S01]  /*19870*/  MOV R32, 0x2 ;  /* 0x0000000200207802 */ /* 0x000fe20000000f00 */
[----:B------:R-:W-:Y:S01]  /*19880*/  IMAD.MOV.U32 R3, RZ, RZ, 0x181f ;  /* 0x0000181fff037424 */ /* 0x000fe200078e00ff */
[----:B------:R-:W-:Y:S02]  /*19890*/  MOV R2, 0x198b0 ;  /* 0x000198b000027802 */ /* 0x000fe40000000f00 */
[----:B-12345:R-:W-:Y:S05]  /*198a0*/  CALL.REL.NOINC `($__internal_31_$__cuda_sm70_shflsync_idx_p) ;  /* 0x000022b000007944 */ /* 0x03efea0003c00000 */
[----:B------:R-:W-:Y:S01]  /*198b0*/  MOV R0, R34 ;  /* 0x0000002200007202 */ /* 0x000fe20000000f00 */
[----:B------:R-:W-:Y:S05]  /*198c0*/  BRA `(.L_x_1883) ;  /* 0xfffeea7000007947 */ /* 0x000fea000383ffff */
.L_x_1747:
[----:B------:R-:W-:Y:S01]  /*198d0*/  IMAD.MOV.U32 R33, RZ, RZ, R12 ;  /* 0x000000ffff217224 */ /* 0x000fe200078e000c */
[----:B------:R-:W-:Y:S01]  /*198e0*/  MOV R32, 0x3 ;  /* 0x0000000300207802 */ /* 0x000fe20000000f00 */
[----:B-1----:R-:W-:Y:S01]  /*198f0*/  IMAD.MOV.U32 R3, RZ, RZ, 0x181f ;  /* 0x0000181fff037424 */ /* 0x002fe200078e00ff */
[----:B------:R-:W-:-:S02]  /*19900*/  MOV R2, 0x19920 ;  /* 0x0001992000027802 */ /* 0x000fc40000000f00 */
[----:B--2345:R-:W-:Y:S05]  /*19910*/  CALL.REL.NOINC `($__internal_31_$__cuda_sm70_shflsync_idx_p) ;  /* 0x0000224000007944 */ /* 0x03cfea0003c00000 */
        /* <DEDUP_REMOVED lines=8> */
.L_x_1750:
[----:B------:R-:W-:Y:S01]  /*199a0*/  IMAD.MOV.U32 R33, RZ, RZ, R5 ;  /* 0x000000ffff217224 */ /* 0x000fe200078e0005 */
[----:B------:R-:W-:Y:S01]  /*199b0*/  MOV R32, RZ ;  /* 0x000000ff00207202 */ /* 0x000fe20000000f00 */
[----:B------:R-:W-:Y:S01]  /*199c0*/  IMAD.MOV.U32 R3, RZ, RZ, 0x181f ;  /* 0x0000181fff037424 */ /* 0x000fe200078e00ff */
[----:B------:R-:W-:Y:S02]  /*199d0*/  MOV R2, 0x199f0 ;  /* 0x000199f000027802 */ /* 0x000fe40000000f00 */
[----:B------:R-:W-:Y:S05]  /*199e0*/  CALL.REL.NOINC `($__internal_31_$__cuda_sm70_shflsync_idx_p) ;  /* 0x0000217000007944 */ /* 0x000fea0003c00000 */
[----:B------:R-:W-:Y:S01]  /*199f0*/  MOV R4, R34 ;  /* 0x0000002200047202 */ /* 0x000fe20000000f00 */
[----:B------:R-:W-:Y:S05]  /*19a00*/  BRA `(.L_x_1885) ;  /* 0xfffef5a000007947 */ /* 0x000fea000383ffff */
.L_x_1751:
[----:B------:R-:W-:Y:S01]  /*19a10*/  IMAD.MOV.U32 R33, RZ, RZ, R14 ;  /* 0x000000ffff217224 */ /* 0x000fe200078e000e */
[----:B------:R-:W-:Y:S01]  /*19a20*/  MOV R32, RZ ;  /* 0x000000ff00207202 */ /* 0x000fe20000000f00 */
[----:B------:R-:W-:Y:S01]  /*19a30*/  IMAD.MOV.U32 R3, RZ, RZ, 0x181f ;  /* 0x0000181fff037424 */ /* 0x000fe200078e00ff */
[----:B------:R-:W-:Y:S02]  /*19a40*/  MOV R2, 0x19a60 ;  /* 0x00019a6000027802 */ /* 0x000fe40000000f00 */
[----:B-12---:R-:W-:Y:S05]  /*19a50*/  CALL.REL.NOINC `($__internal_31_$__cuda_sm70_shflsync_idx_p) ;  /* 0x0000210000007944 */ /* 0x006fea0003c00000 */
[----:B------:R-:W-:Y:S01]  /*19a60*/  IADD3 R8, P0, R34, R21, RZ ;  /* 0x0000001522087210 */ /* 0x000fe20007f1e0ff */
[----:B------:R-:W-:Y:S01]  /*19a70*/  IMAD.MOV.U32 R33, RZ, RZ, R5 ;  /* 0x000000ffff217224 */ /* 0x000fe200078e0005 */
[C---:B------:R-:W-:Y:S01]  /*19a80*/  LOP3.LUT P2, RZ, R198.reuse, 0x2, RZ, 0xc0, !PT ;  /* 0x00000002c6ff7812 */ /* 0x040fe2000784c0ff */
[----:B------:R-:W-:Y:S01]  /*19a90*/  IMAD.MOV.U32 R32, RZ, RZ, 0x1 ;  /* 0x00000001ff207424 */ /* 0x000fe200078e00ff */
[----:B------:R-:W-:Y:S01]  /*19aa0*/  LOP3.LUT P1, RZ, R198, 0x1, RZ, 0xc0, !PT ;  /* 0x00000001c6ff7812 */ /* 0x000fe2000782c0ff */
[----:B------:R-:W-:Y:S01]  /*19ab0*/  IMAD.X R9, R4, 0x1, R20, P0 ;  /* 0x0000000104097824 */ /* 0x000fe200000e0614 */
[----:B------:R-:W-:-:S02]  /*19ac0*/  IADD3 R6, P0, R34, R17, RZ ;  /* 0x0000001122067210 */ /* 0x000fc40007f1e0ff */
[----:B------:R-:W-:Y:S02]  /*19ad0*/  LOP3.LUT P3, RZ, R198, 0x4, RZ, 0xc0, !PT ;  /* 0x00000004c6ff7812 */ /* 0x000fe4000786c0ff */
[----:B------:R-:W-:Y:S01]  /*19ae0*/  SEL R13, RZ, 0x10, P2 ;  /* 0x00000010ff0d7807 */ /* 0x000fe20001000000 */
[----:B------:R-:W-:Y:S01]  /*19af0*/  IMAD.X R7, R4, 0x1, R18, P0 ;  /* 0x0000000104077824 */ /* 0x000fe200000e0612 */
[----:B------:R-:W-:Y:S02]  /*19b00*/  IADD3 R2, P0, R34, R19, RZ ;  /* 0x0000001322027210 */ /* 0x000fe40007f1e0ff */
[----:B------:R-:W-:Y:S01]  /*19b10*/  SEL R12, RZ, 0x10, P1 ;  /* 0x00000010ff0c7807 */ /* 0x000fe20000800000 */
[----:B------:R-:W-:Y:S01]  /*19b20*/  @!PT LDS RZ, [RZ] ;  /* 0x00000000fffff984 */ /* 0x000fe20000000800 */
[----:B------:R-:W-:Y:S01]  /*19b30*/  @!PT LDS RZ, [RZ] ;  /* 0x00000000fffff984 */ /* 0x000fe20000000800 */
[----:B------:R-:W-:Y:S01]  /*19b40*/  @!PT LDS RZ, [RZ] ;  /* 0x00000000fffff984 */ /* 0x000fe20000000800 */
[----:B------:R1:W-:Y:S02]  /*19b50*/  LDGSTS.E.BYPASS.LTC128B.128 [R107+0x12100], [R8.64], !P2 ;  /* 0x12100000086b7fae */ /* 0x0003e4000d101d48 */
[----:B------:R-:W-:Y:S02]  /*19b60*/  IMAD.X R3, R4, 0x1, R16, P0 ;  /* 0x0000000104037824 */ /* 0x000fe400000e0610 */
[----:B------:R2:W-:Y:S04]  /*19b70*/  LDGSTS.E.BYPASS.LTC128B.128 [R107+0x14100], [R6.64], !P1 ;  /* 0x14100000066b7fae */ /* 0x0005e8000c901d48 */
[----:B------:R3:W-:Y:S01]  /*19b80*/  LDGSTS.E.BYPASS.LTC128B.128 [R107+0x16100], [R2.64], !P3 ;  /* 0x16100000026b7fae */ /* 0x0007e2000d901d48 */
[----:B-1----:R-:W-:-:S02]  /*19b90*/  IMAD.MOV.U32 R9, RZ, RZ, R149 ;  /* 0x000000ffff097224 */ /* 0x002fc400078e0095 */
[----:B---3--:R-:W-:Y:S01]  /*19ba0*/  IMAD.MOV.U32 R3, RZ, RZ, 0x181f ;  /* 0x0000181fff037424 */ /* 0x008fe200078e00ff */
[----:B------:R-:W-:Y:S02]  /*19bb0*/  MOV R2, 0x19bd0 ;  /* 0x00019bd000027802 */ /* 0x000fe40000000f00 */
[----:B--2---:R-:W-:Y:S05]  /*19bc0*/  CALL.REL.NOINC `($__internal_31_$__cuda_sm70_shflsync_idx_p) ;  /* 0x00001f9000007944 */ /* 0x004fea0003c00000 */
[----:B------:R-:W-:Y:S01]  /*19bd0*/  IMAD.MOV.U32 R8, RZ, RZ, R34 ;  /* 0x000000ffff087224 */ /* 0x000fe200078e0022 */
[----:B------:R-:W-:Y:S01]  /*19be0*/  MOV R32, 0x1 ;  /* 0x0000000100207802 */ /* 0x000fe20000000f00 */
[----:B------:R-:W-:Y:S01]  /*19bf0*/  IMAD.MOV.U32 R33, RZ, RZ, R14 ;  /* 0x000000ffff217224 */ /* 0x000fe200078e000e */
[----:B------:R-:W-:Y:S02]  /*19c00*/  MOV R3, 0x181f ;  /* 0x0000181f00037802 */ /* 0x000fe40000000f00 */
[----:B------:R-:W-:Y:S02]  /*19c10*/  MOV R2, 0x19c30 ;  /* 0x00019c3000027802 */ /* 0x000fe40000000f00 */
[----:B------:R-:W-:Y:S05]  /*19c20*/  CALL.REL.NOINC `($__internal_31_$__cuda_sm70_shflsync_idx_p) ;  /* 0x00001f3000007944 */ /* 0x000fea0003c00000 */
[----:B------:R-:W-:Y:S01]  /*19c30*/  MOV R0, R34 ;  /* 0x0000002200007202 */ /* 0x000fe20000000f00 */
[----:B------:R-:W-:Y:S05]  /*19c40*/  BRA `(.L_x_1886) ;  /* 0xfffef4b000007947 */ /* 0x000fea000383ffff */
.L_x_1756:
[----:B------:R-:W-:Y:S01]  /*19c50*/  IMAD.MOV.U32 R33, RZ, RZ, R0 ;  /* 0x000000ffff217224 */ /* 0x000fe200078e0000 */
[----:B------:R-:W-:Y:S01]  /*19c60*/  MOV R32, RZ ;  /* 0x000000ff00207202 */ /* 0x000fe20000000f00 */
[----:B------:R-:W-:Y:S01]  /*19c70*/  IMAD.MOV.U32 R3, RZ, RZ, 0x1c1f ;  /* 0x00001c1fff037424 */ /* 0x000fe200078e00ff */
[----:B------:R-:W-:-:S02]  /*19c80*/  MOV R2, 0x19ca0 ;  /* 0x00019ca000027802 */ /* 0x000fc40000000f00 */
[----:B------:R-:W-:Y:S05]  /*19c90*/  CALL.REL.NOINC `($__internal_31_$__cuda_sm70_shflsync_idx_p) ;  /* 0x00001ec000007944 */ /* 0x000fea0003c00000 */
[----:B------:R-:W-:Y:S01]  /*19ca0*/  MOV R8, R34 ;  /* 0x0000002200087202 */ /* 0x000fe20000000f00 */
[----:B------:R-:W-:Y:S05]  /*19cb0*/  BRA `(.L_x_1887) ;  /* 0xfffef73000007947 */ /* 0x000fea000383ffff */
.L_x_1757:
[----:B------:R-:W-:Y:S01]  /*19cc0*/  IMAD.MOV.U32 R33, RZ, RZ, R6 ;  /* 0x000000ffff217224 */ /* 0x000fe200078e0006 */
[----:B------:R-:W-:Y:S01]  /*19cd0*/  MOV R32, RZ ;  /* 0x000000ff00207202 */ /* 0x000fe20000000f00 */
[----:B------:R-:W-:Y:S01]  /*19ce0*/  IMAD.MOV.U32 R3, RZ, RZ, 0x1c1f ;  /* 0x00001c1fff037424 */ /* 0x000fe200078e00ff */
[----:B------:R-:W-:-:S02]  /*19cf0*/  MOV R2, 0x19d10 ;  /* 0x00019d1000027802 */ /* 0x000fc40000000f00 */
[----:B-12---:R-:W-:Y:S05]  /*19d00*/  CALL.REL.NOINC `($__internal_31_$__cuda_sm70_shflsync_idx_p) ;  /* 0x00001e5000007944 */ /* 0x006fea0003c00000 */
[----:B------:R-:W-:Y:S01]  /*19d10*/  IMAD.MOV.U32 R33, RZ, RZ, R5 ;  /* 0x000000ffff217224 */ /* 0x000fe200078e0005 */
[----:B------:R-:W-:Y:S01]  /*19d20*/  MOV R32, RZ ;  /* 0x000000ff00207202 */ /* 0x000fe20000000f00 */
[----:B------:R-:W-:Y:S01]  /*19d30*/  IMAD.MOV.U32 R3, RZ, RZ, 0x1c1f ;  /* 0x00001c1fff037424 */ /* 0x000fe200078e00ff */
[----:B------:R-:W-:Y:S01]  /*19d40*/  MOV R4, R34 ;  /* 0x0000002200047202 */ /* 0x000fe20000000f00 */
[----:B------:R-:W-:Y:S01]  /*19d50*/  IMAD.MOV.U32 R5, RZ, RZ, R8 ;  /* 0x000000ffff057224 */ /* 0x000fe200078e0008 */
[----:B------:R-:W-:-:S02]  /*19d60*/  MOV R2, 0x19d80 ;  /* 0x00019d8000027802 */ /* 0x000fc40000000f00 */
[----:B------:R-:W-:Y:S05]  /*19d70*/  CALL.REL.NOINC `($__internal_31_$__cuda_sm70_shflsync_idx_p) ;  /* 0x00001de000007944 */ /* 0x000fea0003c00000 */
[----:B------:R-:W-:Y:S01]  /*19d80*/  IMAD.MOV.U32 R30, RZ, RZ, R34 ;  /* 0x000000ffff1e7224 */ /* 0x000fe200078e0022 */
[----:B------:R-:W-:Y:S01]  /*19d90*/  MOV R32, RZ ;  /* 0x000000ff00207202 */ /* 0x000fe20000000f00 */
[----:B------:R-:W-:Y:S01]  /*19da0*/  IMAD.MOV.U32 R33, RZ, RZ, R12 ;  /* 0x000000ffff217224 */ /* 0x000fe200078e000c */
[----:B------:R-:W-:-:S02]  /*19db0*/  MOV R3, 0x1c1f ;  /* 0x00001c1f00037802 */ /* 0x000fc40000000f00 */
[----:B------:R-:W-:Y:S02]  /*19dc0*/  MOV R2, 0x19de0 ;  /* 0x00019de000027802 */ /* 0x000fe40000000f00 */
[----:B------:R-:W-:Y:S05]  /*19dd0*/  CALL.REL.NOINC `($__internal_31_$__cuda_sm70_shflsync_idx_p) ;  /* 0x00001d8000007944 */ /* 0x000fea0003c00000 */
[----:B------:R-:W-:Y:S01]  /*19de0*/  MOV R0, R34 ;  /* 0x0000002200007202 */ /* 0x000fe20000000f00 */
[----:B------:R-:W-:Y:S05]  /*19df0*/  BRA `(.L_x_1888) ;  /* 0xfffef64000007947 */ /* 0x000fea000383ffff */
.L_x_1782:
[----:B------:R-:W-:Y:S01]  /*19e00*/  IMAD.MOV.U32 R33, RZ, RZ, R0 ;  /* 0x000000ffff217224 */ /* 0x000fe200078e0000 */
[----:B------:R-:W-:Y:S01]  /*19e10*/  MOV R32, RZ ;  /* 0x000000ff00207202 */ /* 0x000fe20000000f00 */
[----:B------:R-:W-:Y:S01]  /*19e20*/  IMAD.MOV.U32 R3, RZ, RZ, 0x1c1f ;  /* 0x00001c1fff037424 */ /* 0x000fe200078e00ff */
[----:B------:R-:W-:Y:S02]  /*19e30*/  MOV R2, 0x19e50 ;  /* 0x00019e5000027802 */ /* 0x000fe40000000f00 */
[----:B------:R-:W-:Y:S05]  /*19e40*/  CALL.REL.NOINC `($__internal_31_$__cuda_sm70_shflsync_idx_p) ;  /* 0x00001d1000007944 */ /* 0x000fea0003c00000 */
[----:B------:R-:W-:Y:S01]  /*19e50*/  MOV R0, R34 ;  /* 0x0000002200007202 */ /* 0x000fe20000000f00 */
[----:B------:R-:W-:Y:S05]  /*19e60*/  BRA `(.L_x_1889) ;  /* 0xffff20d000007947 */ /* 0x000fea000383ffff */
.L_x_1783:
[----:B------:R-:W-:Y:S01]  /*19e70*/  IMAD.MOV.U32 R33, RZ, RZ, R6 ;  /* 0x000000ffff217224 */ /* 0x000fe200078e0006 */
[----:B------:R-:W-:Y:S01]  /*19e80*/  MOV R32, RZ ;  /* 0x000000ff00207202 */ /* 0x000fe20000000f00 */
[----:B------:R-:W-:Y:S01]  /*19e90*/  IMAD.MOV.U32 R3, RZ, RZ, 0x1c1f ;  /* 0x00001c1fff037424 */ /* 0x000fe200078e00ff */
[----:B------:R-:W-:Y:S02]  /*19ea0*/  MOV R2, 0x19ec0 ;  /* 0x00019ec000027802 */ /* 0x000fe40000000f00 */
[----:B-1----:R-:W-:Y:S05]  /*19eb0*/  CALL.REL.NOINC `($__internal_31_$__cuda_sm70_shflsync_idx_p) ;  /* 0x00001ca000007944 */ /* 0x002fea0003c00000 */
        /* <DEDUP_REMOVED lines=15> */
.L_x_1798:
[----:B------:R-:W-:Y:S01]  /*19fb0*/  IMAD.MOV.U32 R33, RZ, RZ, R9 ;  /* 0x000000ffff217224 */ /* 0x000fe200078e0009 */
[----:B------:R-:W-:Y:S01]  /*19fc0*/  MOV R32, RZ ;  /* 0x000000ff00207202 */ /* 0x000fe20000000f00 */
[----:B------:R-:W-:Y:S01]  /*19fd0*/  IMAD.MOV.U32 R3, RZ, RZ, 0x181f ;  /* 0x0000181fff037424 */ /* 0x000fe200078e00ff */
[----:B------:R-:W-:Y:S02]  /*19fe0*/  MOV R2, 0x1a000 ;  /* 0x0001a00000027802 */ /* 0x000fe40000000f00 */
[----:B-12345:R-:W-:Y:S05]  /*19ff0*/  CALL.REL.NOINC `($__internal_31_$__cuda_sm70_shflsync_idx_p) ;  /* 0x00001b6000007944 */ /* 0x03efea0003c00000 */
[----:B------:R-:W-:Y:S01]  /*1a000*/  MOV R8, R34 ;  /* 0x0000002200087202 */ /* 0x000fe20000000f00 */
[----:B------:R-:W-:Y:S05]  /*1a010*/  BRA `(.L_x_1891) ;  /* 0xffff4df000007947 */ /* 0x000fea000383ffff */
.L_x_1799:
[----:B------:R-:W-:Y:S01]  /*1a020*/  IMAD.MOV.U32 R33, RZ, RZ, R23 ;  /* 0x000000ffff217224 */ /* 0x000fe200078e0017 */
[----:B------:R-:W-:Y:S01]  /*1a030*/  MOV R32, RZ ;  /* 0x000000ff00207202 */ /* 0x000fe20000000f00 */
[----:B------:R-:W-:Y:S01]  /*1a040*/  IMAD.MOV.U32 R3, RZ, RZ, 0x181f ;  /* 0x0000181fff037424 */ /* 0x000fe200078e00ff */
[----:B------:R-:W-:Y:S02]  /*1a050*/  MOV R2, 0x1a070 ;  /* 0x0001a07000027802 */ /* 0x000fe40000000f00 */
[----:B-12345:R-:W-:Y:S05]  /*1a060*/  CALL.REL.NOINC `($__internal_31_$__cuda_sm70_shflsync_idx_p) ;  /* 0x00001af000007944 */ /* 0x03efea0003c00000 */
[----:B------:R-:W-:Y:S01]  /*1a070*/  LOP3.LUT P2, RZ, R198, 0x2, RZ, 0xc0, !PT ;  /* 0x00000002c6ff7812 */ /* 0x000fe2000784c0ff */
[----:B------:R-:W-:Y:S01]  /*1a080*/  IMAD.MOV.U32 R33, RZ, RZ, R9 ;  /* 0x000000ffff217224 */ /* 0x000fe200078e0009 */
[----:B------:R-:W-:Y:S01]  /*1a090*/  IADD3 R2, P0, R34, R22, RZ ;  /* 0x0000001622027210 */ /* 0x000fe20007f1e0ff */
[----:B------:R-:W-:Y:S01]  /*1a0a0*/  IMAD.MOV.U32 R9, RZ, RZ, R149 ;  /* 0x000000ffff097224 */ /* 0x000fe200078e0095 */
[C---:B------:R-:W-:Y:S01]  /*1a0b0*/  LOP3.LUT P1, RZ, R198.reuse, 0x1, RZ, 0xc0, !PT ;  /* 0x00000001c6ff7812 */ /* 0x040fe2000782c0ff */
[----:B------:R-:W-:Y:S01]  /*1a0c0*/  IMAD.MOV.U32 R32, RZ, RZ, 0x1 ;  /* 0x00000001ff207424 */ /* 0x000fe200078e00ff */
[----:B------:R-:W-:Y:S01]  /*1a0d0*/  LOP3.LUT P3, RZ, R198, 0x4, RZ, 0xc0, !PT ;  /* 0x00000004c6ff7812 */ /* 0x000fe2000786c0ff */
[----:B------:R-:W-:Y:S01]  /*1a0e0*/  IMAD.X R3, R8, 0x1, R24, P0 ;  /* 0x0000000108037824 */ /* 0x000fe200000e0618 */
[----:B------:R-:W-:-:S02]  /*1a0f0*/  SEL R21, RZ, 0x10, P2 ;  /* 0x00000010ff157807 */ /* 0x000fc40001000000 */
[----:B------:R-:W-:-:S03]  /*1a100*/  SEL R20, RZ, 0x10, P1 ;  /* 0x00000010ff147807 */ /* 0x000fc60000800000 */
[----:B------:R-:W-:Y:S01]  /*1a110*/  @!PT LDS RZ, [RZ] ;  /* 0x00000000fffff984 */ /* 0x000fe20000000800 */
[----:B------:R-:W-:Y:S01]  /*1a120*/  @!PT LDS RZ, [RZ] ;  /* 0x00000000fffff984 */ /* 0x000fe20000000800 */
[----:B------:R-:W-:Y:S01]  /*1a130*/  @!PT LDS RZ, [RZ] ;  /* 0x00000000fffff984 */ /* 0x000fe20000000800 */
[----:B------:R1:W-:Y:S02]  /*1a140*/  LDGSTS.E.BYPASS.LTC128B.128 [R107+0x6100], [R2.64], !P2 ;  /* 0x06100000026b7fae */ /* 0x0003e4000d101d48 */
[----:B-1----:R-:W-:-:S05]  /*1a150*/  IADD3 R2, P0, R34, R25, RZ ;  /* 0x0000001922027210 */ /* 0x002fca0007f1e0ff */
[----:B------:R-:W-:-:S05]  /*1a160*/  IMAD.X R3, R8, 0x1, R26, P0 ;  /* 0x0000000108037824 */ /* 0x000fca00000e061a */
[----:B------:R1:W-:Y:S02]  /*1a170*/  LDGSTS.E.BYPASS.LTC128B.128 [R107+0x8100], [R2.64], !P1 ;  /* 0x08100000026b7fae */ /* 0x0003e4000c901d48 */
[----:B-1----:R-:W-:-:S05]  /*1a180*/  IADD3 R2, P0, R34, R27, RZ ;  /* 0x0000001b22027210 */ /* 0x002fca0007f1e0ff */
[----:B------:R-:W-:-:S05]  /*1a190*/  IMAD.X R3, R8, 0x1, R28, P0 ;  /* 0x0000000108037824 */ /* 0x000fca00000e061c */
[----:B------:R1:W-:Y:S02]  /*1a1a0*/  LDGSTS.E.BYPASS.LTC128B.128 [R107+0xa100], [R2.64], !P3 ;  /* 0x0a100000026b7fae */ /* 0x0003e4000d901d48 */
[----:B-1----:R-:W-:Y:S01]  /*1a1b0*/  IMAD.MOV.U32 R3, RZ, RZ, 0x181f ;  /* 0x0000181fff037424 */ /* 0x002fe200078e00ff */
[----:B------:R-:W-:Y:S02]  /*1a1c0*/  MOV R2, 0x1a1e0 ;  /* 0x0001a1e000027802 */ /* 0x000fe40000000f00 */
[----:B------:R-:W-:Y:S05]  /*1a1d0*/  CALL.REL.NOINC `($__internal_31_$__cuda_sm70_shflsync_idx_p) ;  /* 0x0000198000007944 */ /* 0x000fea0003c00000 */
        /* <DEDUP_REMOVED lines=8> */
.L_x_1802:
[----:B------:R-:W-:Y:S01]  /*1a260*/  IMAD.MOV.U32 R33, RZ, RZ, R5 ;  /* 0x000000ffff217224 */ /* 0x000fe200078e0005 */
[----:B------:R-:W-:Y:S01]  /*1a270*/  MOV R32, RZ ;  /* 0x000000ff00207202 */ /* 0x000fe20000000f00 */
[----:B------:R-:W-:Y:S01]  /*1a280*/  IMAD.MOV.U32 R3, RZ, RZ, 0x181f ;  /* 0x0000181fff037424 */ /* 0x000fe200078e00ff */
[----:B------:R-:W-:-:S02]  /*1a290*/  MOV R2, 0x1a2b0 ;  /* 0x0001a2b000027802 */ /* 0x000fc40000000f00 */
[----:B------:R-:W-:Y:S05]  /*1a2a0*/  CALL.REL.NOINC `($__internal_31_$__cuda_sm70_shflsync_idx_p) ;  /* 0x000018b000007944 */ /* 0x000fea0003c00000 */
[----:B------:R-:W-:Y:S01]  /*1a2b0*/  MOV R4, R34 ;  /* 0x0000002200047202 */ /* 0x000fe20000000f00 */
[----:B------:R-:W-:Y:S05]  /*1a2c0*/  BRA `(.L_x_1893) ;  /* 0xffff708000007947 */ /* 0x000fea000383ffff */
.L_x_1803:
[----:B------:R-:W-:Y:S01]  /*1a2d0*/  IMAD.MOV.U32 R33, RZ, RZ, R6 ;  /* 0x000000ffff217224 */ /* 0x000fe200078e0006 */
[----:B------:R-:W-:Y:S01]  /*1a2e0*/  MOV R32, RZ ;  /* 0x000000ff00207202 */ /* 0x000fe20000000f00 */
[----:B------:R-:W-:Y:S01]  /*1a2f0*/  IMAD.MOV.U32 R3, RZ, RZ, 0x181f ;  /* 0x0000181fff037424 */ /* 0x000fe200078e00ff */
[----:B------:R-:W-:-:S02]  /*1a300*/  MOV R2, 0x1a320 ;  /* 0x0001a32000027802 */ /* 0x000fc40000000f00 */
[----:B-12---:R-:W-:Y:S05]  /*1a310*/  CALL.REL.NOINC `($__internal_31_$__cuda_sm70_shflsync_idx_p) ;  /* 0x0000184000007944 */ /* 0x006fea0003c00000 */
[----:B------:R-:W-:Y:S01]  /*1a320*/  IADD3 R20, P0, R34, R7, RZ ;  /* 0x0000000722147210 */ /* 0x000fe20007f1e0ff */
[----:B------:R-:W-:Y:S01]  /*1a330*/  IMAD.MOV.U32 R33, RZ, RZ, R5 ;  /* 0x000000ffff217224 */ /* 0x000fe200078e0005 */
[C---:B------:R-:W-:Y:S01]  /*1a340*/  LOP3.LUT P2, RZ, R198.reuse, 0x2, RZ, 0xc0, !PT ;  /* 0x00000002c6ff7812 */ /* 0x040fe2000784c0ff */
[----:B------:R-:W-:Y:S01]  /*1a350*/  IMAD.MOV.U32 R12, RZ, RZ, R149 ;  /* 0x000000ffff0c7224 */ /* 0x000fe200078e0095 */
[----:B------:R-:W-:Y:S01]  /*1a360*/  LOP3.LUT P1, RZ, R198, 0x1, RZ, 0xc0, !PT ;  /* 0x00000001c6ff7812 */ /* 0x000fe2000782c0ff */
[----:B------:R-:W-:Y:S01]  /*1a370*/  IMAD.X R21, R4, 0x1, R14, P0 ;  /* 0x0000000104157824 */ /* 0x000fe200000e060e */
[----:B------:R-:W-:Y:S01]  /*1a380*/  IADD3 R2, P0, R34, R15, RZ ;  /* 0x0000000f22027210 */ /* 0x000fe20007f1e0ff */
[----:B------:R-:W-:Y:S01]  /*1a390*/  IMAD.MOV.U32 R32, RZ, RZ, 0x1 ;  /* 0x00000001ff207424 */ /* 0x000fe200078e00ff */
[----:B------:R-:W-:-:S02]  /*1a3a0*/  LOP3.LUT P3, RZ, R198, 0x4, RZ, 0xc0, !PT ;  /* 0x00000004c6ff7812 */ /* 0x000fc4000786c0ff */
[----:B------:R-:W-:Y:S01]  /*1a3b0*/  SEL R5, RZ, 0x10, P2 ;  /* 0x00000010ff057807 */ /* 0x000fe20001000000 */
[----:B------:R-:W-:Y:S01]  /*1a3c0*/  IMAD.X R3, R4, 0x1, R16, P0 ;  /* 0x0000000104037824 */ /* 0x000fe200000e0610 */
[----:B------:R-:W-:-:S03]  /*1a3d0*/  SEL R13, RZ, 0x10, P1 ;  /* 0x00000010ff0d7807 */ /* 0x000fc60000800000 */
[----:B------:R-:W-:Y:S01]  /*1a3e0*/  @!PT LDS RZ, [RZ] ;  /* 0x00000000fffff984 */ /* 0x000fe20000000800 */
[----:B------:R-:W-:Y:S01]  /*1a3f0*/  @!PT LDS RZ, [RZ] ;  /* 0x00000000fffff984 */ /* 0x000fe20000000800 */
[----:B------:R-:W-:Y:S01]  /*1a400*/  @!PT LDS RZ, [RZ] ;  /* 0x00000000fffff984 */ /* 0x000fe20000000800 */
[----:B------:R1:W-:Y:S04]  /*1a410*/  LDGSTS.E.BYPASS.LTC128B.128 [R107+0xc100], [R20.64], !P2 ;  /* 0x0c100000146b7fae */ /* 0x0003e8000d101d48 */
[----:B------:R2:W-:Y:S02]  /*1a420*/  LDGSTS.E.BYPASS.LTC128B.128 [R107+0xe100], [R2.64], !P1 ;  /* 0x0e100000026b7fae */ /* 0x0005e4000c901d48 */
[----:B--2---:R-:W-:-:S05]  /*1a430*/  IADD3 R2, P0, R34, R17, RZ ;  /* 0x0000001122027210 */ /* 0x004fca0007f1e0ff */
[----:B------:R-:W-:-:S05]  /*1a440*/  IMAD.X R3, R4, 0x1, R18, P0 ;  /* 0x0000000104037824 */ /* 0x000fca00000e0612 */
[----:B------:R2:W-:Y:S02]  /*1a450*/  LDGSTS.E.BYPASS.LTC128B.128 [R107+0x10100], [R2.64], !P3 ;  /* 0x10100000026b7fae */ /* 0x0005e4000d901d48 */
[----:B--2---:R-:W-:Y:S01]  /*1a460*/  IMAD.MOV.U32 R3, RZ, RZ, 0x181f ;  /* 0x0000181fff037424 */ /* 0x004fe200078e00ff */
[----:B------:R-:W-:Y:S02]  /*1a470*/  MOV R2, 0x1a490 ;  /* 0x0001a49000027802 */ /* 0x000fe40000000f00 */
[----:B-1----:R-:W-:Y:S05]  /*1a480*/  CALL.REL.NOINC `($__internal_31_$__cuda_sm70_shflsync_idx_p) ;  /* 0x000016d000007944 */ /* 0x002fea0003c00000 */
        /* <DEDUP_REMOVED lines=8> */
.L_x_1807:
[----:B------:R-:W-:Y:S01]  /*1a510*/  MOV R32, RZ ;  /* 0x000000ff00207202 */ /* 0x000fe20000000f00 */
[----:B------:R-:W-:Y:S01]  /*1a520*/  IMAD.MOV.U32 R33, RZ, RZ, R9 ;  /* 0x000000ffff217224 */ /* 0x000fe200078e0009 */
[----:B------:R-:W-:Y:S01]  /*1a530*/  MOV R2, 0x1a560 ;  /* 0x0001a56000027802 */ /* 0x000fe20000000f00 */
[----:B------:R-:W-:Y:S02]  /*1a540*/  IMAD.MOV.U32 R3, RZ, RZ, 0x181f ;  /* 0x0000181fff037424 */ /* 0x000fe400078e00ff */
[----:B--234-:R-:W-:Y:S05]  /*1a550*/  CALL.REL.NOINC `($__internal_31_$__cuda_sm70_shflsync_idx_p) ;  /* 0x0000160000007944 */ /* 0x01cfea0003c00000 */
[----:B------:R-:W-:Y:S01]  /*1a560*/  MOV R5, R34 ;  /* 0x0000002200057202 */ /* 0x000fe20000000f00 */
[----:B------:R-:W-:-:S05]  /*1a570*/  BRA `(.L_x_1895) ;  /* 0xffff739000007947 */ /* 0x000fca000383ffff */
.L_x_1808:
[----:B------:R-:W-:Y:S01]  /*1a580*/  MOV R32, RZ ;  /* 0x000000ff00207202 */ /* 0x000fe20000000f00 */
[----:B------:R-:W-:Y:S01]  /*1a590*/  IMAD.MOV.U32 R33, RZ, RZ, R16 ;  /* 0x000000ffff217224 */ /* 0x000fe200078e0010 */
[----:B------:R-:W-:Y:S01]  /*1a5a0*/  MOV R2, 0x1a5d0 ;  /* 0x0001a5d000027802 */ /* 0x000fe20000000f00 */
[----:B------:R-:W-:Y:S02]  /*1a5b0*/  IMAD.MOV.U32 R3, RZ, RZ, 0x181f ;  /* 0x0000181fff037424 */ /* 0x000fe400078e00ff */
[----:B-1234-:R-:W-:Y:S05]  /*1a5c0*/  CALL.REL.NOINC `($__internal_31_$__cuda_sm70_shflsync_idx_p) ;  /* 0x0000159000007944 */ /* 0x01efea0003c00000 */
[----:B------:R-:W-:Y:S01]  /*1a5d0*/  LOP3.LUT P3, RZ, R198, 0x2, RZ, 0xc0, !PT ;  /* 0x00000002c6ff7812 */ /* 0x000fe2000786c0ff */
[----:B------:R-:W-:Y:S01]  /*1a5e0*/  IMAD R4, R190, 0x6000, R10 ;  /* 0x00006000be047824 */ /* 0x000fe200078e020a */
[----:B------:R-:W-:Y:S01]  /*1a5f0*/  IADD3 R2, P0, R34, R17, RZ ;  /* 0x0000001122027210 */ /* 0x000fe20007f1e0ff */
[----:B------:R-:W-:Y:S01]  /*1a600*/  IMAD.MOV.U32 R33, RZ, RZ, R9 ;  /* 0x000000ffff217224 */ /* 0x000fe200078e0009 */
[C---:B------:R-:W-:Y:S01]  /*1a610*/  LOP3.LUT P2, RZ, R198.reuse, 0x1, RZ, 0xc0, !PT ;  /* 0x00000001c6ff7812 */ /* 0x040fe2000784c0ff */
[----:B------:R-:W-:Y:S01]  /*1a620*/  IMAD.MOV.U32 R32, RZ, RZ, 0x1 ;  /* 0x00000001ff207424 */ /* 0x000fe200078e00ff */
[----:B------:R-:W-:Y:S01]  /*1a630*/  LOP3.LUT P1, RZ, R198, 0x4, RZ, 0xc0, !PT ;  /* 0x00000004c6ff7812 */ /* 0x000fe2000782c0ff */
[C---:B------:R-:W-:Y:S01]  /*1a640*/  IMAD.X R3, R5.reuse, 0x1, R19, P0 ;  /* 0x0000000105037824 */ /* 0x040fe200000e0613 */
[C---:B------:R-:W-:Y:S02]  /*1a650*/  IADD3 R6, P0, R34.reuse, R24, RZ ;  /* 0x0000001822067210 */ /* 0x040fe40007f1e0ff */
[----:B------:R-:W-:Y:S02]  /*1a660*/  SEL R18, RZ, 0x10, P2 ;  /* 0x00000010ff127807 */ /* 0x000fe40001000000 */
[----:B------:R-:W-:Y:S01]  /*1a670*/  SEL R9, RZ, 0x10, P1 ;  /* 0x00000010ff097807 */ /* 0x000fe20000800000 */
[----:B------:R-:W-:Y:S01]  /*1a680*/  @!PT LDS RZ, [RZ] ;  /* 0x00000000fffff984 */ /* 0x000fe20000000800 */
[----:B------:R-:W-:Y:S01]  /*1a690*/  @!PT LDS RZ, [RZ] ;  /* 0x00000000fffff984 */ /* 0x000fe20000000800 */
[----:B------:R-:W-:Y:S01]  /*1a6a0*/  @!PT LDS RZ, [RZ] ;  /* 0x00000000fffff984 */ /* 0x000fe20000000800 */
[----:B------:R1:W-:Y:S01]  /*1a6b0*/  LDGSTS.E.BYPASS.LTC128B.128 [R4], [R2.64], !P3 ;  /* 0x0000000002047fae */ /* 0x0003e2000d901d48 */
[C---:B------:R-:W-:Y:S05]  /*1a6c0*/  IMAD.X R7, R5.reuse, 0x1, R25, P0 ;  /* 0x0000000105077824 */ /* 0x040fea00000e0619 */
[----:B------:R2:W-:Y:S01]  /*1a6d0*/  LDGSTS.E.BYPASS.LTC128B.128 [R4+0x2000], [R6.64], !P2 ;  /* 0x0200000006047fae */ /* 0x0005e2000d101d48 */
[----:B-1----:R-:W-:Y:S05]  /*1a6e0*/  IADD3 R2, P0, R34, R26, RZ ;  /* 0x0000001a22027210 */ /* 0x002fea0007f1e0ff */
[----:B------:R-:W-:Y:S01]  /*1a6f0*/  IMAD.X R3, R5, 0x1, R27, P0 ;  /* 0x0000000105037824 */ /* 0x000fe200000e061b */
[----:B--2---:R-:W-:Y:S04]  /*1a700*/  SEL R6, RZ, 0x10, P3 ;  /* 0x00000010ff067807 */ /* 0x004fe80001800000 */
[----:B------:R1:W-:Y:S02]  /*1a710*/  LDGSTS.E.BYPASS.LTC128B.128 [R4+0x4000], [R2.64], !P1 ;  /* 0x0400000002047fae */ /* 0x0003e4000c901d48 */
[----:B-1----:R-:W-:Y:S01]  /*1a720*/  MOV R2, 0x1a750 ;  /* 0x0001a75000027802 */ /* 0x002fe20000000f00 */
[----:B------:R-:W-:Y:S02]  /*1a730*/  IMAD.MOV.U32 R3, RZ, RZ, 0x181f ;  /* 0x0000181fff037424 */ /* 0x000fe400078e00ff */
[----:B------:R-:W-:Y:S05]  /*1a740*/  CALL.REL.NOINC `($__internal_31_$__cuda_sm70_shflsync_idx_p) ;  /* 0x0000141000007944 */ /* 0x000fea0003c00000 */
[----:B------:R-:W-:Y:S01]  /*1a750*/  MOV R32, 0x1 ;  /* 0x0000000100207802 */ /* 0x000fe20000000f00 */
[----:B------:R-:W-:Y:S01]  /*1a760*/  IMAD.MOV.U32 R5, RZ, RZ, R34 ;  /* 0x000000ffff057224 */ /* 0x000fe200078e0022 */
[----:B------:R-:W-:Y:S01]  /*1a770*/  MOV R3, 0x181f ;  /* 0x0000181f00037802 */ /* 0x000fe20000000f00 */
[----:B------:R-:W-:Y:S01]  /*1a780*/  IMAD.MOV.U32 R33, RZ, RZ, R16 ;  /* 0x000000ffff217224 */ /* 0x000fe200078e0010 */
[----:B------:R-:W-:Y:S02]  /*1a790*/  MOV R2, 0x1a7b0 ;  /* 0x0001a7b000027802 */ /* 0x000fe40000000f00 */
[----:B------:R-:W-:Y:S05]  /*1a7a0*/  CALL.REL.NOINC `($__internal_31_$__cuda_sm70_shflsync_idx_p) ;  /* 0x000013b000007944 */ /* 0x000fea0003c00000 */
[----:B------:R-:W-:Y:S01]  /*1a7b0*/  MOV R2, R34 ;  /* 0x0000002200027202 */ /* 0x000fe20000000f00 */
[----:B------:R-:W-:-:S05]  /*1a7c0*/  BRA `(.L_x_1896) ;  /* 0xffff72a000007947 */ /* 0x000fca000383ffff */
.L_x_1809:
[----:B------:R-:W-:Y:S01]  /*1a7d0*/  MOV R150, 0x2 ;  /* 0x0000000200967802 */ /* 0x000fe20000000f00 */
[----:B------:R-:W-:Y:S01]  /*1a7e0*/  IMAD.MOV.U32 R2, RZ, RZ, R8 ;  /* 0x000000ffff027224 */ /* 0x000fe200078e0008 */
[----:B------:R-:W-:Y:S02]  /*1a7f0*/  MOV R3, 0x1a810 ;  /* 0x0001a81000037802 */ /* 0x000fe40000000f00 */
[----:B------:R-:W-:Y:S05]  /*1a800*/  CALL.REL.NOINC `($__internal_30_$__cuda_sm70_shflsync_bfly_p) ;  /* 0x0000130000007944 */ /* 0x000fea0003c00000 */
[----:B------:R-:W-:Y:S01]  /*1a810*/  MOV R2, R150 ;  /* 0x0000009600027202 */ /* 0x000fe20000000f00 */
[----:B------:R-:W-:-:S05]  /*1a820*/  BRA `(.L_x_1897) ;  /* 0xffff7fa000007947 */ /* 0x000fca000383ffff */
.L_x_1812:
[----:B------:R-:W-:Y:S01]  /*1a830*/  MOV R32, RZ ;  /* 0x000000ff00207202 */ /* 0x000fe20000000f00 */
[----:B------:R-:W-:Y:S01]  /*1a840*/  IMAD.MOV.U32 R33, RZ, RZ, R5 ;  /* 0x000000ffff217224 */ /* 0x000fe200078e0005 */
[----:B------:R-:W-:Y:S01]  /*1a850*/  MOV R2, 0x1a880 ;  /* 0x0001a88000027802 */ /* 0x000fe20000000f00 */
[----:B------:R-:W-:Y:S02]  /*1a860*/  IMAD.MOV.U32 R3, RZ, RZ, 0x181f ;  /* 0x0000181fff037424 */ /* 0x000fe400078e00ff */
[----:B------:R-:W-:Y:S05]  /*1a870*/  CALL.REL.NOINC `($__internal_31_$__cuda_sm70_shflsync_idx_p) ;  /* 0x000012e000007944 */ /* 0x000fea0003c00000 */
[----:B------:R-:W-:Y:S01]  /*1a880*/  MOV R4, R34 ;  /* 0x0000002200047202 */ /* 0x000fe20000000f00 */
[----:B------:R-:W-:-:S05]  /*1a890*/  BRA `(.L_x_1898) ;  /* 0xffff990000007947 */ /* 0x000fca000383ffff */
.L_x_1813:
[----:B------:R-:W-:Y:S01]  /*1a8a0*/  MOV R32, RZ ;  /* 0x000000ff00207202 */ /* 0x000fe20000000f00 */
[----:B------:R-:W-:Y:S01]  /*1a8b0*/  IMAD.MOV.U32 R33, RZ, RZ, R12 ;  /* 0x000000ffff217224 */ /* 0x000fe200078e000c */
[----:B------:R-:W-:Y:S01]  /*1a8c0*/  MOV R2, 0x1a8f0 ;  /* 0x0001a8f000027802 */ /* 0x000fe20000000f00 */
[----:B------:R-:W-:Y:S02]  /*1a8d0*/  IMAD.MOV.U32 R3, RZ, RZ, 0x181f ;  /* 0x0000181fff037424 */ /* 0x000fe400078e00ff */
[----:B-12---:R-:W-:Y:S05]  /*1a8e0*/  CALL.REL.NOINC `($__internal_31_$__cuda_sm70_shflsync_idx_p) ;  /* 0x0000127000007944 */ /* 0x006fea0003c00000 */
[----:B------:R-:W-:Y:S01]  /*1a8f0*/  LOP3.LUT P3, RZ, R198, 0x2, RZ, 0xc0, !PT ;  /* 0x00000002c6ff7812 */ /* 0x000fe2000786c0ff */
[----:B------:R-:W-:Y:S01]  /*1a900*/  IMAD R0, R190, 0x6000, R11 ;  /* 0x00006000be007824 */ /* 0x000fe200078e020b */
[----:B------:R-:W-:Y:S01]  /*1a910*/  IADD3 R2, P0, R34, R13, RZ ;  /* 0x0000000d22027210 */ /* 0x000fe20007f1e0ff */
[----:B------:R-:W-:Y:S01]  /*1a920*/  IMAD.MOV.U32 R33, RZ, RZ, R5 ;  /* 0x000000ffff217224 */ /* 0x000fe200078e0005 */
[C---:B------:R-:W-:Y:S01]  /*1a930*/  LOP3.LUT P2, RZ, R198.reuse, 0x1, RZ, 0xc0, !PT ;  /* 0x00000001c6ff7812 */ /* 0x040fe2000784c0ff */
[----:B------:R-:W-:Y:S01]  /*1a940*/  IMAD.MOV.U32 R32, RZ, RZ, 0x1 ;  /* 0x00000001ff207424 */ /* 0x000fe200078e00ff */
[----:B------:R-:W-:Y:S01]  /*1a950*/  LOP3.LUT P1, RZ, R198, 0x4, RZ, 0xc0, !PT ;  /* 0x00000004c6ff7812 */ /* 0x000fe2000782c0ff */
[----:B------:R-:W-:Y:S01]  /*1a960*/  IMAD.X R3, R4, 0x1, R16, P0 ;  /* 0x0000000104037824 */ /* 0x000fe200000e0610 */
[----:B------:R-:W-:Y:S02]  /*1a970*/  IADD3 R6, P0, R34, R17, RZ ;  /* 0x0000001122067210 */ /* 0x000fe40007f1e0ff */
[----:B------:R-:W-:Y:S02]  /*1a980*/  SEL R5, RZ, 0x10, P3 ;  /* 0x00000010ff057807 */ /* 0x000fe40001800000 */
[----:B------:R-:W-:Y:S01]  /*1a990*/  SEL R15, RZ, 0x10, P2 ;  /* 0x00000010ff0f7807 */ /* 0x000fe20001000000 */
[----:B------:R-:W-:Y:S01]  /*1a9a0*/  @!PT LDS RZ, [RZ] ;  /* 0x00000000fffff984 */ /* 0x000fe20000000800 */
[----:B------:R-:W-:Y:S01]  /*1a9b0*/  @!PT LDS RZ, [RZ] ;  /* 0x00000000fffff984 */ /* 0x000fe20000000800 */
[----:B------:R-:W-:Y:S01]  /*1a9c0*/  @!PT LDS RZ, [RZ] ;  /* 0x00000000fffff984 */ /* 0x000fe20000000800 */
[----:B------:R1:W-:Y:S01]  /*1a9d0*/  LDGSTS.E.BYPASS.LTC128B.128 [R0], [R2.64], !P3 ;  /* 0x0000000002007fae */ /* 0x0003e2000d901d48 */
[----:B------:R-:W-:Y:S01]  /*1a9e0*/  IMAD.X R7, R4, 0x1, R18, P0 ;  /* 0x0000000104077824 */ /* 0x000fe200000e0612 */
[----:B------:R-:W-:Y:S04]  /*1a9f0*/  SEL R14, RZ, 0x10, P1 ;  /* 0x00000010ff0e7807 */ /* 0x000fe80000800000 */
[----:B------:R2:W-:Y:S01]  /*1aa00*/  LDGSTS.E.BYPASS.LTC128B.128 [R0+0x2000], [R6.64], !P2 ;  /* 0x0200000006007fae */ /* 0x0005e2000d101d48 */
[----:B-1----:R-:W-:Y:S05]  /*1aa10*/  IADD3 R2, P0, R34, R19, RZ ;  /* 0x0000001322027210 */ /* 0x002fea0007f1e0ff */
[----:B------:R-:W-:Y:S05]  /*1aa20*/  IMAD.X R3, R4, 0x1, R20, P0 ;  /* 0x0000000104037824 */ /* 0x000fea00000e0614 */
[----:B------:R1:W-:Y:S02]  /*1aa30*/  LDGSTS.E.BYPASS.LTC128B.128 [R0+0x4000], [R2.64], !P1 ;  /* 0x0400000002007fae */ /* 0x0003e4000c901d48 */
[----:B-1----:R-:W-:Y:S01]  /*1aa40*/  MOV R2, 0x1aa70 ;  /* 0x0001aa7000027802 */ /* 0x002fe20000000f00 */
[----:B------:R-:W-:Y:S02]  /*1aa50*/  IMAD.MOV.U32 R3, RZ, RZ, 0x181f ;  /* 0x0000181fff037424 */ /* 0x000fe400078e00ff */
[----:B--2---:R-:W-:Y:S05]  /*1aa60*/  CALL.REL.NOINC `($__internal_31_$__cuda_sm70_shflsync_idx_p) ;  /* 0x000010f000007944 */ /* 0x004fea0003c00000 */
        /* <DEDUP_REMOVED lines=8> */
.L_x_1815:
[----:B-1----:R-:W-:Y:S01]  /*1aaf0*/  IMAD.MOV.U32 R2, RZ, RZ, R193 ;  /* 0x000000ffff027224 */ /* 0x002fe200078e00c1 */
[----:B------:R-:W-:-:S02]  /*1ab00*/  MOV R150, 0x2 ;  /* 0x0000000200967802 */ /* 0x000fc40000000f00 */
[----:B------:R-:W-:Y:S02]  /*1ab10*/  MOV R3, 0x1ab30 ;  /* 0x0001ab3000037802 */ /* 0x000fe40000000f00 */
[----:B------:R-:W-:Y:S05]  /*1ab20*/  CALL.REL.NOINC `($__internal_30_$__cuda_sm70_shflsync_bfly_p) ;  /* 0x00000fe000007944 */ /* 0x000fea0003c00000 */
[----:B------:R-:W-:Y:S01]  /*1ab30*/  MOV R0, R150 ;  /* 0x0000009600007202 */ /* 0x000fe20000000f00 */
[----:B------:R-:W-:Y:S05]  /*1ab40*/  BRA `(.L_x_1900) ;  /* 0xffff99d000007947 */ /* 0x000fea000383ffff */
.L_x_1816:
[----:B-1----:R-:W-:Y:S01]  /*1ab50*/  IMAD.MOV.U32 R2, RZ, RZ, R0 ;  /* 0x000000ffff027224 */ /* 0x002fe200078e0000 */
[----:B------:R-:W-:Y:S02]  /*1ab60*/  MOV R150, 0x1 ;  /* 0x0000000100967802 */ /* 0x000fe40000000f00 */
[----:B------:R-:W-:Y:S02]  /*1ab70*/  MOV R3, 0x1ab90 ;  /* 0x0001ab9000037802 */ /* 0x000fe40000000f00 */
[----:B--2---:R-:W-:Y:S05]  /*1ab80*/  CALL.REL.NOINC `($__internal_30_$__cuda_sm70_shflsync_bfly_p) ;  /* 0x00000f8000007944 */ /* 0x004fea0003c00000 */
[----:B------:R-:W-:Y:S01]  /*1ab90*/  FADD.FTZ R0, R0, R150 ;  /* 0x0000009600007221 */ /* 0x000fe20000010000 */
[----:B------:R-:W-:Y:S02]  /*1aba0*/  MOV R2, R199 ;  /* 0x000000c700027202 */ /* 0x000fe40000000f00 */
[----:B------:R-:W-:Y:S02]  /*1abb0*/  MOV R150, 0x2 ;  /* 0x0000000200967802 */ /* 0x000fe40000000f00 */
[----:B------:R-:W-:Y:S02]  /*1abc0*/  MOV R3, 0x1abe0 ;  /* 0x0001abe000037802 */ /* 0x000fe40000000f00 */
[----:B------:R-:W-:Y:S05]  /*1abd0*/  CALL.REL.NOINC `($__internal_30_$__cuda_sm70_shflsync_bfly_p) ;  /* 0x00000f3000007944 */ /* 0x000fea0003c00000 */
[----:B------:R-:W-:Y:S01]  /*1abe0*/  FADD.FTZ R4, R199, R150 ;  /* 0x00000096c7047221 */ /* 0x000fe20000010000 */
[----:B------:R-:W-:-:S02]  /*1abf0*/  MOV R150, 0x1 ;  /* 0x0000000100967802 */ /* 0x000fc40000000f00 */
[----:B------:R-:W-:Y:S02]  /*1ac00*/  MOV R3, 0x1ac30 ;  /* 0x0001ac3000037802 */ /* 0x000fe40000000f00 */
[----:B------:R-:W-:Y:S02]  /*1ac10*/  MOV R2, R4 ;  /* 0x0000000400027202 */ /* 0x000fe40000000f00 */
[----:B------:R-:W-:Y:S05]  /*1ac20*/  CALL.REL.NOINC `($__internal_30_$__cuda_sm70_shflsync_bfly_p) ;  /* 0x00000ee000007944 */ /* 0x000fea0003c00000 */
[----:B------:R-:W-:Y:S01]  /*1ac30*/  MOV R3, R150 ;  /* 0x0000009600037202 */ /* 0x000fe20000000f00 */
[----:B------:R-:W-:Y:S05]  /*1ac40*/  BRA `(.L_x_1901) ;  /* 0xffff994000007947 */ /* 0x000fea000383ffff */
.L_x_1823:
[----:B--234-:R-:W-:Y:S01]  /*1ac50*/  IMAD.MOV.U32 R33, RZ, RZ, R13 ;  /* 0x000000ffff217224 */ /* 0x01cfe200078e000d */
[----:B------:R-:W-:Y:S01]  /*1ac60*/  MOV R32, RZ ;  /* 0x000000ff00207202 */ /* 0x000fe20000000f00 */
[----:B------:R-:W-:Y:S01]  /*1ac70*/  IMAD.MOV.U32 R3, RZ, RZ, 0x181f ;  /* 0x0000181fff037424 */ /* 0x000fe200078e00ff */
[----:B------:R-:W-:Y:S02]  /*1ac80*/  MOV R2, 0x1aca0 ;  /* 0x0001aca000027802 */ /* 0x000fe40000000f00 */
[----:B-1----:R-:W-:Y:S05]  /*1ac90*/  CALL.REL.NOINC `($__internal_31_$__cuda_sm70_shflsync_idx_p) ;  /* 0x00000ec000007944 */ /* 0x002fea0003c00000 */
[----:B------:R-:W-:Y:S01]  /*1aca0*/  MOV R5, R34 ;  /* 0x0000002200057202 */ /* 0x000fe20000000f00 */
[----:B------:R-:W-:Y:S05]  /*1acb0*/  BRA `(.L_x_1902) ;  /* 0xffffb19000007947 */ /* 0x000fea000383ffff */
.L_x_1824:
[----:B------:R-:W-:Y:S01]  /*1acc0*/  IMAD.MOV.U32 R33, RZ, RZ, R14 ;  /* 0x000000ffff217224 */ /* 0x000fe200078e000e */
[----:B------:R-:W-:Y:S01]  /*1acd0*/  MOV R32, RZ ;  /* 0x000000ff00207202 */ /* 0x000fe20000000f00 */
[----:B------:R-:W-:Y:S01]  /*1ace0*/  IMAD.MOV.U32 R3, RZ, RZ, 0x181f ;  /* 0x0000181fff037424 */ /* 0x000fe200078e00ff */
[----:B------:R-:W-:-:S02]  /*1acf0*/  MOV R2, 0x1ad10 ;  /* 0x0001ad1000027802 */ /* 0x000fc40000000f00 */
[----:B-123--:R-:W-:Y:S05]  /*1ad00*/  CALL.REL.NOINC `($__internal_31_$__cuda_sm70_shflsync_idx_p) ;  /* 0x00000e5000007944 */ /* 0x00efea0003c00000 */
[----:B------:R-:W-:Y:S01]  /*1ad10*/  MOV R0, R34 ;  /* 0x0000002200007202 */ /* 0x000fe20000000f00 */
[----:B------:R-:W-:Y:S05]  /*1ad20*/  BRA `(.L_x_1903) ;  /* 0xffffb14000007947 */ /* 0x000fea000383ffff */
.L_x_1827:
[----:B------:R-:W-:Y:S01]  /*1ad30*/  IMAD.MOV.U32 R33, RZ, RZ, R13 ;  /* 0x000000ffff217224 */ /* 0x000fe200078e000d */
[----:B------:R-:W-:Y:S01]  /*1ad40*/  MOV R32, 0x1 ;  /* 0x0000000100207802 */ /* 0x000fe20000000f00 */
[----:B--2---:R-:W-:Y:S01]  /*1ad50*/  IMAD.MOV.U32 R3, RZ, RZ, 0x181f ;  /* 0x0000181fff037424 */ /* 0x004fe200078e00ff */
[----:B------:R-:W-:-:S02]  /*1ad60*/  MOV R2, 0x1ad80 ;  /* 0x0001ad8000027802 */ /* 0x000fc40000000f00 */
[----:B-1-34-:R-:W-:Y:S05]  /*1ad70*/  CALL.REL.NOINC `($__internal_31_$__cuda_sm70_shflsync_idx_p) ;  /* 0x00000de000007944 */ /* 0x01afea0003c00000 */
        /* <DEDUP_REMOVED lines=8> */
.L_x_1830:
[----:B------:R-:W-:Y:S01]  /*1ae00*/  IMAD.MOV.U32 R33, RZ, RZ, R13 ;  /* 0x000000ffff217224 */ /* 0x000fe200078e000d */
[----:B------:R-:W-:Y:S01]  /*1ae10*/  MOV R32, 0x2 ;  /* 0x0000000200207802 */ /* 0x000fe20000000f00 */
[----:B--2---:R-:W-:Y:S01]  /*1ae20*/  IMAD.MOV.U32 R3, RZ, RZ, 0x181f ;  /* 0x0000181fff037424 */ /* 0x004fe200078e00ff */
[----:B------:R-:W-:Y:S02]  /*1ae30*/  MOV R2, 0x1ae50 ;  /* 0x0001ae5000027802 */ /* 0x000fe40000000f00 */
[----:B-1-34-:R-:W-:Y:S05]  /*1ae40*/  CALL.REL.NOINC `($__internal_31_$__cuda_sm70_shflsync_idx_p) ;  /* 0x00000d1000007944 */ /* 0x01afea0003c00000 */
[----:B------:R-:W-:Y:S01]  /*1ae50*/  MOV R5, R34 ;  /* 0x0000002200057202 */ /* 0x000fe20000000f00 */
[----:B------:R-:W-:Y:S05]  /*1ae60*/  BRA `(.L_x_1905) ;  /* 0xffffb26000007947 */ /* 0x000fea000383ffff */
.L_x_1831:
[----:B------:R-:W-:Y:S01]  /*1ae70*/  IMAD.MOV.U32 R33, RZ, RZ, R14 ;  /* 0x000000ffff217224 */ /* 0x000fe200078e000e */
[----:B------:R-:W-:Y:S01]  /*1ae80*/  MOV R32, 0x2 ;  /* 0x0000000200207802 */ /* 0x000fe20000000f00 */
[----:B--2---:R-:W-:Y:S01]  /*1ae90*/  IMAD.MOV.U32 R3, RZ, RZ, 0x181f ;  /* 0x0000181fff037424 */ /* 0x004fe200078e00ff */
[----:B------:R-:W-:Y:S02]  /*1aea0*/  MOV R2, 0x1aec0 ;  /* 0x0001aec000027802 */ /* 0x000fe40000000f00 */
[----:B-1-34-:R-:W-:Y:S05]  /*1aeb0*/  CALL.REL.NOINC `($__internal_31_$__cuda_sm70_shflsync_idx_p) ;  /* 0x00000ca000007944 */ /* 0x01afea0003c00000 */
[----:B------:R-:W-:Y:S01]  /*1aec0*/  MOV R0, R34 ;  /* 0x0000002200007202 */ /* 0x000fe20000000f00 */
[----:B------:R-:W-:Y:S05]  /*1aed0*/  BRA `(.L_x_1906) ;  /* 0xffffb21000007947 */ /* 0x000fea000383ffff */
.L_x_1834:
[----:B------:R-:W-:Y:S01]  /*1aee0*/  IMAD.MOV.U32 R33, RZ, RZ, R13 ;  /* 0x000000ffff217224 */ /* 0x000fe200078e000d */
[----:B------:R-:W-:Y:S01]  /*1aef0*/  MOV R32, 0x3 ;  /* 0x0000000300207802 */ /* 0x000fe20000000f00 */
[----:B---3--:R-:W-:Y:S01]  /*1af00*/  IMAD.MOV.U32 R3, RZ, RZ, 0x181f ;  /* 0x0000181fff037424 */ /* 0x008fe200078e00ff */
        /* <DEDUP_REMOVED lines=10> */
.L_x_1836:
[----:B------:R-:W-:Y:S01]  /*1afb0*/  IMAD.MOV.U32 R33, RZ, RZ, R5 ;  /* 0x000000ffff217224 */ /* 0x000fe200078e0005 */
[----:B------:R-:W-:Y:S01]  /*1afc0*/  MOV R32, RZ ;  /* 0x000000ff00207202 */ /* 0x000fe20000000f00 */
[----:B------:R-:W-:Y:S01]  /*1afd0*/  IMAD.MOV.U32 R3, RZ, RZ, 0x1c1f ;  /* 0x00001c1fff037424 */ /* 0x000fe200078e00ff */
[----:B------:R-:W-:Y:S02]  /*1afe0*/  MOV R2, 0x1b000 ;  /* 0x0001b00000027802 */ /* 0x000fe40000000f00 */
[----:B--2---:R-:W-:Y:S05]  /*1aff0*/  CALL.REL.NOINC `($__internal_31_$__cuda_sm70_shflsync_idx_p) ;  /* 0x00000b6000007944 */ /* 0x004fea0003c00000 */
[----:B------:R-:W-:Y:S01]  /*1b000*/  MOV R4, R34 ;  /* 0x0000002200047202 */ /* 0x000fe20000000f00 */
[----:B------:R-:W-:Y:S05]  /*1b010*/  BRA `(.L_x_1908) ;  /* 0xffffb53000007947 */ /* 0x000fea000383ffff */
.L_x_1837:
[----:B------:R-:W-:Y:S01]  /*1b020*/  IMAD.MOV.U32 R33, RZ, RZ, R14 ;  /* 0x000000ffff217224 */ /* 0x000fe200078e000e */
[----:B------:R-:W-:Y:S01]  /*1b030*/  MOV R32, RZ ;  /* 0x000000ff00207202 */ /* 0x000fe20000000f00 */
[----:B------:R-:W-:Y:S01]  /*1b040*/  IMAD.MOV.U32 R3, RZ, RZ, 0x1c1f ;  /* 0x00001c1fff037424 */ /* 0x000fe200078e00ff */
[----:B------:R-:W-:Y:S02]  /*1b050*/  MOV R2, 0x1b070 ;  /* 0x0001b07000027802 */ /* 0x000fe40000000f00 */
[----:B-123--:R-:W-:Y:S05]  /*1b060*/  CALL.REL.NOINC `($__internal_31_$__cuda_sm70_shflsync_idx_p) ;  /* 0x00000af000007944 */ /* 0x00efea0003c00000 */
[----:B------:R-:W-:Y:S01]  /*1b070*/  MOV R0, R34 ;  /* 0x0000002200007202 */ /* 0x000fe20000000f00 */
[----:B------:R-:W-:Y:S05]  /*1b080*/  BRA `(.L_x_1909) ;  /* 0xffffb4e000007947 */ /* 0x000fea000383ffff */
.L_x_1840:
        /* <DEDUP_REMOVED lines=13> */
.L_x_1844:
[----:B------:R-:W-:Y:S01]  /*1b160*/  IMAD.MOV.U32 R33, RZ, RZ, R5 ;  /* 0x000000ffff217224 */ /* 0x000fe200078e0005 */
[----:B------:R-:W-:Y:S01]  /*1b170*/  MOV R32, RZ ;  /* 0x000000ff00207202 */ /* 0x000fe20000000f00 */
[----:B------:R-:W-:Y:S01]  /*1b180*/  IMAD.MOV.U32 R3, RZ, RZ, 0x181f ;  /* 0x0000181fff037424 */ /* 0x000fe200078e00ff */
[----:B------:R-:W-:Y:S02]  /*1b190*/  MOV R2, 0x1b1b0 ;  /* 0x0001b1b000027802 */ /* 0x000fe40000000f00 */
[----:B--2---:R-:W-:Y:S05]  /*1b1a0*/  CALL.REL.NOINC `($__internal_31_$__cuda_sm70_shflsync_idx_p) ;  /* 0x000009b000007944 */ /* 0x004fea0003c00000 */
[----:B------:R-:W-:Y:S01]  /*1b1b0*/  MOV R4, R34 ;  /* 0x0000002200047202 */ /* 0x000fe20000000f00 */
[----:B------:R-:W-:Y:S05]  /*1b1c0*/  BRA `(.L_x_1911) ;  /* 0xffffd05000007947 */ /* 0x000fea000383ffff */
.L_x_1845:
[----:B------:R-:W-:Y:S01]  /*1b1d0*/  IMAD.MOV.U32 R33, RZ, RZ, R14 ;  /* 0x000000ffff217224 */ /* 0x000fe200078e000e */
[----:B------:R-:W-:Y:S01]  /*1b1e0*/  MOV R32, RZ ;  /* 0x000000ff00207202 */ /* 0x000fe20000000f00 */
[----:B------:R-:W-:Y:S01]  /*1b1f0*/  IMAD.MOV.U32 R3, RZ, RZ, 0x181f ;  /* 0x0000181fff037424 */ /* 0x000fe200078e00ff */
[----:B------:R-:W-:Y:S02]  /*1b200*/  MOV R2, 0x1b220 ;  /* 0x0001b22000027802 */ /* 0x000fe40000000f00 */
[----:B-123--:R-:W-:Y:S05]  /*1b210*/  CALL.REL.NOINC `($__internal_31_$__cuda_sm70_shflsync_idx_p) ;  /* 0x0000094000007944 */ /* 0x00efea0003c00000 */
[----:B------:R-:W-:Y:S01]  /*1b220*/  MOV R0, R34 ;  /* 0x0000002200007202 */ /* 0x000fe20000000f00 */
[----:B------:R-:W-:Y:S05]  /*1b230*/  BRA `(.L_x_1912) ;  /* 0xffffd00000007947 */ /* 0x000fea000383ffff */
.L_x_1848:
[----:B------:R-:W-:Y:S01]  /*1b240*/  IMAD.MOV.U32 R33, RZ, RZ, R5 ;  /* 0x000000ffff217224 */ /* 0x000fe200078e0005 */
[----:B------:R-:W-:Y:S01]  /*1b250*/  MOV R32, 0x1 ;  /* 0x0000000100207802 */ /* 0x000fe20000000f00 */
[----:B-1----:R-:W-:Y:S01]  /*1b260*/  IMAD.MOV.U32 R3, RZ, RZ, 0x181f ;  /* 0x0000181fff037424 */ /* 0x002fe200078e00ff */
[----:B------:R-:W-:-:S02]  /*1b270*/  MOV R2, 0x1b290 ;  /* 0x0001b29000027802 */ /* 0x000fc40000000f00 */
[----:B--234-:R-:W-:Y:S05]  /*1b280*/  CALL.REL.NOINC `($__internal_31_$__cuda_sm70_shflsync_idx_p) ;  /* 0x000008d000007944 */ /* 0x01cfea0003c00000 */
        /* <DEDUP_REMOVED lines=8> */
.L_x_1851:
[----:B------:R-:W-:Y:S01]  /*1b310*/  IMAD.MOV.U32 R33, RZ, RZ, R5 ;  /* 0x000000ffff217224 */ /* 0x000fe200078e0005 */
[----:B------:R-:W-:Y:S01]  /*1b320*/  MOV R32, 0x2 ;  /* 0x0000000200207802 */ /* 0x000fe20000000f00 */
[----:B-1----:R-:W-:Y:S01]  /*1b330*/  IMAD.MOV.U32 R3, RZ, RZ, 0x181f ;  /* 0x0000181fff037424 */ /* 0x002fe200078e00ff */
[----:B------:R-:W-:Y:S02]  /*1b340*/  MOV R2, 0x1b360 ;  /* 0x0001b36000027802 */ /* 0x000fe40000000f00 */
[----:B--234-:R-:W-:Y:S05]  /*1b350*/  CALL.REL.NOINC `($__internal_31_$__cuda_sm70_shflsync_idx_p) ;  /* 0x0000080000007944 */ /* 0x01cfea0003c00000 */
[----:B------:R-:W-:Y:S01]  /*1b360*/  MOV R4, R34 ;  /* 0x0000002200047202 */ /* 0x000fe20000000f00 */
[----:B------:R-:W-:Y:S05]  /*1b370*/  BRA `(.L_x_1914) ;  /* 0xffffd13000007947 */ /* 0x000fea000383ffff */
.L_x_1852:
[----:B------:R-:W-:Y:S01]  /*1b380*/  IMAD.MOV.U32 R33, RZ, RZ, R14 ;  /* 0x000000ffff217224 */ /* 0x000fe200078e000e */
[----:B------:R-:W-:Y:S01]  /*1b390*/  MOV R32, 0x2 ;  /* 0x0000000200207802 */ /* 0x000fe20000000f00 */
[----:B-1----:R-:W-:Y:S01]  /*1b3a0*/  IMAD.MOV.U32 R3, RZ, RZ, 0x181f ;  /* 0x0000181fff037424 */ /* 0x002fe200078e00ff */
[----:B------:R-:W-:Y:S02]  /*1b3b0*/  MOV R2, 0x1b3d0 ;  /* 0x0001b3d000027802 */ /* 0x000fe40000000f00 */
[----:B--234-:R-:W-:Y:S05]  /*1b3c0*/  CALL.REL.NOINC `($__internal_31_$__cuda_sm70_shflsync_idx_p) ;  /* 0x0000079000007944 */ /* 0x01cfea0003c00000 */
[----:B------:R-:W-:Y:S01]  /*1b3d0*/  MOV R0, R34 ;  /* 0x0000002200007202 */ /* 0x000fe20000000f00 */
[----:B------:R-:W-:Y:S05]  /*1b3e0*/  BRA `(.L_x_1915) ;  /* 0xffffd0e000007947 */ /* 0x000fea000383ffff */
.L_x_1855:
        /* <DEDUP_REMOVED lines=13> */
.L_x_1857:
[----:B------:R-:W-:Y:S01]  /*1b4c0*/  IMAD.MOV.U32 R33, RZ, RZ, R35 ;  /* 0x000000ffff217224 */ /* 0x000fe200078e0023 */
[----:B------:R-:W-:Y:S01]  /*1b4d0*/  MOV R32, RZ ;  /* 0x000000ff00207202 */ /* 0x000fe20000000f00 */
[----:B------:R-:W-:Y:S01]  /*1b4e0*/  IMAD.MOV.U32 R3, RZ, RZ, 0x1f ;  /* 0x0000001fff037424 */ /* 0x000fe200078e00ff */
[----:B------:R-:W-:Y:S02]  /*1b4f0*/  MOV R2, 0x1b510 ;  /* 0x0001b51000027802 */ /* 0x000fe40000000f00 */
[----:B-1-3--:R-:W-:Y:S05]  /*1b500*/  CALL.REL.NOINC `($__internal_31_$__cuda_sm70_shflsync_idx_p) ;  /* 0x0000065000007944 */ /* 0x00afea0003c00000 */
[----:B------:R-:W-:Y:S01]  /*1b510*/  MOV R9, R34 ;  /* 0x0000002200097202 */ /* 0x000fe20000000f00 */
[----:B------:R-:W-:Y:S05]  /*1b520*/  BRA `(.L_x_1917) ;  /* 0xffffd2a000007947 */ /* 0x000fea000383ffff */
.L_x_1858:
[----:B------:R-:W-:Y:S01]  /*1b530*/  IMAD.MOV.U32 R33, RZ, RZ, R35 ;  /* 0x000000ffff217224 */ /* 0x000fe200078e0023 */
[----:B------:R-:W-:Y:S01]  /*1b540*/  MOV R32, 0x1 ;  /* 0x0000000100207802 */ /* 0x000fe20000000f00 */
[----:B------:R-:W-:Y:S01]  /*1b550*/  IMAD.MOV.U32 R3, RZ, RZ, 0x1f ;  /* 0x0000001fff037424 */ /* 0x000fe200078e00ff */
[----:B------:R-:W-:Y:S02]  /*1b560*/  MOV R2, 0x1b580 ;  /* 0x0001b58000027802 */ /* 0x000fe40000000f00 */
[----:B-1234-:R-:W-:Y:S05]  /*1b570*/  CALL.REL.NOINC `($__internal_31_$__cuda_sm70_shflsync_idx_p) ;  /* 0x000005e000007944 */ /* 0x01efea0003c00000 */
[----:B------:R-:W-:Y:S01]  /*1b580*/  MOV R6, R34 ;  /* 0x0000002200067202 */ /* 0x000fe20000000f00 */
[----:B------:R-:W-:Y:S05]  /*1b590*/  BRA `(.L_x_1918) ;  /* 0xffffd25000007947 */ /* 0x000fea000383ffff */
.L_x_1859:
[----:B------:R-:W-:Y:S02]  /*1b5a0*/  MOV R3, 0x1 ;  /* 0x0000000100037802 */ /* 0x000fe40000000f00 */
[----:B------:R-:W-:-:S02]  /*1b5b0*/  MOV R2, 0x1b5d0 ;  /* 0x0001b5d000027802 */ /* 0x000fc40000000f00 */
[----:B--2-4-:R-:W-:Y:S05]  /*1b5c0*/  CALL.REL.NOINC `($__internal_32_$__cuda_sm70_shflsync_up_p) ;  /* 0x000005e000007944 */ /* 0x014fea0003c00000 */
[----:B------:R-:W-:Y:S05]  /*1b5d0*/  BRA `(.L_x_1919) ;  /* 0xffffd33000007947 */ /* 0x000fea000383ffff */
.L_x_1860:
[----:B------:R-:W-:Y:S02]  /*1b5e0*/  MOV R3, 0x2 ;  /* 0x0000000200037802 */ /* 0x000fe40000000f00 */
[----:B------:R-:W-:-:S02]  /*1b5f0*/  MOV R2, 0x1b610 ;  /* 0x0001b61000027802 */ /* 0x000fc40000000f00 */
[----:B--2-4-:R-:W-:Y:S05]  /*1b600*/  CALL.REL.NOINC `($__internal_32_$__cuda_sm70_shflsync_up_p) ;  /* 0x000005a000007944 */ /* 0x014fea0003c00000 */
        /* <DEDUP_REMOVED lines=24> */
.L_x_1864:
[----:B------:R-:W-:Y:S02]  /*1b790*/  MOV R3, 0x1 ;  /* 0x0000000100037802 */ /* 0x000fe40000000f00 */
[----:B------:R-:W-:Y:S02]  /*1b7a0*/  MOV R2, 0x1b7c0 ;  /* 0x0001b7c000027802 */ /* 0x000fe40000000f00 */
[----:B--2---:R-:W-:Y:S05]  /*1b7b0*/  CALL.REL.NOINC `($__internal_32_$__cuda_sm70_shflsync_up_p) ;  /* 0x000003f000007944 */ /* 0x004fea0003c00000 */
[----:B------:R-:W-:Y:S01]  /*1b7c0*/  MOV R2, R4 ;  /* 0x0000000400027202 */ /* 0x000fe20000000f00 */
[----:B------:R-:W-:Y:S05]  /*1b7d0*/  BRA `(.L_x_1921) ;  /* 0xffffd39000007947 */ /* 0x000fea000383ffff */
.L_x_1865:
        /* <DEDUP_REMOVED lines=27> */
.L_x_1867:
[----:B------:R-:W-:Y:S02]  /*1b990*/  SEL R0, RZ, 0x1, P0 ;  /* 0x00000001ff007807 */ /* 0x000fe40000000000 */
[----:B------:R-:W-:Y:S02]  /*1b9a0*/  MOV R2, 0x1b9c0 ;  /* 0x0001b9c000027802 */ /* 0x000fe40000000f00 */
[----:B-12---:R-:W-:Y:S05]  /*1b9b0*/  CALL.REL.NOINC `($__internal_33_$__cuda_sm70_votesync_ballot) ;  /* 0x0000025000007944 */ /* 0x006fea0003c00000 */
[----:B------:R-:W-:Y:S05]  /*1b9c0*/  BRA `(.L_x_1923) ;  /* 0xffffd33000007947 */ /* 0x000fea000383ffff */
.L_x_1868:
[----:B------:R-:W-:Y:S01]  /*1b9d0*/  IMAD.MOV.U32 R33, RZ, RZ, R7 ;  /* 0x000000ffff217224 */ /* 0x000fe200078e0007 */
[----:B----4-:R-:W-:Y:S01]  /*1b9e0*/  MOV R32, R13 ;  /* 0x0000000d00207202 */ /* 0x010fe20000000f00 */
[----:B------:R-:W-:Y:S01]  /*1b9f0*/  IMAD.MOV.U32 R3, RZ, RZ, 0x1f ;  /* 0x0000001fff037424 */ /* 0x000fe200078e00ff */
[----:B------:R-:W-:Y:S02]  /*1ba00*/  MOV R2, 0x1ba20 ;  /* 0x0001ba2000027802 */ /* 0x000fe40000000f00 */
[----:B-123--:R-:W-:Y:S05]  /*1ba10*/  CALL.REL.NOINC `($__internal_31_$__cuda_sm70_shflsync_idx_p) ;  /* 0x0000014000007944 */ /* 0x00efea0003c00000 */
[----:B------:R-:W-:Y:S01]  /*1ba20*/  IMAD.MOV.U32 R12, RZ, RZ, R34 ;  /* 0x000000ffff0c7224 */ /* 0x000fe200078e0022 */
[----:B------:R-:W-:Y:S01]  /*1ba30*/  MOV R32, R13 ;  /* 0x0000000d00207202 */ /* 0x000fe20000000f00 */
[----:B------:R-:W-:Y:S01]  /*1ba40*/  IMAD.MOV.U32 R33, RZ, RZ, R8 ;  /* 0x000000ffff217224 */ /* 0x000fe200078e0008 */
[----:B------:R-:W-:Y:S02]  /*1ba50*/  MOV R3, 0x1f ;  /* 0x0000001f00037802 */ /* 0x000fe40000000f00 */
[----:B------:R-:W-:-:S02]  /*1ba60*/  MOV R2, 0x1ba80 ;  /* 0x0001ba8000027802 */ /* 0x000fc40000000f00 */
[----:B------:R-:W-:Y:S05]  /*1ba70*/  CALL.REL.NOINC `($__internal_31_$__cuda_sm70_shflsync_idx_p) ;  /* 0x000000e000007944 */ /* 0x000fea0003c00000 */
[----:B------:R-:W-:Y:S01]  /*1ba80*/  MOV R5, R34 ;  /* 0x0000002200057202 */ /* 0x000fe20000000f00 */
[----:B------:R-:W-:Y:S05]  /*1ba90*/  BRA `(.L_x_1924) ;  /* 0xffffd2a000007947 */ /* 0x000fea000383ffff */
.L_x_1871:
[----:B------:R-:W-:Y:S01]  /*1baa0*/  IMAD.MOV.U32 R33, RZ, RZ, R4 ;  /* 0x000000ffff217224 */ /* 0x000fe200078e0004 */
[----:B------:R-:W-:Y:S01]  /*1bab0*/  MOV R32, R0 ;  /* 0x0000000000207202 */ /* 0x000fe20000000f00 */
[----:B------:R-:W-:Y:S01]  /*1bac0*/  IMAD.MOV.U32 R3, RZ, RZ, 0x1f ;  /* 0x0000001fff037424 */ /* 0x000fe200078e00ff */
[----:B------:R-:W-:-:S02]  /*1bad0*/  MOV R2, 0x1baf0 ;  /* 0x0001baf000027802 */ /* 0x000fc40000000f00 */
[----:B-12-4-:R-:W-:Y:S05]  /*1bae0*/  CALL.REL.NOINC `($__internal_31_$__cuda_sm70_shflsync_idx_p) ;  /* 0x0000007000007944 */ /* 0x016fea0003c00000 */
[----:B------:R-:W-:Y:S01]  /*1baf0*/  MOV R15, R34 ;  /* 0x00000022000f7202 */ /* 0x000fe20000000f00 */
[----:B------:R-:W-:Y:S05]  /*1bb00*/  BRA `(.L_x_1870) ;  /* 0xffffd29000007947 */ /* 0x000fea000383ffff */
        .weak           $__internal_30_$__cuda_sm70_shflsync_bfly_p
        .type           $__internal_30_$__cuda_sm70_shflsync_bfly_p,@function
        .size           $__internal_30_$__cuda_sm70_shflsync_bfly_p,($__internal_31_$__cuda_sm70_shflsync_idx_p - $__internal_30_$__cuda_sm70_shflsync_bfly_p)
$__internal_30_$__cuda_sm70_shflsync_bfly_p:
[----:B------:R-:W-:Y:S04]  /*1bb10*/  WARPSYNC R224 ;  /* 0x000000e000007348 */ /* 0x000fe80003800000 */
[----:B------:R1:W2:Y:S02]  /*1bb20*/  SHFL.BFLY PT, R150, R2, R150, R225 ;  /* 0x0c00009602967389 */ /* 0x0002a400000e00e1 */
[----:B-1----:R-:W-:-:S02]  /*1bb30*/  MOV R2, R3 ;  /* 0x0000000300027202 */ /* 0x002fc40000000f00 */
[----:B------:R-:W-:-:S04]  /*1bb40*/  MOV R3, 0x0 ;  /* 0x0000000000037802 */ /* 0x000fc80000000f00 */
[----:B--2---:R-:W-:Y:S05]  /*1bb50*/  RET.REL.NODEC R2 `(_ZN7cutlass13device_kernelIN5flash19enable_sm80_to_sm89INS1_16FlashAttnFwdSm80INS1_25CollectiveMainloopFwdSm80ILi8ELi2ELb0EN4cute5tupleIJNS5_1CILi128EEENS7_ILi64EEENS7_ILi192EEEEEELi192ENS_6half_tEfNS_4arch4Sm80ELb0ELb0ELb0ELb1ELb1ELb1ELb1ELb1EEENS1_21CollectiveEpilogueFwdINS6_IJS8_SA_S9_EEENS6_IJNS7_ILi1EEESI_SI_EEESC_SE_Li256ELb1ELb1ELb1ELb0EEENS1_36VarlenDynamicPersistentTileSchedulerILi128ELi64ELi256ELi256ELb1ELb1ELb0ELb0ELb1ELb1EEEEEEEEEvNT_6ParamsE) ;  /* 0xfffe44a002007950 */ /* 0x004fea0003c3ffff */
        .weak           $__internal_31_$__cuda_sm70_shflsync_idx_p
        .type           $__internal_31_$__cuda_sm70_shflsync_idx_p,@function
        .size           $__internal_31_$__cuda_sm70_shflsync_idx_p,($__internal_32_$__cuda_sm70_shflsync_up_p - $__internal_31_$__cuda_sm70_shflsync_idx_p)
$__internal_31_$__cuda_sm70_shflsync_idx_p:
[----:B------:R-:W-:-:S04]  /*1bb60*/  MOV R34, 0xffffffff ;  /* 0xffffffff00227802 */ /* 0x000fc80000000f00 */
[----:B------:R-:W-:Y:S04]  /*1bb70*/  WARPSYNC R34 ;  /* 0x0000002200007348 */ /* 0x000fe80003800000 */
[----:B------:R1:W2:Y:S02]  /*1bb80*/  SHFL.IDX PT, R34, R33, R32, R3 ;  /* 0x0000002021227389 */ /* 0x0002a400000e0003 */
[----:B-1----:R-:W-:-:S04]  /*1bb90*/  MOV R3, 0x0 ;  /* 0x0000000000037802 */ /* 0x002fc80000000f00 */
[----:B--2---:R-:W-:Y:S05]  /*1bba0*/  RET.REL.NODEC R2 `(_ZN7cutlass13device_kernelIN5flash19enable_sm80_to_sm89INS1_16FlashAttnFwdSm80INS1_25CollectiveMainloopFwdSm80ILi8ELi2ELb0EN4cute5tupleIJNS5_1CILi128EEENS7_ILi64EEENS7_ILi192EEEEEELi192ENS_6half_tEfNS_4arch4Sm80ELb0ELb0ELb0ELb1ELb1ELb1ELb1ELb1EEENS1_21CollectiveEpilogueFwdINS6_IJS8_SA_S9_EEENS6_IJNS7_ILi1EEESI_SI_EEESC_SE_Li256ELb1ELb1ELb1ELb0EEENS1_36VarlenDynamicPersistentTileSchedulerILi128ELi64ELi256ELi256ELb1ELb1ELb0ELb0ELb1ELb1EEEEEEEEEvNT_6ParamsE) ;  /* 0xfffe445002007950 */ /* 0x004fea0003c3ffff */
        .weak           $__internal_32_$__cuda_sm70_shflsync_up_p
        .type           $__internal_32_$__cuda_sm70_shflsync_up_p,@function
        .size           $__internal_32_$__cuda_sm70_shflsync_up_p,($__internal_33_$__cuda_sm70_votesync_ballot - $__internal_32_$__cuda_sm70_shflsync_up_p)
$__internal_32_$__cuda_sm70_shflsync_up_p:
[----:B------:R-:W-:Y:S02]  /*1bbb0*/  MOV R4, RZ ;  /* 0x000000ff00047202 */ /* 0x000fe40000000f00 */
[----:B------:R-:W-:-:S04]  /*1bbc0*/  MOV R12, 0xffffffff ;  /* 0xffffffff000c7802 */ /* 0x000fc80000000f00 */
[----:B------:R-:W-:Y:S04]  /*1bbd0*/  WARPSYNC R12 ;  /* 0x0000000c00007348 */ /* 0x000fe80003800000 */
[----:B------:R1:W2:Y:S02]  /*1bbe0*/  SHFL.UP PT, R4, R0, R3, R4 ;  /* 0x0400000300047389 */ /* 0x0002a400000e0004 */
[----:B-1----:R-:W-:-:S04]  /*1bbf0*/  MOV R3, 0x0 ;  /* 0x0000000000037802 */ /* 0x002fc80000000f00 */
[----:B--2---:R-:W-:Y:S05]  /*1bc00*/  RET.REL.NODEC R2 `(_ZN7cutlass13device_kernelIN5flash19enable_sm80_to_sm89INS1_16FlashAttnFwdSm80INS1_25CollectiveMainloopFwdSm80ILi8ELi2ELb0EN4cute5tupleIJNS5_1CILi128EEENS7_ILi64EEENS7_ILi192EEEEEELi192ENS_6half_tEfNS_4arch4Sm80ELb0ELb0ELb0ELb1ELb1ELb1ELb1ELb1EEENS1_21CollectiveEpilogueFwdINS6_IJS8_SA_S9_EEENS6_IJNS7_ILi1EEESI_SI_EEESC_SE_Li256ELb1ELb1ELb1ELb0EEENS1_36VarlenDynamicPersistentTileSchedulerILi128ELi64ELi256ELi256ELb1ELb1ELb0ELb0ELb1ELb1EEEEEEEEEvNT_6ParamsE) ;  /* 0xfffe43f002007950 */ /* 0x004fea0003c3ffff */
        .weak           $__internal_33_$__cuda_sm70_votesync_ballot
        .type           $__internal_33_$__cuda_sm70_votesync_ballot,@function
        .size           $__internal_33_$__cuda_sm70_votesync_ballot,(.L_x_3126 - $__internal_33_$__cuda_sm70_votesync_ballot)
$__internal_33_$__cuda_sm70_votesync_ballot:
[----:B------:R-:W-:Y:S01]  /*1bc10*/  ISETP.NE.U32.AND P0, PT, R0, 0x1, PT ;  /* 0x000000010000780c */ /* 0x000fe20003f05070 */
[----:B------:R-:W-:-:S04]  /*1bc20*/  IMAD.MOV.U32 R3, RZ, RZ, -0x1 ;  /* 0xffffffffff037424 */ /* 0x000fc800078e00ff */
[----:B------:R-:W-:Y:S08]  /*1bc30*/  WARPSYNC R3 ;  /* 0x0000000300007348 */ /* 0x000ff00003800000 */
[----:B------:R-:W-:-:S04]  /*1bc40*/  VOTE.ANY R0, PT, !P0 ;  /* 0x0000000000007806 */ /* 0x000fc800040e0100 */
[----:B------:R-:W-:Y:S01]  /*1bc50*/  LOP3.LUT R0, R0, R3, RZ, 0xc0, !PT ;  /* 0x0000000300007212 */ /* 0x000fe200078ec0ff */
[----:B------:R-:W-:-:S04]  /*1bc60*/  IMAD.MOV.U32 R3, RZ, RZ, 0x0 ;  /* 0x00000000ff037424 */ /* 0x000fc800078e00ff */
[----:B------:R-:W-:Y:S05]  /*1bc70*/  RET.REL.NODEC R2 `(_ZN7cutlass13device_kernelIN5flash19enable_sm80_to_sm89INS1_16FlashAttnFwdSm80INS1_25CollectiveMainloopFwdSm80ILi8ELi2ELb0EN4cute5tupleIJNS5_1CILi128EEENS7_ILi64EEENS7_ILi192EEEEEELi192ENS_6half_tEfNS_4arch4Sm80ELb0ELb0ELb0ELb1ELb1ELb1ELb1ELb1EEENS1_21CollectiveEpilogueFwdINS6_IJS8_SA_S9_EEENS6_IJNS7_ILi1EEESI_SI_EEESC_SE_Li256ELb1ELb1ELb1ELb0EEENS1_36VarlenDynamicPersistentTileSchedulerILi128ELi64ELi256ELi256ELb1ELb1ELb0ELb0ELb1ELb1EEEEEEEEEvNT_6ParamsE) ;  /* 0xfffe438002007950 */ /* 0x000fea0003c3ffff */
.L_x_1925:
        /* <DEDUP_REMOVED lines=16> */
.L_x_3126:


//--------------------- .text._ZN7cutlass13device_kernelIN5flash19enable_sm80_to_sm89INS1_16FlashAttnFwdSm80INS1_25CollectiveMainloopFwdSm80ILi8ELi2ELb0EN4cute5tupleIJNS5_1CILi128EEENS7_ILi64EEENS7_ILi192EEEEEELi192ENS_6half_tEfNS_4arch4Sm80ELb0ELb1ELb0ELb0ELb1ELb0ELb1ELb1EEENS1_21CollectiveEpilogueFwdINS6_IJS8_SA_S9_EEENS6_IJNS7_ILi1EEESI_SI_EEESC_SE_Li256ELb0ELb1ELb1ELb0EEENS1_19SingleTileSchedulerILb0ELb1ELb1ELi128EEEEEEEEEvNT_6ParamsE --------------------------
	.section	.text._ZN7cutlass13device_kernelIN5flash19enable_sm80_to_sm89INS1_16FlashAttnFwdSm80INS1_25CollectiveMainloopFwdSm80ILi8ELi2ELb0EN4cute5tupleIJNS5_1CILi128EEENS7_ILi64EEENS7_ILi192EEEEEELi192ENS_6half_tEfNS_4arch4Sm80ELb0ELb1ELb0ELb0ELb1ELb0ELb1ELb1EEENS1_21CollectiveEpilogueFwdINS6_IJS8_SA_S9_EEENS6_IJNS7_ILi1EEESI_SI_EEESC_SE_Li256ELb0ELb1ELb1ELb0EEENS1_19SingleTileSchedulerILb0ELb1ELb1ELi128EEEEEEEEEvNT_6ParamsE,"ax",@progbits
	.sectioninfo	@"SHI_REGISTERS=228"
	.align	128
.text._ZN7cutlass13device_kernelIN5flash19enable_sm80_to_sm89INS1_16FlashAttnFwdSm80INS1_25CollectiveMainloopFwdSm80ILi8ELi2ELb0EN4cute5tupleIJNS5_1CILi128EEENS7_ILi64EEENS7_ILi192EEEEEELi192ENS_6half_tEfNS_4arch4Sm80ELb0ELb1ELb0ELb0ELb1ELb0ELb1ELb1EEENS1_21CollectiveEpilogueFwdINS6_IJS8_SA_S9_EEENS6_IJNS7_ILi1EEESI_SI_EEESC_SE_Li256ELb0ELb1ELb1ELb0EEENS1_19SingleTileSchedulerILb0ELb1ELb1ELi128EEEEEEEEEvNT_6ParamsE:
        .type           _ZN7cutlass13device_kernelIN5flash19enable_sm80_to_sm89INS1_16FlashAttnFwdSm80INS1_25CollectiveMainloopFwdSm80ILi8ELi2ELb0EN4cute5tupleIJNS5_1CILi128EEENS7_ILi64EEENS7_ILi192EEEEEELi192ENS_6half_tEfNS_4arch4Sm80ELb0ELb1ELb0ELb0ELb1ELb0ELb1ELb1EEENS1_21CollectiveEpilogueFwdINS6_IJS8_SA_S9_EEENS6_IJNS7_ILi1EEESI_SI_EEESC_SE_Li256ELb0ELb1ELb1ELb0EEENS1_19SingleTileSchedulerILb0ELb1ELb1ELi128EEEEEEEEEvNT_6ParamsE,@function
        .size           _ZN7cutlass13device_kernelIN5flash19enable_sm80_to_sm89INS1_16FlashAttnFwdSm80INS1_25CollectiveMainloopFwdSm80ILi8ELi2ELb0EN4cute5tupleIJNS5_1CILi128EEENS7_ILi64EEENS7_ILi192EEEEEELi192ENS_6half_tEfNS_4arch4Sm80ELb0ELb1ELb0ELb0ELb1ELb0ELb1ELb1EEENS1_21CollectiveEpilogueFwdINS6_IJS8_SA_S9_EEENS6_IJNS7_ILi1EEESI_SI_EEESC_SE_Li256ELb0ELb1ELb1ELb0EEENS1_19SingleTileSchedulerILb0ELb1ELb1ELi128EEEEEEEEEvNT_6ParamsE,(.L_x_3131 - _ZN7cutlass13device_kernelIN5flash19enable_sm80_to_sm89INS1_16FlashAttnFwdSm80INS1_25CollectiveMainloopFwdSm80ILi8ELi2ELb0EN4cute5tupleIJNS5_1CILi128EEENS7_ILi64EEENS7_ILi192EEEEEELi192ENS_6half_tEfNS_4arch4Sm80ELb0ELb1ELb0ELb0ELb1ELb0ELb1ELb1EEENS1_21CollectiveEpilogueFwdINS6_IJS8_SA_S9_EEENS6_IJNS7_ILi1EEESI_SI_EEESC_SE_Li256ELb0ELb1ELb1ELb0EEENS1_19SingleTileSchedulerILb0ELb1ELb1ELi128EEEEEEEEEvNT_6ParamsE)
        .other          _ZN7cutlass13device_kernelIN5flash19enable_sm80_to_sm89INS1_16FlashAttnFwdSm80INS1_25CollectiveMainloopFwdSm80ILi8ELi2ELb0EN4cute5tupleIJNS5_1CILi128EEENS7_ILi64EEENS7_ILi192EEEEEELi192ENS_6half_tEfNS_4arch4Sm80ELb0ELb1ELb0ELb0ELb1ELb0ELb1ELb1EEENS1_21CollectiveEpilogueFwdINS6_IJS8_SA_S9_EEENS6_IJNS7_ILi1EEESI_SI_EEESC_SE_Li256ELb0ELb1ELb1ELb0EEENS1_19SingleTileSchedulerILb0ELb1ELb1ELi128EEEEEEEEEvNT_6ParamsE,@"STO_CUDA_ENTRY STV_DEFAULT"
_ZN7cutlass13device_kernelIN5flash19enable_sm80_to_sm89INS1_16FlashAttnFwdSm80INS1_25CollectiveMainloopFwdSm80ILi8ELi2ELb0EN4cute5tupleIJNS5_1CILi128EEENS7_ILi64EEENS7_ILi192EEEEEELi192ENS_6half_tEfNS_4arch4Sm80ELb0ELb1ELb0ELb0ELb1ELb0ELb1ELb1EEENS1_21CollectiveEpilogueFwdINS6_IJS8_SA_S9_EEENS6_IJNS7_ILi1EEESI_SI_EEESC_SE_Li256ELb0ELb1ELb1ELb0EEENS1_19SingleTileSchedulerILb0ELb1ELb1ELi128EEEEEEEEEvNT_6ParamsE:
        /* <DEDUP_REMOVED lines=17> */
.L_x_1926:
[----:B------:R-:W-:Y:S02]  /*0110*/  ULDC.64 UR4, c[0x0][0x550] ;  /* 0x0001540000047ab9 */ /* 0x000fe40000000a00 */
[----:B------:R-:W-:Y:S02]  /*0120*/  UISETP.NE.AND UP0, UPT, UR4, 0x1, UPT ;  /* 0x000000010400788c */ /* 0x000fe4000bf05270 */
[----:B------:R-:W-:-:S02]  /*0130*/  UIMAD.WIDE.U32 UR10, UR6, UR5, URZ ;  /* 0x00000005060a72a5 */ /* 0x000fc4000f8e003f */
[----:B------:R-:W-:Y:S02]  /*0140*/  ULDC UR4, c[0x0][0x558] ;  /* 0x0001560000047ab9 */ /* 0x000fe40000000800 */
[----:B------:R-:W-:-:S05]  /*0150*/  UMOV UR14, UR6 ;  /* 0x00000006000e7c82 */ /* 0x000fca0008000000 */
[----:B------:R-:W-:-:S03]  /*0160*/  @UP0 USHF.R.U32.HI UR14, URZ, UR4, UR11 ;  /* 0x000000043f0e0299 */ /* 0x000fc6000801160b */
.L_x_1927:
[----:B------:R-:W-:Y:S01]  /*0170*/  ISETP.LE.AND P0, PT, RZ, UR8, PT ;  /* 0x00000008ff007c0c */ /* 0x000fe2000bf03270 */
[----:B------:R-:W-:Y:S02]  /*0180*/  UIADD3 UR4, -UR14, URZ, URZ ;  /* 0x0000003f0e047290 */ /* 0x000fe4000fffe13f */
[----:B------:R-:W-:Y:S02]  /*0190*/  ULDC UR7, c[0x0][0x550] ;  /* 0x0001540000077ab9 */ /* 0x000fe40000000800 */
[----:B------:R-:W-:-:S08]  /*01a0*/  UIMAD UR7, UR4, UR7, UR6 ;  /* 0x00000007040772a4 */ /* 0x000fd0000f8e0206 */
[----:B------:R-:W-:Y:S05]  /*01b0*/  @!P0 EXIT ;  /* 0x000000000000894d */ /* 0x000fea0003800000 */
[----:B------:R-:W-:Y:S01]  /*01c0*/  ULDC.64 UR4, c[0x0][0x370] ;  /* 0x0000dc0000047ab9 */ /* 0x000fe20000000a00 */
[----:B------:R-:W-:Y:S01]  /*01d0*/  IMAD.MOV.U32 R194, RZ, RZ, RZ ;  /* 0x000000ffffc27224 */ /* 0x000fe200078e00ff */
[----:B------:R-:W-:Y:S02]  /*01e0*/  UISETP.NE.U32.AND UP0, UPT, URZ, UR4, UPT ;  /* 0x000000043f00728c */ /* 0x000fe4000bf05070 */
[----:B------:R-:W-:Y:S02]  /*01f0*/  ULDC.64 UR10, c[0x0][0x370] ;  /* 0x0000dc00000a7ab9 */ /* 0x000fe40000000a00 */
[----:B------:R-:W-:Y:S01]  /*0200*/  UISETP.NE.AND.EX UP0, UPT, URZ, UR5, UPT, UP0 ;  /* 0x000000053f00728c */ /* 0x000fe2000bf05300 */
[----:B------:R-:W1:Y:S01]  /*0210*/  S2UR UR6, SR_CTAID.X ;  /* 0x00000000000679c3 */ /* 0x000e620000002500 */
[----:B------:R-:W-:Y:S02]  /*0220*/  ULDC UR12, c[0x0][0x2ac] ;  /* 0x0000ab00000c7ab9 */ /* 0x000fe40000000800 */
[----:B------:R-:W-:-:S02]  /*0230*/  ULDC.64 UR20, c[0x0][0x118] ;  /* 0x0000460000147ab9 */ /* 0x000fc40000000a00 */
[----:B------:R-:W-:-:S05]  /*0240*/  PLOP3.LUT P0, PT, PT, PT, UP0, 0x80, 0x0 ;  /* 0x000000000000781c */ /* 0x000fca0003f0f008 */
[----:B------:R-:W-:Y:S02]  /*0250*/  @UP0 UMOV UR4, 0x4 ;  /* 0x0000000400040882 */ /* 0x000fe40000000000 */
[----:B------:R-:W-:-:S06]  /*0260*/  @UP0 UIMAD.WIDE UR4, UR8, UR4, UR10 ;  /* 0x00000004080402a5 */ /* 0x000fcc000f8e020a */
[----:B------:R-:W-:Y:S01]  /*0270*/  MOV R2, UR4 ;  /* 0x0000000400027c02 */ /* 0x000fe20008000f00 */
[----:B------:R-:W-:Y:S01]  /*0280*/  ULDC UR4, c[0x0][0x2c4] ;  /* 0x0000b10000047ab9 */ /* 0x000fe20000000800 */
[----:B------:R-:W-:Y:S01]  /*0290*/  IMAD.U32 R3, RZ, RZ, UR5 ;  /* 0x00000005ff037e24 */ /* 0x000fe2000f8e00ff */
[----:B------:R-:W-:Y:S02]  /*02a0*/  UISETP.NE.AND UP1, UPT, UR4, 0x1, UPT ;  /* 0x000000010400788c */ /* 0x000fe4000bf25270 */
[----:B-1----:R-:W-:Y:S02]  /*02b0*/  USHF.L.U32 UR24, UR6, 0x7, URZ ;  /* 0x0000000706187899 */ /* 0x002fe4000800063f */
[----:B------:R1:W5:Y:S01]  /*02c0*/  @P0 LDG.E R194, [R2.64] ;  /* 0x0000001402c20981 */ /* 0x000362000c1e1900 */
[----:B------:R-:W-:Y:S02]  /*02d0*/  ULDC.64 UR4, c[0x0][0x2c8] ;  /* 0x0000b20000047ab9 */ /* 0x000fe40000000a00 */
[----:B------:R-:W-:-:S04]  /*02e0*/  UIADD3 UR9, UR24, 0x7f, URZ ;  /* 0x0000007f18097890 */ /* 0x000fc8000fffe03f */
[----:B------:R-:W-:-:S04]  /*02f0*/  @UP1 UIADD3 UR10, UR24, 0x7f, URZ ;  /* 0x0000007f180a1890 */ /* 0x000fc8000fffe03f */
[----:B------:R-:W-:-:S03]  /*0300*/  UIMAD.WIDE.U32 UR10, UR10, UR4, URZ ;  /* 0x000000040a0a72a5 */ /* 0x000fc6000f8e003f */
[----:B------:R-:W-:Y:S02]  /*0310*/  ULDC UR4, c[0x0][0x1d0] ;  /* 0x0000740000047ab9 */ /* 0x000fe40000000800 */
[----:B------:R-:W-:Y:S02]  /*0320*/  @UP1 USHF.R.U32.HI UR9, URZ, UR5, UR11 ;  /* 0x000000053f091299 */ /* 0x000fe4000801160b */
[----:B------:R-:W-:Y:S02]  /*0330*/  UIMAD UR12, UR12, UR4, URZ ;  /* 0x000000040c0c72a4 */ /* 0x000fe4000f8e023f */
[----:B------:R-:W-:Y:S02]  /*0340*/  UMOV UR10, 0x1 ;  /* 0x00000001000a7882 */ /* 0x000fe40000000000 */
[----:B------:R-:W-:Y:S02]  /*0350*/  ULDC.64 UR4, c[0x0][0x328] ;  /* 0x0000ca0000047ab9 */ /* 0x000fe40000000a00 */
[----:B------:R-:W-:-:S02]  /*0360*/  UISETP.LE.AND UP0, UPT, UR10, UR5, UPT ;  /* 0x000000050a00728c */ /* 0x000fc4000bf03270 */
[----:B------:R-:W-:Y:S02]  /*0370*/  ULDC UR11, c[0x0][0x168] ;  /* 0x00005a00000b7ab9 */ /* 0x000fe40000000800 */
[----:B------:R-:W-:Y:S02]  /*0380*/  UIADD3 UR11, UR12, -UR11, UR10 ;  /* 0x8000000b0c0b7290 */ /* 0x000fe4000fffe00a */
[----:B------:R-:W-:Y:S02]  /*0390*/  PLOP3.LUT P0, PT, PT, PT, UP0, 0x40, 0x0 ;  /* 0x000000000000781c */ /* 0x000fe40003f0e808 */
[----:B------:R-:W-:-:S04]  /*03a0*/  UIADD3 UR5, UR11, UR9, URZ ;  /* 0x000000090b057290 */ /* 0x000fc8000fffe03f */
[----:B------:R-:W-:-:S07]  /*03b0*/  UIADD3 UR9, UR5, UR4, URZ ;  /* 0x0000000405097290 */ /* 0x000fce000fffe03f */
[----:B------:R-:W-:Y:S05]  /*03c0*/  @P0 BRA `(.L_x_1928) ;  /* 0x0000016000000947 */ /* 0x000fea0003800000 */
[----:B-1----:R-:W-:Y:S01]  /*03d0*/  ISETP.LT.AND P0, PT, RZ, UR5, PT ;  /* 0x00000005ff007c0c */ /* 0x002fe2000bf01270 */
        /* <DEDUP_REMOVED lines=11> */
.L_x_1929:
[----:B------:R-:W-:Y:S02]  /*0490*/  ULDC UR4, c[0x0][0x32c] ;  /* 0x0000cb0000047ab9 */ /* 0x000fe40000000800 */
[----:B------:R-:W-:-:S03]  /*04a0*/  UISETP.NE.AND UP2, UPT, UR10, UR4, UPT ;  /* 0x000000040a00728c */ /* 0x000fc6000bf45270 */
[----:B------:R-:W-:Y:S02]  /*04b0*/  ULDC.64 UR4, c[0x0][0x330] ;  /* 0x0000cc0000047ab9 */ /* 0x000fe40000000a00 */
[----:B------:R-:W-:-:S07]  /*04c0*/  UIMAD.WIDE.U32 UR16, UR11, UR4, URZ ;  /* 0x000000040b1072a5 */ /* 0x000fce000f8e003f */
[----:B------:R-:W-:Y:S02]  /*04d0*/  @UP2 UMOV UR13, UR17 ;  /* 0x00000011000d2c82 */ /* 0x000fe40008000000 */
[----:B------:R-:W-:Y:S02]  /*04e0*/  @UP2 USHF.R.U32.HI UR11, URZ, UR5, UR13 ;  /* 0x000000053f0b2299 */ /* 0x000fe4000801160d */
.L_x_1930:
[----:B------:R-:W-:Y:S02]  /*04f0*/  ULDC UR4, c[0x0][0x32c] ;  /* 0x0000cb0000047ab9 */ /* 0x000fe40000000800 */
[----:B------:R-:W-:-:S04]  /*0500*/  UIMAD UR4, UR11, UR4, UR4 ;  /* 0x000000040b0472a4 */ /* 0x000fc8000f8e0204 */
[----:B------:R-:W-:-:S04]  /*0510*/  UISETP.LT.AND UP2, UPT, UR9, UR4, UPT ;  /* 0x000000040900728c */ /* 0x000fc8000bf41270 */
[----:B------:R-:W-:Y:S02]  /*0520*/  USEL UR9, UR9, UR4, UP2 ;  /* 0x0000000409097287 */ /* 0x000fe40009000000 */
.L_x_1928:
[----:B-1----:R-:W-:Y:S01]  /*0530*/  UIADD3 UR10, UR12, 0x3f, URZ ;  /* 0x0000003f0c0a7890 */ /* 0x002fe2000fffe03f */
        /* <DEDUP_REMOVED lines=33> */
.L_x_1932:
[----:B------:R-:W-:Y:S02]  /*0750*/  ULDC UR4, c[0x0][0x32c] ;  /* 0x0000cb0000047ab9 */ /* 0x000fe40000000800 */
[----:B------:R-:W-:-:S03]  /*0760*/  UISETP.NE.AND UP2, UPT, UR4, 0x1, UPT ;  /* 0x000000010400788c */ /* 0x000fc6000bf45270 */
[----:B------:R-:W-:Y:S02]  /*0770*/  ULDC.64 UR4, c[0x0][0x330] ;  /* 0x0000cc0000047ab9 */ /* 0x000fe40000000a00 */
[----:B------:R-:W-:-:S07]  /*0780*/  UIMAD.WIDE.U32 UR16, UR11, UR4, URZ ;  /* 0x000000040b1072a5 */ /* 0x000fce000f8e003f */
[----:B------:R-:W-:Y:S02]  /*0790*/  @UP2 UMOV UR13, UR17 ;  /* 0x00000011000d2c82 */ /* 0x000fe40008000000 */
[----:B------:R-:W-:Y:S02]  /*07a0*/  @UP2 USHF.R.U32.HI UR11, URZ, UR5, UR13 ;  /* 0x000000053f0b2299 */ /* 0x000fe4000801160d */
.L_x_1933:
[----:B------:R-:W-:Y:S02]  /*07b0*/  ULDC UR4, c[0x0][0x32c] ;  /* 0x0000cb0000047ab9 */ /* 0x000fe40000000800 */
[----:B------:R-:W-:-:S04]  /*07c0*/  UIMAD UR4, UR11, UR4, URZ ;  /* 0x000000040b0472a4 */ /* 0x000fc8000f8e023f */
[----:B------:R-:W-:-:S04]  /*07d0*/  UISETP.LT.AND UP2, UPT, UR10, UR4, UPT ;  /* 0x000000040a00728c */ /* 0x000fc8000bf41270 */
[----:B------:R-:W-:-:S04]  /*07e0*/  USEL UR10, UR10, UR4, !UP2 ;  /* 0x000000040a0a7287 */ /* 0x000fc8000d000000 */
.L_x_1931:
        /* <DEDUP_REMOVED lines=16> */
[-C--:B------:R-:W-:Y:S01]  /*08f0*/  IABS R2, R0.reuse ;  /* 0x0000000000027213 */ /* 0x080fe20000000000 */
[----:B------:R-:W-:Y:S01]  /*0900*/  UIADD3 UR17, -UR11, UR17, URZ ;  /* 0x000000110b117290 */ /* 0x000fe2000fffe13f */
[----:B------:R-:W-:Y:S02]  /*0910*/  IABS R0, R0 ;  /* 0x0000000000007213 */ /* 0x000fe40000000000 */
[----:B------:R1:W2:Y:S03]  /*0920*/  R2UR UR16, R2 ;  /* 0x00000000021073c2 */ /* 0x0002a600000e0000 */
[----:B------:R-:W-:Y:S01]  /*0930*/  IMAD.U32 R4, RZ, RZ, UR17 ;  /* 0x00000011ff047e24 */ /* 0x000fe2000f8e00ff */
[----:B------:R-:W-:Y:S01]  /*0940*/  ULOP3.LUT UR17, UR17, UR5, URZ, 0x3c, !UPT ;  /* 0x0000000511117292 */ /* 0x000fe2000f8e3c3f */
[----:B------:R-:W-:-:S04]  /*0950*/  IMAD.MOV R0, RZ, RZ, -R0 ;  /* 0x000000ffff007224 */ /* 0x000fc800078e0a00 */
[----:B------:R-:W3:Y:S01]  /*0960*/  R2UR UR10, R0 ;  /* 0x00000000000a73c2 */ /* 0x000ee200000e0000 */
[----:B-1----:R-:W-:Y:S01]  /*0970*/  IABS R2, R4 ;  /* 0x0000000400027213 */ /* 0x002fe20000000000 */
[----:B--2---:R-:W1:Y:S06]  /*0980*/  I2F.RP R5, UR16 ;  /* 0x0000001000057d06 */ /* 0x004e6c0008209400 */
[----:B------:R-:W2:Y:S02]  /*0990*/  R2UR UR13, R2 ;  /* 0x00000000020d73c2 */ /* 0x000ea400000e0000 */
[----:B-1----:R-:W1:Y:S02]  /*09a0*/  MUFU.RCP R3, R5 ;  /* 0x0000000500037308 */ /* 0x002e640000001000 */
[----:B-1----:R-:W-:-:S06]  /*09b0*/  IADD3 R3, R3, 0xffffffe, RZ ;  /* 0x0ffffffe03037810 */ /* 0x002fcc0007ffe0ff */
[----:B------:R-:W1:Y:S02]  /*09c0*/  F2I.FTZ.U32.TRUNC.NTZ R3, R3 ;  /* 0x0000000300037305 */ /* 0x000e64000021f000 */
[----:B-1----:R-:W1:Y:S02]  /*09d0*/  R2UR UR19, R3 ;  /* 0x00000000031373c2 */ /* 0x002e6400000e0000 */
[----:B-1----:R-:W-:-:S04]  /*09e0*/  UIADD3 UR4, URZ, -UR19, URZ ;  /* 0x800000133f047290 */ /* 0x002fc8000fffe03f */
[----:B------:R-:W-:-:S04]  /*09f0*/  UIMAD UR4, UR4, UR16, URZ ;  /* 0x00000010040472a4 */ /* 0x000fc8000f8e023f */
[----:B------:R-:W-:-:S04]  /*0a00*/  UIMAD.WIDE.U32 UR18, UR19, UR4, UR18 ;  /* 0x00000004131272a5 */ /* 0x000fc8000f8e0012 */
[----:B--2---:R-:W-:-:S04]  /*0a10*/  UIMAD.WIDE.U32 UR18, UR19, UR13, URZ ;  /* 0x0000000d131272a5 */ /* 0x004fc8000f8e003f */
[----:B---3--:R-:W-:-:S04]  /*0a20*/  UIMAD UR10, UR19, UR10, UR13 ;  /* 0x0000000a130a72a4 */ /* 0x008fc8000f8e020d */
        /* <DEDUP_REMOVED lines=10> */
.L_x_1934:
        /* <DEDUP_REMOVED lines=72> */
[----:B------:R1:W2:Y:S01]  /*0f50*/  @P2 LDG.E R4, [R4.64] ;  /* 0x0000001404042981 */ /* 0x0002a2000c1e1900 */
        /* <DEDUP_REMOVED lines=13> */
[----:B------:R-:W-:Y:S01]  /*1030*/  IMAD R193, R201, 0x20, R20 ;  /* 0x00000020c9c17824 */ /* 0x000fe200078e0214 */
[----:B------:R-:W-:Y:S01]  /*1040*/  UIMAD UR10, UR10, UR4, URZ ;  /* 0x000000040a0a72a4 */ /* 0x000fe2000f8e023f */
[----:B------:R-:W-:Y:S01]  /*1050*/  LOP3.LUT R19, R21, 0xfffffff0, RZ, 0xc0, !PT ;  /* 0xfffffff015137812 */ /* 0x000fe200078ec0ff */
[----:B------:R-:W-:Y:S01]  /*1060*/  UIMAD.WIDE.U32 UR16, UR8, UR4, UR16 ;  /* 0x00000004081072a5 */ /* 0x000fe2000f8e0010 */
[----:B------:R-:W-:Y:S01]  /*1070*/  IMAD.SHL.U32 R200, R201, 0x8, RZ ;  /* 0x00000008c9c87824 */ /* 0x000fe200078e00ff */
[----:B------:R-:W-:Y:S01]  /*1080*/  IADD3 R2, R193, UR24, RZ ;  /* 0x00000018c1027c10 */ /* 0x000fe2000fffe0ff */
[----:B------:R-:W-:Y:S01]  /*1090*/  UIMAD UR5, UR8, UR5, UR10 ;  /* 0x00000005080572a4 */ /* 0x000fe2000f8e020a */
[----:B------:R-:W-:Y:S01]  /*10a0*/  IMAD.IADD R19, R6, 0x1, -R19 ;  /* 0x0000000106137824 */ /* 0x000fe200078e0a13 */
[----:B------:R-:W-:Y:S01]  /*10b0*/  ULDC UR4, c[0x0][0x168] ;  /* 0x00005a0000047ab9 */ /* 0x000fe20000000800 */
[----:B------:R-:W-:Y:S01]  /*10c0*/  IMAD.U32 R11, RZ, RZ, UR17 ;  /* 0x00000011ff0b7e24 */ /* 0x000fe2000f8e00ff */
[----:B------:R-:W-:Y:S01]  /*10d0*/  UIADD3 UR5, UR17, UR5, URZ ;  /* 0x0000000511057290 */ /* 0x000fe2000fffe03f */
[----:B------:R-:W-:Y:S01]  /*10e0*/  @P1 IMAD.HI.U32 R0, R2, c[0x0][0x2c8], RZ ;  /* 0x0000b20002001a27 */ /* 0x000fe200078e00ff */
[----:B------:R-:W-:Y:S01]  /*10f0*/  LOP3.LUT R9, R9, 0x1c0, RZ, 0xc0, !PT ;  /* 0x000001c009097812 */ /* 0x000fe200078ec0ff */
[----:B------:R-:W-:Y:S01]  /*1100*/  BSSY B0, `(.L_x_1936) ;  /* 0x0000042000007945 */ /* 0x000fe20003800000 */
[----:B------:R-:W-:Y:S01]  /*1110*/  LOP3.LUT P1, RZ, R201, 0x4, RZ, 0xc0, !PT ;  /* 0x00000004c9ff7812 */ /* 0x000fe2000782c0ff */
[----:B------:R-:W-:Y:S01]  /*1120*/  IMAD.MOV.U32 R3, RZ, RZ, R2 ;  /* 0x000000ffff037224 */ /* 0x000fe200078e0002 */
[----:B------:R-:W-:Y:S01]  /*1130*/  @P0 SHF.R.U32.HI R3, RZ, c[0x0][0x2cc], R0 ;  /* 0x0000b300ff030a19 */ /* 0x000fe20000011600 */
[----:B------:R-:W-:Y:S01]  /*1140*/  IMAD.U32 R10, RZ, RZ, UR16 ;  /* 0x00000010ff0a7e24 */ /* 0x000fe2000f8e00ff */
[----:B------:R-:W-:Y:S01]  /*1150*/  SHF.R.U32.HI R7, RZ, 0x3, R9 ;  /* 0x00000003ff077819 */ /* 0x000fe20000011609 */
[----:B------:R-:W-:Y:S01]  /*1160*/  IMAD.U32 R11, RZ, RZ, UR5 ;  /* 0x00000005ff0b7e24 */ /* 0x000fe2000f8e00ff */
[--C-:B------:R-:W-:Y:S01]  /*1170*/  SHF.R.S32.HI R0, RZ, 0x1f, R3.reuse ;  /* 0x0000001fff007819 */ /* 0x100fe20000011403 */
[----:B-1----:R-:W-:Y:S01]  /*1180*/  IMAD.MOV R5, RZ, RZ, -R3 ;  /* 0x000000ffff057224 */ /* 0x002fe200078e0a03 */
[----:B------:R-:W-:Y:S01]  /*1190*/  ULDC UR5, c[0x0][0x2c4] ;  /* 0x0000b10000057ab9 */ /* 0x000fe20000000800 */
[----:B------:R-:W-:Y:S01]  /*11a0*/  IMAD.WIDE.U32 R10, R3, c[0x0][0x1b0], R10 ;  /* 0x00006c00030a7a25 */ /* 0x000fe200078e000a */
[----:B------:R-:W-:Y:S01]  /*11b0*/  UIMAD UR4, UR5, UR4, URZ ;  /* 0x00000004050472a4 */ /* 0x000fe2000f8e023f */
[----:B------:R-:W-:-:S02]  /*11c0*/  LOP3.LUT R192, R9, 0x38, R200, 0xf8, !PT ;  /* 0x0000003809c07812 */ /* 0x000fc400078ef8c8 */
[----:B------:R-:W-:Y:S01]  /*11d0*/  IMAD R2, R5, c[0x0][0x2c4], R2 ;  /* 0x0000b10005027a24 */ /* 0x000fe200078e0202 */
[----:B------:R-:W-:Y:S01]  /*11e0*/  IADD3 R9, R200, 0x80, RZ ;  /* 0x00000080c8097810 */ /* 0x000fe20007ffe0ff */
[----:B------:R-:W-:Y:S01]  /*11f0*/  IMAD R0, R0, c[0x0][0x1b0], RZ ;  /* 0x00006c0000007a24 */ /* 0x000fe200078e02ff */
[----:B------:R-:W-:Y:S01]  /*1200*/  LOP3.LUT R192, R192, R7, RZ, 0x3c, !PT ;  /* 0x00000007c0c07212 */ /* 0x000fe200078e3cff */
[----:B------:R-:W-:Y:S01]  /*1210*/  IMAD.MOV.U32 R182, RZ, RZ, 0x10 ;  /* 0x00000010ffb67424 */ /* 0x000fe200078e00ff */
[----:B------:R-:W-:Y:S01]  /*1220*/  SHF.R.S32.HI R5, RZ, 0x1f, R2 ;  /* 0x0000001fff057819 */ /* 0x000fe20000011402 */
[----:B------:R-:W-:Y:S01]  /*1230*/  IMAD R3, R3, c[0x0][0x1b4], R0 ;  /* 0x00006d0003037a24 */ /* 0x000fe200078e0200 */
[----:B------:R-:W-:Y:S02]  /*1240*/  SHF.R.S32.HI R0, RZ, 0x1f, R19 ;  /* 0x0000001fff007819 */ /* 0x000fe40000011413 */
[----:B------:R-:W-:Y:S01]  /*1250*/  LEA.HI R7, R81, R6, RZ, 0x6 ;  /* 0x0000000651077211 */ /* 0x000fe200078f30ff */
[----:B------:R-:W-:Y:S01]  /*1260*/  IMAD R5, R5, c[0x0][0x1a8], RZ ;  /* 0x00006a0005057a24 */ /* 0x000fe200078e02ff */
[----:B------:R-:W-:Y:S01]  /*1270*/  LEA.HI R0, R0, R19, RZ, 0x3 ;  /* 0x0000001300007211 */ /* 0x000fe200078f18ff */
[----:B------:R-:W-:Y:S01]  /*1280*/  IMAD.IADD R11, R11, 0x1, R3 ;  /* 0x000000010b0b7824 */ /* 0x000fe200078e0203 */
[----:B------:R-:W-:Y:S01]  /*1290*/  ISETP.GE.AND P4, PT, R9, c[0x0][0x198], PT ;  /* 0x0000660009007a0c */ /* 0x000fe20003f86270 */
[----:B------:R-:W-:-:S02]  /*12a0*/  IMAD R5, R2, c[0x0][0x1ac], R5 ;  /* 0x00006b0002057a24 */ /* 0x000fc400078e0205 */
[----:B------:R-:W-:Y:S01]  /*12b0*/  IMAD.WIDE.U32 R2, R2, c[0x0][0x1a8], R10 ;  /* 0x00006a0002027a25 */ /* 0x000fe200078e000a */
[----:B------:R-:W-:-:S03]  /*12c0*/  IADD3 R10, R200, 0x40, RZ ;  /* 0x00000040c80a7810 */ /* 0x000fc60007ffe0ff */
[----:B------:R-:W-:Y:S01]  /*12d0*/  IMAD.IADD R3, R3, 0x1, R5 ;  /* 0x0000000103037824 */ /* 0x000fe200078e0205 */
[----:B------:R-:W-:Y:S01]  /*12e0*/  LEA R5, P0, R2, c[0x0][0x160], 0x1 ;  /* 0x0000580002057a11 */ /* 0x000fe200078008ff */
[----:B------:R-:W-:Y:S01]  /*12f0*/  IMAD.SHL.U32 R7, R7, 0x8, RZ ;  /* 0x0000000807077824 */ /* 0x000fe200078e00ff */
[----:B------:R-:W-:Y:S02]  /*1300*/  ISETP.GE.AND P3, PT, R10, c[0x0][0x198], PT ;  /* 0x000066000a007a0c */ /* 0x000fe40003f66270 */
[----:B------:R-:W-:Y:S01]  /*1310*/  LEA.HI.X R3, R2, c[0x0][0x164], R3, 0x1, P0 ;  /* 0x0000590002037a11 */ /* 0x000fe200000f0c03 */
[----:B------:R1:W3:Y:S01]  /*1320*/  SHFL.IDX PT, R12, R5, RZ, 0x181f ;  /* 0x00181fff050c7589 */ /* 0x0002e200000e0000 */
[----:B------:R-:W-:Y:S02]  /*1330*/  LOP3.LUT R2, R0, 0xfffffff8, RZ, 0xc0, !PT ;  /* 0xfffffff800027812 */ /* 0x000fe400078ec0ff */
[----:B------:R-:W-:Y:S01]  /*1340*/  LOP3.LUT P0, RZ, R201, 0x2, RZ, 0xc0, !PT ;  /* 0x00000002c9ff7812 */ /* 0x000fe2000780c0ff */
[----:B------:R1:W4:Y:S01]  /*1350*/  SHFL.IDX PT, R13, R3, RZ, 0x181f ;  /* 0x00181fff030d7589 */ /* 0x00032200000e0000 */
[----:B------:R-:W-:Y:S01]  /*1360*/  LOP3.LUT R192, R192, 0xfffffe00, R7, 0xf8, !PT ;  /* 0xfffffe00c0c07812 */ /* 0x000fe200078ef807 */
[----:B------:R-:W-:Y:S01]  /*1370*/  IMAD.IADD R19, R19, 0x1, -R2 ;  /* 0x0000000113137824 */ /* 0x000fe200078e0a02 */
[----:B------:R-:W-:-:S04]  /*1380*/  IADD3 R2, R20, UR24, RZ ;  /* 0x0000001814027c10 */ /* 0x000fc8000fffe0ff */
[----:B------:R-:W-:Y:S01]  /*1390*/  ISETP.GE.AND P5, PT, R2, UR4, PT ;  /* 0x0000000402007c0c */ /* 0x000fe2000bfa6270 */
[----:B--2---:R2:W1:Y:S02]  /*13a0*/  @P2 R2UR UR9, R4 ;  /* 0x00000000040923c2 */ /* 0x00446400000e0000 */
[----:B-1----:R-:W-:Y:S01]  /*13b0*/  @!UP2 UMOV UR9, UR8 ;  /* 0x000000080009ac82 */ /* 0x002fe20008000000 */
[----:B------:R-:W-:Y:S02]  /*13c0*/  ISETP.GE.AND P2, PT, R200, c[0x0][0x198], PT ;  /* 0x00006600c8007a0c */ /* 0x000fe40003f46270 */
[----:B--2---:R-:W-:Y:S01]  /*13d0*/  P2R R4, PR, RZ, 0x1 ;  /* 0x00000001ff047803 */ /* 0x004fe20000000000 */
[----:B------:R-:W-:Y:S01]  /*13e0*/  IMAD.MOV.U32 R4, RZ, RZ, 0x20 ;  /* 0x00000020ff047424 */ /* 0x000fe200078e00ff */
[----:B------:R-:W-:-:S04]  /*13f0*/  LOP3.LUT P0, RZ, R19, 0x2, RZ, 0xc0, !PT ;  /* 0x0000000213ff7812 */ /* 0x000fc8000780c0ff */
[----:B------:R-:W-:Y:S02]  /*1400*/  SEL R182, R182, 0xfffffff0, !P0 ;  /* 0xfffffff0b6b67807 */ /* 0x000fe40004000000 */
[----:B------:R-:W-:-:S04]  /*1410*/  LOP3.LUT P0, RZ, R19, 0x4, RZ, 0xc0, !PT ;  /* 0x0000000413ff7812 */ /* 0x000fc8000780c0ff */
[----:B------:R-:W-:Y:S01]  /*1420*/  SEL R4, R4, 0xffffffe0, !P0 ;  /* 0xffffffe004047807 */ /* 0x000fe20004000000 */
[----:B------:R-:W-:Y:S05]  /*1430*/  @P5 BRA `(.L_x_1937) ;  /* 0x000000e000005947 */ /* 0x000fea0003800000 */
[----:B---34-:R-:W-:Y:S01]  /*1440*/  SHF.R.S32.HI R7, RZ, 0x1f, R10 ;  /* 0x0000001fff077819 */ /* 0x018fe2000001140a */
[----:B------:R-:W-:Y:S01]  /*1450*/  IMAD.SHL.U32 R11, R192, 0x2, RZ ;  /* 0x00000002c00b7824 */ /* 0x000fe200078e00ff */
[----:B------:R-:W-:Y:S02]  /*1460*/  SHF.R.S32.HI R14, RZ, 0x1f, R9 ;  /* 0x0000001fff0e7819 */ /* 0x000fe40000011409 */
[----:B------:R-:W-:Y:S02]  /*1470*/  LEA.HI R8, R7, R10, RZ, 0x3 ;  /* 0x0000000a07087211 */ /* 0x000fe400078f18ff */
[----:B------:R-:W-:Y:S01]  /*1480*/  LEA.HI R7, R14, R9, RZ, 0x3 ;  /* 0x000000090e077211 */ /* 0x000fe200078f18ff */
[----:B------:R-:W-:Y:S01]  /*1490*/  IMAD.WIDE R14, R200, 0x2, R12 ;  /* 0x00000002c80e7825 */ /* 0x000fe200078e020c */
[----:B------:R-:W-:Y:S02]  /*14a0*/  LOP3.LUT R8, R8, 0xfffffff8, RZ, 0xc0, !PT ;  /* 0xfffffff808087812 */ /* 0x000fe400078ec0ff */
[----:B------:R-:W-:-:S02]  /*14b0*/  LOP3.LUT R7, R7, 0xfffffff8, RZ, 0xc0, !PT ;  /* 0xfffffff807077812 */ /* 0x000fc400078ec0ff */
[----:B------:R-:W-:Y:S01]  /*14c0*/  @!PT LDS RZ, [RZ] ;  /* 0x00000000fffff984 */ /* 0x000fe20000000800 */
[----:B------:R1:W-:Y:S01]  /*14d0*/  LDGSTS.E.BYPASS.LTC128B.128 [R11+0x18100], [R14.64], !P2 ;  /* 0x181000000e0b7fae */ /* 0x0003e2000d101d54 */
[----:B------:R-:W-:-:S04]  /*14e0*/  IMAD.WIDE R16, R8, 0x2, R12 ;  /* 0x0000000208107825 */ /* 0x000fc800078e020c */
[----:B------:R-:W-:Y:S01]  /*14f0*/  IMAD.WIDE R12, R7, 0x2, R12 ;  /* 0x00000002070c7825 */ /* 0x000fe200078e020c */
[----:B------:R1:W-:Y:S04]  /*1500*/  LDGSTS.E.BYPASS.LTC128B.128 [R11+0x1c100], [R16.64], !P3 ;  /* 0x1c100000100b7fae */ /* 0x0003e8000d901d54 */
[----:B------:R1:W-:Y:S02]  /*1510*/  LDGSTS.E.BYPASS.LTC128B.128 [R11+0x20100], [R12.64], !P4 ;  /* 0x201000000c0b7fae */ /* 0x0003e4000e101d54 */
.L_x_1937:
[----:B---34-:R-:W-:Y:S05]  /*1520*/  BSYNC B0 ;  /* 0x0000000000007941 */ /* 0x018fea0003800000 */
.L_x_1936:
[----:B------:R-:W-:Y:S01]  /*1530*/  IADD3 R7, R2, 0x20, RZ ;  /* 0x0000002002077810 */ /* 0x000fe20007ffe0ff */
[----:B-1----:R1:W2:Y:S01]  /*1540*/  SHFL.IDX PT, R13, R3, 0x1, 0x181f ;  /* 0x00381f00030d7f89 */ /* 0x0022a200000e0000 */
[----:B------:R-:W-:Y:S02]  /*1550*/  BSSY B0, `(.L_x_1938) ;  /* 0x0000012000007945 */ /* 0x000fe40003800000 */
[----:B------:R-:W-:Y:S01]  /*1560*/  ISETP.GE.AND P0, PT, R7, UR4, PT ;  /* 0x0000000407007c0c */ /* 0x000fe2000bf06270 */
[----:B------:R1:W3:-:S12]  /*1570*/  SHFL.IDX PT, R12, R5, 0x1, 0x181f ;  /* 0x00381f00050c7f89 */ /* 0x0002d800000e0000 */
[----:B------:R-:W-:Y:S05]  /*1580*/  @P0 BRA `(.L_x_1939) ;  /* 0x000000e000000947 */ /* 0x000fea0003800000 */
[----:B------:R-:W-:Y:S01]  /*1590*/  SHF.R.S32.HI R7, RZ, 0x1f, R10 ;  /* 0x0000001fff077819 */ /* 0x000fe2000001140a */
[----:B------:R-:W-:Y:S01]  /*15a0*/  IMAD.SHL.U32 R11, R192, 0x2, RZ ;  /* 0x00000002c00b7824 */ /* 0x000fe200078e00ff */
[----:B------:R-:W-:Y:S02]  /*15b0*/  SHF.R.S32.HI R14, RZ, 0x1f, R9 ;  /* 0x0000001fff0e7819 */ /* 0x000fe40000011409 */
[----:B------:R-:W-:Y:S02]  /*15c0*/  LEA.HI R8, R7, R10, RZ, 0x3 ;  /* 0x0000000a07087211 */ /* 0x000fe400078f18ff */
[----:B------:R-:W-:Y:S01]  /*15d0*/  LEA.HI R7, R14, R9, RZ, 0x3 ;  /* 0x000000090e077211 */ /* 0x000fe200078f18ff */
[----:B--23--:R-:W-:Y:S01]  /*15e0*/  IMAD.WIDE R14, R200, 0x2, R12 ;  /* 0x00000002c80e7825 */ /* 0x00cfe200078e020c */
        /* <DEDUP_REMOVED lines=8> */
.L_x_1939:
[----:B------:R-:W-:Y:S05]  /*1670*/  BSYNC B0 ;  /* 0x0000000000007941 */ /* 0x000fea0003800000 */
.L_x_1938:
        /* <DEDUP_REMOVED lines=8> */
[----:B------:R-:W-:Y:S02]  /*1700*/  SHF.R.S32.HI R14, RZ, 0x1f, R9 ;  /* 0x0000001fff0e7819 */ /* 0x000fe40000011409 */
[----:B------:R-:W-:Y:S02]  /*1710*/  LEA.HI R8, R7, R10, RZ, 0x3 ;  /* 0x0000000a07087211 */ /* 0x000fe400078f18ff */
[----:B------:R-:W-:Y:S01]  /*1720*/  LEA.HI R7, R14, R9, RZ, 0x3 ;  /* 0x000000090e077211 */ /* 0x000fe200078f18ff */
[----:B---34-:R-:W-:Y:S01]  /*1730*/  IMAD.WIDE R14, R200, 0x2, R12 ;  /* 0x00000002c80e7825 */ /* 0x018fe200078e020c */
        /* <DEDUP_REMOVED lines=8> */
.L_x_1941:
[----:B------:R-:W-:Y:S05]  /*17c0*/  BSYNC B0 ;  /* 0x0000000000007941 */ /* 0x000fea0003800000 */
.L_x_1940:
[----:B---3--:R-:W-:Y:S01]  /*17d0*/  SHFL.IDX PT, R16, R5, 0x3, 0x181f ;  /* 0x00781f0005107f89 */ /* 0x008fe200000e0000 */
[----:B------:R-:W-:Y:S01]  /*17e0*/  IADD3 R2, R2, 0x60, RZ ;  /* 0x0000006002027810 */ /* 0x000fe20007ffe0ff */
[----:B------:R-:W-:Y:S01]  /*17f0*/  UIADD3 UR13, UR7, -0x1, URZ ;  /* 0xffffffff070d7890 */ /* 0x000fe2000fffe03f */
[----:B------:R-:W-:Y:S01]  /*1800*/  SHF.R.S32.HI R199, RZ, 0x1f, R10 ;  /* 0x0000001fffc77819 */ /* 0x000fe2000001140a */
[----:B------:R-:W3:Y:S01]  /*1810*/  SHFL.IDX PT, R17, R3, 0x3, 0x181f ;  /* 0x00781f0003117f89 */ /* 0x000ee200000e0000 */
[----:B------:R-:W-:Y:S01]  /*1820*/  ISETP.GE.AND P0, PT, R2, UR4, PT ;  /* 0x0000000402007c0c */ /* 0x000fe2000bf06270 */
[----:B------:R-:W-:Y:S01]  /*1830*/  IMAD.MOV.U32 R187, RZ, RZ, c[0x0][0x2b8] ;  /* 0x0000ae00ffbb7624 */ /* 0x000fe200078e00ff */
[----:B------:R-:W-:Y:S01]  /*1840*/  SHF.R.S32.HI R186, RZ, 0x1f, R9 ;  /* 0x0000001fffba7819 */ /* 0x000fe20000011409 */
[----:B------:R-:W-:Y:S01]  /*1850*/  USHF.L.U32 UR25, UR13, 0x6, URZ ;  /* 0x000000060d197899 */ /* 0x000fe2000800063f */
[----:B------:R-:W-:Y:S01]  /*1860*/  LEA.HI R199, R199, R10, RZ, 0x3 ;  /* 0x0000000ac7c77211 */ /* 0x000fe200078f18ff */
[----:B------:R-:W-:Y:S01]  /*1870*/  IMAD.SHL.U32 R134, R192, 0x2, RZ ;  /* 0x00000002c0867824 */ /* 0x000fe200078e00ff */
[----:B------:R-:W-:Y:S01]  /*1880*/  LEA.HI R186, R186, R9, RZ, 0x3 ;  /* 0x00000009baba7211 */ /* 0x000fe200078f18ff */
[----:B------:R-:W-:Y:S01]  /*1890*/  USHF.R.S32.HI UR8, URZ, 0x1f, UR9 ;  /* 0x0000001f3f087899 */ /* 0x000fe20008011409 */
[----:B------:R-:W-:Y:S01]  /*18a0*/  LOP3.LUT R199, R199, 0xfffffff8, RZ, 0xc0, !PT ;  /* 0xfffffff8c7c77812 */ /* 0x000fe200078ec0ff */
[----:B------:R-:W-:Y:S01]  /*18b0*/  ULDC.64 UR4, c[0x0][0x2b0] ;  /* 0x0000ac0000047ab9 */ /* 0x000fe20000000a00 */
[----:B------:R-:W-:Y:S01]  /*18c0*/  ISETP.NE.AND P5, PT, R187, 0x1, PT ;  /* 0x00000001bb00780c */ /* 0x000fe20003fa5270 */
[----:B------:R-:W-:Y:S01]  /*18d0*/  UIMAD UR8, UR8, UR4, URZ ;  /* 0x00000004080872a4 */ /* 0x000fe2000f8e023f */
[----:B------:R-:W-:Y:S01]  /*18e0*/  LOP3.LUT R186, R186, 0xfffffff8, RZ, 0xc0, !PT ;  /* 0xfffffff8baba7812 */ /* 0x000fe200078ec0ff */
[----:B------:R-:W-:Y:S01]  /*18f0*/  UIMAD.WIDE.U32 UR18, UR9, UR4, URZ ;  /* 0x00000004091272a5 */ /* 0x000fe2000f8e003f */
[----:B------:R-:W-:Y:S01]  /*1900*/  IADD3 R191, R193, UR25, RZ ;  /* 0x00000019c1bf7c10 */ /* 0x000fe2000fffe0ff */
[----:B------:R-:W-:Y:S01]  /*1910*/  UIMAD UR5, UR9, UR5, UR8 ;  /* 0x00000005090572a4 */ /* 0x000fe2000f8e0208 */
[----:B------:R-:W-:Y:S01]  /*1920*/  P2R R2, PR, RZ, 0x20 ;  /* 0x00000020ff027803 */ /* 0x000fe20000000000 */
[----:B------:R-:W-:Y:S01]  /*1930*/  IMAD.MOV.U32 R190, RZ, RZ, RZ ;  /* 0x000000ffffbe7224 */ /* 0x000fe200078e00ff */
[----:B------:R-:W-:Y:S01]  /*1940*/  P2R R11, PR, RZ, 0x2 ;  /* 0x00000002ff0b7803 */ /* 0x000fe20000000000 */
[----:B------:R-:W-:Y:S01]  /*1950*/  UIADD3 UR10, UR19, UR5, URZ ;  /* 0x00000005130a7290 */ /* 0x000fe2000fffe03f */
[----:B---34-:R-:W-:-:S04]  /*1960*/  @!P0 IMAD.WIDE R12, R200, 0x2, R16 ;  /* 0x00000002c80c8825 */ /* 0x018fc800078e0210 */
[--C-:B------:R-:W-:Y:S01]  /*1970*/  @!P0 IMAD.WIDE R14, R199, 0x2, R16.reuse ;  /* 0x00000002c70e8825 */ /* 0x100fe200078e0210 */
[----:B------:R-:W-:Y:S01]  /*1980*/  @!PT LDS RZ, [RZ] ;  /* 0x00000000fffff984 */ /* 0x000fe20000000800 */
[----:B------:R3:W-:Y:S01]  /*1990*/  @!P0 LDGSTS.E.BYPASS.LTC128B.128 [R134+0x1b100], [R12.64], !P2 ;  /* 0x1b1000000c868fae */ /* 0x0007e2000d101d54 */
[----:B------:R-:W-:Y:S01]  /*19a0*/  ISETP.GE.AND P2, PT, R191, UR12, PT ;  /* 0x0000000cbf007c0c */ /* 0x000fe2000bf46270 */
[----:B------:R-:W-:Y:S01]  /*19b0*/  USHF.R.S32.HI UR8, URZ, 0x1f, UR14 ;  /* 0x0000001f3f087899 */ /* 0x000fe2000801140e */
[----:B------:R-:W-:Y:S01]  /*19c0*/  @!P0 IMAD.WIDE R16, R186, 0x2, R16 ;  /* 0x00000002ba108825 */ /* 0x000fe200078e0210 */
[----:B------:R4:W-:Y:S01]  /*19d0*/  @!P0 LDGSTS.E.BYPASS.LTC128B.128 [R134+0x1f100], [R14.64], !P3 ;  /* 0x1f1000000e868fae */ /* 0x0009e2000d901d54 */
[----:B------:R-:W-:Y:S01]  /*19e0*/  ISETP.GT.OR P2, PT, R193, 0x3f, P2 ;  /* 0x0000003fc100780c */ /* 0x000fe20001744670 */
[----:B------:R-:W-:Y:S01]  /*19f0*/  ULDC.64 UR4, c[0x0][0x1e8] ;  /* 0x00007a0000047ab9 */ /* 0x000fe20000000a00 */
[----:B-----5:R-:W-:Y:S01]  /*1a00*/  IMAD.IADD R191, R191, 0x1, R194 ;  /* 0x00000001bfbf7824 */ /* 0x020fe200078e02c2 */
[----:B------:R1:W-:Y:S03]  /*1a10*/  @!P0 LDGSTS.E.BYPASS.LTC128B.128 [R134+0x23100], [R16.64], !P4 ;  /* 0x2310000010868fae */ /* 0x0003e6000e101d54 */
[----:B-12---:R-:W-:Y:S01]  /*1a20*/  @P5 IMAD.HI.U32 R3, R191, c[0x0][0x2bc], RZ ;  /* 0x0000af00bf035a27 */ /* 0x006fe200078e00ff */
[----:B------:R-:W0:Y:S03]  /*1a30*/  LDGDEPBAR ;  /* 0x00000000000079af */ /* 0x000e260000000000 */
[----:B------:R-:W-:Y:S01]  /*1a40*/  IMAD.MOV.U32 R2, RZ, RZ, R191 ;  /* 0x000000ffff027224 */ /* 0x000fe200078e00bf */
[----:B------:R-:W-:-:S04]  /*1a50*/  @P5 SHF.R.U32.HI R2, RZ, c[0x0][0x2c0], R3 ;  /* 0x0000b000ff025a19 */ /* 0x000fc80000011603 */
[----:B------:R-:W-:-:S04]  /*1a60*/  @!P2 IADD3 R8, P3, R2, UR18, RZ ;  /* 0x000000120208ac10 */ /* 0x000fc8000ff7e0ff */
[----:B------:R-:W-:Y:S02]  /*1a70*/  @!P2 LEA.HI.X.SX32 R3, R2, UR10, 0x1, P3 ;  /* 0x0000000a0203ac11 */ /* 0x000fe400098f0eff */
[----:B---3--:R-:W-:-:S04]  /*1a80*/  @!P2 LEA R12, P3, R8, c[0x0][0x2a0], 0x2 ;  /* 0x0000a800080caa11 */ /* 0x008fc800078610ff */
[----:B------:R-:W-:Y:S01]  /*1a90*/  @!P2 LEA.HI.X R13, R8, c[0x0][0x2a4], R3, 0x2, P3 ;  /* 0x0000a900080daa11 */ /* 0x000fe200018f1403 */
[----:B------:R-:W-:Y:S06]  /*1aa0*/  BAR.SYNC.DEFER_BLOCKING 0x0 ;  /* 0x0000000000007b1d */ /* 0x000fec0000010000 */
[----:B------:R-:W2:Y:S01]  /*1ab0*/  @!P2 LDG.E R190, [R12.64] ;  /* 0x000000140cbea981 */ /* 0x000ea2000c1e1900 */
[----:B------:R-:W-:Y:S01]  /*1ac0*/  IMAD.MOV R2, RZ, RZ, -R2 ;  /* 0x000000ffff027224 */ /* 0x000fe200078e0a02 */
[----:B------:R-:W-:Y:S01]  /*1ad0*/  UIMAD UR9, UR8, UR4, URZ ;  /* 0x00000004080972a4 */ /* 0x000fe2000f8e023f */
[----:B------:R-:W-:Y:S01]  /*1ae0*/  ISETP.GE.AND P5, PT, R200, c[0x0][0x1d4], PT ;  /* 0x00007500c8007a0c */ /* 0x000fe20003fa6270 */
[----:B------:R-:W-:Y:S01]  /*1af0*/  UIMAD.WIDE.U32 UR16, UR14, UR4, URZ ;  /* 0x000000040e1072a5 */ /* 0x000fe2000f8e003f */
[----:B------:R-:W-:Y:S01]  /*1b00*/  IMAD R191, R2, c[0x0][0x2b8], R191 ;  /* 0x0000ae0002bf7a24 */ /* 0x000fe200078e02bf */
[----:B------:R-:W-:Y:S01]  /*1b10*/  UIMAD UR9, UR14, UR5, UR9 ;  /* 0x000000050e0972a4 */ /* 0x000fe2000f8e0209 */
[----:B------:R-:W-:Y:S01]  /*1b20*/  ISETP.GE.AND P4, PT, R10, c[0x0][0x1d4], PT ;  /* 0x000075000a007a0c */ /* 0x000fe20003f86270 */
[----:B------:R-:W-:Y:S01]  /*1b30*/  UISETP.GT.AND UP2, UPT, UR13, UR11, UPT ;  /* 0x0000000b0d00728c */ /* 0x000fe2000bf44270 */
[----:B------:R-:W-:Y:S01]  /*1b40*/  IMAD.WIDE.U32 R22, R191, c[0x0][0x1e0], RZ ;  /* 0x00007800bf167a25 */ /* 0x000fe200078e00ff */
[----:B----4-:R-:W-:Y:S01]  /*1b50*/  SHF.R.S32.HI R14, RZ, 0x1f, R191 ;  /* 0x0000001fff0e7819 */ /* 0x010fe200000114bf */
[----:B------:R-:W-:Y:S01]  /*1b60*/  UIADD3 UR9, UR17, UR9, URZ ;  /* 0x0000000911097290 */ /* 0x000fe2000fffe03f */
[----:B------:R-:W-:Y:S01]  /*1b70*/  ISETP.GE.AND P6, PT, R9, c[0x0][0x1d4], PT ;  /* 0x0000750009007a0c */ /* 0x000fe20003fc6270 */
[----:B------:R-:W-:Y:S01]  /*1b80*/  IMAD.MOV.U32 R16, RZ, RZ, R22 ;  /* 0x000000ffff107224 */ /* 0x000fe200078e0016 */
[----:B------:R-:W-:Y:S01]  /*1b90*/  ULDC.64 UR4, c[0x0][0x210] ;  /* 0x0000840000047ab9 */ /* 0x000fe20000000a00 */
[C---:B------:R-:W-:Y:S01]  /*1ba0*/  IMAD R2, R14.reuse, c[0x0][0x1e0], RZ ;  /* 0x000078000e027a24 */ /* 0x040fe200078e02ff */
[----:B------:R-:W-:Y:S01]  /*1bb0*/  UIMAD UR8, UR8, UR4, URZ ;  /* 0x00000004080872a4 */ /* 0x000fe2000f8e023f */
[----:B------:R-:W-:Y:S01]  /*1bc0*/  IMAD R14, R14, c[0x0][0x208], RZ ;  /* 0x000082000e0e7a24 */ /* 0x000fe200078e02ff */
[----:B------:R-:W-:Y:S01]  /*1bd0*/  UIMAD.WIDE.U32 UR22, UR14, UR4, URZ ;  /* 0x000000040e1672a5 */ /* 0x000fe2000f8e003f */
[C---:B------:R-:W-:Y:S01]  /*1be0*/  IMAD R2, R191.reuse, c[0x0][0x1e4], R2 ;  /* 0x00007900bf027a24 */ /* 0x040fe200078e0202 */
[----:B------:R-:W-:Y:S01]  /*1bf0*/  UIMAD UR8, UR14, UR5, UR8 ;  /* 0x000000050e0872a4 */ /* 0x000fe2000f8e0208 */
[----:B------:R-:W-:Y:S01]  /*1c00*/  IMAD R14, R191, c[0x0][0x20c], R14 ;  /* 0x00008300bf0e7a24 */ /* 0x000fe200078e020e */
[----:B------:R-:W-:Y:S01]  /*1c10*/  ISETP.GE.AND P3, PT, R200, c[0x0][0x1d4], PT ;  /* 0x00007500c8007a0c */ /* 0x000fe20003f66270 */
[----:B------:R-:W-:Y:S01]  /*1c20*/  IMAD.IADD R17, R23, 0x1, R2 ;  /* 0x0000000117117824 */ /* 0x000fe200078e0202 */
[----:B------:R-:W-:Y:S01]  /*1c30*/  UIADD3 UR8, UR23, UR8, URZ ;  /* 0x0000000817087290 */ /* 0x000fe2000fffe03f */
[----:B------:R-:W-:Y:S01]  /*1c40*/  IMAD.WIDE.U32 R22, R191, c[0x0][0x208], RZ ;  /* 0x00008200bf167a25 */ /* 0x000fe200078e00ff */
[----:B------:R-:W-:-:S02]  /*1c50*/  SHF.R.S32.HI R133, RZ, 0x1f, R200 ;  /* 0x0000001fff857819 */ /* 0x000fc400000114c8 */
[----:B------:R-:W-:Y:S01]  /*1c60*/  SEL R184, RZ, 0x10, P6 ;  /* 0x00000010ffb87807 */ /* 0x000fe20003000000 */
[----:B------:R-:W-:Y:S01]  /*1c70*/  IMAD.IADD R15, R23, 0x1, R14 ;  /* 0x00000001170f7824 */ /* 0x000fe200078e020e */
[----:B------:R-:W-:Y:S01]  /*1c80*/  IADD3 R188, R134, 0x100, RZ ;  /* 0x0000010086bc7810 */ /* 0x000fe20007ffe0ff */
[----:B------:R-:W-:Y:S01]  /*1c90*/  IMAD.MOV.U32 R14, RZ, RZ, R22 ;  /* 0x000000ffff0e7224 */ /* 0x000fe200078e0016 */
[----:B------:R-:W-:Y:S02]  /*1ca0*/  SHF.R.S32.HI R132, RZ, 0x1f, R199 ;  /* 0x0000001fff847819 */ /* 0x000fe400000114c7 */
[----:B------:R-:W-:Y:S02]  /*1cb0*/  SHF.R.S32.HI R189, RZ, 0x1f, R186 ;  /* 0x0000001fffbd7819 */ /* 0x000fe400000114ba */
[----:B--2---:R-:W-:Y:S01]  /*1cc0*/  SHF.R.S32.HI R3, RZ, 0x1f, R190 ;  /* 0x0000001fff037819 */ /* 0x004fe200000114be */
[----:B------:R-:W-:-:S04]  /*1cd0*/  IMAD.WIDE.U32 R12, R190, c[0x0][0x1f0], R16 ;  /* 0x00007c00be0c7a25 */ /* 0x000fc800078e0010 */
[C---:B------:R-:W-:Y:S01]  /*1ce0*/  IMAD R5, R3.reuse, c[0x0][0x1f0], RZ ;  /* 0x00007c0003057a24 */ /* 0x040fe200078e02ff */
[----:B------:R-:W-:Y:S01]  /*1cf0*/  IADD3 R12, P0, R12, UR16, RZ ;  /* 0x000000100c0c7c10 */ /* 0x000fe2000ff1e0ff */
[----:B------:R-:W-:Y:S02]  /*1d00*/  IMAD R3, R3, c[0x0][0x218], RZ ;  /* 0x0000860003037a24 */ /* 0x000fe400078e02ff */
[C---:B------:R-:W-:Y:S02]  /*1d10*/  IMAD R2, R190.reuse, c[0x0][0x1f4], R5 ;  /* 0x00007d00be027a24 */ /* 0x040fe400078e0205 */
[----:B------:R-:W-:-:S03]  /*1d20*/  IMAD.WIDE.U32 R14, R190, c[0x0][0x218], R14 ;  /* 0x00008600be0e7a25 */ /* 0x000fc600078e000e */
[----:B------:R-:W-:Y:S01]  /*1d30*/  IADD3.X R5, R13, UR9, R2, P0, !PT ;  /* 0x000000090d057c10 */ /* 0x000fe200087fe402 */
[----:B------:R-:W-:Y:S01]  /*1d40*/  IMAD R3, R190, c[0x0][0x21c], R3 ;  /* 0x00008700be037a24 */ /* 0x000fe200078e0203 */
[----:B------:R-:W-:-:S04]  /*1d50*/  LEA R13, P0, R12, c[0x0][0x1c8], 0x1 ;  /* 0x000072000c0d7a11 */ /* 0x000fc800078008ff */
[----:B------:R-:W-:Y:S01]  /*1d60*/  LEA.HI.X R12, R12, c[0x0][0x1cc], R5, 0x1, P0 ;  /* 0x000073000c0c7a11 */ /* 0x000fe200000f0c05 */
[----:B------:R-:W-:Y:S01]  /*1d70*/  SHFL.IDX PT, R16, R13, RZ, 0x181f ;  /* 0x00181fff0d107589 */ /* 0x000fe200000e0000 */
[----:B------:R-:W-:-:S03]  /*1d80*/  IMAD.U32 R5, RZ, RZ, UR25 ;  /* 0x00000019ff057e24 */ /* 0x000fc6000f8e00ff */
[----:B------:R-:W1:Y:S02]  /*1d90*/  SHFL.IDX PT, R17, R12, RZ, 0x181f ;  /* 0x00181fff0c117589 */ /* 0x000e6400000e0000 */
[----:B------:R-:W-:Y:S02]  /*1da0*/  IADD3 R2, -R20, UR12, -R5 ;  /* 0x0000000c14027c10 */ /* 0x000fe4000fffe905 */
[----:B------:R-:W-:Y:S02]  /*1db0*/  SHFL.IDX PT, R28, R13, 0x1, 0x181f ;  /* 0x00381f000d1c7f89 */ /* 0x000fe400000e0000 */
[----:B------:R-:W-:Y:S02]  /*1dc0*/  ISETP.GE.AND P0, PT, R2, 0x1, PT ;  /* 0x000000010200780c */ /* 0x000fe40003f06270 */
[----:B------:R2:W3:Y:S11]  /*1dd0*/  SHFL.IDX PT, R29, R12, 0x1, 0x181f ;  /* 0x00381f000c1d7f89 */ /* 0x0004f600000e0000 */
[----:B-1----:R-:W-:-:S04]  /*1de0*/  @P0 IMAD.WIDE R24, R200, 0x2, R16 ;  /* 0x00000002c8180825 */ /* 0x002fc800078e0210 */
[--C-:B------:R-:W-:Y:S01]  /*1df0*/  @P0 IMAD.WIDE R22, R199, 0x2, R16.reuse ;  /* 0x00000002c7160825 */ /* 0x100fe200078e0210 */
[----:B------:R1:W-:Y:S03]  /*1e00*/  @P0 LDGSTS.E.BYPASS.LTC128B.128 [R134+0xc100], [R24.64], !P5 ;  /* 0x0c10000018860fae */ /* 0x0003e6000e901d54 */
[----:B------:R-:W-:Y:S01]  /*1e10*/  @P0 IMAD.WIDE R16, R186, 0x2, R16 ;  /* 0x00000002ba100825 */ /* 0x000fe200078e0210 */
[----:B------:R4:W-:Y:S03]  /*1e20*/  @P0 LDGSTS.E.BYPASS.LTC128B.128 [R134+0xe100], [R22.64], !P4 ;  /* 0x0e10000016860fae */ /* 0x0009e6000e101d54 */
[----:B--2---:R-:W-:Y:S01]  /*1e30*/  IMAD.WIDE R12, R200, 0x2, RZ ;  /* 0x00000002c80c7825 */ /* 0x004fe200078e02ff */
[----:B------:R2:W-:Y:S01]  /*1e40*/  @P0 LDGSTS.E.BYPASS.LTC128B.128 [R134+0x10100], [R16.64], !P6 ;  /* 0x1010000010860fae */ /* 0x0005e2000f101d54 */
[----:B------:R-:W-:-:S04]  /*1e50*/  IADD3 R5, P0, R14, UR22, RZ ;  /* 0x000000160e057c10 */ /* 0x000fc8000ff1e0ff */
[----:B------:R-:W-:Y:S02]  /*1e60*/  IADD3.X R14, R15, UR8, R3, P0, !PT ;  /* 0x000000080f0e7c10 */ /* 0x000fe400087fe403 */
[----:B------:R-:W-:-:S04]  /*1e70*/  LEA R15, P0, R5, c[0x0][0x1f8], 0x1 ;  /* 0x00007e00050f7a11 */ /* 0x000fc800078008ff */
[----:B------:R-:W-:Y:S01]  /*1e80*/  LEA.HI.X R14, R5, c[0x0][0x1fc], R14, 0x1, P0 ;  /* 0x00007f00050e7a11 */ /* 0x000fe200000f0c0e */
[----:B------:R-:W2:Y:S01]  /*1e90*/  SHFL.IDX PT, R7, R15, RZ, 0x181f ;  /* 0x00181fff0f077589 */ /* 0x000ea200000e0000 */
[----:B------:R-:W-:-:S03]  /*1ea0*/  ISETP.GT.AND P0, PT, R2, 0x20, PT ;  /* 0x000000200200780c */ /* 0x000fc60003f04270 */
[----:B------:R-:W2:Y:S01]  /*1eb0*/  SHFL.IDX PT, R8, R14, RZ, 0x181f ;  /* 0x00181fff0e087589 */ /* 0x000ea200000e0000 */
[----:B-1----:R-:W-:-:S03]  /*1ec0*/  IMAD.WIDE R24, R199, 0x2, RZ ;  /* 0x00000002c7187825 */ /* 0x002fc600078e02ff */
[----:B------:R-:W1:Y:S01]  /*1ed0*/  SHFL.IDX PT, R3, R15, 0x1, 0x181f ;  /* 0x00381f000f037f89 */ /* 0x000e6200000e0000 */
[----:B----4-:R-:W-:-:S03]  /*1ee0*/  IMAD.WIDE R22, R186, 0x2, RZ ;  /* 0x00000002ba167825 */ /* 0x010fc600078e02ff */
[----:B------:R4:W1:Y:S02]  /*1ef0*/  SHFL.IDX PT, R5, R14, 0x1, 0x181f ;  /* 0x00381f000e057f89 */ /* 0x00086400000e0000 */
[----:B---3--:R-:W-:-:S04]  /*1f00*/  @P0 IMAD.WIDE R26, R200, 0x2, R28 ;  /* 0x00000002c81a0825 */ /* 0x008fc800078e021c */
[--C-:B------:R-:W-:Y:S01]  /*1f10*/  @P0 IMAD.WIDE R30, R199, 0x2, R28.reuse ;  /* 0x00000002c71e0825 */ /* 0x100fe200078e021c */
[----:B------:R3:W-:Y:S03]  /*1f20*/  @P0 LDGSTS.E.BYPASS.LTC128B.128 [R134+0xd100], [R26.64], !P5 ;  /* 0x0d1000001a860fae */ /* 0x0007e6000e901d54 */
[----:B------:R-:W-:Y:S01]  /*1f30*/  @P0 IMAD.WIDE R28, R186, 0x2, R28 ;  /* 0x00000002ba1c0825 */ /* 0x000fe200078e021c */
[----:B------:R3:W-:Y:S04]  /*1f40*/  @P0 LDGSTS.E.BYPASS.LTC128B.128 [R134+0xf100], [R30.64], !P4 ;  /* 0x0f1000001e860fae */ /* 0x0007e8000e101d54 */
[----:B------:R3:W-:Y:S01]  /*1f50*/  @P0 LDGSTS.E.BYPASS.LTC128B.128 [R134+0x11100], [R28.64], !P6 ;  /* 0x111000001c860fae */ /* 0x0007e2000f101d54 */
[----:B--2---:R-:W-:-:S03]  /*1f60*/  IADD3 R16, P0, R7, R12, RZ ;  /* 0x0000000c07107210 */ /* 0x004fc60007f1e0ff */
[----:B------:R-:W0:Y:S02]  /*1f70*/  LDGDEPBAR ;  /* 0x00000000000079af */ /* 0x000e240000000000 */
[----:B------:R-:W-:Y:S01]  /*1f80*/  IMAD.X R17, R8, 0x1, R13, P0 ;  /* 0x0000000108117824 */ /* 0x000fe200000e060d */
[----:B----4-:R-:W-:-:S05]  /*1f90*/  IADD3 R14, P0, R7, R24, RZ ;  /* 0x00000018070e7210 */ /* 0x010fca0007f1e0ff */
[----:B------:R-:W-:Y:S01]  /*1fa0*/  IMAD.X R15, R8, 0x1, R25, P0 ;  /* 0x00000001080f7824 */ /* 0x000fe200000e0619 */
[----:B-1----:R-:W-:-:S05]  /*1fb0*/  IADD3 R12, P0, R12, R3, RZ ;  /* 0x000000030c0c7210 */ /* 0x002fca0007f1e0ff */
[----:B------:R-:W-:Y:S01]  /*1fc0*/  IMAD.X R13, R13, 0x1, R5, P0 ;  /* 0x000000010d0d7824 */ /* 0x000fe200000e0605 */
[----:B---3--:R-:W-:Y:S02]  /*1fd0*/  IADD3 R26, P0, R7, R22, RZ ;  /* 0x00000016071a7210 */ /* 0x008fe40007f1e0ff */
[----:B------:R-:W-:-:S03]  /*1fe0*/  LEA.HI R7, R81, R6, RZ, 0x5 ;  /* 0x0000000651077211 */ /* 0x000fc600078f28ff */
[----:B------:R-:W-:Y:S01]  /*1ff0*/  IMAD.X R27, R8, 0x1, R23, P0 ;  /* 0x00000001081b7824 */ /* 0x000fe200000e0617 */
[----:B------:R-:W-:-:S05]  /*2000*/  IADD3 R24, P0, R24, R3, RZ ;  /* 0x0000000318187210 */ /* 0x000fca0007f1e0ff */
[----:B------:R-:W-:Y:S01]  /*2010*/  IMAD.X R25, R25, 0x1, R5, P0 ;  /* 0x0000000119197824 */ /* 0x000fe200000e0605 */
[----:B------:R-:W-:-:S05]  /*2020*/  IADD3 R22, P0, R22, R3, RZ ;  /* 0x0000000316167210 */ /* 0x000fca0007f1e0ff */
[----:B------:R-:W-:Y:S01]  /*2030*/  IMAD.X R23, R23, 0x1, R5, P0 ;  /* 0x0000000117177824 */ /* 0x000fe200000e0605 */
[C---:B------:R-:W-:Y:S02]  /*2040*/  ISETP.LT.OR P0, PT, R2.reuse, 0x1, P3 ;  /* 0x000000010200780c */ /* 0x040fe40001f01670 */
[----:B------:R-:W-:Y:S02]  /*2050*/  ISETP.LT.OR P3, PT, R2, 0x21, P3 ;  /* 0x000000210200780c */ /* 0x000fe40001f61670 */
[----:B------:R-:W-:-:S09]  /*2060*/  SHF.R.S32.HI R5, RZ, 0x5, R7 ;  /* 0x00000005ff057819 */ /* 0x000fd20000011407 */
[----:B------:R1:W-:Y:S01]  /*2070*/  LDGSTS.E.BYPASS.LTC128B.128 [R134+0x100], [R16.64], !P0 ;  /* 0x0010000010867fae */ /* 0x0003e2000c101d54 */
[----:B------:R-:W-:-:S04]  /*2080*/  ISETP.GE.AND P0, PT, R10, c[0x0][0x1d4], PT ;  /* 0x000075000a007a0c */ /* 0x000fc80003f06270 */
[C---:B------:R-:W-:Y:S02]  /*2090*/  ISETP.LT.OR P2, PT, R2.reuse, 0x1, P0 ;  /* 0x000000010200780c */ /* 0x040fe40000741670 */
[----:B------:R-:W-:-:S11]  /*20a0*/  ISETP.LT.OR P0, PT, R2, 0x21, P0 ;  /* 0x000000210200780c */ /* 0x000fd60000701670 */
[----:B------:R1:W-:Y:S01]  /*20b0*/  LDGSTS.E.BYPASS.LTC128B.128 [R134+0x2100], [R14.64], !P2 ;  /* 0x021000000e867fae */ /* 0x0003e2000d101d54 */
[----:B------:R-:W-:-:S04]  /*20c0*/  ISETP.GE.AND P2, PT, R9, c[0x0][0x1d4], PT ;  /* 0x0000750009007a0c */ /* 0x000fc80003f46270 */
[----:B------:R-:W-:-:S13]  /*20d0*/  ISETP.LT.OR P1, PT, R2, 0x1, P2 ;  /* 0x000000010200780c */ /* 0x000fda0001721670 */
[----:B------:R1:W-:Y:S01]  /*20e0*/  LDGSTS.E.BYPASS.LTC128B.128 [R134+0x4100], [R26.64], !P1 ;  /* 0x041000001a867fae */ /* 0x0003e2000c901d54 */
[----:B------:R-:W-:-:S03]  /*20f0*/  ISETP.NE.AND P1, PT, R11, RZ, PT ;  /* 0x000000ff0b00720c */ /* 0x000fc60003f25270 */
[----:B------:R1:W-:Y:S01]  /*2100*/  LDGSTS.E.BYPASS.LTC128B.128 [R134+0x1100], [R12.64], !P3 ;  /* 0x011000000c867fae */ /* 0x0003e2000d901d54 */
[----:B------:R-:W-:-:S03]  /*2110*/  ISETP.GT.AND P3, PT, R193, 0x3f, PT ;  /* 0x0000003fc100780c */ /* 0x000fc60003f64270 */
[----:B------:R1:W-:Y:S01]  /*2120*/  LDGSTS.E.BYPASS.LTC128B.128 [R134+0x3100], [R24.64], !P0 ;  /* 0x0310000018867fae */ /* 0x0003e2000c101d54 */
[----:B------:R-:W-:-:S13]  /*2130*/  ISETP.LT.OR P0, PT, R2, 0x21, P2 ;  /* 0x000000210200780c */ /* 0x000fda0001701670 */
[----:B------:R1:W-:Y:S01]  /*2140*/  LDGSTS.E.BYPASS.LTC128B.128 [R134+0x5100], [R22.64], !P0 ;  /* 0x0510000016867fae */ /* 0x0003e2000c101d54 */
[----:B------:R-:W-:-:S03]  /*2150*/  PLOP3.LUT P0, PT, PT, PT, UP2, 0x40, 0x0 ;  /* 0x000000000000781c */ /* 0x000fc60003f0e828 */
[----:B------:R-:W0:Y:S10]  /*2160*/  LDGDEPBAR ;  /* 0x00000000000079af */ /* 0x000e340000000000 */
[----:B------:R-:W-:Y:S05]  /*2170*/  @P0 BRA `(.L_x_1942) ;  /* 0x0000042000000947 */ /* 0x000fea0003800000 */
[----:B------:R-:W-:Y:S01]  /*2180*/  ISETP.NE.AND P2, PT, R187, 0x1, PT ;  /* 0x00000001bb00780c */ /* 0x000fe20003f45270 */
[----:B------:R-:W-:Y:S01]  /*2190*/  IMAD.MOV.U32 R190, RZ, RZ, RZ ;  /* 0x000000ffffbe7224 */ /* 0x000fe200078e00ff */
[----:B------:R-:W-:-:S04]  /*21a0*/  IADD3 R191, R193, UR25, R194 ;  /* 0x00000019c1bf7c10 */ /* 0x000fc8000fffe0c2 */
[----:B------:R-:W-:-:S05]  /*21b0*/  IADD3 R191, R191, -0x40, RZ ;  /* 0xffffffc0bfbf7810 */ /* 0x000fca0007ffe0ff */
[----:B------:R-:W-:Y:S02]  /*21c0*/  IMAD.MOV.U32 R2, RZ, RZ, R191 ;  /* 0x000000ffff027224 */ /* 0x000fe400078e00bf */
[----:B------:R-:W-:-:S05]  /*21d0*/  @P2 IMAD.HI.U32 R3, R191, c[0x0][0x2bc], RZ ;  /* 0x0000af00bf032a27 */ /* 0x000fca00078e00ff */
[----:B------:R-:W-:-:S04]  /*21e0*/  @P2 SHF.R.U32.HI R2, RZ, c[0x0][0x2c0], R3 ;  /* 0x0000b000ff022a19 */ /* 0x000fc80000011603 */
[----:B------:R-:W-:-:S04]  /*21f0*/  @!P3 IADD3 R10, P0, R2, UR18, RZ ;  /* 0x00000012020abc10 */ /* 0x000fc8000ff1e0ff */
[----:B------:R-:W-:Y:S02]  /*2200*/  @!P3 LEA.HI.X.SX32 R3, R2, UR10, 0x1, P0 ;  /* 0x0000000a0203bc11 */ /* 0x000fe400080f0eff */
[----:B------:R-:W-:-:S04]  /*2210*/  @!P3 LEA R8, P0, R10, c[0x0][0x2a0], 0x2 ;  /* 0x0000a8000a08ba11 */ /* 0x000fc800078010ff */
[----:B------:R-:W-:-:S05]  /*2220*/  @!P3 LEA.HI.X R9, R10, c[0x0][0x2a4], R3, 0x2, P0 ;  /* 0x0000a9000a09ba11 */ /* 0x000fca00000f1403 */
[----:B------:R-:W2:Y:S01]  /*2230*/  @!P3 LDG.E R190, [R8.64] ;  /* 0x0000001408beb981 */ /* 0x000ea2000c1e1900 */
[----:B------:R-:W-:Y:S01]  /*2240*/  IMAD.MOV R2, RZ, RZ, -R2 ;  /* 0x000000ffff027224 */ /* 0x000fe200078e0a02 */
[C---:B-1----:R-:W-:Y:S01]  /*2250*/  SHF.L.U64.HI R13, R200.reuse, 0x1, R133 ;  /* 0x00000001c80d7819 */ /* 0x042fe20000010285 */
[----:B------:R-:W-:Y:S01]  /*2260*/  IMAD.SHL.U32 R12, R200, 0x2, RZ ;  /* 0x00000002c80c7824 */ /* 0x000fe200078e00ff */
[----:B------:R-:W-:Y:S01]  /*2270*/  IADD3 R17, -R184, 0x10, RZ ;  /* 0x00000010b8117810 */ /* 0x000fe20007ffe1ff */
[----:B------:R-:W-:-:S03]  /*2280*/  IMAD R191, R2, c[0x0][0x2b8], R191 ;  /* 0x0000ae0002bf7a24 */ /* 0x000fc600078e02bf */
[----:B------:R-:W-:Y:S01]  /*2290*/  LOP3.LUT R17, R17, 0xf, RZ, 0xc0, !PT ;  /* 0x0000000f11117812 */ /* 0x000fe200078ec0ff */
[----:B------:R-:W-:Y:S01]  /*22a0*/  IMAD.WIDE.U32 R10, R191, c[0x0][0x1e0], RZ ;  /* 0x00007800bf0a7a25 */ /* 0x000fe200078e00ff */
[----:B------:R-:W-:-:S05]  /*22b0*/  SHF.R.S32.HI R2, RZ, 0x1f, R191 ;  /* 0x0000001fff027819 */ /* 0x000fca00000114bf */
[----:B------:R-:W-:-:S04]  /*22c0*/  IMAD R2, R2, c[0x0][0x1e0], RZ ;  /* 0x0000780002027a24 */ /* 0x000fc800078e02ff */
[----:B------:R-:W-:-:S04]  /*22d0*/  IMAD R3, R191, c[0x0][0x1e4], R2 ;  /* 0x00007900bf037a24 */ /* 0x000fc800078e0202 */
[----:B------:R-:W-:Y:S01]  /*22e0*/  IMAD.IADD R11, R11, 0x1, R3 ;  /* 0x000000010b0b7824 */ /* 0x000fe200078e0203 */
[----:B--2---:R-:W-:-:S03]  /*22f0*/  SHF.R.S32.HI R3, RZ, 0x1f, R190 ;  /* 0x0000001fff037819 */ /* 0x004fc600000114be */
[----:B------:R-:W-:Y:S01]  /*2300*/  IMAD.WIDE.U32 R8, R190, c[0x0][0x1f0], R10 ;  /* 0x00007c00be087a25 */ /* 0x000fe200078e000a */
[----:B------:R-:W-:Y:S02]  /*2310*/  SEL R11, RZ, 0x10, P5 ;  /* 0x00000010ff0b7807 */ /* 0x000fe40002800000 */
[----:B------:R-:W-:Y:S01]  /*2320*/  SHF.L.U64.HI R10, R199, 0x1, R132 ;  /* 0x00000001c70a7819 */ /* 0x000fe20000010284 */
[----:B------:R-:W-:Y:S01]  /*2330*/  IMAD R3, R3, c[0x0][0x1f0], RZ ;  /* 0x00007c0003037a24 */ /* 0x000fe200078e02ff */
[----:B------:R-:W-:Y:S02]  /*2340*/  IADD3 R14, P0, R8, UR16, RZ ;  /* 0x00000010080e7c10 */ /* 0x000fe4000ff1e0ff */
[----:B------:R-:W-:Y:S01]  /*2350*/  IADD3 R25, -R11, 0x10, RZ ;  /* 0x000000100b197810 */ /* 0x000fe20007ffe1ff */
[----:B------:R-:W-:Y:S01]  /*2360*/  IMAD R2, R190, c[0x0][0x1f4], R3 ;  /* 0x00007d00be027a24 */ /* 0x000fe200078e0203 */
[----:B------:R-:W-:Y:S02]  /*2370*/  SEL R8, RZ, 0x10, P4 ;  /* 0x00000010ff087807 */ /* 0x000fe40002000000 */
[----:B------:R-:W-:-:S02]  /*2380*/  LOP3.LUT R25, R25, 0xf, RZ, 0xc0, !PT ;  /* 0x0000000f19197812 */ /* 0x000fc400078ec0ff */
[----:B------:R-:W-:Y:S01]  /*2390*/  IADD3.X R9, R9, UR9, R2, P0, !PT ;  /* 0x0000000909097c10 */ /* 0x000fe200087fe402 */
[----:B------:R-:W-:Y:S01]  /*23a0*/  IMAD.SHL.U32 R2, R186, 0x2, RZ ;  /* 0x00000002ba027824 */ /* 0x000fe200078e00ff */
[----:B------:R-:W-:Y:S02]  /*23b0*/  LEA R15, P0, R14, c[0x0][0x1c8], 0x1 ;  /* 0x000072000e0f7a11 */ /* 0x000fe400078008ff */
[----:B------:R-:W-:Y:S02]  /*23c0*/  IADD3 R22, -R8, 0x10, RZ ;  /* 0x0000001008167810 */ /* 0x000fe40007ffe1ff */
[----:B------:R-:W-:Y:S01]  /*23d0*/  LEA.HI.X R14, R14, c[0x0][0x1cc], R9, 0x1, P0 ;  /* 0x000073000e0e7a11 */ /* 0x000fe200000f0c09 */
[----:B------:R-:W1:Y:S01]  /*23e0*/  SHFL.IDX PT, R16, R15, 0x1, 0x181f ;  /* 0x00381f000f107f89 */ /* 0x000e6200000e0000 */
[----:B------:R-:W-:Y:S01]  /*23f0*/  IMAD.SHL.U32 R9, R199, 0x2, RZ ;  /* 0x00000002c7097824 */ /* 0x000fe200078e00ff */
[----:B------:R-:W-:Y:S02]  /*2400*/  LOP3.LUT R22, R22, 0xf, RZ, 0xc0, !PT ;  /* 0x0000000f16167812 */ /* 0x000fe400078ec0ff */
[----:B------:R-:W2:Y:S01]  /*2410*/  SHFL.IDX PT, R18, R14, 0x1, 0x181f ;  /* 0x00381f000e127f89 */ /* 0x000ea200000e0000 */
[----:B------:R-:W-:-:S03]  /*2420*/  SHF.L.U64.HI R3, R186, 0x1, R189 ;  /* 0x00000001ba037819 */ /* 0x000fc600000102bd */
[----:B------:R-:W3:Y:S04]  /*2430*/  SHFL.IDX PT, R15, R15, RZ, 0x181f ;  /* 0x00181fff0f0f7589 */ /* 0x000ee800000e0000 */
[----:B------:R-:W4:Y:S01]  /*2440*/  SHFL.IDX PT, R14, R14, RZ, 0x181f ;  /* 0x00181fff0e0e7589 */ /* 0x000f2200000e0000 */
[----:B-1----:R-:W-:-:S04]  /*2450*/  IADD3 R24, P2, P0, R25, R16, R12 ;  /* 0x0000001019187210 */ /* 0x002fc8000785e00c */
[----:B--2---:R-:W-:Y:S02]  /*2460*/  IADD3.X R25, RZ, R18, R13, P2, P0 ;  /* 0x00000012ff197210 */ /* 0x004fe400017e040d */
[----:B------:R-:W-:-:S04]  /*2470*/  IADD3 R22, P2, P0, R22, R16, R9 ;  /* 0x0000001016167210 */ /* 0x000fc8000785e009 */
[----:B------:R-:W-:Y:S02]  /*2480*/  IADD3.X R23, RZ, R18, R10, P2, P0 ;  /* 0x00000012ff177210 */ /* 0x000fe400017e040a */
[----:B------:R-:W-:-:S04]  /*2490*/  IADD3 R16, P2, P0, R17, R16, R2 ;  /* 0x0000001011107210 */ /* 0x000fc8000785e002 */
[----:B------:R-:W-:Y:S02]  /*24a0*/  IADD3.X R17, RZ, R18, R3, P2, P0 ;  /* 0x00000012ff117210 */ /* 0x000fe400017e0403 */
[----:B---3--:R-:W-:-:S05]  /*24b0*/  IADD3 R12, P0, R15, R12, RZ ;  /* 0x0000000c0f0c7210 */ /* 0x008fca0007f1e0ff */
[----:B----4-:R-:W-:Y:S01]  /*24c0*/  IMAD.X R13, R14, 0x1, R13, P0 ;  /* 0x000000010e0d7824 */ /* 0x010fe200000e060d */
        /* <DEDUP_REMOVED lines=13> */
.L_x_1942:
[----:B-1----:R-:W-:Y:S01]  /*25a0*/  SHF.R.S32.HI R2, RZ, 0x4, R21 ;  /* 0x00000004ff027819 */ /* 0x002fe20000011415 */
[----:B------:R-:W0:Y:S01]  /*25b0*/  LDGDEPBAR ;  /* 0x00000000000079af */ /* 0x000e220000000000 */
[C---:B------:R-:W-:Y:S01]  /*25c0*/  IMAD.SHL.U32 R3, R201.reuse, 0x40, RZ ;  /* 0x00000040c9037824 */ /* 0x040fe200078e00ff */
[----:B------:R-:W-:Y:S01]  /*25d0*/  LOP3.LUT P0, RZ, R201, 0x2, RZ, 0xc0, !PT ;  /* 0x00000002c9ff7812 */ /* 0x000fe2000780c0ff */
[----:B------:R-:W-:Y:S01]  /*25e0*/  IMAD.SHL.U32 R20, R20, 0x8, RZ ;  /* 0x0000000814147824 */ /* 0x000fe200078e00ff */
[----:B------:R-:W-:Y:S01]  /*25f0*/  LEA.HI R21, R21, R2, RZ, 0x1 ;  /* 0x0000000215157211 */ /* 0x000fe200078f08ff */
[----:B------:R-:W-:Y:S01]  /*2600*/  IMAD.SHL.U32 R19, R19, 0x40, RZ ;  /* 0x0000004013137824 */ /* 0x000fe200078e00ff */
[----:B------:R-:W-:Y:S01]  /*2610*/  LOP3.LUT R3, R3, 0x1c0, RZ, 0xc0, !PT ;  /* 0x000001c003037812 */ /* 0x000fe200078ec0ff */
[----:B------:R-:W-:Y:S01]  /*2620*/  IMAD.SHL.U32 R0, R0, 0x40, RZ ;  /* 0x0000004000007824 */ /* 0x000fe200078e00ff */
[----:B------:R-:W-:Y:S01]  /*2630*/  LOP3.LUT R21, R21, 0xfffffffe, RZ, 0xc0, !PT ;  /* 0xfffffffe15157812 */ /* 0x000fe200078ec0ff */
[----:B------:R-:W-:Y:S01]  /*2640*/  IMAD.MOV.U32 R180, RZ, RZ, 0x20 ;  /* 0x00000020ffb47424 */ /* 0x000fe200078e00ff */
[----:B------:R-:W-:Y:S01]  /*2650*/  LOP3.LUT R20, R3, 0x8, R20, 0xf8, !PT ;  /* 0x0000000803147812 */ /* 0x000fe200078ef814 */
[----:B------:R-:W-:Y:S01]  /*2660*/  IMAD.SHL.U32 R182, R182, 0x2, RZ ;  /* 0x00000002b6b67824 */ /* 0x000fe200078e00ff */
[----:B------:R-:W-:Y:S01]  /*2670*/  SHF.R.U32.HI R3, RZ, 0x3, R3 ;  /* 0x00000003ff037819 */ /* 0x000fe20000011603 */
[----:B------:R-:W-:Y:S01]  /*2680*/  IMAD.IADD R21, R2, 0x1, -R21 ;  /* 0x0000000102157824 */ /* 0x000fe200078e0a15 */
[----:B------:R-:W-:-:S02]  /*2690*/  LOP3.LUT R19, R19, 0x1c0, RZ, 0xc0, !PT ;  /* 0x000001c013137812 */ /* 0x000fc400078ec0ff */
[----:B------:R-:W-:Y:S01]  /*26a0*/  LOP3.LUT R20, R20, R3, RZ, 0x3c, !PT ;  /* 0x0000000314147212 */ /* 0x000fe200078e3cff */
[C---:B------:R-:W-:Y:S01]  /*26b0*/  IMAD.SHL.U32 R2, R21.reuse, 0x8, RZ ;  /* 0x0000000815027824 */ /* 0x040fe200078e00ff */
[----:B------:R-:W-:Y:S02]  /*26c0*/  SHF.R.U32.HI R3, RZ, 0x3, R19 ;  /* 0x00000003ff037819 */ /* 0x000fe40000011613 */
[----:B------:R-:W-:Y:S01]  /*26d0*/  SEL R180, R180, 0xffffffe0, !P0 ;  /* 0xffffffe0b4b47807 */ /* 0x000fe20004000000 */
[----:B------:R-:W-:Y:S01]  /*26e0*/  IMAD R183, R21, 0x200, R20 ;  /* 0x0000020015b77824 */ /* 0x000fe200078e0214 */
[----:B------:R-:W-:Y:S01]  /*26f0*/  LOP3.LUT R2, R19, 0x8, R2, 0xf8, !PT ;  /* 0x0000000813027812 */ /* 0x000fe200078ef802 */
[----:B------:R-:W-:-:S04]  /*2700*/  DEPBAR.LE SB0, 0x3 ;  /* 0x000080c00000791a */ /* 0x000fc80000000000 */
[----:B------:R-:W-:Y:S01]  /*2710*/  LOP3.LUT R3, R2, R3, RZ, 0x3c, !PT ;  /* 0x0000000302037212 */ /* 0x000fe200078e3cff */
[----:B------:R-:W-:-:S04]  /*2720*/  DEPBAR.LE SB0, 0x2 ;  /* 0x000080800000791a */ /* 0x000fc80000000000 */
[----:B------:R-:W-:Y:S01]  /*2730*/  LOP3.LUT R2, R0, 0xfffffe00, RZ, 0xc0, !PT ;  /* 0xfffffe0000027812 */ /* 0x000fe200078ec0ff */
[----:B------:R-:W-:Y:S01]  /*2740*/  IMAD.SHL.U32 R183, R183, 0x2, RZ ;  /* 0x00000002b7b77824 */ /* 0x000fe200078e00ff */
[----:B------:R-:W-:Y:S01]  /*2750*/  BAR.SYNC.DEFER_BLOCKING 0x0 ;  /* 0x0000000000007b1d */ /* 0x000fe20000010000 */
[----:B------:R-:W-:Y:S02]  /*2760*/  PLOP3.LUT P0, PT, PT, PT, UP2, 0x40, 0x0 ;  /* 0x000000000000781c */ /* 0x000fe40003f0e828 */
[----:B------:R-:W-:Y:S02]  /*2770*/  IMAD R0, R5, 0x400, R2 ;  /* 0x0000040005007824 */ /* 0x000fe400078e0202 */
[----:B------:R-:W-:Y:S02]  /*2780*/  IMAD.IADD R82, R183, 0x1, R180 ;  /* 0x00000001b7527824 */ /* 0x000fe400078e02b4 */
[----:B------:R-:W-:-:S04]  /*2790*/  IMAD.IADD R0, R3, 0x1, R0 ;  /* 0x0000000103007824 */ /* 0x000fc800078e0200 */
[C---:B------:R-:W-:Y:S01]  /*27a0*/  IMAD.SHL.U32 R12, R0.reuse, 0x2, RZ ;  /* 0x00000002000c7824 */ /* 0x040fe200078e00ff */
[----:B------:R-:W-:-:S05]  /*27b0*/  LEA R185, R0, 0x18100, 0x1 ;  /* 0x0001810000b97811 */ /* 0x000fca00078e08ff */
        /* <DEDUP_REMOVED lines=11> */
[----:B------:R-:W-:Y:S05]  /*2870*/  @P0 BRA `(.L_x_1943) ;  /* 0x0000034000000947 */ /* 0x000fea0003800000 */
[----:B------:R-:W-:Y:S01]  /*2880*/  SHF.R.S32.HI R0, RZ, 0x1f, R191 ;  /* 0x0000001fff007819 */ /* 0x000fe200000114bf */
[----:B------:R-:W-:Y:S01]  /*2890*/  IMAD.WIDE.U32 R8, R191, c[0x0][0x208], RZ ;  /* 0x00008200bf087a25 */ /* 0x000fe200078e00ff */
[----:B------:R-:W-:-:S02]  /*28a0*/  SHF.R.S32.HI R11, RZ, 0x1f, R190 ;  /* 0x0000001fff0b7819 */ /* 0x000fc400000114be */
[----:B------:R-:W-:Y:S01]  /*28b0*/  SEL R20, RZ, 0x10, P5 ;  /* 0x00000010ff147807 */ /* 0x000fe20002800000 */
[----:B------:R-:W-:Y:S01]  /*28c0*/  IMAD R0, R0, c[0x0][0x208], RZ ;  /* 0x0000820000007a24 */ /* 0x000fe200078e02ff */
[----:B------:R-:W-:Y:S01]  /*28d0*/  SHF.L.U64.HI R22, R200, 0x1, R133 ;  /* 0x00000001c8167819 */ /* 0x000fe20000010285 */
[----:B------:R-:W-:Y:S01]  /*28e0*/  IMAD R11, R11, c[0x0][0x218], RZ ;  /* 0x000086000b0b7a24 */ /* 0x000fe200078e02ff */
[----:B------:R-:W-:Y:S01]  /*28f0*/  IADD3 R38, -R20, 0x10, RZ ;  /* 0x0000001014267810 */ /* 0x000fe20007ffe1ff */
[----:B------:R-:W-:Y:S01]  /*2900*/  IMAD R0, R191, c[0x0][0x20c], R0 ;  /* 0x00008300bf007a24 */ /* 0x000fe200078e0200 */
[----:B------:R-:W-:Y:S01]  /*2910*/  IADD3 R29, -R184, 0x10, RZ ;  /* 0x00000010b81d7810 */ /* 0x000fe20007ffe1ff */
[----:B------:R-:W-:Y:S01]  /*2920*/  IMAD.SHL.U32 R21, R200, 0x2, RZ ;  /* 0x00000002c8157824 */ /* 0x000fe200078e00ff */
[----:B------:R-:W-:Y:S01]  /*2930*/  LOP3.LUT R38, R38, 0xf, RZ, 0xc0, !PT ;  /* 0x0000000f26267812 */ /* 0x000fe200078ec0ff */
[----:B------:R-:W-:Y:S01]  /*2940*/  IMAD.IADD R9, R9, 0x1, R0 ;  /* 0x0000000109097824 */ /* 0x000fe200078e0200 */
[----:B------:R-:W-:Y:S01]  /*2950*/  LOP3.LUT R29, R29, 0xf, RZ, 0xc0, !PT ;  /* 0x0000000f1d1d7812 */ /* 0x000fe200078ec0ff */
[C---:B------:R-:W-:Y:S01]  /*2960*/  IMAD R0, R190.reuse, c[0x0][0x21c], R11 ;  /* 0x00008700be007a24 */ /* 0x040fe200078e020b */
[----:B------:R-:W-:Y:S01]  /*2970*/  SHF.L.U64.HI R11, R199, 0x1, R132 ;  /* 0x00000001c70b7819 */ /* 0x000fe20000010284 */
[----:B------:R-:W-:-:S04]  /*2980*/  IMAD.WIDE.U32 R8, R190, c[0x0][0x218], R8 ;  /* 0x00008600be087a25 */ /* 0x000fc800078e0008 */
[----:B------:R-:W-:Y:S01]  /*2990*/  IMAD.SHL.U32 R10, R199, 0x2, RZ ;  /* 0x00000002c70a7824 */ /* 0x000fe200078e00ff */
[----:B------:R-:W-:Y:S02]  /*29a0*/  IADD3 R23, P0, R8, UR22, RZ ;  /* 0x0000001608177c10 */ /* 0x000fe4000ff1e0ff */
[C---:B------:R-:W-:Y:S02]  /*29b0*/  SHF.L.U64.HI R8, R186.reuse, 0x1, R189 ;  /* 0x00000001ba087819 */ /* 0x040fe400000102bd */
[----:B------:R-:W-:Y:S02]  /*29c0*/  IADD3.X R0, R9, UR8, R0, P0, !PT ;  /* 0x0000000809007c10 */ /* 0x000fe400087fe400 */
        /* <DEDUP_REMOVED lines=31> */
.L_x_1943:
[C---:B-1-34-:R-:W-:Y:S01]  /*2bc0*/  HMMA.16816.F32 R36, R12.reuse, R32, RZ ;  /* 0x000000200c24723c */ /* 0x05afe200000018ff */
[----:B------:R-:W-:Y:S01]  /*2bd0*/  IMAD.MOV.U32 R0, RZ, RZ, 0x40 ;  /* 0x00000040ff007424 */ /* 0x000fe200078e00ff */
[----:B------:R-:W-:Y:S01]  /*2be0*/  LDSM.16.M88.4 R72, [R185+0x4000] ;  /* 0x00400000b948783b */ /* 0x000fe20000000200 */
[C---:B------:R-:W-:Y:S01]  /*2bf0*/  IMAD R179, R4.reuse, 0x2, R185 ;  /* 0x0000000204b37824 */ /* 0x040fe200078e02b9 */
[----:B------:R-:W-:Y:S01]  /*2c00*/  LOP3.LUT R7, R7, 0xffffffe0, RZ, 0xc0, !PT ;  /* 0xffffffe007077812 */ /* 0x000fe200078ec0ff */
[----:B------:R-:W-:Y:S01]  /*2c10*/  IMAD R178, R4, 0x2, R181 ;  /* 0x0000000204b27824 */ /* 0x000fe200078e02b5 */
[----:B------:R-:W-:Y:S01]  /*2c20*/  SEL R135, R0, 0xffffffc0, !P1 ;  /* 0xffffffc000877807 */ /* 0x000fe20004800000 */
[----:B------:R-:W-:Y:S01]  /*2c30*/  LDSM.16.M88.4 R76, [R183+0xf900] ;  /* 0x00f90000b74c783b */ /* 0x000fe20000000200 */
[C---:B------:R-:W-:Y:S01]  /*2c40*/  HMMA.16816.F32 R32, R12.reuse, R34, RZ ;  /* 0x000000220c20723c */ /* 0x040fe200000018ff */
[----:B------:R-:W-:Y:S01]  /*2c50*/  LEA.HI R81, R81, R6, RZ, 0x2 ;  /* 0x0000000651517211 */ /* 0x000fe200078f10ff */
[C---:B------:R-:W-:Y:S01]  /*2c60*/  IMAD.IADD R7, R6.reuse, 0x1, -R7 ;  /* 0x0000000106077824 */ /* 0x040fe200078e0a07 */
[----:B------:R-:W-:Y:S01]  /*2c70*/  LDSM.16.M88.4 R60, [R179] ;  /* 0x00000000b33c783b */ /* 0x000fe20000000200 */
[----:B------:R-:W-:Y:S01]  /*2c80*/  IMAD.IADD R80, R183, 0x1, R135 ;  /* 0x00000001b7507824 */ /* 0x000fe200078e0287 */
[----:B------:R-:W-:Y:S01]  /*2c90*/  LOP3.LUT R81, R81, 0xfffffffc, RZ, 0xc0, !PT ;  /* 0xfffffffc51517812 */ /* 0x000fe200078ec0ff */
[----:B------:R-:W-:Y:S01]  /*2ca0*/  IMAD.IADD R0, R135, 0x1, R82 ;  /* 0x0000000187007824 */ /* 0x000fe200078e0252 */
[----:B------:R-:W-:Y:S01]  /*2cb0*/  PLOP3.LUT P0, PT, PT, PT, UP1, 0x80, 0x0 ;  /* 0x000000000000781c */ /* 0x000fe20003f0f018 */
[C---:B--2---:R-:W-:Y:S01]  /*2cc0*/  HMMA.16816.F32 R44, R12.reuse, R40, RZ ;  /* 0x000000280c2c723c */ /* 0x044fe200000018ff */
[----:B------:R-:W1:Y:S01]  /*2cd0*/  LDSM.16.M88.4 R8, [R80+0xc100] ;  /* 0x00c100005008783b */ /* 0x000e620000000200 */
[----:B------:R-:W-:Y:S01]  /*2ce0*/  IMAD.IADD R6, R6, 0x1, -R81 ;  /* 0x0000000106067824 */ /* 0x000fe200078e0a51 */
[----:B------:R-:W-:Y:S01]  /*2cf0*/  UIADD3 UR4, UR12, 0x1, -UR25 ;  /* 0x000000010c047890 */ /* 0x000fe2000fffe819 */
[----:B------:R-:W-:Y:S01]  /*2d00*/  IMAD.IADD R3, R2, 0x1, R3 ;  /* 0x0000000102037824 */ /* 0x000fe200078e0203 */
[----:B------:R-:W-:Y:S01]  /*2d10*/  ULDC UR13, c[0x0][0x324] ;  /* 0x0000c900000d7ab9 */ /* 0x000fe20000000800 */
[----:B------:R-:W0:Y:S01]  /*2d20*/  LDGDEPBAR ;  /* 0x00000000000079af */ /* 0x000e220000000000 */
[----:B------:R-:W-:Y:S01]  /*2d30*/  ULDC UR5, c[0x0][0x2ac] ;  /* 0x0000ab0000057ab9 */ /* 0x000fe20000000800 */
[----:B------:R-:W-:Y:S01]  /*2d40*/  HMMA.16816.F32 R28, R12, R24, RZ ;  /* 0x000000180c1c723c */ /* 0x000fe200000018ff */
[----:B------:R-:W-:-:S07]  /*2d50*/  ULOP3.LUT UR13, URZ, UR13, URZ, 0x33, !UPT ;  /* 0x0000000d3f0d7292 */ /* 0x000fce000f8e333f */
[C---:B------:R-:W-:Y:S08]  /*2d60*/  HMMA.16816.F32 R40, R12.reuse, R42, RZ ;  /* 0x0000002a0c28723c */ /* 0x040ff000000018ff */
[C---:B------:R-:W-:Y:S08]  /*2d70*/  HMMA.16816.F32 R24, R12.reuse, R26, RZ ;  /* 0x0000001a0c18723c */ /* 0x040ff000000018ff */
[C---:B------:R-:W-:Y:S08]  /*2d80*/  HMMA.16816.F32 R20, R12.reuse, R64, RZ ;  /* 0x000000400c14723c */ /* 0x040ff000000018ff */
[----:B------:R-:W-:Y:S01]  /*2d90*/  HMMA.16816.F32 R12, R12, R66, RZ ;  /* 0x000000420c0c723c */ /* 0x000fe200000018ff */
[----:B------:R-:W-:Y:S07]  /*2da0*/  LDSM.16.M88.4 R64, [R80+0xd900] ;  /* 0x00d900005040783b */ /* 0x000fee0000000200 */
[C---:B------:R-:W-:Y:S08]  /*2db0*/  HMMA.16816.F32 R36, R68.reuse, R52, R36 ;  /* 0x000000344424723c */ /* 0x040ff00000001824 */
[C---:B------:R-:W-:Y:S01]  /*2dc0*/  HMMA.16816.F32 R32, R68.reuse, R54, R32 ;  /* 0x000000364420723c */ /* 0x040fe20000001820 */
[----:B------:R-:W2:Y:S07]  /*2dd0*/  LDSM.16.M88.4 R52, [R80+0xc900] ;  /* 0x00c900005034783b */ /* 0x000eae0000000200 */
[C---:B------:R-:W-:Y:S08]  /*2de0*/  HMMA.16816.F32 R44, R68.reuse, R56, R44 ;  /* 0x00000038442c723c */ /* 0x040ff0000000182c */
[C---:B------:R-:W-:Y:S01]  /*2df0*/  HMMA.16816.F32 R40, R68.reuse, R58, R40 ;  /* 0x0000003a4428723c */ /* 0x040fe20000001828 */
[----:B------:R-:W-:Y:S07]  /*2e00*/  LDSM.16.M88.4 R56, [R0+0xc100] ;  /* 0x00c100000038783b */ /* 0x000fee0000000200 */
[C---:B------:R-:W-:Y:S08]  /*2e10*/  HMMA.16816.F32 R28, R68.reuse, R48, R28 ;  /* 0x00000030441c723c */ /* 0x040ff0000000181c */
[C---:B------:R-:W-:Y:S01]  /*2e20*/  HMMA.16816.F32 R24, R68.reuse, R50, R24 ;  /* 0x000000324418723c */ /* 0x040fe20000001818 */
[----:B------:R-:W3:Y:S07]  /*2e30*/  LDSM.16.M88.4 R48, [R80+0xd100] ;  /* 0x00d100005030783b */ /* 0x000eee0000000200 */
[C---:B------:R-:W-:Y:S08]  /*2e40*/  HMMA.16816.F32 R20, R68.reuse, R16, R20 ;  /* 0x000000104414723c */ /* 0x040ff00000001814 */
[----:B------:R-:W-:Y:S01]  /*2e50*/  HMMA.16816.F32 R68, R68, R18, R12 ;  /* 0x000000124444723c */ /* 0x000fe2000000180c */
[----:B------:R-:W-:Y:S04]  /*2e60*/  LDSM.16.M88.4 R16, [R178] ;  /* 0x00000000b210783b */ /* 0x000fe80000000200 */
[----:B------:R-:W4:Y:S03]  /*2e70*/  LDSM.16.M88.4 R12, [R0+0xc900] ;  /* 0x00c90000000c783b */ /* 0x000f260000000200 */
        /* <DEDUP_REMOVED lines=9> */
[C---:B------:R-:W-:Y:S08]  /*2f10*/  HMMA.16816.F32 R20, R60.reuse, R64, R20 ;  /* 0x000000403c14723c */ /* 0x040ff00000001814 */
[----:B------:R-:W-:Y:S01]  /*2f20*/  HMMA.16816.F32 R68, R60, R66, R68 ;  /* 0x000000423c44723c */ /* 0x000fe20000001844 */
[----:B------:R-:W-:Y:S04]  /*2f30*/  LDSM.16.M88.4 R64, [R82+0xf100] ;  /* 0x00f100005240783b */ /* 0x000fe80000000200 */
[----:B------:R-:W-:Y:S03]  /*2f40*/  LDSM.16.M88.4 R60, [R82+0xf900] ;  /* 0x00f90000523c783b */ /* 0x000fe60000000200 */
        /* <DEDUP_REMOVED lines=8> */
[----:B------:R-:W-:Y:S07]  /*2fd0*/  LDSM.16.M88.4 R56, [R82+0xe100] ;  /* 0x00e100005238783b */ /* 0x000fee0000000200 */
[C---:B--2---:R-:W-:Y:S08]  /*2fe0*/  HMMA.16816.F32 R20, R16.reuse, R52, R20 ;  /* 0x000000341014723c */ /* 0x044ff00000001814 */
[----:B------:R-:W-:Y:S01]  /*2ff0*/  HMMA.16816.F32 R68, R16, R54, R68 ;  /* 0x000000361044723c */ /* 0x000fe20000001844 */
[----:B------:R-:W2:Y:S04]  /*3000*/  LDSM.16.M88.4 R16, [R181+0x4000] ;  /* 0x00400000b510783b */ /* 0x000ea80000000200 */
[----:B------:R-:W5:Y:S03]  /*3010*/  LDSM.16.M88.4 R52, [R82+0xe900] ;  /* 0x00e900005234783b */ /* 0x000f660000000200 */
[C---:B---3--:R-:W-:Y:S08]  /*3020*/  HMMA.16816.F32 R44, R72.reuse, R48, R44 ;  /* 0x00000030482c723c */ /* 0x048ff0000000182c */
[C---:B------:R-:W-:Y:S01]  /*3030*/  HMMA.16816.F32 R40, R72.reuse, R50, R40 ;  /* 0x000000324828723c */ /* 0x040fe20000001828 */
[----:B------:R-:W-:Y:S07]  /*3040*/  LDSM.16.M88.4 R48, [R179+0x4000] ;  /* 0x00400000b330783b */ /* 0x000fee0000000200 */
[C---:B----4-:R-:W-:Y:S08]  /*3050*/  HMMA.16816.F32 R36, R72.reuse, R12, R36 ;  /* 0x0000000c4824723c */ /* 0x050ff00000001824 */
[C---:B------:R-:W-:Y:S01]  /*3060*/  HMMA.16816.F32 R32, R72.reuse, R14, R32 ;  /* 0x0000000e4820723c */ /* 0x040fe20000001820 */
[----:B------:R-:W3:Y:S07]  /*3070*/  LDSM.16.M88.4 R12, [R80+0xe100] ;  /* 0x00e10000500c783b */ /* 0x000eee0000000200 */
[C---:B-1----:R-:W-:Y:S08]  /*3080*/  HMMA.16816.F32 R28, R72.reuse, R8, R28 ;  /* 0x00000008481c723c */ /* 0x042ff0000000181c */
[C---:B------:R-:W-:Y:S01]  /*3090*/  HMMA.16816.F32 R24, R72.reuse, R10, R24 ;  /* 0x0000000a4818723c */ /* 0x040fe20000001818 */
[----:B------:R-:W1:Y:S07]  /*30a0*/  LDSM.16.M88.4 R8, [R80+0xe900] ;  /* 0x00e900005008783b */ /* 0x000e6e0000000200 */
[C---:B------:R-:W-:Y:S08]  /*30b0*/  HMMA.16816.F32 R20, R72.reuse, R76, R20 ;  /* 0x0000004c4814723c */ /* 0x040ff00000001814 */
[----:B------:R-:W-:Y:S01]  /*30c0*/  HMMA.16816.F32 R68, R72, R78, R68 ;  /* 0x0000004e4844723c */ /* 0x000fe20000001844 */
[----:B------:R-:W-:Y:S04]  /*30d0*/  LDSM.16.M88.4 R72, [R178+0x4000] ;  /* 0x00400000b248783b */ /* 0x000fe80000000200 */
[----:B------:R-:W-:Y:S03]  /*30e0*/  LDSM.16.M88.4 R76, [R0+0xf900] ;  /* 0x00f90000004c783b */ /* 0x000fe60000000200 */
[C---:B--2---:R-:W-:Y:S08]  /*30f0*/  HMMA.16816.F32 R44, R16.reuse, R56, R44 ;  /* 0x00000038102c723c */ /* 0x044ff0000000182c */
[C---:B------:R-:W-:Y:S01]  /*3100*/  HMMA.16816.F32 R40, R16.reuse, R58, R40 ;  /* 0x0000003a1028723c */ /* 0x040fe20000001828 */
[----:B------:R-:W2:Y:S07]  /*3110*/  LDSM.16.M88.4 R56, [R80+0xf100] ;  /* 0x00f100005038783b */ /* 0x000eae0000000200 */
[C---:B-----5:R-:W-:Y:S08]  /*3120*/  HMMA.16816.F32 R36, R16.reuse, R52, R36 ;  /* 0x000000341024723c */ /* 0x060ff00000001824 */
[C---:B------:R-:W-:Y:S01]  /*3130*/  HMMA.16816.F32 R32, R16.reuse, R54, R32 ;  /* 0x000000361020723c */ /* 0x040fe20000001820 */
[----:B------:R-:W4:Y:S07]  /*3140*/  LDSM.16.M88.4 R52, [R80+0xf900] ;  /* 0x00f900005034783b */ /* 0x000f2e0000000200 */
[C---:B------:R-:W-:Y:S08]  /*3150*/  HMMA.16816.F32 R28, R16.reuse, R64, R28 ;  /* 0x00000040101c723c */ /* 0x040ff0000000181c */
[C---:B------:R-:W-:Y:S01]  /*3160*/  HMMA.16816.F32 R24, R16.reuse, R66, R24 ;  /* 0x000000421018723c */ /* 0x040fe20000001818 */
[----:B------:R-:W-:Y:S07]  /*3170*/  LDSM.16.M88.4 R64, [R185+0x8000] ;  /* 0x00800000b940783b */ /* 0x000fee0000000200 */
[C---:B------:R-:W-:Y:S08]  /*3180*/  HMMA.16816.F32 R20, R16.reuse, R60, R20 ;  /* 0x0000003c1014723c */ /* 0x040ff00000001814 */
[----:B------:R-:W-:Y:S01]  /*3190*/  HMMA.16816.F32 R68, R16, R62, R68 ;  /* 0x0000003e1044723c */ /* 0x000fe20000001844 */
[----:B------:R-:W5:Y:S04]  /*31a0*/  LDSM.16.M88.4 R16, [R0+0xe100] ;  /* 0x00e100000010783b */ /* 0x000f680000000200 */
[----:B------:R-:W-:Y:S03]  /*31b0*/  LDSM.16.M88.4 R60, [R183+0x10100] ;  /* 0x01010000b73c783b */ /* 0x000fe60000000200 */
[C---:B---3--:R-:W-:Y:S08]  /*31c0*/  HMMA.16816.F32 R44, R48.reuse, R12, R44 ;  /* 0x0000000c302c723c */ /* 0x048ff0000000182c */
[C---:B------:R-:W-:Y:S01]  /*31d0*/  HMMA.16816.F32 R40, R48.reuse, R14, R40 ;  /* 0x0000000e3028723c */ /* 0x040fe20000001828 */
[----:B------:R-:W3:Y:S07]  /*31e0*/  LDSM.16.M88.4 R12, [R0+0xe900] ;  /* 0x00e90000000c783b */ /* 0x000eee0000000200 */
[C---:B-1----:R-:W-:Y:S08]  /*31f0*/  HMMA.16816.F32 R36, R48.reuse, R8, R36 ;  /* 0x000000083024723c */ /* 0x042ff00000001824 */
[C---:B------:R-:W-:Y:S01]  /*3200*/  HMMA.16816.F32 R32, R48.reuse, R10, R32 ;  /* 0x0000000a3020723c */ /* 0x040fe20000001820 */
[----:B------:R-:W1:Y:S07]  /*3210*/  LDSM.16.M88.4 R8, [R0+0xf100] ;  /* 0x00f100000008783b */ /* 0x000e6e0000000200 */
[C---:B--2---:R-:W-:Y:S08]  /*3220*/  HMMA.16816.F32 R28, R48.reuse, R56, R28 ;  /* 0x00000038301c723c */ /* 0x044ff0000000181c */
[C---:B------:R-:W-:Y:S01]  /*3230*/  HMMA.16816.F32 R24, R48.reuse, R58, R24 ;  /* 0x0000003a3018723c */ /* 0x040fe20000001818 */
[----:B------:R-:W2:Y:S07]  /*3240*/  LDSM.16.M88.4 R56, [R183+0x10900] ;  /* 0x01090000b738783b */ /* 0x000eae0000000200 */
[C---:B----4-:R-:W-:Y:S08]  /*3250*/  HMMA.16816.F32 R20, R48.reuse, R52, R20 ;  /* 0x000000343014723c */ /* 0x050ff00000001814 */
[----:B------:R-:W-:Y:S01]  /*3260*/  HMMA.16816.F32 R68, R48, R54, R68 ;  /* 0x000000363044723c */ /* 0x000fe20000001844 */
[----:B------:R-:W4:Y:S04]  /*3270*/  LDSM.16.M88.4 R52, [R183+0x11100] ;  /* 0x01110000b734783b */ /* 0x000f280000000200 */
[----:B------:R-:W2:Y:S03]  /*3280*/  LDSM.16.M88.4 R48, [R183+0x11900] ;  /* 0x01190000b730783b */ /* 0x000ea60000000200 */
[C---:B-----5:R-:W-:Y:S08]  /*3290*/  HMMA.16816.F32 R44, R72.reuse, R16, R44 ;  /* 0x00000010482c723c */ /* 0x060ff0000000182c */
[C---:B------:R-:W-:Y:S01]  /*32a0*/  HMMA.16816.F32 R40, R72.reuse, R18, R40 ;  /* 0x000000124828723c */ /* 0x040fe20000001828 */
[----:B------:R-:W-:Y:S07]  /*32b0*/  LDSM.16.M88.4 R16, [R181+0x8000] ;  /* 0x00800000b510783b */ /* 0x000fee0000000200 */
[C---:B---3--:R-:W-:Y:S08]  /*32c0*/  HMMA.16816.F32 R36, R72.reuse, R12, R36 ;  /* 0x0000000c4824723c */ /* 0x048ff00000001824 */
[C---:B------:R-:W-:Y:S01]  /*32d0*/  HMMA.16816.F32 R32, R72.reuse, R14, R32 ;  /* 0x0000000e4820723c */ /* 0x040fe20000001820 */
[----:B------:R-:W3:Y:S07]  /*32e0*/  LDSM.16.M88.4 R12, [R82+0x10100] ;  /* 0x01010000520c783b */ /* 0x000eee0000000200 */
[C---:B-1----:R-:W-:Y:S08]  /*32f0*/  HMMA.16816.F32 R28, R72.reuse, R8, R28 ;  /* 0x00000008481c723c */ /* 0x042ff0000000181c */
[----:B------:R-:W-:Y:S01]  /*3300*/  HMMA.16816.F32 R24, R72, R10, R24 ;  /* 0x0000000a4818723c */ /* 0x000fe20000001818 */
[----:B------:R-:W1:Y:S07]  /*3310*/  LDSM.16.M88.4 R8, [R82+0x10900] ;  /* 0x010900005208783b */ /* 0x000e6e0000000200 */
[C---:B------:R-:W-:Y:S08]  /*3320*/  HMMA.16816.F32 R44, R64.reuse, R60, R44 ;  /* 0x0000003c402c723c */ /* 0x040ff0000000182c */
[----:B------:R-:W-:Y:S01]  /*3330*/  HMMA.16816.F32 R40, R64, R62, R40 ;  /* 0x0000003e4028723c */ /* 0x000fe20000001828 */
[----:B------:R-:W5:Y:S07]  /*3340*/  LDSM.16.M88.4 R60, [R82+0x11100] ;  /* 0x01110000523c783b */ /* 0x000f6e0000000200 */
[C---:B------:R-:W-:Y:S08]  /*3350*/  HMMA.16816.F32 R20, R72.reuse, R76, R20 ;  /* 0x0000004c4814723c */ /* 0x040ff00000001814 */
[----:B------:R-:W-:Y:S08]  /*3360*/  HMMA.16816.F32 R68, R72, R78, R68 ;  /* 0x0000004e4844723c */ /* 0x000ff00000001844 */
[C---:B--2---:R-:W-:Y:S08]  /*3370*/  HMMA.16816.F32 R36, R64.reuse, R56, R36 ;  /* 0x000000384024723c */ /* 0x044ff00000001824 */
[C---:B------:R-:W-:Y:S01]  /*3380*/  HMMA.16816.F32 R32, R64.reuse, R58, R32 ;  /* 0x0000003a4020723c */ /* 0x040fe20000001820 */
[----:B------:R-:W2:Y:S07]  /*3390*/  LDSM.16.M88.4 R56, [R82+0x11900] ;  /* 0x011900005238783b */ /* 0x000eae0000000200 */
[C---:B----4-:R-:W-:Y:S08]  /*33a0*/  HMMA.16816.F32 R28, R64.reuse, R52, R28 ;  /* 0x00000034401c723c */ /* 0x050ff0000000181c */
[C---:B------:R-:W-:Y:S01]  /*33b0*/  HMMA.16816.F32 R24, R64.reuse, R54, R24 ;  /* 0x000000364018723c */ /* 0x040fe20000001818 */
[----:B------:R-:W-:Y:S07]  /*33c0*/  LDSM.16.M88.4 R52, [R80+0x10900] ;  /* 0x010900005034783b */ /* 0x000fee0000000200 */
[C---:B------:R-:W-:Y:S08]  /*33d0*/  HMMA.16816.F32 R20, R64.reuse, R48, R20 ;  /* 0x000000304014723c */ /* 0x040ff00000001814 */
[----:B------:R-:W-:Y:S01]  /*33e0*/  HMMA.16816.F32 R68, R64, R50, R68 ;  /* 0x000000324044723c */ /* 0x000fe20000001844 */
[----:B------:R-:W4:Y:S04]  /*33f0*/  LDSM.16.M88.4 R48, [R179+0x8000] ;  /* 0x00800000b330783b */ /* 0x000f280000000200 */
[----:B------:R-:W-:Y:S03]  /*3400*/  LDSM.16.M88.4 R64, [R0+0x10100] ;  /* 0x010100000040783b */ /* 0x000fe60000000200 */
[C---:B---3--:R-:W-:Y:S08]  /*3410*/  HMMA.16816.F32 R44, R16.reuse, R12, R44 ;  /* 0x0000000c102c723c */ /* 0x048ff0000000182c */
[C---:B------:R-:W-:Y:S01]  /*3420*/  HMMA.16816.F32 R40, R16.reuse, R14, R40 ;  /* 0x0000000e1028723c */ /* 0x040fe20000001828 */
[----:B------:R-:W3:Y:S07]  /*3430*/  LDSM.16.M88.4 R12, [R80+0x10100] ;  /* 0x01010000500c783b */ /* 0x000eee0000000200 */
[C---:B-1----:R-:W-:Y:S08]  /*3440*/  HMMA.16816.F32 R36, R16.reuse, R8, R36 ;  /* 0x000000081024723c */ /* 0x042ff00000001824 */
[C---:B------:R-:W-:Y:S01]  /*3450*/  HMMA.16816.F32 R32, R16.reuse, R10, R32 ;  /* 0x0000000a1020723c */ /* 0x040fe20000001820 */
[----:B------:R-:W1:Y:S07]  /*3460*/  LDSM.16.M88.4 R8, [R80+0x11100] ;  /* 0x011100005008783b */ /* 0x000e6e0000000200 */
[C---:B-----5:R-:W-:Y:S08]  /*3470*/  HMMA.16816.F32 R28, R16.reuse, R60, R28 ;  /* 0x0000003c101c723c */ /* 0x060ff0000000181c */
[C---:B------:R-:W-:Y:S01]  /*3480*/  HMMA.16816.F32 R24, R16.reuse, R62, R24 ;  /* 0x0000003e1018723c */ /* 0x040fe20000001818 */
[----:B------:R-:W5:Y:S07]  /*3490*/  LDSM.16.M88.4 R60, [R80+0x11900] ;  /* 0x01190000503c783b */ /* 0x000f6e0000000200 */
[C---:B--2---:R-:W-:Y:S01]  /*34a0*/  HMMA.16816.F32 R72, R16.reuse, R56, R20 ;  /* 0x000000381048723c */ /* 0x044fe20000001814 */
[----:B------:R-:W-:Y:S07]  /*34b0*/  LDSM.16.M88.4 R20, [R178+0x8000] ;  /* 0x00800000b214783b */ /* 0x000fee0000000200 */
[----:B------:R-:W-:Y:S01]  /*34c0*/  HMMA.16816.F32 R68, R16, R58, R68 ;  /* 0x0000003a1044723c */ /* 0x000fe20000001844 */
[----:B------:R-:W2:Y:S07]  /*34d0*/  LDSM.16.M88.4 R16, [R0+0x10900] ;  /* 0x010900000010783b */ /* 0x000eae0000000200 */
[C---:B----4-:R-:W-:Y:S08]  /*34e0*/  HMMA.16816.F32 R36, R48.reuse, R52, R36 ;  /* 0x000000343024723c */ /* 0x050ff00000001824 */
[C---:B---3--:R-:W-:Y:S07]  /*34f0*/  HMMA.16816.F32 R44, R48.reuse, R12, R44 ;  /* 0x0000000c302c723c */ /* 0x048fee000000182c */
[----:B------:R-:W-:Y:S01]  /*3500*/  SHF.R.S32.HI R12, RZ, 0x1f, R5 ;  /* 0x0000001fff0c7819 */ /* 0x000fe20000011405 */
[----:B------:R-:W-:Y:S03]  /*3510*/  HMMA.16816.F32 R40, R48, R14, R40 ;  /* 0x0000000e3028723c */ /* 0x000fe60000001828 */
[----:B------:R-:W-:-:S05]  /*3520*/  LEA.HI R12, R12, R5, RZ, 0x3 ;  /* 0x000000050c0c7211 */ /* 0x000fca00078f18ff */
[C---:B------:R-:W-:Y:S08]  /*3530*/  HMMA.16816.F32 R32, R48.reuse, R54, R32 ;  /* 0x000000363020723c */ /* 0x040ff00000001820 */
[C---:B-1----:R-:W-:Y:S08]  /*3540*/  HMMA.16816.F32 R28, R48.reuse, R8, R28 ;  /* 0x00000008301c723c */ /* 0x042ff0000000181c */
[C---:B------:R-:W-:Y:S01]  /*3550*/  HMMA.16816.F32 R24, R48.reuse, R10, R24 ;  /* 0x0000000a3018723c */ /* 0x040fe20000001818 */
[----:B------:R-:W1:Y:S07]  /*3560*/  LDSM.16.M88.4 R8, [R0+0x11100] ;  /* 0x011100000008783b */ /* 0x000e6e0000000200 */
[C---:B-----5:R-:W-:Y:S08]  /*3570*/  HMMA.16816.F32 R72, R48.reuse, R60, R72 ;  /* 0x0000003c3048723c */ /* 0x060ff00000001848 */
[----:B------:R-:W-:Y:S07]  /*3580*/  HMMA.16816.F32 R68, R48, R62, R68 ;  /* 0x0000003e3044723c */ /* 0x000fee0000001844 */
[----:B------:R-:W-:Y:S01]  /*3590*/  LOP3.LUT R50, R12, 0xffffff8, RZ, 0xc0, !PT ;  /* 0x0ffffff80c327812 */ /* 0x000fe200078ec0ff */
[----:B--2---:R-:W-:Y:S01]  /*35a0*/  HMMA.16816.F32 R36, R20, R16, R36 ;  /* 0x000000101424723c */ /* 0x004fe20000001824 */
[----:B------:R-:W-:Y:S01]  /*35b0*/  SHF.R.S32.HI R48, RZ, 0x1f, R7 ;  /* 0x0000001fff307819 */ /* 0x000fe20000011407 */
[----:B------:R2:W3:Y:S02]  /*35c0*/  LDSM.16.M88.4 R12, [R0+0x11900] ;  /* 0x01190000000c783b */ /* 0x0004e40000000200 */
[----:B------:R-:W-:Y:S01]  /*35d0*/  IMAD.IADD R49, R5, 0x1, -R50 ;  /* 0x0000000105317824 */ /* 0x000fe200078e0a32 */
[----:B------:R-:W-:-:S02]  /*35e0*/  LEA.HI R5, R48, R7, RZ, 0x2 ;  /* 0x0000000730057211 */ /* 0x000fc400078f10ff */
[----:B------:R-:W-:Y:S01]  /*35f0*/  LEA.HI R48, R6, R6, RZ, 0x1 ;  /* 0x0000000606307211 */ /* 0x000fe200078f08ff */
[C---:B------:R-:W-:Y:S01]  /*3600*/  HMMA.16816.F32 R44, R20.reuse, R64, R44 ;  /* 0x00000040142c723c */ /* 0x040fe2000000182c */
[C---:B------:R-:W-:Y:S02]  /*3610*/  LEA.HI.SX32 R16, R5.reuse, UR24, 0x1e ;  /* 0x0000001805107c11 */ /* 0x040fe4000f8ff2ff */
[----:B------:R-:W-:Y:S02]  /*3620*/  LOP3.LUT R17, R48, 0x1ffffffe, RZ, 0xc0, !PT ;  /* 0x1ffffffe30117812 */ /* 0x000fe400078ec0ff */
[----:B------:R-:W-:Y:S01]  /*3630*/  LOP3.LUT R196, R5, 0x7ffffffc, RZ, 0xc0, !PT ;  /* 0x7ffffffc05c47812 */ /* 0x000fe200078ec0ff */
[----:B------:R-:W-:Y:S02]  /*3640*/  IMAD R49, R49, 0x10, R16 ;  /* 0x0000001031317824 */ /* 0x000fe400078e0210 */
[----:B------:R-:W-:Y:S01]  /*3650*/  IMAD.IADD R6, R6, 0x1, -R17 ;  /* 0x0000000106067824 */ /* 0x000fe200078e0a11 */
[----:B-1----:R-:W-:Y:S01]  /*3660*/  HMMA.16816.F32 R28, R20, R8, R28 ;  /* 0x00000008141c723c */ /* 0x002fe2000000181c */
[----:B------:R-:W-:-:S02]  /*3670*/  IMAD.IADD R196, R7, 0x1, -R196 ;  /* 0x0000000107c47824 */ /* 0x000fc400078e0ac4 */
[----:B------:R-:W-:Y:S02]  /*3680*/  IMAD R195, R6, 0x8, R49 ;  /* 0x0000000806c37824 */ /* 0x000fe400078e0231 */
[----:B------:R-:W-:Y:S01]  /*3690*/  IMAD.U32 R7, RZ, RZ, UR4 ;  /* 0x00000004ff077e24 */ /* 0x000fe2000f8e00ff */
[----:B------:R-:W-:Y:S01]  /*36a0*/  ULDC UR4, c[0x0][0x1d0] ;  /* 0x0000740000047ab9 */ /* 0x000fe20000000800 */
[----:B------:R-:W-:Y:S01]  /*36b0*/  @P0 IMAD.HI.U32 R6, R195, c[0x0][0x2c8], RZ ;  /* 0x0000b200c3060a27 */ /* 0x000fe200078e00ff */
[----:B------:R-:W-:Y:S01]  /*36c0*/  PLOP3.LUT P0, PT, PT, PT, UP1, 0x80, 0x0 ;  /* 0x000000000000781c */ /* 0x000fe20003f0f018 */
[----:B------:R-:W-:Y:S01]  /*36d0*/  UIMAD UR4, UR5, UR4, -UR25 ;  /* 0x00000004050472a4 */ /* 0x000fe2000f8e0a19 */
[----:B------:R-:W-:Y:S01]  /*36e0*/  HMMA.16816.F32 R40, R20, R66, R40 ;  /* 0x000000421428723c */ /* 0x000fe20000001828 */
[----:B--2---:R-:W-:Y:S02]  /*36f0*/  IMAD.MOV.U32 R0, RZ, RZ, R195 ;  /* 0x000000ffff007224 */ /* 0x004fe400078e00c3 */
[----:B------:R-:W-:-:S05]  /*3700*/  IMAD.SHL.U32 R196, R196, 0x2, RZ ;  /* 0x00000002c4c47824 */ /* 0x000fca00078e00ff */
[----:B------:R-:W-:Y:S01]  /*3710*/  IADD3 R7, R7, -c[0x0][0x168], -R196 ;  /* 0x80005a0007077a10 */ /* 0x000fe20007ffe8c4 */
[C---:B------:R-:W-:Y:S01]  /*3720*/  HMMA.16816.F32 R32, R20.reuse, R18, R32 ;  /* 0x000000121420723c */ /* 0x040fe20000001820 */
[----:B------:R-:W-:Y:S02]  /*3730*/  IADD3 R5, -R196, UR4, RZ ;  /* 0x00000004c4057c10 */ /* 0x000fe4000fffe1ff */
[----:B------:R-:W-:Y:S02]  /*3740*/  @P0 SHF.R.U32.HI R0, RZ, c[0x0][0x2cc], R6 ;  /* 0x0000b300ff000a19 */ /* 0x000fe40000011606 */
[----:B------:R-:W-:Y:S02]  /*3750*/  PLOP3.LUT P0, PT, PT, PT, UP0, 0x40, 0x0 ;  /* 0x000000000000781c */ /* 0x000fe40003f0e808 */
[C---:B------:R-:W-:Y:S01]  /*3760*/  IADD3 R9, R7.reuse, c[0x0][0x328], RZ ;  /* 0x0000ca0007097a10 */ /* 0x040fe20007ffe0ff */
[----:B------:R-:W1:Y:S01]  /*3770*/  SHFL.IDX PT, R6, R0, RZ, 0x1c1f ;  /* 0x001c1fff00067589 */ /* 0x000e6200000e0000 */
[----:B------:R-:W-:Y:S01]  /*3780*/  IADD3 R7, R7, UR13, RZ ;  /* 0x0000000d07077c10 */ /* 0x000fe2000fffe0ff */
[C---:B------:R-:W-:Y:S08]  /*3790*/  HMMA.16816.F32 R24, R20.reuse, R10, R24 ;  /* 0x0000000a1418723c */ /* 0x040ff00000001818 */
[C---:B---3--:R-:W-:Y:S08]  /*37a0*/  HMMA.16816.F32 R72, R20.reuse, R12, R72 ;  /* 0x0000000c1448723c */ /* 0x048ff00000001848 */
[----:B------:R-:W-:Y:S01]  /*37b0*/  HMMA.16816.F32 R68, R20, R14, R68 ;  /* 0x0000000e1444723c */ /* 0x000fe20000001844 */
[----:B-1----:R-:W-:-:S02]  /*37c0*/  IMAD.IADD R8, R9, 0x1, R6 ;  /* 0x0000000109087824 */ /* 0x002fc400078e0206 */
[----:B------:R-:W-:-:S03]  /*37d0*/  IMAD.IADD R2, R7, 0x1, R6 ;  /* 0x0000000107027824 */ /* 0x000fc600078e0206 */
        /* <DEDUP_REMOVED lines=14> */
.L_x_1946:
[----:B------:R-:W-:-:S04]  /*38c0*/  MOV R6, c[0x0][0x32c] ;  /* 0x0000cb0000067a02 */ /* 0x000fc80000000f00 */
[----:B------:R-:W-:-:S13]  /*38d0*/  ISETP.NE.AND P0, PT, R6, 0x1, PT ;  /* 0x000000010600780c */ /* 0x000fda0003f05270 */
[----:B------:R-:W-:-:S05]  /*38e0*/  @P0 IMAD.HI.U32 R6, R13, c[0x0][0x330], RZ ;  /* 0x0000cc000d060a27 */ /* 0x000fca00078e00ff */
[----:B------:R-:W-:Y:S02]  /*38f0*/  @P0 SHF.R.U32.HI R13, RZ, c[0x0][0x334], R6 ;  /* 0x0000cd00ff0d0a19 */ /* 0x000fe40000011606 */
.L_x_1947:
[----:B------:R-:W-:Y:S05]  /*3900*/  BSYNC B0 ;  /* 0x0000000000007941 */ /* 0x000fea0003800000 */
.L_x_1945:
[----:B------:R-:W-:-:S04]  /*3910*/  IMAD.MOV.U32 R6, RZ, RZ, c[0x0][0x32c] ;  /* 0x0000cb00ff067624 */ /* 0x000fc800078e00ff */
[----:B------:R-:W-:-:S04]  /*3920*/  IMAD R13, R13, R6, -UR25 ;  /* 0x800000190d0d7e24 */ /* 0x000fc8000f8e0206 */
[----:B------:R-:W-:-:S05]  /*3930*/  IMAD.IADD R13, R13, 0x1, -R196 ;  /* 0x000000010d0d7824 */ /* 0x000fca00078e0ac4 */
[----:B------:R-:W-:Y:S02]  /*3940*/  IADD3 R6, R13, c[0x0][0x32c], RZ ;  /* 0x0000cb000d067a10 */ /* 0x000fe40007ffe0ff */
[----:B------:R-:W-:Y:S02]  /*3950*/  IMNMX R2, R2, R13, !PT ;  /* 0x0000000d02027217 */ /* 0x000fe40007800200 */
[----:B------:R-:W-:Y:S02]  /*3960*/  IMNMX R11, R11, R6, PT ;  /* 0x000000060b0b7217 */ /* 0x000fe40003800200 */
.L_x_1944:
[----:B------:R-:W-:Y:S01]  /*3970*/  ISETP.LT.AND P1, PT, RZ, UR7, PT ;  /* 0x00000007ff007c0c */ /* 0x000fe2000bf21270 */
[----:B------:R-:W1:Y:S03]  /*3980*/  SHFL.IDX PT, R0, R0, 0x1, 0x1c1f ;  /* 0x003c1f0000007f89 */ /* 0x000e6600000e0000 */
[----:B------:R-:W-:-:S04]  /*3990*/  ISETP.GT.AND P0, PT, R2, RZ, P1 ;  /* 0x000000ff0200720c */ /* 0x000fc80000f04270 */
[----:B------:R-:W-:-:S04]  /*39a0*/  ISETP.LT.OR P0, PT, R11, 0x1, P0 ;  /* 0x000000010b00780c */ /* 0x000fc80000701670 */
[----:B------:R-:W-:Y:S02]  /*39b0*/  FSEL R44, R44, -INF , !P0 ;  /* 0xff8000002c2c7808 */ /* 0x000fe40004000000 */
[----:B------:R-:W-:-:S04]  /*39c0*/  ISETP.GT.AND P0, PT, R2, 0x1, P1 ;  /* 0x000000010200780c */ /* 0x000fc80000f04270 */
[----:B------:R-:W-:-:S04]  /*39d0*/  ISETP.LT.OR P0, PT, R11, 0x2, P0 ;  /* 0x000000020b00780c */ /* 0x000fc80000701670 */
[----:B------:R-:W-:Y:S02]  /*39e0*/  FSEL R14, R45, -INF , !P0 ;  /* 0xff8000002d0e7808 */ /* 0x000fe40004000000 */
[----:B------:R-:W-:Y:S01]  /*39f0*/  ISETP.GT.AND P0, PT, R2, 0x8, P1 ;  /* 0x000000080200780c */ /* 0x000fe20000f04270 */
[----:B-1----:R-:W-:-:S03]  /*3a00*/  IMAD.IADD R7, R7, 0x1, R0 ;  /* 0x0000000107077824 */ /* 0x002fc600078e0200 */
        /* <DEDUP_REMOVED lines=39> */
[----:B------:R-:W-:-:S03]  /*3c80*/  IMAD.IADD R2, R9, 0x1, R0 ;  /* 0x0000000109027824 */ /* 0x000fc600078e0200 */
[----:B------:R-:W-:Y:S02]  /*3c90*/  ISETP.LT.OR P0, PT, R11, 0x3a, P0 ;  /* 0x0000003a0b00780c */ /* 0x000fe40000701670 */
[----:B------:R-:W-:Y:S02]  /*3ca0*/  IMNMX R2, R2, R5, PT ;  /* 0x0000000502027217 */ /* 0x000fe40003800200 */
        /* <DEDUP_REMOVED lines=15> */
.L_x_1950:
[----:B------:R-:W-:-:S04]  /*3da0*/  MOV R0, c[0x0][0x32c] ;  /* 0x0000cb0000007a02 */ /* 0x000fc80000000f00 */
[----:B------:R-:W-:-:S13]  /*3db0*/  ISETP.NE.AND P0, PT, R0, 0x1, PT ;  /* 0x000000010000780c */ /* 0x000fda0003f05270 */
[----:B------:R-:W-:-:S05]  /*3dc0*/  @P0 IMAD.HI.U32 R0, R5, c[0x0][0x330], RZ ;  /* 0x0000cc0005000a27 */ /* 0x000fca00078e00ff */
[----:B------:R-:W-:Y:S02]  /*3dd0*/  @P0 SHF.R.U32.HI R5, RZ, c[0x0][0x334], R0 ;  /* 0x0000cd00ff050a19 */ /* 0x000fe40000011600 */
.L_x_1951:
[----:B------:R-:W-:Y:S05]  /*3de0*/  BSYNC B0 ;  /* 0x0000000000007941 */ /* 0x000fea0003800000 */
.L_x_1949:
[----:B------:R-:W-:-:S04]  /*3df0*/  IMAD.MOV.U32 R0, RZ, RZ, c[0x0][0x32c] ;  /* 0x0000cb00ff007624 */ /* 0x000fc800078e00ff */
[----:B------:R-:W-:-:S04]  /*3e00*/  IMAD R5, R5, R0, -UR25 ;  /* 0x8000001905057e24 */ /* 0x000fc8000f8e0200 */
[----:B------:R-:W-:-:S05]  /*3e10*/  IMAD.IADD R0, R5, 0x1, -R196 ;  /* 0x0000000105007824 */ /* 0x000fca00078e0ac4 */
[----:B------:R-:W-:Y:S02]  /*3e20*/  IADD3 R5, R0, c[0x0][0x32c], RZ ;  /* 0x0000cb0000057a10 */ /* 0x000fe40007ffe0ff */
[----:B------:R-:W-:Y:S02]  /*3e30*/  IMNMX R7, R7, R0, !PT ;  /* 0x0000000007077217 */ /* 0x000fe40007800200 */
[----:B------:R-:W-:Y:S02]  /*3e40*/  IMNMX R2, R2, R5, PT ;  /* 0x0000000502027217 */ /* 0x000fe40003800200 */
.L_x_1948:
[----:B------:R-:W-:Y:S01]  /*3e50*/  ISETP.GT.AND P0, PT, R7, 0x8, P1 ;  /* 0x000000080700780c */ /* 0x000fe20000f04270 */
[----:B------:R-:W-:-:S04]  /*3e60*/  DEPBAR.LE SB0, 0x2 ;  /* 0x000080800000791a */ /* 0x000fc80000000000 */
[----:B------:R-:W-:Y:S01]  /*3e70*/  BAR.SYNC.DEFER_BLOCKING 0x0 ;  /* 0x0000000000007b1d */ /* 0x000fe20000010000 */
[----:B------:R-:W-:Y:S01]  /*3e80*/  ISETP.LT.OR P0, PT, R2, 0x9, P0 ;  /* 0x000000090200780c */ /* 0x000fe20000701670 */
[----:B------:R-:W-:Y:S01]  /*3e90*/  IMAD.SHL.U32 R177, R3, 0x2, RZ ;  /* 0x0000000203b17824 */ /* 0x000fe200078e00ff */
[----:B------:R-:W-:Y:S01]  /*3ea0*/  FMNMX.FTZ R17, R44, R14, !PT ;  /* 0x0000000e2c117209 */ /* 0x000fe20007810000 */
[----:B------:R-:W-:Y:S01]  /*3eb0*/  UIADD3 UR4, UR7, -0x3, URZ ;  /* 0xfffffffd07047890 */ /* 0x000fe2000fffe03f */
[----:B------:R-:W-:Y:S01]  /*3ec0*/  FSEL R5, R42, -INF , !P0 ;  /* 0xff8000002a057808 */ /* 0x000fe20004000000 */
[--C-:B------:R-:W-:Y:S01]  /*3ed0*/  IMAD R176, R4, 0x2, R177.reuse ;  /* 0x0000000204b07824 */ /* 0x100fe200078e02b1 */
[----:B------:R-:W-:Y:S01]  /*3ee0*/  ISETP.GT.AND P0, PT, R7, 0x9, P1 ;  /* 0x000000090700780c */ /* 0x000fe20000f04270 */
[----:B------:R-:W-:Y:S01]  /*3ef0*/  IMAD.IADD R167, R182, 0x1, R177 ;  /* 0x00000001b6a77824 */ /* 0x000fe200078e02b1 */
[----:B------:R-:W-:Y:S01]  /*3f00*/  FMNMX.FTZ R17, R40, R17, !PT ;  /* 0x0000001128117209 */ /* 0x000fe20007810000 */
[----:B------:R-:W-:Y:S01]  /*3f10*/  IMAD.IADD R159, R182, 0x1, R176 ;  /* 0x00000001b69f7824 */ /* 0x000fe200078e02b0 */
[----:B------:R-:W-:Y:S01]  /*3f20*/  ISETP.LT.OR P0, PT, R2, 0xa, P0 ;  /* 0x0000000a0200780c */ /* 0x000fe20000701670 */
[----:B------:R-:W-:Y:S01]  /*3f30*/  IMAD R4, R4, 0x2, R167 ;  /* 0x0000000204047824 */ /* 0x000fe200078e02a7 */
[----:B------:R-:W-:Y:S01]  /*3f40*/  FMNMX.FTZ R17, R12, R17, !PT ;  /* 0x000000110c117209 */ /* 0x000fe20007810000 */
[----:B------:R-:W-:Y:S01]  /*3f50*/  UISETP.GE.AND UP2, UPT, UR4, UR11, UPT ;  /* 0x0000000b0400728c */ /* 0x000fe2000bf46270 */
[----:B------:R-:W-:-:S02]  /*3f60*/  FSEL R43, R43, -INF , !P0 ;  /* 0xff8000002b2b7808 */ /* 0x000fc40004000000 */
[C---:B------:R-:W-:Y:S02]  /*3f70*/  ISETP.GT.AND P0, PT, R7.reuse, 0x10, P1 ;  /* 0x000000100700780c */ /* 0x040fe40000f04270 */
[----:B------:R-:W-:Y:S02]  /*3f80*/  FMNMX.FTZ R17, R10, R17, !PT ;  /* 0x000000110a117209 */ /* 0x000fe40007810000 */
[----:B------:R-:W-:Y:S02]  /*3f90*/  ISETP.LT.OR P0, PT, R2, 0x11, P0 ;  /* 0x000000110200780c */ /* 0x000fe40000701670 */
[----:B------:R-:W-:Y:S01]  /*3fa0*/  FMNMX.FTZ R17, R8, R17, !PT ;  /* 0x0000001108117209 */ /* 0x000fe20007810000 */
[----:B------:R-:W-:Y:S01]  /*3fb0*/  LDSM.16.MT88.4 R56, [R176+0x2100] ;  /* 0x00210000b038783b */ /* 0x000fe20000004200 */
[----:B------:R-:W-:Y:S02]  /*3fc0*/  FSEL R15, R38, -INF , !P0 ;  /* 0xff800000260f7808 */ /* 0x000fe40004000000 */
[----:B------:R-:W-:Y:S01]  /*3fd0*/  ISETP.GT.AND P0, PT, R7, 0x11, P1 ;  /* 0x000000110700780c */ /* 0x000fe20000f04270 */
[----:B------:R-:W-:Y:S01]  /*3fe0*/  LDSM.16.MT88.4 R124, [R177+0x100] ;  /* 0x00010000b17c783b */ /* 0x000fe20000004200 */
[----:B------:R-:W-:-:S02]  /*3ff0*/  FMNMX.FTZ R17, R32, R17, !PT ;  /* 0x0000001120117209 */ /* 0x000fc40007810000 */
[----:B------:R-:W-:Y:S01]  /*4000*/  ISETP.LT.OR P0, PT, R2, 0x12, P0 ;  /* 0x000000120200780c */ /* 0x000fe20000701670 */
[----:B------:R-:W-:Y:S01]  /*4010*/  LDSM.16.MT88.4 R104, [R167+0x100] ;  /* 0x00010000a768783b */ /* 0x000fe20000004200 */
[----:B------:R-:W-:Y:S02]  /*4020*/  FMNMX.FTZ R17, R6, R17, !PT ;  /* 0x0000001106117209 */ /* 0x000fe40007810000 */
[----:B------:R-:W-:Y:S01]  /*4030*/  FSEL R13, R39, -INF , !P0 ;  /* 0xff800000270d7808 */ /* 0x000fe20004000000 */
[----:B------:R-:W-:Y:S01]  /*4040*/  LDSM.16.MT88.4 R112, [R176+0x100] ;  /* 0x00010000b070783b */ /* 0x000fe20000004200 */
[----:B------:R-:W-:Y:S02]  /*4050*/  ISETP.GT.AND P0, PT, R7, 0x18, P1 ;  /* 0x000000180700780c */ /* 0x000fe40000f04270 */
[----:B------:R-:W-:Y:S01]  /*4060*/  FMNMX.FTZ R17, R160, R17, !PT ;  /* 0x00000011a0117209 */ /* 0x000fe20007810000 */
[----:B------:R-:W-:Y:S01]  /*4070*/  LDSM.16.MT88.4 R120, [R4+0x100] ;  /* 0x000100000478783b */ /* 0x000fe20000004200 */
[----:B------:R-:W-:-:S02]  /*4080*/  ISETP.LT.OR P0, PT, R2, 0x19, P0 ;  /* 0x000000190200780c */ /* 0x000fc40000701670 */
[----:B------:R-:W-:Y:S01]  /*4090*/  FMNMX.FTZ R17, R168, R17, !PT ;  /* 0x00000011a8117209 */ /* 0x000fe20007810000 */
[----:B------:R-:W-:Y:S01]  /*40a0*/  LDSM.16.MT88.4 R48, [R167+0x2100] ;  /* 0x00210000a730783b */ /* 0x000fe20000004200 */
[----:B------:R-:W-:Y:S02]  /*40b0*/  FSEL R11, R34, -INF , !P0 ;  /* 0xff800000220b7808 */ /* 0x000fe40004000000 */
[----:B------:R-:W-:Y:S01]  /*40c0*/  ISETP.GT.AND P0, PT, R7, 0x19, P1 ;  /* 0x000000190700780c */ /* 0x000fe20000f04270 */
[----:B------:R-:W-:Y:S01]  /*40d0*/  LDSM.16.MT88.4 R64, [R159+0x2100] ;  /* 0x002100009f40783b */ /* 0x000fe20000004200 */
[----:B------:R-:W-:Y:S02]  /*40e0*/  FMNMX.FTZ R17, R166, R17, !PT ;  /* 0x00000011a6117209 */ /* 0x000fe40007810000 */
[----:B------:R-:W-:Y:S01]  /*40f0*/  ISETP.LT.OR P0, PT, R2, 0x1a, P0 ;  /* 0x0000001a0200780c */ /* 0x000fe20000701670 */
[----:B------:R-:W-:Y:S01]  /*4100*/  LDSM.16.MT88.4 R80, [R167+0x4100] ;  /* 0x00410000a750783b */ /* 0x000fe20000004200 */
[----:B------:R-:W-:-:S02]  /*4110*/  FMNMX.FTZ R17, R162, R17, !PT ;  /* 0x00000011a2117209 */ /* 0x000fc40007810000 */
[----:B------:R-:W-:Y:S01]  /*4120*/  FSEL R9, R35, -INF , !P0 ;  /* 0xff80000023097808 */ /* 0x000fe20004000000 */
[----:B------:R-:W-:Y:S01]  /*4130*/  LDSM.16.MT88.4 R88, [R176+0x4100] ;  /* 0x00410000b058783b */ /* 0x000fe20000004200 */
[----:B------:R-:W-:Y:S02]  /*4140*/  ISETP.GT.AND P0, PT, R7, 0x20, P1 ;  /* 0x000000200700780c */ /* 0x000fe40000f04270 */
[----:B------:R-:W-:Y:S01]  /*4150*/  FMNMX.FTZ R17, R172, R17, !PT ;  /* 0x00000011ac117209 */ /* 0x000fe20007810000 */
[----:B------:R-:W-:Y:S01]  /*4160*/  LDSM.16.MT88.4 R20, [R177+0x900] ;  /* 0x00090000b114783b */ /* 0x000fe20000004200 */
[----:B------:R-:W-:Y:S02]  /*4170*/  ISETP.LT.OR P0, PT, R2, 0x21, P0 ;  /* 0x000000210200780c */ /* 0x000fe40000701670 */
[----:B------:R-:W-:Y:S01]  /*4180*/  FMNMX.FTZ R17, R170, R17, !PT ;  /* 0x00000011aa117209 */ /* 0x000fe20007810000 */
[----:B------:R-:W-:Y:S01]  /*4190*/  LDSM.16.MT88.4 R136, [R167+0x900] ;  /* 0x00090000a788783b */ /* 0x000fe20000004200 */
[----:B------:R-:W-:-:S02]  /*41a0*/  FSEL R203, R30, -INF , !P0 ;  /* 0xff8000001ecb7808 */ /* 0x000fc40004000000 */
[----:B------:R-:W-:Y:S02]  /*41b0*/  ISETP.GT.AND P0, PT, R7, 0x21, P1 ;  /* 0x000000210700780c */ /* 0x000fe40000f04270 */
[----:B------:R-:W-:Y:S02]  /*41c0*/  FMNMX.FTZ R17, R142, R17, !PT ;  /* 0x000000118e117209 */ /* 0x000fe40007810000 */
[----:B------:R-:W-:Y:S02]  /*41d0*/  ISETP.LT.OR P0, PT, R2, 0x22, P0 ;  /* 0x000000220200780c */ /* 0x000fe40000701670 */
[----:B------:R-:W-:Y:S02]  /*41e0*/  FMNMX.FTZ R17, R140, R17, !PT ;  /* 0x000000118c117209 */ /* 0x000fe40007810000 */
[----:B------:R-:W-:Y:S02]  /*41f0*/  FSEL R169, R31, -INF , !P0 ;  /* 0xff8000001fa97808 */ /* 0x000fe40004000000 */
[----:B------:R-:W-:Y:S01]  /*4200*/  ISETP.GT.AND P0, PT, R7, 0x28, P1 ;  /* 0x000000280700780c */ /* 0x000fe20000f04270 */
[----:B------:R-:W1:Y:S03]  /*4210*/  SHFL.BFLY PT, R0, R17, 0x2, 0x1f ;  /* 0x0c401f0011007f89 */ /* 0x000e6600000e0000 */
[----:B------:R-:W-:Y:S01]  /*4220*/  ISETP.LT.OR P0, PT, R2, 0x29, P0 ;  /* 0x000000290200780c */ /* 0x000fe20000701670 */
[----:B------:R-:W-:Y:S03]  /*4230*/  LDSM.16.MT88.4 R28, [R159+0x900] ;  /* 0x000900009f1c783b */ /* 0x000fe60000004200 */
[----:B------:R-:W-:-:S02]  /*4240*/  FSEL R197, R26, -INF , !P0 ;  /* 0xff8000001ac57808 */ /* 0x000fc40004000000 */
[----:B------:R-:W-:-:S04]  /*4250*/  ISETP.GT.AND P0, PT, R7, 0x29, P1 ;  /* 0x000000290700780c */ /* 0x000fc80000f04270 */
[----:B------:R-:W-:-:S04]  /*4260*/  ISETP.LT.OR P0, PT, R2, 0x2a, P0 ;  /* 0x0000002a0200780c */ /* 0x000fc80000701670 */
[----:B------:R-:W-:Y:S02]  /*4270*/  FSEL R171, R27, -INF , !P0 ;  /* 0xff8000001bab7808 */ /* 0x000fe40004000000 */
[----:B------:R-:W-:Y:S01]  /*4280*/  ISETP.GT.AND P0, PT, R7, 0x30, P1 ;  /* 0x000000300700780c */ /* 0x000fe20000f04270 */
[----:B------:R-:W-:Y:S03]  /*4290*/  LDSM.16.MT88.4 R24, [R167+0x2900] ;  /* 0x00290000a718783b */ /* 0x000fe60000004200 */
[----:B------:R-:W-:Y:S02]  /*42a0*/  ISETP.LT.OR P0, PT, R2, 0x31, P0 ;  /* 0x000000310200780c */ /* 0x000fe40000701670 */
[----:B-1----:R-:W-:Y:S02]  /*42b0*/  FMNMX.FTZ R19, R17, R0, !PT ;  /* 0x0000000011137209 */ /* 0x002fe40007810000 */
[----:B------:R-:W-:-:S02]  /*42c0*/  FSEL R173, R74, -INF , !P0 ;  /* 0xff8000004aad7808 */ /* 0x000fc40004000000 */
[----:B------:R-:W-:-:S04]  /*42d0*/  ISETP.GT.AND P0, PT, R7, 0x31, P1 ;  /* 0x000000310700780c */ /* 0x000fc80000f04270 */
[----:B------:R-:W-:-:S04]  /*42e0*/  ISETP.LT.OR P0, PT, R2, 0x32, P0 ;  /* 0x000000320200780c */ /* 0x000fc80000701670 */
[----:B------:R-:W-:Y:S02]  /*42f0*/  FSEL R143, R75, -INF , !P0 ;  /* 0xff8000004b8f7808 */ /* 0x000fe40004000000 */
[----:B------:R-:W-:Y:S01]  /*4300*/  ISETP.GT.AND P0, PT, R7, 0x1, P1 ;  /* 0x000000010700780c */ /* 0x000fe20000f04270 */
[----:B------:R-:W-:Y:S03]  /*4310*/  LDSM.16.MT88.4 R72, [R177+0x4100] ;  /* 0x00410000b148783b */ /* 0x000fe60000004200 */
[----:B------:R-:W-:-:S04]  /*4320*/  ISETP.LT.OR P0, PT, R2, 0x2, P0 ;  /* 0x000000020200780c */ /* 0x000fc80000701670 */
[----:B------:R-:W-:Y:S02]  /*4330*/  FSEL R47, R47, -INF , !P0 ;  /* 0xff8000002f2f7808 */ /* 0x000fe40004000000 */
[----:B------:R-:W-:-:S04]  /*4340*/  ISETP.GT.AND P0, PT, R7, RZ, P1 ;  /* 0x000000ff0700720c */ /* 0x000fc80000f04270 */
[----:B------:R-:W-:-:S04]  /*4350*/  ISETP.LT.OR P0, PT, R2, 0x1, P0 ;  /* 0x000000010200780c */ /* 0x000fc80000701670 */
[----:B------:R-:W-:Y:S02]  /*4360*/  FSEL R46, R46, -INF , !P0 ;  /* 0xff8000002e2e7808 */ /* 0x000fe40004000000 */
[----:B------:R-:W-:Y:S02]  /*4370*/  ISETP.GT.AND P0, PT, R7, 0x38, P1 ;  /* 0x000000380700780c */ /* 0x000fe40000f04270 */
[----:B------:R-:W-:Y:S02]  /*4380*/  FMNMX.FTZ R16, R46, R47, !PT ;  /* 0x0000002f2e107209 */ /* 0x000fe40007810000 */
[----:B------:R-:W-:Y:S02]  /*4390*/  ISETP.LT.OR P0, PT, R2, 0x39, P0 ;  /* 0x000000390200780c */ /* 0x000fe40000701670 */
[----:B------:R-:W-:Y:S02]  /*43a0*/  FMNMX.FTZ R16, R5, R16, !PT ;  /* 0x0000001005107209 */ /* 0x000fe40007810000 */
[----:B------:R-:W-:-:S02]  /*43b0*/  FSEL R141, R70, -INF , !P0 ;  /* 0xff800000468d7808 */ /* 0x000fc40004000000 */
[----:B------:R-:W-:Y:S02]  /*43c0*/  FMNMX.FTZ R16, R43, R16, !PT ;  /* 0x000000102b107209 */ /* 0x000fe40007810000 */
[----:B------:R-:W-:Y:S02]  /*43d0*/  ISETP.GT.AND P0, PT, R7, 0x39, P1 ;  /* 0x000000390700780c */ /* 0x000fe40000f04270 */
[----:B------:R-:W-:Y:S02]  /*43e0*/  FMNMX.FTZ R16, R15, R16, !PT ;  /* 0x000000100f107209 */ /* 0x000fe40007810000 */
[----:B------:R-:W-:Y:S02]  /*43f0*/  ISETP.LT.OR P0, PT, R2, 0x3a, P0 ;  /* 0x0000003a0200780c */ /* 0x000fe40000701670 */
[----:B------:R-:W-:Y:S02]  /*4400*/  FMNMX.FTZ R16, R13, R16, !PT ;  /* 0x000000100d107209 */ /* 0x000fe40007810000 */
[----:B------:R-:W-:-:S02]  /*4410*/  FSEL R165, R71, -INF , !P0 ;  /* 0xff80000047a57808 */ /* 0x000fc40004000000 */
[----:B------:R-:W-:-:S04]  /*4420*/  FMNMX.FTZ R16, R11, R16, !PT ;  /* 0x000000100b107209 */ /* 0x000fc80007810000 */
        /* <DEDUP_REMOVED lines=8> */
[----:B------:R-:W-:Y:S02]  /*44b0*/  FMNMX.FTZ R16, R165, R2, !PT ;  /* 0x00000002a5107209 */ /* 0x000fe40007810000 */
[----:B------:R-:W1:Y:S04]  /*44c0*/  SHFL.BFLY PT, R2, R19, 0x1, 0x1f ;  /* 0x0c201f0013027f89 */ /* 0x000e6800000e0000 */
[----:B------:R-:W2:Y:S01]  /*44d0*/  SHFL.BFLY PT, R7, R16, 0x2, 0x1f ;  /* 0x0c401f0010077f89 */ /* 0x000ea200000e0000 */
[----:B-1----:R-:W-:Y:S02]  /*44e0*/  FMNMX.FTZ R2, R19, R2, !PT ;  /* 0x0000000213027209 */ /* 0x002fe40007810000 */
[----:B--2---:R-:W-:-:S03]  /*44f0*/  FMNMX.FTZ R7, R16, R7, !PT ;  /* 0x0000000710077209 */ /* 0x004fc60007810000 */
[C---:B------:R-:W-:Y:S01]  /*4500*/  FMUL.FTZ R175, R2.reuse, c[0x0][0x2d0] ;  /* 0x0000b40002af7a20 */ /* 0x040fe20000410000 */
[----:B------:R-:W-:Y:S01]  /*4510*/  FSETP.NEU.FTZ.AND P0, PT, R2, -INF , PT ;  /* 0xff8000000200780b */ /* 0x000fe20003f1d000 */
[----:B------:R-:W-:Y:S03]  /*4520*/  LDSM.16.MT88.4 R16, [R176+0x2900] ;  /* 0x00290000b010783b */ /* 0x000fe60000004200 */
[----:B------:R-:W-:Y:S01]  /*4530*/  FSEL R175, R175, RZ, P0 ;  /* 0x000000ffafaf7208 */ /* 0x000fe20000000000 */
[----:B------:R-:W1:Y:S04]  /*4540*/  SHFL.BFLY PT, R0, R7, 0x1, 0x1f ;  /* 0x0c201f0007007f89 */ /* 0x000e6800000e0000 */
[----:B------:R-:W-:-:S02]  /*4550*/  FFMA.FTZ R152, R40, c[0x0][0x2d0], -R175 ;  /* 0x0000b40028987a23 */ /* 0x000fc400000108af */
[--C-:B------:R-:W-:Y:S02]  /*4560*/  FFMA.FTZ R155, R44, c[0x0][0x2d0], -R175.reuse ;  /* 0x0000b4002c9b7a23 */ /* 0x100fe400000108af */
[--C-:B------:R-:W-:Y:S02]  /*4570*/  FFMA.FTZ R154, R14, c[0x0][0x2d0], -R175.reuse ;  /* 0x0000b4000e9a7a23 */ /* 0x100fe400000108af */
[--C-:B------:R-:W-:Y:S01]  /*4580*/  FFMA.FTZ R149, R12, c[0x0][0x2d0], -R175.reuse ;  /* 0x0000b4000c957a23 */ /* 0x100fe200000108af */
[----:B------:R-:W-:Y:S01]  /*4590*/  MUFU.EX2 R152, R152 ;  /* 0x0000009800987308 */ /* 0x000fe20000000800 */
[--C-:B------:R-:W-:Y:S02]  /*45a0*/  FFMA.FTZ R144, R6, c[0x0][0x2d0], -R175.reuse ;  /* 0x0000b40006907a23 */ /* 0x100fe400000108af */
[--C-:B------:R-:W-:Y:S02]  /*45b0*/  FFMA.FTZ R153, R10, c[0x0][0x2d0], -R175.reuse ;  /* 0x0000b4000a997a23 */ /* 0x100fe400000108af */
[----:B------:R-:W-:-:S02]  /*45c0*/  FFMA.FTZ R148, R8, c[0x0][0x2d0], -R175 ;  /* 0x0000b40008947a23 */ /* 0x000fc400000108af */
[--C-:B------:R-:W-:Y:S01]  /*45d0*/  FFMA.FTZ R147, R32, c[0x0][0x2d0], -R175.reuse ;  /* 0x0000b40020937a23 */ /* 0x100fe200000108af */
[----:B------:R-:W-:Y:S01]  /*45e0*/  MUFU.EX2 R155, R155 ;  /* 0x0000009b009b7308 */ /* 0x000fe20000000800 */
[----:B------:R-:W-:Y:S01]  /*45f0*/  LDSM.16.MT88.4 R32, [R176+0x900] ;  /* 0x00090000b020783b */ /* 0x000fe20000004200 */
[--C-:B------:R-:W-:Y:S02]  /*4600*/  FFMA.FTZ R163, R168, c[0x0][0x2d0], -R175.reuse ;  /* 0x0000b400a8a37a23 */ /* 0x100fe400000108af */
[--C-:B------:R-:W-:Y:S01]  /*4610*/  FFMA.FTZ R161, R166, c[0x0][0x2d0], -R175.reuse ;  /* 0x0000b400a6a17a23 */ /* 0x100fe200000108af */
[----:B-1----:R-:W-:Y:S01]  /*4620*/  FMNMX.FTZ R0, R7, R0, !PT ;  /* 0x0000000007007209 */ /* 0x002fe20007810000 */
[----:B------:R-:W-:Y:S02]  /*4630*/  FFMA.FTZ R160, R160, c[0x0][0x2d0], -R175 ;  /* 0x0000b400a0a07a23 */ /* 0x000fe400000108af */
[----:B------:R-:W1:Y:S01]  /*4640*/  MUFU.EX2 R154, R154 ;  /* 0x0000009a009a7308 */ /* 0x000e620000000800 */
[C---:B------:R-:W-:Y:S01]  /*4650*/  FSETP.NEU.FTZ.AND P0, PT, R0.reuse, -INF , PT ;  /* 0xff8000000000780b */ /* 0x040fe20003f1d000 */
[----:B------:R-:W-:-:S02]  /*4660*/  FMUL.FTZ R164, R0, c[0x0][0x2d0] ;  /* 0x0000b40000a47a20 */ /* 0x000fc40000410000 */
[--C-:B------:R-:W-:Y:S02]  /*4670*/  FFMA.FTZ R162, R162, c[0x0][0x2d0], -R175.reuse ;  /* 0x0000b400a2a27a23 */ /* 0x100fe400000108af */
[----:B------:R-:W-:Y:S01]  /*4680*/  FFMA.FTZ R172, R172, c[0x0][0x2d0], -R175 ;  /* 0x0000b400acac7a23 */ /* 0x000fe200000108af */
[----:B------:R-:W-:Y:S01]  /*4690*/  FSEL R164, R164, RZ, P0 ;  /* 0x000000ffa4a47208 */ /* 0x000fe20000000000 */
[----:B------:R-:W2:Y:S01]  /*46a0*/  MUFU.EX2 R149, R149 ;  /* 0x0000009500957308 */ /* 0x000ea20000000800 */
[----:B------:R-:W-:-:S03]  /*46b0*/  PLOP3.LUT P0, PT, PT, PT, UP2, 0x40, 0x0 ;  /* 0x000000000000781c */ /* 0x000fc60003f0e828 */
[--C-:B------:R-:W-:Y:S02]  /*46c0*/  FFMA.FTZ R151, R43, c[0x0][0x2d0], -R164.reuse ;  /* 0x0000b4002b977a23 */ /* 0x100fe400000108a4 */
[----:B------:R-:W3:Y:S01]  /*46d0*/  LDSM.16.MT88.4 R40, [R177+0x2100] ;  /* 0x00210000b128783b */ /* 0x000ee20000004200 */
[--C-:B------:R-:W-:Y:S01]  /*46e0*/  FFMA.FTZ R157, R46, c[0x0][0x2d0], -R164.reuse ;  /* 0x0000b4002e9d7a23 */ /* 0x100fe200000108a4 */
[----:B-1----:R-:W-:Y:S01]  /*46f0*/  F2FP.PACK_AB R96, R154, R155 ;  /* 0x0000009b9a60723e */ /* 0x002fe200000000ff */
[--C-:B------:R-:W-:Y:S01]  /*4700*/  FFMA.FTZ R156, R47, c[0x0][0x2d0], -R164.reuse ;  /* 0x0000b4002f9c7a23 */ /* 0x100fe200000108a4 */
[----:B------:R-:W-:Y:S01]  /*4710*/  MUFU.EX2 R151, R151 ;  /* 0x0000009700977308 */ /* 0x000fe20000000800 */
[--C-:B------:R-:W-:Y:S02]  /*4720*/  FFMA.FTZ R158, R5, c[0x0][0x2d0], -R164.reuse ;  /* 0x0000b400059e7a23 */ /* 0x100fe400000108a4 */
[----:B------:R-:W1:Y:S01]  /*4730*/  LDSM.16.MT88.4 R4, [R4+0x4100] ;  /* 0x004100000404783b */ /* 0x000e620000004200 */
[----:B------:R-:W-:-:S02]  /*4740*/  FFMA.FTZ R146, R11, c[0x0][0x2d0], -R164 ;  /* 0x0000b4000b927a23 */ /* 0x000fc400000108a4 */
[--C-:B------:R-:W-:Y:S01]  /*4750*/  FFMA.FTZ R3, R9, c[0x0][0x2d0], -R164.reuse ;  /* 0x0000b40009037a23 */ /* 0x100fe200000108a4 */
[----:B--2---:R-:W-:Y:S01]  /*4760*/  F2FP.PACK_AB R98, R149, R152 ;  /* 0x000000989562723e */ /* 0x004fe200000000ff */
[----:B------:R-:W-:Y:S01]  /*4770*/  MUFU.EX2 R157, R157 ;  /* 0x0000009d009d7308 */ /* 0x000fe20000000800 */
[----:B------:R-:W2:Y:S01]  /*4780*/  LDSM.16.MT88.4 R8, [R177+0x2900] ;  /* 0x00290000b108783b */ /* 0x000ea20000004200 */
[--C-:B------:R-:W-:Y:S02]  /*4790*/  FFMA.FTZ R150, R15, c[0x0][0x2d0], -R164.reuse ;  /* 0x0000b4000f967a23 */ /* 0x100fe400000108a4 */
[--C-:B------:R-:W-:Y:S02]  /*47a0*/  FFMA.FTZ R145, R13, c[0x0][0x2d0], -R164.reuse ;  /* 0x0000b4000d917a23 */ /* 0x100fe400000108a4 */
[----:B------:R-:W4:Y:S01]  /*47b0*/  LDSM.16.MT88.4 R12, [R159+0x2900] ;  /* 0x002900009f0c783b */ /* 0x000f220000004200 */
[--C-:B------:R-:W-:Y:S01]  /*47c0*/  FFMA.FTZ R166, R203, c[0x0][0x2d0], -R164.reuse ;  /* 0x0000b400cba67a23 */ /* 0x100fe200000108a4 */
[----:B------:R-:W5:Y:S01]  /*47d0*/  MUFU.EX2 R156, R156 ;  /* 0x0000009c009c7308 */ /* 0x000f620000000800 */
[----:B------:R-:W-:-:S02]  /*47e0*/  FFMA.FTZ R169, R169, c[0x0][0x2d0], -R164 ;  /* 0x0000b400a9a97a23 */ /* 0x000fc400000108a4 */
[--C-:B------:R-:W-:Y:S02]  /*47f0*/  FFMA.FTZ R168, R197, c[0x0][0x2d0], -R164.reuse ;  /* 0x0000b400c5a87a23 */ /* 0x100fe400000108a4 */
[--C-:B------:R-:W-:Y:S02]  /*4800*/  FFMA.FTZ R171, R171, c[0x0][0x2d0], -R164.reuse ;  /* 0x0000b400abab7a23 */ /* 0x100fe400000108a4 */
[--C-:B------:R-:W-:Y:S01]  /*4810*/  FFMA.FTZ R197, R170, c[0x0][0x2d0], -R175.reuse ;  /* 0x0000b400aac57a23 */ /* 0x100fe200000108af */
[----:B------:R-:W3:Y:S01]  /*4820*/  MUFU.EX2 R158, R158 ;  /* 0x0000009e009e7308 */ /* 0x000ee20000000800 */
[--C-:B------:R-:W-:Y:S02]  /*4830*/  FFMA.FTZ R170, R142, c[0x0][0x2d0], -R175.reuse ;  /* 0x0000b4008eaa7a23 */ /* 0x100fe400000108af */
[----:B------:R-:W-:Y:S02]  /*4840*/  FFMA.FTZ R175, R140, c[0x0][0x2d0], -R175 ;  /* 0x0000b4008caf7a23 */ /* 0x000fe400000108af */
[----:B------:R-:W-:-:S02]  /*4850*/  FFMA.FTZ R173, R173, c[0x0][0x2d0], -R164 ;  /* 0x0000b400adad7a23 */ /* 0x000fc400000108a4 */
[--C-:B------:R-:W-:Y:S01]  /*4860*/  FFMA.FTZ R174, R143, c[0x0][0x2d0], -R164.reuse ;  /* 0x0000b4008fae7a23 */ /* 0x100fe200000108a4 */
[----:B-----5:R-:W-:Y:S01]  /*4870*/  F2FP.PACK_AB R97, R156, R157 ;  /* 0x0000009d9c61723e */ /* 0x020fe200000000ff */
[----:B------:R-:W-:Y:S01]  /*4880*/  MUFU.EX2 R153, R153 ;  /* 0x0000009900997308 */ /* 0x000fe20000000800 */
[--C-:B------:R-:W-:Y:S02]  /*4890*/  FFMA.FTZ R198, R141, c[0x0][0x2d0], -R164.reuse ;  /* 0x0000b4008dc67a23 */ /* 0x100fe400000108a4 */
[----:B------:R-:W-:Y:S01]  /*48a0*/  FFMA.FTZ R165, R165, c[0x0][0x2d0], -R164 ;  /* 0x0000b400a5a57a23 */ /* 0x000fe200000108a4 */
[----:B------:R-:W-:Y:S01]  /*48b0*/  LDSM.16.MT88.4 R140, [R167+0x3900] ;  /* 0x00390000a78c783b */ /* 0x000fe20000004200 */
[----:B------:R-:W-:Y:S01]  /*48c0*/  FADD.FTZ R155, R155, R154 ;  /* 0x0000009a9b9b7221 */ /* 0x000fe20000010000 */
[----:B---3--:R-:W-:Y:S02]  /*48d0*/  F2FP.PACK_AB R99, R151, R158 ;  /* 0x0000009e9763723e */ /* 0x008fe400000000ff */
[----:B------:R-:W3:Y:S01]  /*48e0*/  MUFU.EX2 R148, R148 ;  /* 0x0000009400947308 */ /* 0x000ee20000000800 */
[----:B------:R-:W-:-:S02]  /*48f0*/  FADD.FTZ R157, R157, R156 ;  /* 0x0000009c9d9d7221 */ /* 0x000fc40000010000 */
[----:B------:R-:W-:Y:S02]  /*4900*/  FADD.FTZ R152, R152, R155 ;  /* 0x0000009b98987221 */ /* 0x000fe40000010000 */
[----:B------:R-:W-:Y:S01]  /*4910*/  FADD.FTZ R158, R158, R157 ;  /* 0x0000009d9e9e7221 */ /* 0x000fe20000010000 */
[----:B------:R-:W-:Y:S01]  /*4920*/  HMMA.16816.F32 R36, R96, R40, RZ ;  /* 0x000000286024723c */ /* 0x000fe200000018ff */
[----:B------:R-:W-:Y:S01]  /*4930*/  FADD.FTZ R152, R149, R152 ;  /* 0x0000009895987221 */ /* 0x000fe20000010000 */
[----:B------:R-:W-:Y:S01]  /*4940*/  MUFU.EX2 R147, R147 ;  /* 0x0000009300937308 */ /* 0x000fe20000000800 */
[----:B------:R-:W-:-:S05]  /*4950*/  FADD.FTZ R151, R151, R158 ;  /* 0x0000009e97977221 */ /* 0x000fca0000010000 */
        /* <DEDUP_REMOVED lines=41> */
[----:B------:R-:W2:Y:S06]  /*4bf0*/  MUFU.EX2 R165, R165 ;  /* 0x000000a500a57308 */ /* 0x000eac0000000800 */
[C---:B-1----:R-:W-:Y:S07]  /*4c00*/  HMMA.16816.F32 R92, R96.reuse, R4, RZ ;  /* 0x00000004605c723c */ /* 0x042fee00000018ff */
[----:B---3--:R-:W-:Y:S01]  /*4c10*/  F2FP.PACK_AB R4, R148, R153 ;  /* 0x000000999404723e */ /* 0x008fe200000000ff */
[----:B------:R-:W-:Y:S01]  /*4c20*/  HMMA.16816.F32 R96, R96, R6, RZ ;  /* 0x000000066060723c */ /* 0x000fe200000018ff */
[----:B-----5:R-:W-:Y:S01]  /*4c30*/  F2FP.PACK_AB R5, R145, R150 ;  /* 0x000000969105723e */ /* 0x020fe200000000ff */
[----:B------:R-:W-:-:S02]  /*4c40*/  FADD.FTZ R153, R153, R152 ;  /* 0x0000009899997221 */ /* 0x000fc40000010000 */
[----:B------:R-:W-:Y:S02]  /*4c50*/  FADD.FTZ R150, R150, R151 ;  /* 0x0000009796967221 */ /* 0x000fe40000010000 */
[----:B------:R-:W-:Y:S01]  /*4c60*/  FADD.FTZ R148, R148, R153 ;  /* 0x0000009994947221 */ /* 0x000fe20000010000 */
[----:B------:R-:W-:Y:S01]  /*4c70*/  F2FP.PACK_AB R6, R144, R147 ;  /* 0x000000939006723e */ /* 0x000fe200000000ff */
[----:B------:R-:W-:Y:S01]  /*4c80*/  FADD.FTZ R145, R145, R150 ;  /* 0x0000009691917221 */ /* 0x000fe20000010000 */
[----:B------:R-:W-:Y:S01]  /*4c90*/  F2FP.PACK_AB R7, R3, R146 ;  /* 0x000000920307723e */ /* 0x000fe200000000ff */
[----:B------:R-:W-:Y:S02]  /*4ca0*/  FADD.FTZ R147, R147, R148 ;  /* 0x0000009493937221 */ /* 0x000fe40000010000 */
[----:B------:R-:W-:Y:S02]  /*4cb0*/  FADD.FTZ R146, R146, R145 ;  /* 0x0000009192927221 */ /* 0x000fe40000010000 */
[----:B------:R-:W-:-:S02]  /*4cc0*/  FADD.FTZ R147, R144, R147 ;  /* 0x0000009390937221 */ /* 0x000fc40000010000 */
[----:B--2---:R-:W-:Y:S01]  /*4cd0*/  HMMA.16816.F32 R36, R4, R8, R36 ;  /* 0x000000080424723c */ /* 0x004fe20000001824 */
        /* <DEDUP_REMOVED lines=87> */
[C---:B------:R-:W-:Y:S01]  /*5250*/  F2FP.PACK_AB R5, R174.reuse, R173 ;  /* 0x000000adae05723e */ /* 0x040fe200000000ff */
        /* <DEDUP_REMOVED lines=58> */
[----:B------:R-:W-:Y:S02]  /*5600*/  IMAD.IADD R7, R9, 0x1, R6 ;  /* 0x0000000109077824 */ /* 0x000fe400078e0206 */
[----:B------:R-:W-:Y:S01]  /*5610*/  IMAD.MOV.U32 R6, RZ, RZ, R8 ;  /* 0x000000ffff067224 */ /* 0x000fe200078e0008 */
[----:B------:R-:W-:Y:S01]  /*5620*/  SEL R8, RZ, 0x10, P5 ;  /* 0x00000010ff087807 */ /* 0x000fe20002800000 */
[----:B------:R-:W-:-:S03]  /*5630*/  IMAD.SHL.U32 R9, R200, 0x2, RZ ;  /* 0x00000002c8097824 */ /* 0x000fc600078e00ff */
[----:B------:R-:W-:-:S04]  /*5640*/  IADD3 R18, -R8, 0x10, RZ ;  /* 0x0000001008127810 */ /* 0x000fc80007ffe1ff */
[----:B------:R-:W-:Y:S02]  /*5650*/  LOP3.LUT R18, R18, 0xf, RZ, 0xc0, !PT ;  /* 0x0000000f12127812 */ /* 0x000fe400078ec0ff */
[----:B--2---:R-:W-:Y:S01]  /*5660*/  SHF.R.S32.HI R11, RZ, 0x1f, R190 ;  /* 0x0000001fff0b7819 */ /* 0x004fe200000114be */
[----:B------:R-:W-:Y:S01]  /*5670*/  IMAD.WIDE.U32 R4, R190, c[0x0][0x1f0], R6 ;  /* 0x00007c00be047a25 */ /* 0x000fe200078e0006 */
[----:B------:R-:W-:-:S03]  /*5680*/  SHF.L.U64.HI R7, R199, 0x1, R132 ;  /* 0x00000001c7077819 */ /* 0x000fc60000010284 */
[----:B------:R-:W-:Y:S01]  /*5690*/  IMAD R11, R11, c[0x0][0x1f0], RZ ;  /* 0x00007c000b0b7a24 */ /* 0x000fe200078e02ff */
[----:B------:R-:W-:Y:S01]  /*56a0*/  IADD3 R4, P0, R4, UR16, RZ ;  /* 0x0000001004047c10 */ /* 0x000fe2000ff1e0ff */
[----:B------:R-:W-:Y:S02]  /*56b0*/  IMAD.SHL.U32 R6, R199, 0x2, RZ ;  /* 0x00000002c7067824 */ /* 0x000fe400078e00ff */
[----:B------:R-:W-:-:S05]  /*56c0*/  IMAD R11, R190, c[0x0][0x1f4], R11 ;  /* 0x00007d00be0b7a24 */ /* 0x000fca00078e020b */
[----:B------:R-:W-:Y:S02]  /*56d0*/  IADD3.X R11, R5, UR9, R11, P0, !PT ;  /* 0x00000009050b7c10 */ /* 0x000fe400087fe40b */
[C---:B------:R-:W-:Y:S02]  /*56e0*/  LEA R12, P0, R4.reuse, c[0x0][0x1c8], 0x1 ;  /* 0x00007200040c7a11 */ /* 0x040fe400078008ff */
[----:B------:R-:W-:Y:S02]  /*56f0*/  SEL R5, RZ, 0x10, P4 ;  /* 0x00000010ff057807 */ /* 0x000fe40002000000 */
[----:B------:R-:W-:Y:S01]  /*5700*/  LEA.HI.X R11, R4, c[0x0][0x1cc], R11, 0x1, P0 ;  /* 0x00007300040b7a11 */ /* 0x000fe200000f0c0b */
[----:B------:R-:W1:Y:S01]  /*5710*/  SHFL.IDX PT, R13, R12, 0x1, 0x181f ;  /* 0x00381f000c0d7f89 */ /* 0x000e6200000e0000 */
[----:B------:R-:W-:Y:S02]  /*5720*/  IADD3 R16, -R5, 0x10, RZ ;  /* 0x0000001005107810 */ /* 0x000fe40007ffe1ff */
[----:B------:R-:W-:Y:S01]  /*5730*/  SHF.L.U64.HI R4, R186, 0x1, R189 ;  /* 0x00000001ba047819 */ /* 0x000fe200000102bd */
[----:B------:R-:W2:Y:S01]  /*5740*/  SHFL.IDX PT, R15, R11, 0x1, 0x181f ;  /* 0x00381f000b0f7f89 */ /* 0x000ea200000e0000 */
[----:B------:R-:W-:-:S03]  /*5750*/  LOP3.LUT R16, R16, 0xf, RZ, 0xc0, !PT ;  /* 0x0000000f10107812 */ /* 0x000fc600078ec0ff */
        /* <DEDUP_REMOVED lines=23> */
.L_x_1952:
[----:B------:R-:W-:Y:S01]  /*58d0*/  ULDC.64 UR4, c[0x0][0x2c8] ;  /* 0x0000b20000047ab9 */ /* 0x000fe20000000a00 */
[----:B------:R-:W-:Y:S01]  /*58e0*/  PLOP3.LUT P0, PT, PT, PT, UP0, 0x40, 0x0 ;  /* 0x000000000000781c */ /* 0x000fe20003f0e808 */
[----:B------:R-:W-:Y:S01]  /*58f0*/  UIMAD.WIDE.U32 UR26, UR24, UR4, URZ ;  /* 0x00000004181a72a5 */ /* 0x000fe2000f8e003f */
[----:B------:R-:W0:Y:S01]  /*5900*/  LDGDEPBAR ;  /* 0x00000000000079af */ /* 0x000e220000000000 */
[----:B------:R-:W-:-:S05]  /*5910*/  UIADD3 UR7, UR7, -0x2, URZ ;  /* 0xfffffffe07077890 */ /* 0x000fca000fffe03f */
[----:B------:R-:W-:Y:S01]  /*5920*/  @UP1 UMOV UR25, UR27 ;  /* 0x0000001b00191c82 */ /* 0x000fe20008000000 */
[----:B------:R-:W-:Y:S01]  /*5930*/  MOV R202, UR7 ;  /* 0x0000000700ca7c02 */ /* 0x000fe20008000f00 */
[----:B------:R-:W-:-:S04]  /*5940*/  @UP1 USHF.R.U32.HI UR24, URZ, UR5, UR25 ;  /* 0x000000053f181299 */ /* 0x000fc80008011619 */
[----:B------:R-:W-:-:S03]  /*5950*/  UIADD3 UR4, UR15, UR24, URZ ;  /* 0x000000180f047290 */ /* 0x000fc6000fffe03f */
[----:B------:R-:W-:Y:S02]  /*5960*/  ULDC UR15, c[0x0][0x328] ;  /* 0x0000ca00000f7ab9 */ /* 0x000fe40000000800 */
[----:B------:R-:W-:Y:S01]  /*5970*/  UIADD3 UR15, UR4, UR15, URZ ;  /* 0x0000000f040f7290 */ /* 0x000fe2000fffe03f */
[----:B------:R-:W-:Y:S05]  /*5980*/  @P0 BRA `(.L_x_1953) ;  /* 0x0000015000000947 */ /* 0x000fea0003800000 */
[----:B------:R-:W-:Y:S01]  /*5990*/  ISETP.LT.AND P0, PT, RZ, UR4, PT ;  /* 0x00000004ff007c0c */ /* 0x000fe2000bf01270 */
[----:B------:R-:W-:Y:S02]  /*59a0*/  UIADD3 UR24, UR4, -0x1, URZ ;  /* 0xffffffff04187890 */ /* 0x000fe4000fffe03f */
[----:B------:R-:W-:-:S10]  /*59b0*/  ULDC UR7, c[0x0][0x32c] ;  /* 0x0000cb0000077ab9 */ /* 0x000fd40000000800 */
[----:B------:R-:W-:Y:S05]  /*59c0*/  @P0 BRA `(.L_x_1954) ;  /* 0x0000008000000947 */ /* 0x000fea0003800000 */
[----:B------:R-:W-:Y:S02]  /*59d0*/  UISETP.NE.AND UP2, UPT, UR7, 0x1, UPT ;  /* 0x000000010700788c */ /* 0x000fe4000bf45270 */
[----:B------:R-:W-:-:S03]  /*59e0*/  UIADD3 UR24, -UR4, URZ, URZ ;  /* 0x0000003f04187290 */ /* 0x000fc6000fffe13f */
[----:B------:R-:W-:Y:S02]  /*59f0*/  ULDC.64 UR4, c[0x0][0x330] ;  /* 0x0000cc0000047ab9 */ /* 0x000fe40000000a00 */
[----:B------:R-:W-:-:S07]  /*5a00*/  UIMAD.WIDE.U32 UR26, UR24, UR4, URZ ;  /* 0x00000004181a72a5 */ /* 0x000fce000f8e003f */
[----:B------:R-:W-:Y:S02]  /*5a10*/  @UP2 UMOV UR25, UR27 ;  /* 0x0000001b00192c82 */ /* 0x000fe40008000000 */
[----:B------:R-:W-:-:S04]  /*5a20*/  @UP2 USHF.R.U32.HI UR24, URZ, UR5, UR25 ;  /* 0x000000053f182299 */ /* 0x000fc80008011619 */
[----:B------:R-:W-:Y:S01]  /*5a30*/  ULOP3.LUT UR24, URZ, UR24, URZ, 0x33, !UPT ;  /* 0x000000183f187292 */ /* 0x000fe2000f8e333f */
[----:B------:R-:W-:Y:S05]  /*5a40*/  BRA `(.L_x_1955) ;  /* 0x0000005000007947 */ /* 0x000fea0003800000 */
.L_x_1954:
[----:B------:R-:W-:Y:S02]  /*5a50*/  UISETP.NE.AND UP2, UPT, UR7, 0x1, UPT ;  /* 0x000000010700788c */ /* 0x000fe4000bf45270 */
[----:B------:R-:W-:Y:S02]  /*5a60*/  ULDC.64 UR4, c[0x0][0x330] ;  /* 0x0000cc0000047ab9 */ /* 0x000fe40000000a00 */
[----:B------:R-:W-:-:S07]  /*5a70*/  UIMAD.WIDE.U32 UR26, UR24, UR4, URZ ;  /* 0x00000004181a72a5 */ /* 0x000fce000f8e003f */
[----:B------:R-:W-:Y:S02]  /*5a80*/  @UP2 UMOV UR25, UR27 ;  /* 0x0000001b00192c82 */ /* 0x000fe40008000000 */
[----:B------:R-:W-:Y:S02]  /*5a90*/  @UP2 USHF.R.U32.HI UR24, URZ, UR5, UR25 ;  /* 0x000000053f182299 */ /* 0x000fe40008011619 */
.L_x_1955:
[----:B------:R-:W-:Y:S02]  /*5aa0*/  ULDC UR4, c[0x0][0x32c] ;  /* 0x0000cb0000047ab9 */ /* 0x000fe40000000800 */
[----:B------:R-:W-:-:S04]  /*5ab0*/  UIMAD UR4, UR24, UR7, UR4 ;  /* 0x00000007180472a4 */ /* 0x000fc8000f8e0204 */
[----:B------:R-:W-:-:S04]  /*5ac0*/  UISETP.LT.AND UP2, UPT, UR15, UR4, UPT ;  /* 0x000000040f00728c */ /* 0x000fc8000bf41270 */
[----:B------:R-:W-:-:S04]  /*5ad0*/  USEL UR15, UR15, UR4, UP2 ;  /* 0x000000040f0f7287 */ /* 0x000fc80009000000 */
.L_x_1953:
[----:B------:R-:W-:Y:S02]  /*5ae0*/  USHF.R.S32.HI UR4, URZ, 0x1f, UR15 ;  /* 0x0000001f3f047899 */ /* 0x000fe4000801140f */
[----:B------:R-:W-:Y:S02]  /*5af0*/  UMOV UR5, 0x1 ;  /* 0x0000000100057882 */ /* 0x000fe40000000000 */
[----:B------:R-:W-:-:S03]  /*5b00*/  ULEA.HI UR4, UR4, UR15, URZ, 0x6 ;  /* 0x0000000f04047291 */ /* 0x000fc6000f8f303f */
[----:B------:R-:W-:Y:S02]  /*5b10*/  UMOV UR15, URZ ;  /* 0x0000003f000f7c82 */ /* 0x000fe40008000000 */
[----:B------:R-:W-:-:S04]  /*5b20*/  USHF.R.S32.HI UR7, URZ, 0x6, UR4 ;  /* 0x000000063f077899 */ /* 0x000fc80008011404 */
[----:B------:R-:W-:-:S04]  /*5b30*/  UISETP.LT.AND UP2, UPT, UR11, UR7, UPT ;  /* 0x000000070b00728c */ /* 0x000fc8000bf41270 */
[----:B------:R-:W-:-:S06]  /*5b40*/  USEL UR7, UR11, UR7, !UP2 ;  /* 0x000000070b077287 */ /* 0x000fcc000d000000 */
[----:B------:R-:W-:-:S13]  /*5b50*/  ISETP.GE.AND P0, PT, R202, UR7, PT ;  /* 0x00000007ca007c0c */ /* 0x000fda000bf06270 */
[----:B------:R-:W-:Y:S05]  /*5b60*/  @!P0 BRA `(.L_x_1956) ;  /* 0x000037d000008947 */ /* 0x000fea0003800000 */
[----:B------:R-:W-:Y:S01]  /*5b70*/  IMAD.MOV.U32 R180, RZ, RZ, 0x20 ;  /* 0x00000020ffb47424 */ /* 0x000fe200078e00ff */
[----:B------:R-:W-:Y:S01]  /*5b80*/  LOP3.LUT P1, RZ, R201, 0x2, RZ, 0xc0, !PT ;  /* 0x00000002c9ff7812 */ /* 0x000fe2000782c0ff */
[----:B------:R-:W-:Y:S01]  /*5b90*/  IMAD.MOV.U32 R3, RZ, RZ, R0 ;  /* 0x000000ffff037224 */ /* 0x000fe200078e0000 */
[C---:B------:R-:W-:Y:S01]  /*5ba0*/  SHF.L.U64.HI R205, R199.reuse, 0x1, R132 ;  /* 0x00000001c7cd7819 */ /* 0x040fe20000010284 */
[----:B------:R-:W-:Y:S01]  /*5bb0*/  IMAD.MOV.U32 R132, RZ, RZ, R2 ;  /* 0x000000ffff847224 */ /* 0x000fe200078e0002 */
[C---:B------:R-:W-:Y:S01]  /*5bc0*/  SHF.L.U64.HI R208, R200.reuse, 0x1, R133 ;  /* 0x00000001c8d07819 */ /* 0x040fe20000010285 */
[----:B------:R-:W-:Y:S01]  /*5bd0*/  IMAD.SHL.U32 R207, R200, 0x2, RZ ;  /* 0x00000002c8cf7824 */ /* 0x000fe200078e00ff */
[----:B------:R-:W-:Y:S01]  /*5be0*/  SEL R206, RZ, 0x10, P5 ;  /* 0x00000010ffce7807 */ /* 0x000fe20002800000 */
[----:B------:R-:W-:Y:S01]  /*5bf0*/  IMAD.SHL.U32 R204, R199, 0x2, RZ ;  /* 0x00000002c7cc7824 */ /* 0x000fe200078e00ff */
[----:B------:R-:W-:Y:S01]  /*5c00*/  SEL R203, RZ, 0x10, P4 ;  /* 0x00000010ffcb7807 */ /* 0x000fe20002000000 */
[----:B------:R-:W-:Y:S01]  /*5c10*/  UMOV UR15, URZ ;  /* 0x0000003f000f7c82 */ /* 0x000fe20008000000 */
[----:B------:R-:W-:Y:S01]  /*5c20*/  SEL R180, R180, 0xffffffe0, !P1 ;  /* 0xffffffe0b4b47807 */ /* 0x000fe20004800000 */
[----:B------:R-:W-:-:S02]  /*5c30*/  UMOV UR5, 0x1 ;  /* 0x0000000100057882 */ /* 0x000fc40000000000 */
.L_x_1967:
[----:B------:R-:W-:Y:S04]  /*5c40*/  DEPBAR.LE SB0, 0x2 ;  /* 0x000080800000791a */ /* 0x000fe80000000000 */
[----:B------:R-:W-:Y:S01]  /*5c50*/  BAR.SYNC.DEFER_BLOCKING 0x0 ;  /* 0x0000000000007b1d */ /* 0x000fe20000010000 */
[----:B------:R-:W-:Y:S01]  /*5c60*/  UIMAD UR4, UR5, 0x6000, URZ ;  /* 0x00006000050478a4 */ /* 0x000fe2000f8e023f */
[----:B------:R-:W-:Y:S05]  /*5c70*/  ISETP.LE.AND P0, PT, R202, UR11, PT ;  /* 0x0000000bca007c0c */ /* 0x000fea000bf03270 */
[----:B------:R-:W-:Y:S05]  /*5c80*/  IADD3 R133, R183, UR4, RZ ;  /* 0x00000004b7857c10 */ /* 0x000fea000fffe0ff */
[----:B-1----:R-:W-:Y:S01]  /*5c90*/  IMAD.IADD R134, R180, 0x1, R133 ;  /* 0x00000001b4867824 */ /* 0x002fe200078e0285 */
[----:B------:R1:W2:Y:S04]  /*5ca0*/  LDSM.16.M88.4 R136, [R185] ;  /* 0x00000000b988783b */ /* 0x0002a80000000200 */
[----:B------:R1:W3:Y:S04]  /*5cb0*/  LDSM.16.M88.4 R140, [R183+UR4+0xc100] ;  /* 0x00c10004b78c783b */ /* 0x0002e80008000200 */
[----:B------:R1:W4:Y:S04]  /*5cc0*/  LDSM.16.M88.4 R144, [R183+UR4+0xc900] ;  /* 0x00c90004b790783b */ /* 0x0003280008000200 */
        /* <DEDUP_REMOVED lines=18> */
[----:B------:R-:W-:Y:S01]  /*5df0*/  IMAD R5, R190, c[0x0][0x21c], R5 ;  /* 0x00008700be057a24 */ /* 0x000fe200078e0205 */
[----:B------:R-:W-:Y:S01]  /*5e00*/  IADD3 R11, -R184, 0x10, RZ ;  /* 0x00000010b80b7810 */ /* 0x000fe20007ffe1ff */
[----:B------:R-:W-:Y:S03]  /*5e10*/  IMAD.IADD R7, R7, 0x1, R9 ;  /* 0x0000000107077824 */ /* 0x000fe600078e0209 */
[----:B------:R-:W-:Y:S01]  /*5e20*/  LOP3.LUT R11, R11, 0xf, RZ, 0xc0, !PT ;  /* 0x0000000f0b0b7812 */ /* 0x000fe200078ec0ff */
[----:B------:R-:W-:Y:S05]  /*5e30*/  IMAD.WIDE.U32 R6, R190, c[0x0][0x218], R6 ;  /* 0x00008600be067a25 */ /* 0x000fea00078e0006 */
[----:B------:R-:W-:Y:S04]  /*5e40*/  IADD3 R0, P0, R6, UR22, RZ ;  /* 0x0000001606007c10 */ /* 0x000fe8000ff1e0ff */
[----:B------:R-:W-:Y:S02]  /*5e50*/  IADD3.X R5, R7, UR8, R5, P0, !PT ;  /* 0x0000000807057c10 */ /* 0x000fe400087fe405 */
[C---:B------:R-:W-:Y:S04]  /*5e60*/  LEA R4, P0, R0.reuse, c[0x0][0x1f8], 0x1 ;  /* 0x00007e0000047a11 */ /* 0x040fe800078008ff */
[----:B------:R-:W-:Y:S01]  /*5e70*/  LEA.HI.X R2, R0, c[0x0][0x1fc], R5, 0x1, P0 ;  /* 0x00007f0000027a11 */ /* 0x000fe200000f0c05 */
[----:B------:R-:W5:Y:S01]  /*5e80*/  SHFL.IDX PT, R10, R4, 0x1, 0x181f ;  /* 0x00381f00040a7f89 */ /* 0x000f6200000e0000 */
[----:B------:R-:W-:Y:S03]  /*5e90*/  IMAD.SHL.U32 R0, R186, 0x2, RZ ;  /* 0x00000002ba007824 */ /* 0x000fe600078e00ff */
[----:B------:R-:W4:Y:S04]  /*5ea0*/  SHFL.IDX PT, R5, R2, 0x1, 0x181f ;  /* 0x00381f0002057f89 */ /* 0x000f2800000e0000 */
[----:B------:R3:W-:Y:S04]  /*5eb0*/  SHFL.IDX PT, R9, R2, RZ, 0x181f ;  /* 0x00181fff02097589 */ /* 0x0007e800000e0000 */
[----:B------:R-:W2:Y:S01]  /*5ec0*/  SHFL.IDX PT, R7, R4, RZ, 0x181f ;  /* 0x00181fff04077589 */ /* 0x000ea200000e0000 */
[-C--:B-----5:R-:W-:Y:S04]  /*5ed0*/  IADD3 R14, P1, P0, R14, R10.reuse, R207 ;  /* 0x0000000a0e0e7210 */ /* 0x0a0fe8000783e0cf */
[-C--:B----4-:R-:W-:Y:S02]  /*5ee0*/  IADD3.X R15, RZ, R5.reuse, R208, P1, P0 ;  /* 0x00000005ff0f7210 */ /* 0x090fe40000fe04d0 */
[-C--:B------:R-:W-:Y:S02]  /*5ef0*/  IADD3 R12, P1, P0, R13, R10.reuse, R204 ;  /* 0x0000000a0d0c7210 */ /* 0x080fe4000783e0cc */
[----:B---3--:R-:W-:Y:S02]  /*5f00*/  SHF.L.U64.HI R2, R186, 0x1, R189 ;  /* 0x00000001ba027819 */ /* 0x008fe400000102bd */
[-CC-:B------:R-:W-:Y:S02]  /*5f10*/  IADD3.X R13, RZ, R5.reuse, R205.reuse, P1, P0 ;  /* 0x00000005ff0d7210 */ /* 0x180fe40000fe04cd */
[----:B------:R-:W-:Y:S04]  /*5f20*/  IADD3 R10, P1, P0, R11, R10, R0 ;  /* 0x0000000a0b0a7210 */ /* 0x000fe8000783e000 */
[----:B------:R-:W-:Y:S01]  /*5f30*/  IADD3.X R11, RZ, R5, R2, P1, P0 ;  /* 0x00000005ff0b7210 */ /* 0x000fe20000fe0402 */
[----:B------:R-:W-:Y:S01]  /*5f40*/  IMAD.U32 R5, RZ, RZ, UR15 ;  /* 0x0000000fff057e24 */ /* 0x000fe2000f8e00ff */
[C---:B--2---:R-:W-:Y:S02]  /*5f50*/  IADD3 R18, P1, R7.reuse, R207, RZ ;  /* 0x000000cf07127210 */ /* 0x044fe40007f3e0ff */
[----:B------:R-:W-:Y:S03]  /*5f60*/  IADD3 R16, P0, R7, R204, RZ ;  /* 0x000000cc07107210 */ /* 0x000fe60007f1e0ff */
[C---:B------:R-:W-:Y:S01]  /*5f70*/  IMAD.X R19, R9.reuse, 0x1, R208, P1 ;  /* 0x0000000109137824 */ /* 0x040fe200008e06d0 */
[----:B------:R-:W-:Y:S01]  /*5f80*/  ISETP.NE.U32.AND P1, PT, R206, RZ, PT ;  /* 0x000000ffce00720c */ /* 0x000fe20003f25070 */
[----:B------:R-:W-:Y:S01]  /*5f90*/  IMAD.X R17, R9, 0x1, R205, P0 ;  /* 0x0000000109117824 */ /* 0x000fe200000e06cd */
[----:B------:R-:W-:Y:S01]  /*5fa0*/  IADD3 R8, P0, R7, R0, RZ ;  /* 0x0000000007087210 */ /* 0x000fe20007f1e0ff */
[----:B------:R-:W-:Y:S04]  /*5fb0*/  IMAD R7, R5, 0x6000, R188 ;  /* 0x0000600005077824 */ /* 0x000fe800078e02bc */
[----:B------:R-:W-:Y:S01]  /*5fc0*/  IMAD.X R9, R9, 0x1, R2, P0 ;  /* 0x0000000109097824 */ /* 0x000fe200000e0602 */
[----:B------:R2:W-:Y:S01]  /*5fd0*/  LDGSTS.E.BYPASS.LTC128B.128 [R7], [R18.64], !P5 ;  /* 0x0000000012077fae */ /* 0x0005e2000e901d54 */
[----:B------:R-:W-:Y:S03]  /*5fe0*/  ISETP.NE.U32.AND P0, PT, R184, RZ, PT ;  /* 0x000000ffb800720c */ /* 0x000fe60003f05070 */
[----:B------:R2:W-:Y:S04]  /*5ff0*/  LDGSTS.E.BYPASS.LTC128B.128 [R7+0x2000], [R16.64], !P4 ;  /* 0x0200000010077fae */ /* 0x0005e8000e101d54 */
[----:B------:R2:W-:Y:S04]  /*6000*/  LDGSTS.E.BYPASS.LTC128B.128 [R7+0x4000], [R8.64], !P6 ;  /* 0x0400000008077fae */ /* 0x0005e8000f101d54 */
[----:B------:R2:W-:Y:S01]  /*6010*/  LDGSTS.E.BYPASS.LTC128B.128.ZFILL [R7+0x1000], [R14.64], P1 ;  /* 0x010000000e077fae */ /* 0x0005e20008941d54 */
[----:B------:R-:W-:Y:S11]  /*6020*/  ISETP.NE.U32.AND P1, PT, R203, RZ, PT ;  /* 0x000000ffcb00720c */ /* 0x000ff60003f25070 */
[----:B------:R-:W-:Y:S02]  /*6030*/  @!UPT UIADD3 URZ, URZ, URZ, URZ ;  /* 0x0000003f3f3ff290 */ /* 0x000fe4000fffe03f */
[----:B------:R2:W-:Y:S04]  /*6040*/  LDGSTS.E.BYPASS.LTC128B.128.ZFILL [R7+0x3000], [R12.64], P1 ;  /* 0x030000000c077fae */ /* 0x0005e80008941d54 */
[----:B------:R2:W-:Y:S02]  /*6050*/  LDGSTS.E.BYPASS.LTC128B.128.ZFILL [R7+0x5000], [R10.64], P0 ;  /* 0x050000000a077fae */ /* 0x0005e40008141d54 */
.L_x_1957:
[C---:B--23--:R-:W-:Y:S01]  /*6060*/  HMMA.16816.F32 R4, R136.reuse, R140, RZ ;  /* 0x0000008c8804723c */ /* 0x04cfe200000018ff */
[----:B------:R-:W0:Y:S01]  /*6070*/  LDGDEPBAR ;  /* 0x00000000000079af */ /* 0x000e220000000000 */
[----:B------:R-:W-:Y:S01]  /*6080*/  PLOP3.LUT P1, PT, PT, PT, UP1, 0x80, 0x0 ;  /* 0x000000000000781c */ /* 0x000fe20003f2f018 */
[----:B------:R-:W-:Y:S01]  /*6090*/  UIADD3 UR24, UR15, 0x1, URZ ;  /* 0x000000010f187890 */ /* 0x000fe2000fffe03f */
[C---:B------:R-:W-:Y:S01]  /*60a0*/  IMAD.IADD R0, R135.reuse, 0x1, R133 ;  /* 0x0000000187007824 */ /* 0x040fe200078e0285 */
[----:B------:R-:W-:Y:S01]  /*60b0*/  IADD3 R133, R180, R133, R135 ;  /* 0x00000085b4857210 */ /* 0x000fe20007ffe087 */
[----:B------:R-:W-:Y:S01]  /*60c0*/  IMAD.IADD R2, R135, 0x1, R134 ;  /* 0x0000000187027824 */ /* 0x000fe200078e0286 */
[----:B------:R-:W-:Y:S01]  /*60d0*/  PLOP3.LUT P0, PT, PT, PT, UP1, 0x80, 0x0 ;  /* 0x000000000000781c */ /* 0x000fe20003f0f018 */
[C---:B------:R-:W-:Y:S01]  /*60e0*/  HMMA.16816.F32 R8, R136.reuse, R142, RZ ;  /* 0x0000008e8808723c */ /* 0x040fe200000018ff */
[----:B------:R-:W-:Y:S01]  /*60f0*/  LDSM.16.M88.4 R140, [R179] ;  /* 0x00000000b38c783b */ /* 0x000fe20000000200 */
[----:B------:R-:W-:Y:S02]  /*6100*/  UISETP.GE.AND UP2, UPT, UR15, 0x1, UPT ;  /* 0x000000010f00788c */ /* 0x000fe4000bf46270 */
[----:B------:R-:W-:Y:S02]  /*6110*/  IMAD.MOV.U32 R210, RZ, RZ, R195 ;  /* 0x000000ffffd27224 */ /* 0x000fe400078e00c3 */
[----:B------:R-:W-:Y:S01]  /*6120*/  IMAD.MOV.U32 R212, RZ, RZ, c[0x0][0x2ac] ;  /* 0x0000ab00ffd47624 */ /* 0x000fe200078e00ff */
[----:B------:R-:W-:Y:S01]  /*6130*/  USEL UR15, UR24, URZ, !UP2 ;  /* 0x0000003f180f7287 */ /* 0x000fe2000d000000 */
[C---:B----4-:R-:W-:Y:S01]  /*6140*/  HMMA.16816.F32 R12, R136.reuse, R144, RZ ;  /* 0x00000090880c723c */ /* 0x050fe200000018ff */
[----:B------:R-:W-:Y:S05]  /*6150*/  @P1 IMAD.HI.U32 R209, R195, c[0x0][0x2c8], RZ ;  /* 0x0000b200c3d11a27 */ /* 0x000fea00078e00ff */
[----:B------:R-:W-:Y:S01]  /*6160*/  @P0 SHF.R.U32.HI R210, RZ, c[0x0][0x2cc], R209 ;  /* 0x0000b300ffd20a19 */ /* 0x000fe200000116d1 */
[----:B------:R-:W-:Y:S01]  /*6170*/  IMAD.SHL.U32 R209, R202, 0x40, RZ ;  /* 0x00000040cad17824 */ /* 0x000fe200078e00ff */
[C---:B------:R-:W-:Y:S01]  /*6180*/  HMMA.16816.F32 R16, R136.reuse, R146, RZ ;  /* 0x000000928810723c */ /* 0x040fe200000018ff */
[----:B------:R-:W2:Y:S01]  /*6190*/  LDSM.16.M88.4 R144, [R0+0xc100] ;  /* 0x00c100000090783b */ /* 0x000ea20000000200 */
[----:B------:R-:W-:Y:S02]  /*61a0*/  PLOP3.LUT P0, PT, PT, PT, UP0, 0x40, 0x0 ;  /* 0x000000000000781c */ /* 0x000fe40003f0e808 */
[----:B------:R-:W-:Y:S03]  /*61b0*/  IADD3 R213, -R196, 0x1, -R209 ;  /* 0x00000001c4d57810 */ /* 0x000fe60007ffe9d1 */
[----:B------:R-:W3:Y:S01]  /*61c0*/  SHFL.IDX PT, R211, R210, RZ, 0x1c1f ;  /* 0x001c1fffd2d37589 */ /* 0x000ee200000e0000 */
[C---:B-1----:R-:W-:Y:S01]  /*61d0*/  HMMA.16816.F32 R20, R136.reuse, R148, RZ ;  /* 0x000000948814723c */ /* 0x042fe200000018ff */
[----:B------:R-:W-:Y:S05]  /*61e0*/  IMAD R213, R212, c[0x0][0x1d0], R213 ;  /* 0x00007400d4d57a24 */ /* 0x000fea00078e02d5 */
[----:B------:R-:W-:Y:S02]  /*61f0*/  IADD3 R213, R213, -c[0x0][0x168], RZ ;  /* 0x80005a00d5d57a10 */ /* 0x000fe40007ffe0ff */
[C---:B------:R-:W-:Y:S01]  /*6200*/  HMMA.16816.F32 R24, R136.reuse, R150, RZ ;  /* 0x000000968818723c */ /* 0x040fe200000018ff */
[----:B------:R-:W-:Y:S03]  /*6210*/  LDSM.16.M88.4 R148, [R0+0xd100] ;  /* 0x00d100000094783b */ /* 0x000fe60000000200 */
[C---:B------:R-:W-:Y:S02]  /*6220*/  IADD3 R214, R213.reuse, c[0x0][0x328], RZ ;  /* 0x0000ca00d5d67a10 */ /* 0x040fe40007ffe0ff */
[----:B------:R-:W-:Y:S02]  /*6230*/  IADD3 R213, R213, UR13, RZ ;  /* 0x0000000dd5d57c10 */ /* 0x000fe4000fffe0ff */
[C---:B------:R-:W-:Y:S08]  /*6240*/  HMMA.16816.F32 R28, R136.reuse, R152, RZ ;  /* 0x00000098881c723c */ /* 0x040ff000000018ff */
[----:B------:R-:W-:Y:S01]  /*6250*/  HMMA.16816.F32 R32, R136, R154, RZ ;  /* 0x0000009a8820723c */ /* 0x000fe200000018ff */
[----:B------:R-:W1:Y:S06]  /*6260*/  LDSM.16.M88.4 R136, [R0+0xc900] ;  /* 0x00c900000088783b */ /* 0x000e6c0000000200 */
[----:B------:R-:W4:Y:S01]  /*6270*/  LDSM.16.M88.4 R152, [R0+0xd900] ;  /* 0x00d900000098783b */ /* 0x000f220000000200 */
[C---:B------:R-:W-:Y:S08]  /*6280*/  HMMA.16816.F32 R4, R156.reuse, R160, R4 ;  /* 0x000000a09c04723c */ /* 0x040ff00000001804 */
[C---:B------:R-:W-:Y:S01]  /*6290*/  HMMA.16816.F32 R8, R156.reuse, R162, R8 ;  /* 0x000000a29c08723c */ /* 0x040fe20000001808 */
[----:B------:R-:W-:Y:S07]  /*62a0*/  LDSM.16.M88.4 R160, [R178] ;  /* 0x00000000b2a0783b */ /* 0x000fee0000000200 */
[C---:B------:R-:W-:Y:S08]  /*62b0*/  HMMA.16816.F32 R12, R156.reuse, R164, R12 ;  /* 0x000000a49c0c723c */ /* 0x040ff0000000180c */
[C---:B------:R-:W-:Y:S01]  /*62c0*/  HMMA.16816.F32 R16, R156.reuse, R166, R16 ;  /* 0x000000a69c10723c */ /* 0x040fe20000001810 */
[----:B------:R-:W5:Y:S07]  /*62d0*/  LDSM.16.M88.4 R164, [R2+0xc100] ;  /* 0x00c1000002a4783b */ /* 0x000f6e0000000200 */
[C---:B------:R-:W-:Y:S08]  /*62e0*/  HMMA.16816.F32 R20, R156.reuse, R168, R20 ;  /* 0x000000a89c14723c */ /* 0x040ff00000001814 */
[C---:B------:R-:W-:Y:S01]  /*62f0*/  HMMA.16816.F32 R24, R156.reuse, R170, R24 ;  /* 0x000000aa9c18723c */ /* 0x040fe20000001818 */
[----:B------:R-:W4:Y:S07]  /*6300*/  LDSM.16.M88.4 R168, [R2+0xc900] ;  /* 0x00c9000002a8783b */ /* 0x000f2e0000000200 */
[C---:B------:R-:W-:Y:S08]  /*6310*/  HMMA.16816.F32 R28, R156.reuse, R172, R28 ;  /* 0x000000ac9c1c723c */ /* 0x040ff0000000181c */
[----:B------:R-:W-:Y:S01]  /*6320*/  HMMA.16816.F32 R32, R156, R174, R32 ;  /* 0x000000ae9c20723c */ /* 0x000fe20000001820 */
[----:B------:R-:W-:Y:S06]  /*6330*/  LDSM.16.M88.4 R156, [R183+UR4+0xf100] ;  /* 0x00f10004b79c783b */ /* 0x000fec0008000200 */
[----:B------:R-:W-:Y:S01]  /*6340*/  LDSM.16.M88.4 R172, [R133+0xe900] ;  /* 0x00e9000085ac783b */ /* 0x000fe20000000200 */
[C---:B--2---:R-:W-:Y:S05]  /*6350*/  HMMA.16816.F32 R4, R140.reuse, R144, R4 ;  /* 0x000000908c04723c */ /* 0x044fea0000001804 */
[--C-:B---3--:R-:W-:Y:S02]  /*6360*/  IMAD.IADD R216, R214, 0x1, R211.reuse ;  /* 0x00000001d6d87824 */ /* 0x108fe400078e02d3 */
[----:B------:R-:W-:Y:S01]  /*6370*/  IMAD.IADD R215, R213, 0x1, R211 ;  /* 0x00000001d5d77824 */ /* 0x000fe200078e02d3 */
[C---:B------:R-:W-:Y:S01]  /*6380*/  HMMA.16816.F32 R8, R140.reuse, R146, R8 ;  /* 0x000000928c08723c */ /* 0x040fe20000001808 */
[----:B------:R-:W2:Y:S07]  /*6390*/  LDSM.16.M88.4 R144, [R2+0xd100] ;  /* 0x00d100000290783b */ /* 0x000eae0000000200 */
[C---:B-1----:R-:W-:Y:S08]  /*63a0*/  HMMA.16816.F32 R12, R140.reuse, R136, R12 ;  /* 0x000000888c0c723c */ /* 0x042ff0000000180c */
[C---:B------:R-:W-:Y:S01]  /*63b0*/  HMMA.16816.F32 R16, R140.reuse, R138, R16 ;  /* 0x0000008a8c10723c */ /* 0x040fe20000001810 */
[----:B------:R-:W1:Y:S07]  /*63c0*/  LDSM.16.M88.4 R136, [R2+0xd900] ;  /* 0x00d900000288783b */ /* 0x000e6e0000000200 */
[C---:B------:R-:W-:Y:S08]  /*63d0*/  HMMA.16816.F32 R20, R140.reuse, R148, R20 ;  /* 0x000000948c14723c */ /* 0x040ff00000001814 */
[C---:B------:R-:W-:Y:S01]  /*63e0*/  HMMA.16816.F32 R24, R140.reuse, R150, R24 ;  /* 0x000000968c18723c */ /* 0x040fe20000001818 */
[----:B------:R-:W-:Y:S07]  /*63f0*/  LDSM.16.M88.4 R148, [R183+UR4+0xe100] ;  /* 0x00e10004b794783b */ /* 0x000fee0008000200 */
[C---:B----4-:R-:W-:Y:S08]  /*6400*/  HMMA.16816.F32 R28, R140.reuse, R152, R28 ;  /* 0x000000988c1c723c */ /* 0x050ff0000000181c */
[----:B------:R-:W-:Y:S01]  /*6410*/  HMMA.16816.F32 R32, R140, R154, R32 ;  /* 0x0000009a8c20723c */ /* 0x000fe20000001820 */
[----:B------:R-:W3:Y:S06]  /*6420*/  LDSM.16.M88.4 R140, [R185+0x4000] ;  /* 0x00400000b98c783b */ /* 0x000eec0000000200 */
[----:B------:R-:W4:Y:S01]  /*6430*/  LDSM.16.M88.4 R152, [R183+UR4+0xe900] ;  /* 0x00e90004b798783b */ /* 0x000f220008000200 */
[C---:B-----5:R-:W-:Y:S08]  /*6440*/  HMMA.16816.F32 R4, R160.reuse, R164, R4 ;  /* 0x000000a4a004723c */ /* 0x060ff00000001804 */
[C---:B------:R-:W-:Y:S01]  /*6450*/  HMMA.16816.F32 R8, R160.reuse, R166, R8 ;  /* 0x000000a6a008723c */ /* 0x040fe20000001808 */
[----:B------:R-:W5:Y:S07]  /*6460*/  LDSM.16.M88.4 R164, [R183+UR4+0xf900] ;  /* 0x00f90004b7a4783b */ /* 0x000f6e0008000200 */
[C---:B------:R-:W-:Y:S08]  /*6470*/  HMMA.16816.F32 R12, R160.reuse, R168, R12 ;  /* 0x000000a8a00c723c */ /* 0x040ff0000000180c */
[C---:B------:R-:W-:Y:S01]  /*6480*/  HMMA.16816.F32 R16, R160.reuse, R170, R16 ;  /* 0x000000aaa010723c */ /* 0x040fe20000001810 */
[----:B------:R-:W-:Y:S07]  /*6490*/  LDSM.16.M88.4 R168, [R134+0xe100] ;  /* 0x00e1000086a8783b */ /* 0x000fee0000000200 */
[C---:B--2---:R-:W-:Y:S08]  /*64a0*/  HMMA.16816.F32 R20, R160.reuse, R144, R20 ;  /* 0x00000090a014723c */ /* 0x044ff00000001814 */
[C---:B------:R-:W-:Y:S01]  /*64b0*/  HMMA.16816.F32 R24, R160.reuse, R146, R24 ;  /* 0x00000092a018723c */ /* 0x040fe20000001818 */
[----:B------:R-:W2:Y:S07]  /*64c0*/  LDSM.16.M88.4 R144, [R181+0x4000] ;  /* 0x00400000b590783b */ /* 0x000eae0000000200 */
[C---:B-1----:R-:W-:Y:S08]  /*64d0*/  HMMA.16816.F32 R28, R160.reuse, R136, R28 ;  /* 0x00000088a01c723c */ /* 0x042ff0000000181c */
[----:B------:R-:W-:Y:S01]  /*64e0*/  HMMA.16816.F32 R32, R160, R138, R32 ;  /* 0x0000008aa020723c */ /* 0x000fe20000001820 */
[----:B------:R-:W1:Y:S06]  /*64f0*/  LDSM.16.M88.4 R136, [R134+0xe900] ;  /* 0x00e900008688783b */ /* 0x000e6c0000000200 */
[----:B------:R-:W-:Y:S01]  /*6500*/  LDSM.16.M88.4 R160, [R0+0xe900] ;  /* 0x00e9000000a0783b */ /* 0x000fe20000000200 */
[C---:B---3--:R-:W-:Y:S08]  /*6510*/  HMMA.16816.F32 R4, R140.reuse, R148, R4 ;  /* 0x000000948c04723c */ /* 0x048ff00000001804 */
[C---:B------:R-:W-:Y:S01]  /*6520*/  HMMA.16816.F32 R8, R140.reuse, R150, R8 ;  /* 0x000000968c08723c */ /* 0x040fe20000001808 */
[----:B------:R-:W3:Y:S07]  /*6530*/  LDSM.16.M88.4 R148, [R134+0xf100] ;  /* 0x00f100008694783b */ /* 0x000eee0000000200 */
[C---:B----4-:R-:W-:Y:S08]  /*6540*/  HMMA.16816.F32 R12, R140.reuse, R152, R12 ;  /* 0x000000988c0c723c */ /* 0x050ff0000000180c */
[C---:B------:R-:W-:Y:S01]  /*6550*/  HMMA.16816.F32 R16, R140.reuse, R154, R16 ;  /* 0x0000009a8c10723c */ /* 0x040fe20000001810 */
[----:B------:R-:W4:Y:S07]  /*6560*/  LDSM.16.M88.4 R152, [R134+0xf900] ;  /* 0x00f900008698783b */ /* 0x000f2e0000000200 */
[C---:B------:R-:W-:Y:S08]  /*6570*/  HMMA.16816.F32 R20, R140.reuse, R156, R20 ;  /* 0x0000009c8c14723c */ /* 0x040ff00000001814 */
[C---:B------:R-:W-:Y:S01]  /*6580*/  HMMA.16816.F32 R24, R140.reuse, R158, R24 ;  /* 0x0000009e8c18723c */ /* 0x040fe20000001818 */
[----:B------:R-:W-:Y:S07]  /*6590*/  LDSM.16.M88.4 R156, [R0+0xe100] ;  /* 0x00e10000009c783b */ /* 0x000fee0000000200 */
[C---:B-----5:R-:W-:Y:S08]  /*65a0*/  HMMA.16816.F32 R28, R140.reuse, R164, R28 ;  /* 0x000000a48c1c723c */ /* 0x060ff0000000181c */
[----:B------:R-:W-:Y:S01]  /*65b0*/  HMMA.16816.F32 R32, R140, R166, R32 ;  /* 0x000000a68c20723c */ /* 0x000fe20000001820 */
[----:B------:R-:W5:Y:S06]  /*65c0*/  LDSM.16.M88.4 R140, [R179+0x4000] ;  /* 0x00400000b38c783b */ /* 0x000f6c0000000200 */
[----:B------:R-:W4:Y:S01]  /*65d0*/  LDSM.16.M88.4 R164, [R0+0xf100] ;  /* 0x00f1000000a4783b */ /* 0x000f220000000200 */
        /* <DEDUP_REMOVED lines=9> */
[C---:B----4-:R-:W-:Y:S08]  /*6670*/  HMMA.16816.F32 R28, R144.reuse, R152, R28 ;  /* 0x00000098901c723c */ /* 0x050ff0000000181c */
[----:B------:R-:W-:Y:S01]  /*6680*/  HMMA.16816.F32 R32, R144, R154, R32 ;  /* 0x0000009a9020723c */ /* 0x000fe20000001820 */
[----:B------:R-:W3:Y:S06]  /*6690*/  LDSM.16.M88.4 R144, [R133+0xf100] ;  /* 0x00f100008590783b */ /* 0x000eec0000000200 */
[----:B------:R-:W4:Y:S01]  /*66a0*/  LDSM.16.M88.4 R152, [R133+0xf900] ;  /* 0x00f900008598783b */ /* 0x000f220000000200 */
[C---:B-----5:R-:W-:Y:S08]  /*66b0*/  HMMA.16816.F32 R4, R140.reuse, R156, R4 ;  /* 0x0000009c8c04723c */ /* 0x060ff00000001804 */
[C---:B------:R-:W-:Y:S01]  /*66c0*/  HMMA.16816.F32 R8, R140.reuse, R158, R8 ;  /* 0x0000009e8c08723c */ /* 0x040fe20000001808 */
[----:B------:R-:W-:Y:S07]  /*66d0*/  LDSM.16.M88.4 R156, [R183+UR4+0x10900] ;  /* 0x01090004b79c783b */ /* 0x000fee0008000200 */
[C---:B------:R-:W-:Y:S08]  /*66e0*/  HMMA.16816.F32 R12, R140.reuse, R160, R12 ;  /* 0x000000a08c0c723c */ /* 0x040ff0000000180c */
[C---:B------:R-:W-:Y:S01]  /*66f0*/  HMMA.16816.F32 R16, R140.reuse, R162, R16 ;  /* 0x000000a28c10723c */ /* 0x040fe20000001810 */
[----:B------:R-:W-:Y:S07]  /*6700*/  LDSM.16.M88.4 R160, [R183+UR4+0x11100] ;  /* 0x01110004b7a0783b */ /* 0x000fee0008000200 */
[C---:B------:R-:W-:Y:S08]  /*6710*/  HMMA.16816.F32 R20, R140.reuse, R164, R20 ;  /* 0x000000a48c14723c */ /* 0x040ff00000001814 */
[C---:B------:R-:W-:Y:S01]  /*6720*/  HMMA.16816.F32 R24, R140.reuse, R166, R24 ;  /* 0x000000a68c18723c */ /* 0x040fe20000001818 */
[----:B------:R-:W-:Y:S07]  /*6730*/  LDSM.16.M88.4 R164, [R181+0x8000] ;  /* 0x00800000b5a4783b */ /* 0x000fee0000000200 */
[C---:B-1----:R-:W-:Y:S08]  /*6740*/  HMMA.16816.F32 R28, R140.reuse, R136, R28 ;  /* 0x000000888c1c723c */ /* 0x042ff0000000181c */
[----:B------:R-:W-:Y:S01]  /*6750*/  HMMA.16816.F32 R32, R140, R138, R32 ;  /* 0x0000008a8c20723c */ /* 0x000fe20000001820 */
[----:B------:R-:W-:Y:S06]  /*6760*/  LDSM.16.M88.4 R136, [R185+0x8000] ;  /* 0x00800000b988783b */ /* 0x000fec0000000200 */
[----:B------:R-:W1:Y:S01]  /*6770*/  LDSM.16.M88.4 R140, [R183+UR4+0x10100] ;  /* 0x01010004b78c783b */ /* 0x000e620008000200 */
        /* <DEDUP_REMOVED lines=8> */
[----:B------:R-:W2:Y:S07]  /*6800*/  LDSM.16.M88.4 R144, [R183+UR4+0x11900] ;  /* 0x01190004b790783b */ /* 0x000eae0008000200 */
[C---:B----4-:R-:W-:Y:S08]  /*6810*/  HMMA.16816.F32 R28, R148.reuse, R152, R28 ;  /* 0x00000098941c723c */ /* 0x050ff0000000181c */
[----:B------:R-:W-:Y:S01]  /*6820*/  HMMA.16816.F32 R32, R148, R154, R32 ;  /* 0x0000009a9420723c */ /* 0x000fe20000001820 */
[----:B------:R-:W3:Y:S06]  /*6830*/  LDSM.16.M88.4 R148, [R134+0x10900] ;  /* 0x010900008694783b */ /* 0x000eec0000000200 */
[----:B------:R-:W4:Y:S01]  /*6840*/  LDSM.16.M88.4 R152, [R134+0x11100] ;  /* 0x011100008698783b */ /* 0x000f220000000200 */
        /* <DEDUP_REMOVED lines=11> */
[----:B------:R-:W1:Y:S06]  /*6900*/  LDSM.16.M88.4 R136, [R179+0x8000] ;  /* 0x00800000b388783b */ /* 0x000e6c0000000200 */
[----:B------:R-:W2:Y:S01]  /*6910*/  LDSM.16.M88.4 R144, [R0+0x10900] ;  /* 0x010900000090783b */ /* 0x000ea20000000200 */
[C---:B------:R-:W-:Y:S08]  /*6920*/  HMMA.16816.F32 R4, R164.reuse, R168, R4 ;  /* 0x000000a8a404723c */ /* 0x040ff00000001804 */
[C---:B------:R-:W-:Y:S01]  /*6930*/  HMMA.16816.F32 R8, R164.reuse, R170, R8 ;  /* 0x000000aaa408723c */ /* 0x040fe20000001808 */
[----:B------:R-:W-:Y:S07]  /*6940*/  LDSM.16.M88.4 R168, [R133+0x10900] ;  /* 0x0109000085a8783b */ /* 0x000fee0000000200 */
[C---:B---3--:R-:W-:Y:S08]  /*6950*/  HMMA.16816.F32 R12, R164.reuse, R148, R12 ;  /* 0x00000094a40c723c */ /* 0x048ff0000000180c */
[C---:B------:R-:W-:Y:S01]  /*6960*/  HMMA.16816.F32 R16, R164.reuse, R150, R16 ;  /* 0x00000096a410723c */ /* 0x040fe20000001810 */
[----:B------:R-:W3:Y:S07]  /*6970*/  LDSM.16.M88.4 R148, [R0+0x11900] ;  /* 0x011900000094783b */ /* 0x000eee0000000200 */
[C---:B----4-:R-:W-:Y:S08]  /*6980*/  HMMA.16816.F32 R20, R164.reuse, R152, R20 ;  /* 0x00000098a414723c */ /* 0x050ff00000001814 */
[C---:B------:R-:W-:Y:S01]  /*6990*/  HMMA.16816.F32 R24, R164.reuse, R154, R24 ;  /* 0x0000009aa418723c */ /* 0x040fe20000001818 */
[----:B------:R-:W4:Y:S07]  /*69a0*/  LDSM.16.M88.4 R152, [R178+0x8000] ;  /* 0x00800000b298783b */ /* 0x000f2e0000000200 */
[C---:B------:R-:W-:Y:S08]  /*69b0*/  HMMA.16816.F32 R28, R164.reuse, R172, R28 ;  /* 0x000000aca41c723c */ /* 0x040ff0000000181c */
[----:B------:R-:W-:Y:S01]  /*69c0*/  HMMA.16816.F32 R32, R164, R174, R32 ;  /* 0x000000aea420723c */ /* 0x000fe20000001820 */
[----:B------:R-:W5:Y:S07]  /*69d0*/  LDSM.16.M88.4 R164, [R133+0x11100] ;  /* 0x0111000085a4783b */ /* 0x000f6e0000000200 */
[C---:B-1----:R-:W-:Y:S08]  /*69e0*/  HMMA.16816.F32 R4, R136.reuse, R140, R4 ;  /* 0x0000008c8804723c */ /* 0x042ff00000001804 */
[C---:B------:R-:W-:Y:S01]  /*69f0*/  HMMA.16816.F32 R8, R136.reuse, R142, R8 ;  /* 0x0000008e8808723c */ /* 0x040fe20000001808 */
[----:B------:R-:W1:Y:S07]  /*6a00*/  LDSM.16.M88.4 R140, [R133+0x11900] ;  /* 0x01190000858c783b */ /* 0x000e6e0000000200 */
[C---:B--2---:R-:W-:Y:S08]  /*6a10*/  HMMA.16816.F32 R12, R136.reuse, R144, R12 ;  /* 0x00000090880c723c */ /* 0x044ff0000000180c */
[C---:B------:R-:W-:Y:S08]  /*6a20*/  HMMA.16816.F32 R16, R136.reuse, R146, R16 ;  /* 0x000000928810723c */ /* 0x040ff00000001810 */
[C---:B------:R-:W-:Y:S08]  /*6a30*/  HMMA.16816.F32 R20, R136.reuse, R156, R20 ;  /* 0x0000009c8814723c */ /* 0x040ff00000001814 */
        /* <DEDUP_REMOVED lines=9> */
[C---:B-1----:R-:W-:Y:S08]  /*6ad0*/  HMMA.16816.F32 R28, R152.reuse, R140, R28 ;  /* 0x0000008c981c723c */ /* 0x042ff0000000181c */
[----:B------:R-:W-:Y:S01]  /*6ae0*/  HMMA.16816.F32 R32, R152, R142, R32 ;  /* 0x0000008e9820723c */ /* 0x000fe20000001820 */
[----:B------:R-:W-:-:S07]  /*6af0*/  @P0 BRA `(.L_x_1958) ;  /* 0x0000019000000947 */ /* 0x000fce0003800000 */
[----:B------:R-:W-:Y:S01]  /*6b00*/  IMAD R211, R212, c[0x0][0x1d0], R211 ;  /* 0x00007400d4d37a24 */ /* 0x000fe200078e02d3 */
[----:B------:R-:W-:Y:S04]  /*6b10*/  BSSY B0, `(.L_x_1959) ;  /* 0x0000012000007945 */ /* 0x000fe80003800000 */
        /* <DEDUP_REMOVED lines=12> */
.L_x_1960:
[----:B------:R-:W-:Y:S04]  /*6be0*/  MOV R0, 0x1 ;  /* 0x0000000100007802 */ /* 0x000fe80000000f00 */
[----:B------:R-:W-:Y:S11]  /*6bf0*/  ISETP.NE.AND P0, PT, R0, c[0x0][0x32c], PT ;  /* 0x0000cb0000007a0c */ /* 0x000ff60003f05270 */
[----:B------:R-:W-:Y:S02]  /*6c00*/  @!UPT UIADD3 URZ, URZ, URZ, URZ ;  /* 0x0000003f3f3ff290 */ /* 0x000fe4000fffe03f */
[----:B------:R-:W-:Y:S05]  /*6c10*/  @P0 IMAD.HI.U32 R0, R2, c[0x0][0x330], RZ ;  /* 0x0000cc0002000a27 */ /* 0x000fea00078e00ff */
[----:B------:R-:W-:Y:S02]  /*6c20*/  @P0 SHF.R.U32.HI R2, RZ, c[0x0][0x334], R0 ;  /* 0x0000cd00ff020a19 */ /* 0x000fe40000011600 */
.L_x_1961:
[----:B------:R-:W-:Y:S05]  /*6c30*/  BSYNC B0 ;  /* 0x0000000000007941 */ /* 0x000fea0003800000 */
.L_x_1959:
[----:B------:R-:W-:Y:S04]  /*6c40*/  IMAD R133, R2, c[0x0][0x32c], -R209 ;  /* 0x0000cb0002857a24 */ /* 0x000fe800078e0ad1 */
[----:B------:R-:W-:Y:S05]  /*6c50*/  IMAD.IADD R0, R133, 0x1, -R196 ;  /* 0x0000000185007824 */ /* 0x000fea00078e0ac4 */
[----:B------:R-:W-:Y:S02]  /*6c60*/  IADD3 R133, R0, c[0x0][0x32c], RZ ;  /* 0x0000cb0000857a10 */ /* 0x000fe40007ffe0ff */
[----:B------:R-:W-:Y:S02]  /*6c70*/  IMNMX R215, R215, R0, !PT ;  /* 0x00000000d7d77217 */ /* 0x000fe40007800200 */
[----:B------:R-:W-:Y:S02]  /*6c80*/  IMNMX R216, R216, R133, PT ;  /* 0x00000085d8d87217 */ /* 0x000fe40003800200 */
.L_x_1958:
[----:B------:R-:W-:Y:S04]  /*6c90*/  ISETP.GT.AND P2, PT, R202, -0x1, PT ;  /* 0xffffffffca00780c */ /* 0x000fe80003f44270 */
[C---:B------:R-:W-:Y:S04]  /*6ca0*/  ISETP.GT.AND P0, PT, R215.reuse, RZ, P2 ;  /* 0x000000ffd700720c */ /* 0x040fe80001704270 */
[----:B------:R-:W-:Y:S04]  /*6cb0*/  ISETP.LT.OR P0, PT, R216, 0x1, P0 ;  /* 0x00000001d800780c */ /* 0x000fe80000701670 */
[----:B------:R-:W-:Y:S02]  /*6cc0*/  FSEL R137, R4, -INF , !P0 ;  /* 0xff80000004897808 */ /* 0x000fe40004000000 */
[----:B------:R-:W-:Y:S04]  /*6cd0*/  ISETP.GT.AND P0, PT, R215, 0x1, P2 ;  /* 0x00000001d700780c */ /* 0x000fe80001704270 */
[C---:B------:R-:W-:Y:S04]  /*6ce0*/  ISETP.LT.OR P0, PT, R216.reuse, 0x2, P0 ;  /* 0x00000002d800780c */ /* 0x040fe80000701670 */
[----:B------:R-:W-:Y:S02]  /*6cf0*/  FSEL R133, R5, -INF , !P0 ;  /* 0xff80000005857808 */ /* 0x000fe40004000000 */
[C---:B------:R-:W-:Y:S04]  /*6d00*/  ISETP.GT.AND P0, PT, R215.reuse, 0x8, P2 ;  /* 0x00000008d700780c */ /* 0x040fe80001704270 */
        /* <DEDUP_REMOVED lines=11> */
[C---:B------:R-:W-:Y:S01]  /*6dc0*/  ISETP.GT.AND P0, PT, R215.reuse, 0x18, P2 ;  /* 0x00000018d700780c */ /* 0x040fe20001704270 */
[----:B------:R-:W1:Y:S03]  /*6dd0*/  SHFL.IDX PT, R13, R210, 0x1, 0x1c1f ;  /* 0x003c1f00d20d7f89 */ /* 0x000e6600000e0000 */
[----:B------:R-:W-:Y:S04]  /*6de0*/  ISETP.LT.OR P0, PT, R216, 0x19, P0 ;  /* 0x00000019d800780c */ /* 0x000fe80000701670 */
[----:B------:R-:W-:Y:S02]  /*6df0*/  FSEL R143, R16, -INF , !P0 ;  /* 0xff800000108f7808 */ /* 0x000fe40004000000 */
[----:B------:R-:W-:Y:S04]  /*6e00*/  ISETP.GT.AND P0, PT, R215, 0x19, P2 ;  /* 0x00000019d700780c */ /* 0x000fe80001704270 */
[C---:B------:R-:W-:Y:S04]  /*6e10*/  ISETP.LT.OR P0, PT, R216.reuse, 0x1a, P0 ;  /* 0x0000001ad800780c */ /* 0x040fe80000701670 */
[----:B------:R-:W-:Y:S02]  /*6e20*/  FSEL R141, R17, -INF , !P0 ;  /* 0xff800000118d7808 */ /* 0x000fe40004000000 */
[----:B------:R-:W-:Y:S04]  /*6e30*/  ISETP.GT.AND P0, PT, R215, 0x20, P2 ;  /* 0x00000020d700780c */ /* 0x000fe80001704270 */
[----:B------:R-:W-:Y:S01]  /*6e40*/  ISETP.LT.OR P0, PT, R216, 0x21, P0 ;  /* 0x00000021d800780c */ /* 0x000fe20000701670 */
[--C-:B-1----:R-:W-:Y:S02]  /*6e50*/  IMAD.IADD R214, R214, 0x1, R13.reuse ;  /* 0x00000001d6d67824 */ /* 0x102fe400078e020d */
[----:B------:R-:W-:Y:S01]  /*6e60*/  IMAD.IADD R213, R213, 0x1, R13 ;  /* 0x00000001d5d57824 */ /* 0x000fe200078e020d */
        /* <DEDUP_REMOVED lines=20> */
[----:B------:R-:W-:Y:S04]  /*6fb0*/  ISETP.LT.OR P0, PT, R216, 0x3a, P0 ;  /* 0x0000003ad800780c */ /* 0x000fe80000701670 */
[----:B------:R-:W-:Y:S02]  /*6fc0*/  FSEL R147, R33, -INF , !P0 ;  /* 0xff80000021937808 */ /* 0x000fe40004000000 */
[----:B------:R-:W-:Y:S11]  /*6fd0*/  PLOP3.LUT P0, PT, PT, PT, UP0, 0x40, 0x0 ;  /* 0x000000000000781c */ /* 0x000ff60003f0e808 */
[----:B------:R-:W-:Y:S02]  /*6fe0*/  @!UPT UIADD3 URZ, URZ, URZ, URZ ;  /* 0x0000003f3f3ff290 */ /* 0x000fe4000fffe03f */
[----:B------:R-:W-:-:S05]  /*6ff0*/  @P0 BRA `(.L_x_1962) ;  /* 0x0000019000000947 */ /* 0x000fca0003800000 */
        /* <DEDUP_REMOVED lines=14> */
.L_x_1964:
[----:B------:R-:W-:Y:S04]  /*70e0*/  MOV R0, 0x1 ;  /* 0x0000000100007802 */ /* 0x000fe80000000f00 */
[----:B------:R-:W-:Y:S11]  /*70f0*/  ISETP.NE.AND P0, PT, R0, c[0x0][0x32c], PT ;  /* 0x0000cb0000007a0c */ /* 0x000ff60003f05270 */
[----:B------:R-:W-:Y:S02]  /*7100*/  @!UPT UIADD3 URZ, URZ, URZ, URZ ;  /* 0x0000003f3f3ff290 */ /* 0x000fe4000fffe03f */
[----:B------:R-:W-:Y:S05]  /*7110*/  @P0 IMAD.HI.U32 R0, R2, c[0x0][0x330], RZ ;  /* 0x0000cc0002000a27 */ /* 0x000fea00078e00ff */
[----:B------:R-:W-:Y:S02]  /*7120*/  @P0 SHF.R.U32.HI R2, RZ, c[0x0][0x334], R0 ;  /* 0x0000cd00ff020a19 */ /* 0x000fe40000011600 */
.L_x_1965:
[----:B------:R-:W-:Y:S05]  /*7130*/  BSYNC B0 ;  /* 0x0000000000007941 */ /* 0x000fea0003800000 */
.L_x_1963:
[----:B------:R-:W-:Y:S04]  /*7140*/  IMAD R13, R2, c[0x0][0x32c], -R209 ;  /* 0x0000cb00020d7a24 */ /* 0x000fe800078e0ad1 */
[----:B------:R-:W-:Y:S05]  /*7150*/  IMAD.IADD R0, R13, 0x1, -R196 ;  /* 0x000000010d007824 */ /* 0x000fea00078e0ac4 */
[----:B------:R-:W-:Y:S02]  /*7160*/  IADD3 R13, R0, c[0x0][0x32c], RZ ;  /* 0x0000cb00000d7a10 */ /* 0x000fe40007ffe0ff */
[----:B------:R-:W-:Y:S02]  /*7170*/  IMNMX R213, R213, R0, !PT ;  /* 0x00000000d5d57217 */ /* 0x000fe40007800200 */
[----:B------:R-:W-:Y:S02]  /*7180*/  IMNMX R214, R214, R13, PT ;  /* 0x0000000dd6d67217 */ /* 0x000fe40003800200 */
.L_x_1962:
[----:B------:R-:W-:Y:S01]  /*7190*/  ISETP.GT.AND P0, PT, R213, RZ, P2 ;  /* 0x000000ffd500720c */ /* 0x000fe20001704270 */
[----:B------:R-:W-:Y:S04]  /*71a0*/  DEPBAR.LE SB0, 0x2 ;  /* 0x000080800000791a */ /* 0x000fe80000000000 */
[----:B------:R-:W-:Y:S01]  /*71b0*/  BAR.SYNC.DEFER_BLOCKING 0x0 ;  /* 0x0000000000007b1d */ /* 0x000fe20000010000 */
[----:B------:R-:W-:Y:S02]  /*71c0*/  ISETP.LT.OR P0, PT, R214, 0x1, P0 ;  /* 0x00000001d600780c */ /* 0x000fe40000701670 */
[----:B------:R-:W-:Y:S02]  /*71d0*/  FMNMX.FTZ R0, R137, R132, !PT ;  /* 0x0000008489007209 */ /* 0x000fe40007810000 */
[----:B------:R-:W-:Y:S02]  /*71e0*/  FSEL R12, R6, -INF , !P0 ;  /* 0xff800000060c7808 */ /* 0x000fe40004000000 */
[----:B------:R-:W-:Y:S02]  /*71f0*/  ISETP.GT.AND P0, PT, R213, 0x1, P2 ;  /* 0x00000001d500780c */ /* 0x000fe40001704270 */
[----:B------:R-:W-:Y:S02]  /*7200*/  FMNMX.FTZ R0, R133, R0, !PT ;  /* 0x0000000085007209 */ /* 0x000fe40007810000 */
[C---:B------:R-:W-:Y:S02]  /*7210*/  ISETP.LT.OR P0, PT, R214.reuse, 0x2, P0 ;  /* 0x00000002d600780c */ /* 0x040fe40000701670 */
[----:B------:R-:W-:Y:S02]  /*7220*/  FMNMX.FTZ R0, R5, R0, !PT ;  /* 0x0000000005007209 */ /* 0x000fe40007810000 */
[----:B------:R-:W-:Y:S02]  /*7230*/  FSEL R8, R7, -INF , !P0 ;  /* 0xff80000007087808 */ /* 0x000fe40004000000 */
[----:B------:R-:W-:Y:S02]  /*7240*/  ISETP.GT.AND P0, PT, R213, 0x8, P2 ;  /* 0x00000008d500780c */ /* 0x000fe40001704270 */
[----:B------:R-:W-:Y:S02]  /*7250*/  FMNMX.FTZ R0, R9, R0, !PT ;  /* 0x0000000009007209 */ /* 0x000fe40007810000 */
[----:B------:R-:W-:Y:S02]  /*7260*/  ISETP.LT.OR P0, PT, R214, 0x9, P0 ;  /* 0x00000009d600780c */ /* 0x000fe40000701670 */
        /* <DEDUP_REMOVED lines=49> */
[----:B------:R-:W-:Y:S02]  /*7580*/  FMNMX.FTZ R0, R147, R2, !PT ;  /* 0x0000000293007209 */ /* 0x000fe40007810000 */
[----:B------:R-:W-:Y:S02]  /*7590*/  FMNMX.FTZ R11, R158, R11, !PT ;  /* 0x0000000b9e0b7209 */ /* 0x000fe40007810000 */
[----:B------:R-:W-:Y:S01]  /*75a0*/  ISETP.LT.OR P0, PT, R214, 0x31, P0 ;  /* 0x00000031d600780c */ /* 0x000fe20000701670 */
[----:B------:R-:W1:Y:S01]  /*75b0*/  SHFL.BFLY PT, R7, R0, 0x2, 0x1f ;  /* 0x0c401f0000077f89 */ /* 0x000e6200000e0000 */
[----:B------:R-:W-:Y:S02]  /*75c0*/  FMNMX.FTZ R11, R156, R11, !PT ;  /* 0x0000000b9c0b7209 */ /* 0x000fe40007810000 */
[----:B------:R-:W-:Y:S02]  /*75d0*/  FSEL R150, R30, -INF , !P0 ;  /* 0xff8000001e967808 */ /* 0x000fe40004000000 */
[C---:B------:R-:W-:Y:S02]  /*75e0*/  ISETP.GT.AND P0, PT, R213.reuse, 0x31, P2 ;  /* 0x00000031d500780c */ /* 0x040fe40001704270 */
[----:B------:R-:W-:Y:S02]  /*75f0*/  FMNMX.FTZ R11, R154, R11, !PT ;  /* 0x0000000b9a0b7209 */ /* 0x000fe40007810000 */
[----:B------:R-:W-:Y:S02]  /*7600*/  ISETP.LT.OR P0, PT, R214, 0x32, P0 ;  /* 0x00000032d600780c */ /* 0x000fe40000701670 */
[----:B------:R-:W-:Y:S02]  /*7610*/  ISETP.GT.AND P1, PT, R213, 0x38, P2 ;  /* 0x00000038d500780c */ /* 0x000fe40001724270 */
[----:B------:R-:W-:Y:S02]  /*7620*/  FSEL R148, R31, -INF , !P0 ;  /* 0xff8000001f947808 */ /* 0x000fe40004000000 */
[----:B------:R-:W-:Y:S01]  /*7630*/  FMNMX.FTZ R11, R150, R11, !PT ;  /* 0x0000000b960b7209 */ /* 0x000fe20007810000 */
[----:B------:R-:W-:Y:S01]  /*7640*/  LDSM.16.MT88.4 R28, [R176+UR4+0x100] ;  /* 0x00010004b01c783b */ /* 0x000fe20008004200 */
[----:B------:R-:W-:Y:S02]  /*7650*/  ISETP.GT.AND P0, PT, R213, 0x39, P2 ;  /* 0x00000039d500780c */ /* 0x000fe40001704270 */
[----:B------:R-:W-:Y:S02]  /*7660*/  ISETP.LT.OR P1, PT, R214, 0x39, P1 ;  /* 0x00000039d600780c */ /* 0x000fe40000f21670 */
[----:B------:R-:W-:Y:S02]  /*7670*/  FMNMX.FTZ R11, R148, R11, !PT ;  /* 0x0000000b940b7209 */ /* 0x000fe40007810000 */
[----:B------:R-:W-:Y:S02]  /*7680*/  FSEL R146, R34, -INF , !P1 ;  /* 0xff80000022927808 */ /* 0x000fe40004800000 */
[----:B------:R-:W-:Y:S02]  /*7690*/  ISETP.LT.OR P0, PT, R214, 0x3a, P0 ;  /* 0x0000003ad600780c */ /* 0x000fe40000701670 */
[----:B------:R-:W-:Y:S02]  /*76a0*/  FMNMX.FTZ R15, R146, R11, !PT ;  /* 0x0000000b920f7209 */ /* 0x000fe40007810000 */
[----:B------:R-:W-:Y:S02]  /*76b0*/  FSEL R144, R35, -INF , !P0 ;  /* 0xff80000023907808 */ /* 0x000fe40004000000 */
[----:B------:R-:W-:Y:S02]  /*76c0*/  IADD3 R17, R176, UR4, RZ ;  /* 0x00000004b0117c10 */ /* 0x000fe4000fffe0ff */
[----:B------:R-:W-:Y:S02]  /*76d0*/  FMNMX.FTZ R13, R144, R15, !PT ;  /* 0x0000000f900d7209 */ /* 0x000fe40007810000 */
[----:B------:R-:W-:Y:S02]  /*76e0*/  IADD3 R134, R182, R17, RZ ;  /* 0x00000011b6867210 */ /* 0x000fe40007ffe0ff */
[----:B-1----:R-:W-:Y:S02]  /*76f0*/  FMNMX.FTZ R4, R0, R7, !PT ;  /* 0x0000000700047209 */ /* 0x002fe40007810000 */
[----:B------:R-:W1:Y:S08]  /*7700*/  SHFL.BFLY PT, R0, R13, 0x2, 0x1f ;  /* 0x0c401f000d007f89 */ /* 0x000e7000000e0000 */
[----:B------:R-:W2:Y:S01]  /*7710*/  SHFL.BFLY PT, R11, R4, 0x1, 0x1f ;  /* 0x0c201f00040b7f89 */ /* 0x000ea200000e0000 */
[----:B-1----:R-:W-:Y:S07]  /*7720*/  FMNMX.FTZ R7, R13, R0, !PT ;  /* 0x000000000d077209 */ /* 0x002fee0007810000 */
[----:B------:R-:W1:Y:S01]  /*7730*/  SHFL.BFLY PT, R0, R7, 0x1, 0x1f ;  /* 0x0c201f0007007f89 */ /* 0x000e6200000e0000 */
[----:B--2---:R-:W-:Y:S04]  /*7740*/  FMNMX.FTZ R2, R4, R11, !PT ;  /* 0x0000000b04027209 */ /* 0x004fe80007810000 */
[C---:B------:R-:W-:Y:S01]  /*7750*/  FSETP.NEU.FTZ.AND P0, PT, R2.reuse, -INF , PT ;  /* 0xff8000000200780b */ /* 0x040fe20003f1d000 */
[----:B------:R-:W-:Y:S05]  /*7760*/  FMUL.FTZ R152, R2, c[0x0][0x2d0] ;  /* 0x0000b40002987a20 */ /* 0x000fea0000410000 */
[----:B------:R-:W-:Y:S05]  /*7770*/  FSEL R152, R152, RZ, P0 ;  /* 0x000000ff98987208 */ /* 0x000fea0000000000 */
[--C-:B------:R-:W-:Y:S01]  /*7780*/  FFMA.FTZ R160, R5, c[0x0][0x2d0], -R152.reuse ;  /* 0x0000b40005a07a23 */ /* 0x100fe20000010898 */
[----:B------:R-:W-:Y:S01]  /*7790*/  FSEL R5, R2, RZ, P0 ;  /* 0x000000ff02057208 */ /* 0x000fe20000000000 */
[--C-:B------:R-:W-:Y:S02]  /*77a0*/  FFMA.FTZ R162, R137, c[0x0][0x2d0], -R152.reuse ;  /* 0x0000b40089a27a23 */ /* 0x100fe40000010898 */
[----:B------:R-:W-:Y:S01]  /*77b0*/  FFMA.FTZ R161, R133, c[0x0][0x2d0], -R152 ;  /* 0x0000b40085a17a23 */ /* 0x000fe20000010898 */
[----:B-1----:R-:W-:Y:S01]  /*77c0*/  FMNMX.FTZ R0, R7, R0, !PT ;  /* 0x0000000007007209 */ /* 0x002fe20007810000 */
[----:B------:R-:W-:Y:S02]  /*77d0*/  FADD.FTZ R4, -R5, R132 ;  /* 0x0000008405047221 */ /* 0x000fe40000010100 */
[----:B------:R-:W-:Y:S01]  /*77e0*/  MUFU.EX2 R162, R162 ;  /* 0x000000a200a27308 */ /* 0x000fe20000000800 */
[--C-:B------:R-:W-:Y:S01]  /*77f0*/  FFMA.FTZ R163, R9, c[0x0][0x2d0], -R152.reuse ;  /* 0x0000b40009a37a23 */ /* 0x100fe20000010898 */
[C---:B------:R-:W-:Y:S01]  /*7800*/  FSETP.NEU.FTZ.AND P0, PT, R0.reuse, -INF , PT ;  /* 0xff8000000000780b */ /* 0x040fe20003f1d000 */
[----:B------:R-:W-:Y:S01]  /*7810*/  FMUL.FTZ R145, R0, c[0x0][0x2d0] ;  /* 0x0000b40000917a20 */ /* 0x000fe20000410000 */
[----:B------:R-:W-:Y:S01]  /*7820*/  IADD3 R5, R177, UR4, RZ ;  /* 0x00000004b1057c10 */ /* 0x000fe2000fffe0ff */
[----:B------:R-:W-:Y:S01]  /*7830*/  FMUL.FTZ R132, R4, c[0x0][0x2d0] ;  /* 0x0000b40004847a20 */ /* 0x000fe20000410000 */
[----:B------:R-:W-:Y:S01]  /*7840*/  FSEL R4, R0, RZ, P0 ;  /* 0x000000ff00047208 */ /* 0x000fe20000000000 */
[--C-:B------:R-:W-:Y:S01]  /*7850*/  FFMA.FTZ R170, R143, c[0x0][0x2d0], -R152.reuse ;  /* 0x0000b4008faa7a23 */ /* 0x100fe20000010898 */
[----:B------:R-:W-:Y:S01]  /*7860*/  FSEL R145, R145, RZ, P0 ;  /* 0x000000ff91917208 */ /* 0x000fe20000000000 */
[--C-:B------:R-:W-:Y:S01]  /*7870*/  FFMA.FTZ R212, R159, c[0x0][0x2d0], -R152.reuse ;  /* 0x0000b4009fd47a23 */ /* 0x100fe20000010898 */
[----:B------:R-:W1:Y:S01]  /*7880*/  MUFU.EX2 R161, R161 ;  /* 0x000000a100a17308 */ /* 0x000e620000000800 */
[----:B------:R-:W-:Y:S01]  /*7890*/  FADD.FTZ R4, -R4, R3 ;  /* 0x0000000304047221 */ /* 0x000fe20000010100 */
[----:B------:R-:W-:Y:S01]  /*78a0*/  IADD3 R133, R182, R5, RZ ;  /* 0x00000005b6857210 */ /* 0x000fe20007ffe0ff */
[--C-:B------:R-:W-:Y:S02]  /*78b0*/  FFMA.FTZ R166, R12, c[0x0][0x2d0], -R145.reuse ;  /* 0x0000b4000ca67a23 */ /* 0x100fe40000010891 */
[----:B------:R-:W2:Y:S01]  /*78c0*/  LDSM.16.MT88.4 R12, [R177+UR4+0x100] ;  /* 0x00010004b10c783b */ /* 0x000ea20008004200 */
[--C-:B------:R-:W-:Y:S02]  /*78d0*/  FFMA.FTZ R165, R8, c[0x0][0x2d0], -R145.reuse ;  /* 0x0000b40008a57a23 */ /* 0x100fe40000010891 */
[--C-:B------:R-:W-:Y:S02]  /*78e0*/  FFMA.FTZ R164, R10, c[0x0][0x2d0], -R145.reuse ;  /* 0x0000b4000aa47a23 */ /* 0x100fe40000010891 */
[--C-:B------:R-:W-:Y:S01]  /*78f0*/  FFMA.FTZ R167, R6, c[0x0][0x2d0], -R145.reuse ;  /* 0x0000b40006a77a23 */ /* 0x100fe20000010891 */
[----:B------:R-:W3:Y:S01]  /*7900*/  MUFU.EX2 R132, R132 ;  /* 0x0000008400847308 */ /* 0x000ee20000000800 */
[----:B------:R-:W-:Y:S01]  /*7910*/  FMUL.FTZ R3, R4, c[0x0][0x2d0] ;  /* 0x0000b40004037a20 */ /* 0x000fe20000410000 */
[----:B------:R-:W4:Y:S01]  /*7920*/  LDSM.16.MT88.4 R20, [R133+0x100] ;  /* 0x000100008514783b */ /* 0x000f220000004200 */
[--C-:B------:R-:W-:Y:S02]  /*7930*/  FFMA.FTZ R175, R140, c[0x0][0x2d0], -R145.reuse ;  /* 0x0000b4008caf7a23 */ /* 0x100fe40000010891 */
[--C-:B------:R-:W-:Y:S02]  /*7940*/  FFMA.FTZ R213, R157, c[0x0][0x2d0], -R152.reuse ;  /* 0x0000b4009dd57a23 */ /* 0x100fe40000010898 */
[--C-:B------:R-:W-:Y:S02]  /*7950*/  FFMA.FTZ R214, R155, c[0x0][0x2d0], -R152.reuse ;  /* 0x0000b4009bd67a23 */ /* 0x100fe40000010898 */
[--C-:B------:R-:W-:Y:S01]  /*7960*/  FFMA.FTZ R215, R158, c[0x0][0x2d0], -R145.reuse ;  /* 0x0000b4009ed77a23 */ /* 0x100fe20000010891 */
[----:B------:R-:W5:Y:S01]  /*7970*/  MUFU.EX2 R3, R3 ;  /* 0x0000000300037308 */ /* 0x000f620000000800 */
[--C-:B------:R-:W-:Y:S01]  /*7980*/  FFMA.FTZ R216, R156, c[0x0][0x2d0], -R145.reuse ;  /* 0x0000b4009cd87a23 */ /* 0x100fe20000010891 */
[----:B-1----:R-:W-:Y:S01]  /*7990*/  F2FP.PACK_AB R136, R161, R162 ;  /* 0x000000a2a188723e */ /* 0x002fe200000000ff */
[----:B------:R-:W-:Y:S01]  /*79a0*/  LDSM.16.MT88.4 R156, [R177+UR4+0x5900] ;  /* 0x00590004b19c783b */ /* 0x000fe20008004200 */
[--C-:B------:R-:W-:Y:S02]  /*79b0*/  FFMA.FTZ R217, R154, c[0x0][0x2d0], -R145.reuse ;  /* 0x0000b4009ad97a23 */ /* 0x100fe40000010891 */
[--C-:B------:R-:W-:Y:S02]  /*79c0*/  FFMA.FTZ R218, R153, c[0x0][0x2d0], -R152.reuse ;  /* 0x0000b40099da7a23 */ /* 0x100fe40000010898 */
[--C-:B------:R-:W-:Y:S02]  /*79d0*/  FFMA.FTZ R219, R151, c[0x0][0x2d0], -R152.reuse ;  /* 0x0000b40097db7a23 */ /* 0x100fe40000010898 */
[----:B------:R-:W-:Y:S01]  /*79e0*/  MUFU.EX2 R160, R160 ;  /* 0x000000a000a07308 */ /* 0x000fe20000000800 */
[--C-:B------:R-:W-:Y:S02]  /*79f0*/  FFMA.FTZ R220, R149, c[0x0][0x2d0], -R152.reuse ;  /* 0x0000b40095dc7a23 */ /* 0x100fe40000010898 */
[--C-:B------:R-:W-:Y:S02]  /*7a00*/  FFMA.FTZ R222, R150, c[0x0][0x2d0], -R145.reuse ;  /* 0x0000b40096de7a23 */ /* 0x100fe40000010891 */
[C---:B---3--:R-:W-:Y:S02]  /*7a10*/  FMUL.FTZ R4, R132.reuse, R128 ;  /* 0x0000008084047220 */ /* 0x048fe40000410000 */
[C---:B------:R-:W-:Y:S02]  /*7a20*/  FMUL.FTZ R5, R132.reuse, R129 ;  /* 0x0000008184057220 */ /* 0x040fe40000410000 */
[C---:B------:R-:W-:Y:S01]  /*7a30*/  FMUL.FTZ R8, R132.reuse, R124 ;  /* 0x0000007c84087220 */ /* 0x040fe20000410000 */
[----:B------:R-:W1:Y:S01]  /*7a40*/  MUFU.EX2 R163, R163 ;  /* 0x000000a300a37308 */ /* 0x000e620000000800 */
[C---:B------:R-:W-:Y:S02]  /*7a50*/  FMUL.FTZ R9, R132.reuse, R125 ;  /* 0x0000007d84097220 */ /* 0x040fe40000410000 */
[C---:B------:R-:W-:Y:S02]  /*7a60*/  FMUL.FTZ R16, R132.reuse, R104 ;  /* 0x0000006884107220 */ /* 0x040fe40000410000 */
[C---:B-----5:R-:W-:Y:S02]  /*7a70*/  FMUL.FTZ R6, R3.reuse, R130 ;  /* 0x0000008203067220 */ /* 0x060fe40000410000 */
[C---:B------:R-:W-:Y:S02]  /*7a80*/  FMUL.FTZ R7, R3.reuse, R131 ;  /* 0x0000008303077220 */ /* 0x040fe40000410000 */
[C---:B------:R-:W-:Y:S01]  /*7a90*/  FMUL.FTZ R10, R3.reuse, R126 ;  /* 0x0000007e030a7220 */ /* 0x040fe20000410000 */
[----:B------:R-:W-:Y:S01]  /*7aa0*/  MUFU.EX2 R166, R166 ;  /* 0x000000a600a67308 */ /* 0x000fe20000000800 */
[C---:B------:R-:W-:Y:S01]  /*7ab0*/  FMUL.FTZ R11, R3.reuse, R127 ;  /* 0x0000007f030b7220 */ /* 0x040fe20000410000 */
[----:B------:R-:W-:Y:S01]  /*7ac0*/  LDSM.16.MT88.4 R128, [R133+0x2900] ;  /* 0x002900008580783b */ /* 0x000fe20000004200 */
[C---:B------:R-:W-:Y:S02]  /*7ad0*/  FMUL.FTZ R17, R132.reuse, R105 ;  /* 0x0000006984117220 */ /* 0x040fe40000410000 */
[C---:B------:R-:W-:Y:S02]  /*7ae0*/  FMUL.FTZ R18, R3.reuse, R106 ;  /* 0x0000006a03127220 */ /* 0x040fe40000410000 */
[----:B------:R-:W-:Y:S02]  /*7af0*/  FMUL.FTZ R19, R3, R107 ;  /* 0x0000006b03137220 */ /* 0x000fe40000410000 */
[C---:B------:R-:W-:Y:S01]  /*7b00*/  FMUL.FTZ R24, R132.reuse, R112 ;  /* 0x0000007084187220 */ /* 0x040fe20000410000 */
[----:B------:R-:W3:Y:S01]  /*7b10*/  MUFU.EX2 R165, R165 ;  /* 0x000000a500a57308 */ /* 0x000ee20000000800 */
[----:B------:R-:W-:Y:S01]  /*7b20*/  LDSM.16.MT88.4 R104, [R177+UR4+0x2100] ;  /* 0x00210004b168783b */ /* 0x000fe20008004200 */
[C---:B------:R-:W-:Y:S01]  /*7b30*/  FMUL.FTZ R25, R132.reuse, R113 ;  /* 0x0000007184197220 */ /* 0x040fe20000410000 */
[----:B-1----:R-:W-:Y:S01]  /*7b40*/  F2FP.PACK_AB R138, R163, R160 ;  /* 0x000000a0a38a723e */ /* 0x002fe200000000ff */
[C---:B------:R-:W-:Y:S02]  /*7b50*/  FMUL.FTZ R26, R3.reuse, R114 ;  /* 0x00000072031a7220 */ /* 0x040fe40000410000 */
[C---:B------:R-:W-:Y:S03]  /*7b60*/  FMUL.FTZ R27, R3.reuse, R115 ;  /* 0x00000073031b7220 */ /* 0x040fe60000410000 */
[----:B------:R-:W-:Y:S01]  /*7b70*/  LDSM.16.MT88.4 R112, [R177+UR4+0x900] ;  /* 0x00090004b170783b */ /* 0x000fe20008004200 */
[----:B------:R-:W-:Y:S01]  /*7b80*/  MUFU.EX2 R164, R164 ;  /* 0x000000a400a47308 */ /* 0x000fe20000000800 */
[C---:B------:R-:W-:Y:S02]  /*7b90*/  FMUL.FTZ R32, R132.reuse, R120 ;  /* 0x0000007884207220 */ /* 0x040fe40000410000 */
[----:B------:R-:W-:Y:S02]  /*7ba0*/  FMUL.FTZ R33, R132, R121 ;  /* 0x0000007984217220 */ /* 0x000fe40000410000 */
[C---:B------:R-:W-:Y:S02]  /*7bb0*/  FMUL.FTZ R34, R3.reuse, R122 ;  /* 0x0000007a03227220 */ /* 0x040fe40000410000 */
[----:B------:R-:W-:Y:S01]  /*7bc0*/  LDSM.16.MT88.4 R124, [R177+UR4+0x2900] ;  /* 0x00290004b17c783b */ /* 0x000fe20008004200 */
[----:B------:R-:W-:Y:S02]  /*7bd0*/  FMUL.FTZ R35, R3, R123 ;  /* 0x0000007b03237220 */ /* 0x000fe40000410000 */
[----:B------:R-:W1:Y:S01]  /*7be0*/  MUFU.EX2 R167, R167 ;  /* 0x000000a700a77308 */ /* 0x000e620000000800 */
[--C-:B------:R-:W-:Y:S02]  /*7bf0*/  FFMA.FTZ R223, R148, c[0x0][0x2d0], -R145.reuse ;  /* 0x0000b40094df7a23 */ /* 0x100fe40000010891 */
[--C-:B------:R-:W-:Y:S01]  /*7c00*/  FFMA.FTZ R224, R146, c[0x0][0x2d0], -R145.reuse ;  /* 0x0000b40092e07a23 */ /* 0x100fe20000010891 */
[----:B---3--:R-:W-:Y:S01]  /*7c10*/  F2FP.PACK_AB R137, R165, R166 ;  /* 0x000000a6a589723e */ /* 0x008fe200000000ff */
[----:B------:R-:W-:Y:S01]  /*7c20*/  LDSM.16.MT88.4 R120, [R134+0x900] ;  /* 0x000900008678783b */ /* 0x000fe20000004200 */
[C---:B------:R-:W-:Y:S02]  /*7c30*/  FMUL.FTZ R36, R132.reuse, R36 ;  /* 0x0000002484247220 */ /* 0x040fe40000410000 */
[C---:B------:R-:W-:Y:S02]  /*7c40*/  FMUL.FTZ R37, R132.reuse, R37 ;  /* 0x0000002584257220 */ /* 0x040fe40000410000 */
[C---:B------:R-:W-:Y:S01]  /*7c50*/  FMUL.FTZ R38, R3.reuse, R38 ;  /* 0x0000002603267220 */ /* 0x040fe20000410000 */
[----:B------:R-:W-:Y:S01]  /*7c60*/  MUFU.EX2 R170, R170 ;  /* 0x000000aa00aa7308 */ /* 0x000fe20000000800 */
[C---:B------:R-:W-:Y:S01]  /*7c70*/  FMUL.FTZ R39, R3.reuse, R39 ;  /* 0x0000002703277220 */ /* 0x040fe20000410000 */
[----:B------:R-:W-:Y:S01]  /*7c80*/  LDSM.16.MT88.4 R148, [R176+UR4+0x3900] ;  /* 0x00390004b094783b */ /* 0x000fe20008004200 */
[C---:B------:R-:W-:Y:S02]  /*7c90*/  FMUL.FTZ R40, R132.reuse, R40 ;  /* 0x0000002884287220 */ /* 0x040fe40000410000 */
[C---:B------:R-:W-:Y:S02]  /*7ca0*/  FMUL.FTZ R41, R132.reuse, R41 ;  /* 0x0000002984297220 */ /* 0x040fe40000410000 */
[C---:B------:R-:W-:Y:S02]  /*7cb0*/  FMUL.FTZ R42, R3.reuse, R42 ;  /* 0x0000002a032a7220 */ /* 0x040fe40000410000 */
[----:B------:R-:W-:Y:S01]  /*7cc0*/  FMUL.FTZ R43, R3, R43 ;  /* 0x0000002b032b7220 */ /* 0x000fe20000410000 */
[----:B------:R-:W-:Y:S01]  /*7cd0*/  MUFU.EX2 R175, R175 ;  /* 0x000000af00af7308 */ /* 0x000fe20000000800 */
[C---:B------:R-:W-:Y:S01]  /*7ce0*/  FMUL.FTZ R44, R132.reuse, R44 ;  /* 0x0000002c842c7220 */ /* 0x040fe20000410000 */
[----:B-1----:R-:W-:Y:S01]  /*7cf0*/  F2FP.PACK_AB R139, R167, R164 ;  /* 0x000000a4a78b723e */ /* 0x002fe200000000ff */
[C---:B------:R-:W-:Y:S02]  /*7d00*/  FMUL.FTZ R45, R132.reuse, R45 ;  /* 0x0000002d842d7220 */ /* 0x040fe40000410000 */
[C---:B------:R-:W-:Y:S02]  /*7d10*/  FMUL.FTZ R46, R3.reuse, R46 ;  /* 0x0000002e032e7220 */ /* 0x040fe40000410000 */
[C---:B------:R-:W-:Y:S02]  /*7d20*/  FMUL.FTZ R47, R3.reuse, R47 ;  /* 0x0000002f032f7220 */ /* 0x040fe40000410000 */
[C---:B--2---:R-:W-:Y:S01]  /*7d30*/  HMMA.16816.F32 R4, R136.reuse, R12, R4 ;  /* 0x0000000c8804723c */ /* 0x044fe20000001804 */
[----:B------:R-:W-:Y:S04]  /*7d40*/  MUFU.EX2 R212, R212 ;  /* 0x000000d400d47308 */ /* 0x000fe80000000800 */
        /* <DEDUP_REMOVED lines=9> */
[----:B------:R-:W1:Y:S01]  /*7de0*/  LDSM.16.MT88.4 R100, [R134+0x100] ;  /* 0x000100008664783b */ /* 0x000e620000004200 */
[C---:B------:R-:W-:Y:S02]  /*7df0*/  FMUL.FTZ R50, R3.reuse, R50 ;  /* 0x0000003203327220 */ /* 0x040fe40000410000 */
[C---:B------:R-:W-:Y:S02]  /*7e00*/  FMUL.FTZ R51, R3.reuse, R51 ;  /* 0x0000003303337220 */ /* 0x040fe40000410000 */
[C---:B----4-:R-:W-:Y:S03]  /*7e10*/  HMMA.16816.F32 R12, R136.reuse, R20, R12 ;  /* 0x00000014880c723c */ /* 0x050fe6000000180c */
[C---:B------:R-:W-:Y:S01]  /*7e20*/  FMUL.FTZ R52, R132.reuse, R52 ;  /* 0x0000003484347220 */ /* 0x040fe20000410000 */
[----:B------:R-:W-:Y:S01]  /*7e30*/  MUFU.EX2 R215, R215 ;  /* 0x000000d700d77308 */ /* 0x000fe20000000800 */
[C---:B------:R-:W-:Y:S02]  /*7e40*/  FMUL.FTZ R53, R132.reuse, R53 ;  /* 0x0000003584357220 */ /* 0x040fe40000410000 */
[C---:B------:R-:W-:Y:S01]  /*7e50*/  FMUL.FTZ R20, R132.reuse, R108 ;  /* 0x0000006c84147220 */ /* 0x040fe20000410000 */
[C---:B------:R-:W-:Y:S04]  /*7e60*/  HMMA.16816.F32 R16, R136.reuse, R22, R16 ;  /* 0x000000168810723c */ /* 0x040fe80000001810 */
[C---:B------:R-:W-:Y:S02]  /*7e70*/  FMUL.FTZ R21, R132.reuse, R109 ;  /* 0x0000006d84157220 */ /* 0x040fe40000410000 */
[C---:B------:R-:W-:Y:S01]  /*7e80*/  FMUL.FTZ R54, R3.reuse, R54 ;  /* 0x0000003603367220 */ /* 0x040fe20000410000 */
[----:B------:R-:W-:Y:S01]  /*7e90*/  MUFU.EX2 R216, R216 ;  /* 0x000000d800d87308 */ /* 0x000fe20000000800 */
[C---:B------:R-:W-:Y:S04]  /*7ea0*/  FMUL.FTZ R22, R3.reuse, R110 ;  /* 0x0000006e03167220 */ /* 0x040fe80000410000 */
[C---:B------:R-:W-:Y:S02]  /*7eb0*/  FMUL.FTZ R23, R3.reuse, R111 ;  /* 0x0000006f03177220 */ /* 0x040fe40000410000 */
[----:B------:R-:W2:Y:S01]  /*7ec0*/  LDSM.16.MT88.4 R108, [R133+0x2100] ;  /* 0x00210000856c783b */ /* 0x000ea20000004200 */
[C---:B------:R-:W-:Y:S02]  /*7ed0*/  FMUL.FTZ R55, R3.reuse, R55 ;  /* 0x0000003703377220 */ /* 0x040fe40000410000 */
[C---:B------:R-:W-:Y:S01]  /*7ee0*/  FMUL.FTZ R56, R132.reuse, R56 ;  /* 0x0000003884387220 */ /* 0x040fe20000410000 */
[----:B------:R-:W-:Y:S01]  /*7ef0*/  MUFU.EX2 R217, R217 ;  /* 0x000000d900d97308 */ /* 0x000fe20000000800 */
[C---:B------:R-:W-:Y:S03]  /*7f00*/  HMMA.16816.F32 R20, R136.reuse, R28, R20 ;  /* 0x0000001c8814723c */ /* 0x040fe60000001814 */
[C---:B------:R-:W-:Y:S02]  /*7f10*/  FMUL.FTZ R57, R132.reuse, R57 ;  /* 0x0000003984397220 */ /* 0x040fe40000410000 */
[C---:B------:R-:W-:Y:S02]  /*7f20*/  FMUL.FTZ R58, R3.reuse, R58 ;  /* 0x0000003a033a7220 */ /* 0x040fe40000410000 */
[C---:B------:R-:W-:Y:S01]  /*7f30*/  FMUL.FTZ R28, R132.reuse, R116 ;  /* 0x00000074841c7220 */ /* 0x040fe20000410000 */
[C---:B------:R-:W-:Y:S01]  /*7f40*/  HMMA.16816.F32 R24, R136.reuse, R30, R24 ;  /* 0x0000001e8818723c */ /* 0x040fe20000001818 */
[----:B------:R-:W-:Y:S03]  /*7f50*/  MUFU.EX2 R218, R218 ;  /* 0x000000da00da7308 */ /* 0x000fe60000000800 */
[C---:B------:R-:W-:Y:S02]  /*7f60*/  FMUL.FTZ R29, R132.reuse, R117 ;  /* 0x00000075841d7220 */ /* 0x040fe40000410000 */
[C---:B------:R-:W-:Y:S02]  /*7f70*/  FMUL.FTZ R59, R3.reuse, R59 ;  /* 0x0000003b033b7220 */ /* 0x040fe40000410000 */
[C---:B------:R-:W-:Y:S03]  /*7f80*/  FMUL.FTZ R30, R3.reuse, R118 ;  /* 0x00000076031e7220 */ /* 0x040fe60000410000 */
[----:B------:R-:W-:Y:S01]  /*7f90*/  MUFU.EX2 R219, R219 ;  /* 0x000000db00db7308 */ /* 0x000fe20000000800 */
[C---:B------:R-:W-:Y:S02]  /*7fa0*/  FMUL.FTZ R31, R3.reuse, R119 ;  /* 0x00000077031f7220 */ /* 0x040fe40000410000 */
[----:B------:R-:W-:Y:S01]  /*7fb0*/  LDSM.16.MT88.4 R116, [R176+UR4+0x900] ;  /* 0x00090004b074783b */ /* 0x000fe20008004200 */
[C---:B------:R-:W-:Y:S02]  /*7fc0*/  FMUL.FTZ R60, R132.reuse, R60 ;  /* 0x0000003c843c7220 */ /* 0x040fe40000410000 */
[C---:B------:R-:W-:Y:S02]  /*7fd0*/  FMUL.FTZ R61, R132.reuse, R61 ;  /* 0x0000003d843d7220 */ /* 0x040fe40000410000 */
[C---:B-1----:R-:W-:Y:S02]  /*7fe0*/  HMMA.16816.F32 R28, R136.reuse, R100, R28 ;  /* 0x00000064881c723c */ /* 0x042fe4000000181c */
[----:B------:R-:W-:Y:S01]  /*7ff0*/  MUFU.EX2 R220, R220 ;  /* 0x000000dc00dc7308 */ /* 0x000fe20000000800 */
[C---:B------:R-:W-:Y:S02]  /*8000*/  FMUL.FTZ R62, R3.reuse, R62 ;  /* 0x0000003e033e7220 */ /* 0x040fe40000410000 */
[C---:B------:R-:W-:Y:S02]  /*8010*/  FMUL.FTZ R63, R3.reuse, R63 ;  /* 0x0000003f033f7220 */ /* 0x040fe40000410000 */
[C---:B------:R-:W-:Y:S01]  /*8020*/  FMUL.FTZ R64, R132.reuse, R64 ;  /* 0x0000004084407220 */ /* 0x040fe20000410000 */
[C---:B------:R-:W-:Y:S01]  /*8030*/  HMMA.16816.F32 R32, R136.reuse, R102, R32 ;  /* 0x000000668820723c */ /* 0x040fe20000001820 */
[----:B------:R-:W1:Y:S03]  /*8040*/  LDSM.16.MT88.4 R100, [R176+UR4+0x2100] ;  /* 0x00210004b064783b */ /* 0x000e660008004200 */
[C---:B------:R-:W-:Y:S01]  /*8050*/  FMUL.FTZ R65, R132.reuse, R65 ;  /* 0x0000004184417220 */ /* 0x040fe20000410000 */
[----:B------:R-:W-:Y:S01]  /*8060*/  MUFU.EX2 R222, R222 ;  /* 0x000000de00de7308 */ /* 0x000fe20000000800 */
[C---:B------:R-:W-:Y:S02]  /*8070*/  FMUL.FTZ R66, R3.reuse, R66 ;  /* 0x0000004203427220 */ /* 0x040fe40000410000 */
[C---:B------:R-:W-:Y:S04]  /*8080*/  HMMA.16816.F32 R36, R136.reuse, R104, R36 ;  /* 0x000000688824723c */ /* 0x040fe80000001824 */
[C---:B------:R-:W-:Y:S02]  /*8090*/  FMUL.FTZ R67, R3.reuse, R67 ;  /* 0x0000004303437220 */ /* 0x040fe40000410000 */
[C---:B------:R-:W-:Y:S01]  /*80a0*/  FMUL.FTZ R68, R132.reuse, R68 ;  /* 0x0000004484447220 */ /* 0x040fe20000410000 */
[----:B------:R-:W-:Y:S01]  /*80b0*/  MUFU.EX2 R223, R223 ;  /* 0x000000df00df7308 */ /* 0x000fe20000000800 */
[C---:B------:R-:W-:Y:S01]  /*80c0*/  HMMA.16816.F32 R40, R136.reuse, R106, R40 ;  /* 0x0000006a8828723c */ /* 0x040fe20000001828 */
[----:B------:R-:W3:Y:S03]  /*80d0*/  LDSM.16.MT88.4 R104, [R134+0x2100] ;  /* 0x002100008668783b */ /* 0x000ee60000004200 */
[C---:B------:R-:W-:Y:S02]  /*80e0*/  FMUL.FTZ R69, R132.reuse, R69 ;  /* 0x0000004584457220 */ /* 0x040fe40000410000 */
[C---:B------:R-:W-:Y:S02]  /*80f0*/  FMUL.FTZ R70, R3.reuse, R70 ;  /* 0x0000004603467220 */ /* 0x040fe40000410000 */
[C---:B--2---:R-:W-:Y:S01]  /*8100*/  HMMA.16816.F32 R44, R136.reuse, R108, R44 ;  /* 0x0000006c882c723c */ /* 0x044fe2000000182c */
[----:B------:R-:W-:Y:S03]  /*8110*/  MUFU.EX2 R224, R224 ;  /* 0x000000e000e07308 */ /* 0x000fe60000000800 */
[C---:B------:R-:W-:Y:S02]  /*8120*/  FMUL.FTZ R71, R3.reuse, R71 ;  /* 0x0000004703477220 */ /* 0x040fe40000410000 */
[C---:B------:R-:W-:Y:S02]  /*8130*/  FMUL.FTZ R72, R132.reuse, R72 ;  /* 0x0000004884487220 */ /* 0x040fe40000410000 */
[C---:B------:R-:W-:Y:S01]  /*8140*/  HMMA.16816.F32 R48, R136.reuse, R110, R48 ;  /* 0x0000006e8830723c */ /* 0x040fe20000001830 */
[----:B------:R-:W2:Y:S03]  /*8150*/  LDSM.16.MT88.4 R108, [R177+UR4+0x4100] ;  /* 0x00410004b16c783b */ /* 0x000ea60008004200 */
[C---:B------:R-:W-:Y:S02]  /*8160*/  FMUL.FTZ R73, R132.reuse, R73 ;  /* 0x0000004984497220 */ /* 0x040fe40000410000 */
[C---:B------:R-:W-:Y:S02]  /*8170*/  FMUL.FTZ R74, R3.reuse, R74 ;  /* 0x0000004a034a7220 */ /* 0x040fe40000410000 */
[C---:B------:R-:W-:Y:S01]  /*8180*/  FMUL.FTZ R75, R3.reuse, R75 ;  /* 0x0000004b034b7220 */ /* 0x040fe20000410000 */
[C---:B-1----:R-:W-:Y:S03]  /*8190*/  HMMA.16816.F32 R52, R136.reuse, R100, R52 ;  /* 0x000000648834723c */ /* 0x042fe60000001834 */
[C---:B------:R-:W-:Y:S02]  /*81a0*/  FMUL.FTZ R84, R132.reuse, R84 ;  /* 0x0000005484547220 */ /* 0x040fe40000410000 */
[----:B------:R-:W-:Y:S02]  /*81b0*/  FMUL.FTZ R85, R132, R85 ;  /* 0x0000005584557220 */ /* 0x000fe40000410000 */
[C---:B------:R-:W-:Y:S01]  /*81c0*/  FMUL.FTZ R86, R3.reuse, R86 ;  /* 0x0000005603567220 */ /* 0x040fe20000410000 */
[C---:B------:R-:W-:Y:S01]  /*81d0*/  HMMA.16816.F32 R56, R136.reuse, R102, R56 ;  /* 0x000000668838723c */ /* 0x040fe20000001838 */
[----:B------:R-:W1:Y:S03]  /*81e0*/  LDSM.16.MT88.4 R100, [R133+0x4100] ;  /* 0x004100008564783b */ /* 0x000e660000004200 */
        /* <DEDUP_REMOVED lines=9> */
[--C-:B------:R-:W-:Y:S01]  /*8280*/  FFMA.FTZ R174, R142, c[0x0][0x2d0], -R145.reuse ;  /* 0x0000b4008eae7a23 */ /* 0x100fe20000010891 */
[----:B------:R-:W4:Y:S01]  /*8290*/  MUFU.EX2 R169, R169 ;  /* 0x000000a900a97308 */ /* 0x000f220000000800 */
[C---:B--2---:R-:W-:Y:S01]  /*82a0*/  HMMA.16816.F32 R68, R136.reuse, R108, R68 ;  /* 0x0000006c8844723c */ /* 0x044fe20000001844 */
[----:B------:R-:W-:Y:S03]  /*82b0*/  LDSM.16.MT88.4 R140, [R176+UR4+0x2900] ;  /* 0x00290004b08c783b */ /* 0x000fe60008004200 */
[--C-:B------:R-:W-:Y:S02]  /*82c0*/  FFMA.FTZ R172, R172, c[0x0][0x2d0], -R145.reuse ;  /* 0x0000b400acac7a23 */ /* 0x100fe40000010891 */
[C---:B------:R-:W-:Y:S02]  /*82d0*/  FMUL.FTZ R88, R132.reuse, R88 ;  /* 0x0000005884587220 */ /* 0x040fe40000410000 */
[C---:B------:R-:W-:Y:S01]  /*82e0*/  HMMA.16816.F32 R72, R136.reuse, R110, R72 ;  /* 0x0000006e8848723c */ /* 0x040fe20000001848 */
[----:B------:R-:W2:Y:S01]  /*82f0*/  LDSM.16.MT88.4 R108, [R134+0x4100] ;  /* 0x00410000866c783b */ /* 0x000ea20000004200 */
        /* <DEDUP_REMOVED lines=8> */
[C---:B------:R-:W-:Y:S01]  /*8380*/  FMUL.FTZ R91, R3.reuse, R91 ;  /* 0x0000005b035b7220 */ /* 0x040fe20000410000 */
[C---:B-1----:R-:W-:Y:S03]  /*8390*/  HMMA.16816.F32 R76, R136.reuse, R100, R76 ;  /* 0x00000064884c723c */ /* 0x042fe6000000184c */
[C---:B------:R-:W-:Y:S01]  /*83a0*/  FMUL.FTZ R80, R132.reuse, R80 ;  /* 0x0000005084507220 */ /* 0x040fe20000410000 */
[----:B------:R-:W1:Y:S01]  /*83b0*/  MUFU.EX2 R172, R172 ;  /* 0x000000ac00ac7308 */ /* 0x000e620000000800 */
[C---:B------:R-:W-:Y:S02]  /*83c0*/  FMUL.FTZ R81, R132.reuse, R81 ;  /* 0x0000005184517220 */ /* 0x040fe40000410000 */
[----:B------:R-:W-:Y:S01]  /*83d0*/  FMUL.FTZ R82, R3, R82 ;  /* 0x0000005203527220 */ /* 0x000fe20000410000 */
[----:B----4-:R-:W-:Y:S01]  /*83e0*/  F2FP.PACK_AB R100, R169, R168 ;  /* 0x000000a8a964723e */ /* 0x010fe200000000ff */
[C---:B------:R-:W-:Y:S03]  /*83f0*/  FMUL.FTZ R83, R3.reuse, R83 ;  /* 0x0000005303537220 */ /* 0x040fe60000410000 */
[C---:B------:R-:W-:Y:S02]  /*8400*/  FMUL.FTZ R92, R132.reuse, R92 ;  /* 0x0000005c845c7220 */ /* 0x040fe40000410000 */
[C---:B------:R-:W-:Y:S01]  /*8410*/  FMUL.FTZ R93, R132.reuse, R93 ;  /* 0x0000005d845d7220 */ /* 0x040fe20000410000 */
[----:B------:R-:W4:Y:S01]  /*8420*/  MUFU.EX2 R174, R174 ;  /* 0x000000ae00ae7308 */ /* 0x000f220000000800 */
[C---:B------:R-:W-:Y:S03]  /*8430*/  HMMA.16816.F32 R80, R136.reuse, R102, R80 ;  /* 0x000000668850723c */ /* 0x040fe60000001850 */
[C---:B------:R-:W-:Y:S02]  /*8440*/  FMUL.FTZ R94, R3.reuse, R94 ;  /* 0x0000005e035e7220 */ /* 0x040fe40000410000 */
[----:B------:R-:W-:Y:S02]  /*8450*/  FMUL.FTZ R95, R3, R95 ;  /* 0x0000005f035f7220 */ /* 0x000fe40000410000 */
[C---:B------:R-:W-:Y:S01]  /*8460*/  FMUL.FTZ R96, R132.reuse, R96 ;  /* 0x0000006084607220 */ /* 0x040fe20000410000 */
[C---:B---3--:R-:W-:Y:S04]  /*8470*/  HMMA.16816.F32 R84, R136.reuse, R104, R84 ;  /* 0x000000688854723c */ /* 0x048fe80000001854 */
[----:B------:R-:W-:Y:S01]  /*8480*/  FMUL.FTZ R97, R132, R97 ;  /* 0x0000006184617220 */ /* 0x000fe20000410000 */
[----:B-----5:R-:W-:Y:S01]  /*8490*/  F2FP.PACK_AB R102, R171, R170 ;  /* 0x000000aaab66723e */ /* 0x020fe200000000ff */
[C---:B------:R-:W-:Y:S01]  /*84a0*/  FMUL.FTZ R98, R3.reuse, R98 ;  /* 0x0000006203627220 */ /* 0x040fe20000410000 */
[----:B-1----:R-:W-:Y:S01]  /*84b0*/  F2FP.PACK_AB R101, R172, R173 ;  /* 0x000000adac65723e */ /* 0x002fe200000000ff */
[C---:B------:R-:W-:Y:S01]  /*84c0*/  HMMA.16816.F32 R88, R136.reuse, R106, R88 ;  /* 0x0000006a8858723c */ /* 0x040fe20000001858 */
[----:B------:R-:W1:Y:S03]  /*84d0*/  LDSM.16.MT88.4 R104, [R133+0x900] ;  /* 0x000900008568783b */ /* 0x000e660000004200 */
[----:B------:R-:W-:Y:S02]  /*84e0*/  FMUL.FTZ R99, R3, R99 ;  /* 0x0000006303637220 */ /* 0x000fe40000410000 */
[--C-:B------:R-:W-:Y:S01]  /*84f0*/  FFMA.FTZ R211, R211, c[0x0][0x2d0], -R152.reuse ;  /* 0x0000b400d3d37a23 */ /* 0x100fe20000010898 */
[----:B----4-:R-:W-:Y:S01]  /*8500*/  F2FP.PACK_AB R103, R175, R174 ;  /* 0x000000aeaf67723e */ /* 0x010fe200000000ff */
[C---:B--2---:R-:W-:Y:S04]  /*8510*/  HMMA.16816.F32 R92, R136.reuse, R108, R92 ;  /* 0x0000006c885c723c */ /* 0x044fe8000000185c */
[----:B------:R-:W-:Y:S01]  /*8520*/  FFMA.FTZ R152, R147, c[0x0][0x2d0], -R152 ;  /* 0x0000b40093987a23 */ /* 0x000fe20000010898 */
[----:B------:R-:W-:Y:S01]  /*8530*/  MUFU.EX2 R211, R211 ;  /* 0x000000d300d37308 */ /* 0x000fe20000000800 */
[--C-:B------:R-:W-:Y:S02]  /*8540*/  FFMA.FTZ R210, R210, c[0x0][0x2d0], -R145.reuse ;  /* 0x0000b400d2d27a23 */ /* 0x100fe40000010891 */
[----:B------:R-:W-:Y:S01]  /*8550*/  HMMA.16816.F32 R96, R136, R110, R96 ;  /* 0x0000006e8860723c */ /* 0x000fe20000001860 */
[----:B------:R-:W2:Y:S03]  /*8560*/  LDSM.16.MT88.4 R108, [R134+0x2900] ;  /* 0x00290000866c783b */ /* 0x000ea60000004200 */
[----:B------:R-:W-:Y:S02]  /*8570*/  FFMA.FTZ R145, R144, c[0x0][0x2d0], -R145 ;  /* 0x0000b40090917a23 */ /* 0x000fe40000010891 */
[----:B------:R-:W-:Y:S01]  /*8580*/  FFMA.FTZ R162, R132, R197, R162 ;  /* 0x000000c584a27223 */ /* 0x000fe200000100a2 */
[----:B------:R3:W4:Y:S01]  /*8590*/  MUFU.EX2 R221, R152 ;  /* 0x0000009800dd7308 */ /* 0x0007220000000800 */
[C---:B------:R-:W-:Y:S05]  /*85a0*/  HMMA.16816.F32 R4, R100.reuse, R112, R4 ;  /* 0x000000706404723c */ /* 0x040fea0000001804 */
[----:B------:R-:W-:Y:S01]  /*85b0*/  F2FP.PACK_AB R136, R219, R218 ;  /* 0x000000dadb88723e */ /* 0x000fe200000000ff */
[----:B------:R-:W-:Y:S01]  /*85c0*/  FADD.FTZ R161, R161, R162 ;  /* 0x000000a2a1a17221 */ /* 0x000fe20000010000 */
[----:B------:R-:W-:Y:S01]  /*85d0*/  F2FP.PACK_AB R137, R223, R222 ;  /* 0x000000dedf89723e */ /* 0x000fe200000000ff */
[C---:B------:R-:W-:Y:S01]  /*85e0*/  HMMA.16816.F32 R8, R100.reuse, R114, R8 ;  /* 0x000000726408723c */ /* 0x040fe20000001808 */
[----:B------:R-:W-:Y:S01]  /*85f0*/  LDSM.16.MT88.4 R112, [R133+0x4900] ;  /* 0x004900008570783b */ /* 0x000fe20000004200 */
[----:B------:R-:W5:Y:S02]  /*8600*/  MUFU.EX2 R225, R145 ;  /* 0x0000009100e17308 */ /* 0x000f640000000800 */
[----:B------:R-:W-:Y:S02]  /*8610*/  FFMA.FTZ R166, R3, R198, R166 ;  /* 0x000000c603a67223 */ /* 0x000fe400000100a6 */
[----:B------:R-:W-:Y:S02]  /*8620*/  FADD.FTZ R160, R160, R161 ;  /* 0x000000a1a0a07221 */ /* 0x000fe40000010000 */
[----:B------:R-:W-:Y:S01]  /*8630*/  FADD.FTZ R165, R165, R166 ;  /* 0x000000a6a5a57221 */ /* 0x000fe20000010000 */
[C---:B-1----:R-:W-:Y:S03]  /*8640*/  HMMA.16816.F32 R12, R100.reuse, R104, R12 ;  /* 0x00000068640c723c */ /* 0x042fe6000000180c */
[----:B------:R-:W1:Y:S01]  /*8650*/  MUFU.EX2 R210, R210 ;  /* 0x000000d200d27308 */ /* 0x000e620000000800 */
[----:B------:R-:W-:Y:S01]  /*8660*/  FADD.FTZ R163, R163, R160 ;  /* 0x000000a0a3a37221 */ /* 0x000fe20000010000 */
[----:B---3--:R-:W-:Y:S01]  /*8670*/  LDSM.16.MT88.4 R152, [R134+0x3900] ;  /* 0x003900008698783b */ /* 0x008fe20000004200 */
[----:B----4-:R-:W-:Y:S02]  /*8680*/  F2FP.PACK_AB R138, R221, R220 ;  /* 0x000000dcdd8a723e */ /* 0x010fe400000000ff */
[C---:B------:R-:W-:Y:S04]  /*8690*/  HMMA.16816.F32 R16, R100.reuse, R106, R16 ;  /* 0x0000006a6410723c */ /* 0x040fe80000001810 */
[----:B------:R-:W-:Y:S01]  /*86a0*/  FADD.FTZ R164, R164, R165 ;  /* 0x000000a5a4a47221 */ /* 0x000fe20000010000 */
[----:B------:R-:W3:Y:S01]  /*86b0*/  LDSM.16.MT88.4 R104, [R177+UR4+0x4900] ;  /* 0x00490004b168783b */ /* 0x000ee20008004200 */
[----:B------:R-:W-:Y:S02]  /*86c0*/  FADD.FTZ R168, R168, R163 ;  /* 0x000000a3a8a87221 */ /* 0x000fe40000010000 */
[C---:B------:R-:W-:Y:S04]  /*86d0*/  HMMA.16816.F32 R20, R100.reuse, R116, R20 ;  /* 0x000000746414723c */ /* 0x040fe80000001814 */
[----:B-----5:R-:W-:Y:S01]  /*86e0*/  F2FP.PACK_AB R139, R225, R224 ;  /* 0x000000e0e18b723e */ /* 0x020fe200000000ff */
[----:B------:R-:W-:Y:S01]  /*86f0*/  FADD.FTZ R164, R167, R164 ;  /* 0x000000a4a7a47221 */ /* 0x000fe20000010000 */
[----:B------:R-:W-:Y:S01]  /*8700*/  LDSM.16.MT88.4 R144, [R133+0x3900] ;  /* 0x003900008590783b */ /* 0x000fe20000004200 */
[----:B------:R-:W-:Y:S01]  /*8710*/  FADD.FTZ R169, R169, R168 ;  /* 0x000000a8a9a97221 */ /* 0x000fe20000010000 */
[C---:B------:R-:W-:Y:S04]  /*8720*/  HMMA.16816.F32 R24, R100.reuse, R118, R24 ;  /* 0x000000766418723c */ /* 0x040fe80000001818 */
[----:B------:R-:W-:Y:S02]  /*8730*/  FADD.FTZ R173, R173, R164 ;  /* 0x000000a4adad7221 */ /* 0x000fe40000010000 */
[----:B------:R-:W-:Y:S02]  /*8740*/  LDSM.16.MT88.4 R116, [R134+0x4900] ;  /* 0x004900008674783b */ /* 0x000fe40000004200 */
[C---:B------:R-:W-:Y:S04]  /*8750*/  HMMA.16816.F32 R28, R100.reuse, R120, R28 ;  /* 0x00000078641c723c */ /* 0x040fe8000000181c */
[----:B------:R-:W-:Y:S04]  /*8760*/  FADD.FTZ R173, R172, R173 ;  /* 0x000000adacad7221 */ /* 0x000fe80000010000 */
[C---:B------:R-:W-:Y:S01]  /*8770*/  HMMA.16816.F32 R32, R100.reuse, R122, R32 ;  /* 0x0000007a6420723c */ /* 0x040fe20000001820 */
[----:B------:R-:W-:Y:S03]  /*8780*/  LDSM.16.MT88.4 R120, [R133+0x1100] ;  /* 0x001100008578783b */ /* 0x000fe60000004200 */
[----:B------:R-:W-:Y:S04]  /*8790*/  FADD.FTZ R174, R174, R173 ;  /* 0x000000adaeae7221 */ /* 0x000fe80000010000 */
[C---:B------:R-:W-:Y:S04]  /*87a0*/  HMMA.16816.F32 R36, R100.reuse, R124, R36 ;  /* 0x0000007c6424723c */ /* 0x040fe80000001824 */
[----:B------:R-:W-:Y:S04]  /*87b0*/  FADD.FTZ R175, R175, R174 ;  /* 0x000000aeafaf7221 */ /* 0x000fe80000010000 */
[C---:B------:R-:W-:Y:S01]  /*87c0*/  HMMA.16816.F32 R40, R100.reuse, R126, R40 ;  /* 0x0000007e6428723c */ /* 0x040fe20000001828 */
[----:B------:R-:W-:Y:S07]  /*87d0*/  LDSM.16.MT88.4 R124, [R134+0x1100] ;  /* 0x00110000867c783b */ /* 0x000fee0000004200 */
[C---:B------:R-:W-:Y:S08]  /*87e0*/  HMMA.16816.F32 R44, R100.reuse, R128, R44 ;  /* 0x00000080642c723c */ /* 0x040ff0000000182c */
[C---:B------:R-:W-:Y:S08]  /*87f0*/  HMMA.16816.F32 R48, R100.reuse, R130, R48 ;  /* 0x000000826430723c */ /* 0x040ff00000001830 */
[C---:B------:R-:W-:Y:S08]  /*8800*/  HMMA.16816.F32 R52, R100.reuse, R140, R52 ;  /* 0x0000008c6434723c */ /* 0x040ff00000001834 */
[C---:B------:R-:W-:Y:S01]  /*8810*/  HMMA.16816.F32 R56, R100.reuse, R142, R56 ;  /* 0x0000008e6438723c */ /* 0x040fe20000001838 */
[----:B------:R-:W-:Y:S07]  /*8820*/  LDSM.16.MT88.4 R140, [R177+UR4+0x3900] ;  /* 0x00390004b18c783b */ /* 0x000fee0008004200 */
[C---:B--2---:R-:W-:Y:S08]  /*8830*/  HMMA.16816.F32 R60, R100.reuse, R108, R60 ;  /* 0x0000006c643c723c */ /* 0x044ff0000000183c */
[C---:B------:R-:W-:Y:S01]  /*8840*/  HMMA.16816.F32 R64, R100.reuse, R110, R64 ;  /* 0x0000006e6440723c */ /* 0x040fe20000001840 */
[----:B------:R-:W2:Y:S07]  /*8850*/  LDSM.16.MT88.4 R108, [R176+UR4+0x4900] ;  /* 0x00490004b06c783b */ /* 0x000eae0008004200 */
[C---:B---3--:R-:W-:Y:S08]  /*8860*/  HMMA.16816.F32 R68, R100.reuse, R104, R68 ;  /* 0x000000686444723c */ /* 0x048ff00000001844 */
[C---:B------:R-:W-:Y:S01]  /*8870*/  HMMA.16816.F32 R72, R100.reuse, R106, R72 ;  /* 0x0000006a6448723c */ /* 0x040fe20000001848 */
[----:B------:R-:W3:Y:S07]  /*8880*/  LDSM.16.MT88.4 R104, [R177+UR4+0x1100] ;  /* 0x00110004b168783b */ /* 0x000eee0008004200 */
[C---:B------:R-:W-:Y:S08]  /*8890*/  HMMA.16816.F32 R76, R100.reuse, R112, R76 ;  /* 0x00000070644c723c */ /* 0x040ff0000000184c */
[C---:B------:R-:W-:Y:S01]  /*88a0*/  HMMA.16816.F32 R80, R100.reuse, R114, R80 ;  /* 0x000000726450723c */ /* 0x040fe20000001850 */
[----:B------:R-:W4:Y:S07]  /*88b0*/  LDSM.16.MT88.4 R112, [R176+UR4+0x1100] ;  /* 0x00110004b070783b */ /* 0x000f2e0008004200 */
[C---:B--2---:R-:W-:Y:S08]  /*88c0*/  HMMA.16816.F32 R84, R100.reuse, R108, R84 ;  /* 0x0000006c6454723c */ /* 0x044ff00000001854 */
[C---:B------:R-:W-:Y:S01]  /*88d0*/  HMMA.16816.F32 R88, R100.reuse, R110, R88 ;  /* 0x0000006e6458723c */ /* 0x040fe20000001858 */
[----:B------:R-:W2:Y:S07]  /*88e0*/  LDSM.16.MT88.4 R108, [R177+UR4+0x3100] ;  /* 0x00310004b16c783b */ /* 0x000eae0008004200 */
[C---:B------:R-:W-:Y:S08]  /*88f0*/  HMMA.16816.F32 R92, R100.reuse, R116, R92 ;  /* 0x00000074645c723c */ /* 0x040ff0000000185c */
[----:B------:R-:W-:Y:S01]  /*8900*/  HMMA.16816.F32 R96, R100, R118, R96 ;  /* 0x000000766460723c */ /* 0x000fe20000001860 */
[----:B------:R-:W5:Y:S06]  /*8910*/  LDSM.16.MT88.4 R116, [R133+0x3100] ;  /* 0x003100008574783b */ /* 0x000f6c0000004200 */
[----:B------:R-:W-:Y:S02]  /*8920*/  F2FP.PACK_AB R100, R212, R211 ;  /* 0x000000d3d464723e */ /* 0x000fe400000000ff */
[----:B------:R-:W-:Y:S03]  /*8930*/  F2FP.PACK_AB R102, R214, R213 ;  /* 0x000000d5d666723e */ /* 0x000fe600000000ff */
[----:B-1----:R-:W-:Y:S01]  /*8940*/  F2FP.PACK_AB R101, R215, R210 ;  /* 0x000000d2d765723e */ /* 0x002fe200000000ff */
[----:B------:R-:W-:Y:S01]  /*8950*/  FADD.FTZ R210, R210, R175 ;  /* 0x000000afd2d27221 */ /* 0x000fe20000010000 */
[----:B------:R-:W-:Y:S03]  /*8960*/  F2FP.PACK_AB R103, R217, R216 ;  /* 0x000000d8d967723e */ /* 0x000fe600000000ff */
[----:B------:R-:W-:Y:S04]  /*8970*/  FADD.FTZ R215, R215, R210 ;  /* 0x000000d2d7d77221 */ /* 0x000fe80000010000 */
[C---:B---3--:R-:W-:Y:S03]  /*8980*/  HMMA.16816.F32 R4, R100.reuse, R104, R4 ;  /* 0x000000686404723c */ /* 0x048fe60000001804 */
[----:B------:R-:W-:Y:S04]  /*8990*/  FADD.FTZ R216, R216, R215 ;  /* 0x000000d7d8d87221 */ /* 0x000fe80000010000 */
[----:B------:R-:W-:Y:S01]  /*89a0*/  FADD.FTZ R217, R217, R216 ;  /* 0x000000d8d9d97221 */ /* 0x000fe20000010000 */
[C---:B------:R-:W-:Y:S01]  /*89b0*/  HMMA.16816.F32 R8, R100.reuse, R106, R8 ;  /* 0x0000006a6408723c */ /* 0x040fe20000001808 */
[----:B------:R-:W1:Y:S03]  /*89c0*/  LDSM.16.MT88.4 R104, [R176+UR4+0x3100] ;  /* 0x00310004b068783b */ /* 0x000e660008004200 */
[----:B------:R-:W-:Y:S04]  /*89d0*/  FADD.FTZ R222, R222, R217 ;  /* 0x000000d9dede7221 */ /* 0x000fe80000010000 */
[C---:B------:R-:W-:Y:S04]  /*89e0*/  HMMA.16816.F32 R12, R100.reuse, R120, R12 ;  /* 0x00000078640c723c */ /* 0x040fe8000000180c */
[----:B------:R-:W-:Y:S04]  /*89f0*/  FADD.FTZ R223, R223, R222 ;  /* 0x000000dedfdf7221 */ /* 0x000fe80000010000 */
[C---:B------:R-:W-:Y:S01]  /*8a00*/  HMMA.16816.F32 R16, R100.reuse, R122, R16 ;  /* 0x0000007a6410723c */ /* 0x040fe20000001810 */
[----:B------:R-:W-:Y:S03]  /*8a10*/  LDSM.16.MT88.4 R120, [R134+0x1900] ;  /* 0x001900008678783b */ /* 0x000fe60000004200 */
[----:B------:R-:W-:Y:S04]  /*8a20*/  FADD.FTZ R198, R224, R223 ;  /* 0x000000dfe0c67221 */ /* 0x000fe80000010000 */
[C---:B----4-:R-:W-:Y:S04]  /*8a30*/  HMMA.16816.F32 R20, R100.reuse, R112, R20 ;  /* 0x000000706414723c */ /* 0x050fe80000001814 */
[----:B------:R-:W-:Y:S04]  /*8a40*/  FADD.FTZ R198, R225, R198 ;  /* 0x000000c6e1c67221 */ /* 0x000fe80000010000 */
[C---:B------:R-:W-:Y:S01]  /*8a50*/  HMMA.16816.F32 R24, R100.reuse, R114, R24 ;  /* 0x000000726418723c */ /* 0x040fe20000001818 */
[----:B------:R-:W3:Y:S07]  /*8a60*/  LDSM.16.MT88.4 R112, [R134+0x3100] ;  /* 0x003100008670783b */ /* 0x000eee0000004200 */
[C---:B------:R-:W-:Y:S08]  /*8a70*/  HMMA.16816.F32 R28, R100.reuse, R124, R28 ;  /* 0x0000007c641c723c */ /* 0x040ff0000000181c */
[C---:B------:R-:W-:Y:S01]  /*8a80*/  HMMA.16816.F32 R32, R100.reuse, R126, R32 ;  /* 0x0000007e6420723c */ /* 0x040fe20000001820 */
[----:B------:R-:W-:Y:S07]  /*8a90*/  LDSM.16.MT88.4 R124, [R177+UR4+0x1900] ;  /* 0x00190004b17c783b */ /* 0x000fee0008004200 */
[C---:B--2---:R-:W-:Y:S08]  /*8aa0*/  HMMA.16816.F32 R36, R100.reuse, R108, R36 ;  /* 0x0000006c6424723c */ /* 0x044ff00000001824 */
[C---:B------:R-:W-:Y:S01]  /*8ab0*/  HMMA.16816.F32 R40, R100.reuse, R110, R40 ;  /* 0x0000006e6428723c */ /* 0x040fe20000001828 */
[----:B------:R-:W2:Y:S07]  /*8ac0*/  LDSM.16.MT88.4 R108, [R177+UR4+0x5100] ;  /* 0x00510004b16c783b */ /* 0x000eae0008004200 */
[C---:B-----5:R-:W-:Y:S08]  /*8ad0*/  HMMA.16816.F32 R44, R100.reuse, R116, R44 ;  /* 0x00000074642c723c */ /* 0x060ff0000000182c */
[C---:B------:R-:W-:Y:S01]  /*8ae0*/  HMMA.16816.F32 R48, R100.reuse, R118, R48 ;  /* 0x000000766430723c */ /* 0x040fe20000001830 */
[----:B------:R-:W4:Y:S07]  /*8af0*/  LDSM.16.MT88.4 R116, [R133+0x5100] ;  /* 0x005100008574783b */ /* 0x000f2e0000004200 */
[C---:B-1----:R-:W-:Y:S08]  /*8b00*/  HMMA.16816.F32 R52, R100.reuse, R104, R52 ;  /* 0x000000686434723c */ /* 0x042ff00000001834 */
[C---:B------:R-:W-:Y:S01]  /*8b10*/  HMMA.16816.F32 R56, R100.reuse, R106, R56 ;  /* 0x0000006a6438723c */ /* 0x040fe20000001838 */
[----:B------:R-:W1:Y:S07]  /*8b20*/  LDSM.16.MT88.4 R104, [R176+UR4+0x5100] ;  /* 0x00510004b068783b */ /* 0x000e6e0008004200 */
        /* <DEDUP_REMOVED lines=8> */
[----:B------:R-:W4:Y:S07]  /*8bb0*/  LDSM.16.MT88.4 R116, [R176+UR4+0x1900] ;  /* 0x00190004b074783b */ /* 0x000f2e0008004200 */
[C---:B-1----:R-:W-:Y:S08]  /*8bc0*/  HMMA.16816.F32 R84, R100.reuse, R104, R84 ;  /* 0x000000686454723c */ /* 0x042ff00000001854 */
[C---:B------:R-:W-:Y:S08]  /*8bd0*/  HMMA.16816.F32 R88, R100.reuse, R106, R88 ;  /* 0x0000006a6458723c */ /* 0x040ff00000001858 */
[C---:B---3--:R-:W-:Y:S08]  /*8be0*/  HMMA.16816.F32 R92, R100.reuse, R112, R92 ;  /* 0x00000070645c723c */ /* 0x048ff0000000185c */
[----:B------:R-:W-:Y:S08]  /*8bf0*/  HMMA.16816.F32 R96, R100, R114, R96 ;  /* 0x000000726460723c */ /* 0x000ff00000001860 */
[C---:B------:R-:W-:Y:S01]  /*8c00*/  HMMA.16816.F32 R128, R136.reuse, R124, R4 ;  /* 0x0000007c8880723c */ /* 0x040fe20000001804 */
[----:B------:R-:W1:Y:S07]  /*8c10*/  LDSM.16.MT88.4 R4, [R133+0x5900] ;  /* 0x005900008504783b */ /* 0x000e6e0000004200 */
[C---:B------:R-:W-:Y:S01]  /*8c20*/  HMMA.16816.F32 R124, R136.reuse, R126, R8 ;  /* 0x0000007e887c723c */ /* 0x040fe20000001808 */
[----:B------:R-:W3:Y:S07]  /*8c30*/  LDSM.16.MT88.4 R8, [R176+UR4+0x5900] ;  /* 0x00590004b008783b */ /* 0x000eee0008004200 */
[C---:B--2---:R-:W-:Y:S01]  /*8c40*/  HMMA.16816.F32 R100, R136.reuse, R108, R12 ;  /* 0x0000006c8864723c */ /* 0x044fe2000000180c */
[----:B------:R-:W2:Y:S07]  /*8c50*/  LDSM.16.MT88.4 R12, [R134+0x5900] ;  /* 0x00590000860c783b */ /* 0x000eae0000004200 */
        /* <DEDUP_REMOVED lines=15> */
[C---:B-1----:R-:W-:Y:S07]  /*8d50*/  HMMA.16816.F32 R76, R136.reuse, R4, R76 ;  /* 0x00000004884c723c */ /* 0x042fee000000184c */
[----:B------:R-:W-:Y:S01]  /*8d60*/  FADD.FTZ R4, R170, R169 ;  /* 0x000000a9aa047221 */ /* 0x000fe20000010000 */
[C---:B------:R-:W-:Y:S04]  /*8d70*/  HMMA.16816.F32 R80, R136.reuse, R6, R80 ;  /* 0x000000068850723c */ /* 0x040fe80000001850 */
[----:B------:R-:W-:Y:S04]  /*8d80*/  FADD.FTZ R4, R171, R4 ;  /* 0x00000004ab047221 */ /* 0x000fe80000010000 */
[C---:B---3--:R-:W-:Y:S04]  /*8d90*/  HMMA.16816.F32 R84, R136.reuse, R8, R84 ;  /* 0x000000088854723c */ /* 0x048fe80000001854 */
[----:B------:R-:W-:Y:S04]  /*8da0*/  FADD.FTZ R211, R211, R4 ;  /* 0x00000004d3d37221 */ /* 0x000fe80000010000 */
[C---:B------:R-:W-:Y:S04]  /*8db0*/  HMMA.16816.F32 R88, R136.reuse, R10, R88 ;  /* 0x0000000a8858723c */ /* 0x040fe80000001858 */
[----:B------:R-:W-:Y:S04]  /*8dc0*/  FADD.FTZ R212, R212, R211 ;  /* 0x000000d3d4d47221 */ /* 0x000fe80000010000 */
[C---:B--2---:R-:W-:Y:S04]  /*8dd0*/  HMMA.16816.F32 R92, R136.reuse, R12, R92 ;  /* 0x0000000c885c723c */ /* 0x044fe8000000185c */
[----:B------:R-:W-:Y:S04]  /*8de0*/  FADD.FTZ R3, R213, R212 ;  /* 0x000000d4d5037221 */ /* 0x000fe80000010000 */
[----:B------:R-:W-:Y:S01]  /*8df0*/  FADD.FTZ R3, R214, R3 ;  /* 0x00000003d6037221 */ /* 0x000fe20000010000 */
[----:B------:R-:W-:Y:S03]  /*8e00*/  HMMA.16816.F32 R96, R136, R14, R96 ;  /* 0x0000000e8860723c */ /* 0x000fe60000001860 */
[----:B------:R-:W-:Y:S01]  /*8e10*/  FADD.FTZ R218, R218, R3 ;  /* 0x00000003dada7221 */ /* 0x000fe20000010000 */
[----:B------:R-:W-:Y:S03]  /*8e20*/  IADD3 R3, R202, -0x2, RZ ;  /* 0xfffffffeca037810 */ /* 0x000fe60007ffe0ff */
[----:B------:R-:W-:Y:S01]  /*8e30*/  FADD.FTZ R219, R219, R218 ;  /* 0x000000dadbdb7221 */ /* 0x000fe20000010000 */
[----:B------:R-:W-:Y:S04]  /*8e40*/  ISETP.GE.AND P0, PT, R3, UR11, PT ;  /* 0x0000000b03007c0c */ /* 0x000fe8000bf06270 */
[----:B------:R-:W-:Y:S04]  /*8e50*/  FADD.FTZ R220, R220, R219 ;  /* 0x000000dbdcdc7221 */ /* 0x000fe80000010000 */
[----:B------:R-:W-:Y:S05]  /*8e60*/  FADD.FTZ R197, R221, R220 ;  /* 0x000000dcddc57221 */ /* 0x000fea0000010000 */
[----:B------:R-:W-:-:S05]  /*8e70*/  @!P0 BRA `(.L_x_1966) ;  /* 0x0000040000008947 */ /* 0x000fca0003800000 */
[----:B------:R-:W-:Y:S01]  /*8e80*/  ISETP.NE.AND P2, PT, R187, 0x1, PT ;  /* 0x00000001bb00780c */ /* 0x000fe20003f45270 */
[----:B------:R-:W-:Y:S01]  /*8e90*/  IMAD.MOV.U32 R190, RZ, RZ, RZ ;  /* 0x000000ffffbe7224 */ /* 0x000fe200078e00ff */
[----:B------:R-:W-:Y:S02]  /*8ea0*/  IADD3 R191, R193, R209, R194 ;  /* 0x000000d1c1bf7210 */ /* 0x000fe40007ffe0c2 */
[----:B------:R-:W-:Y:S02]  /*8eb0*/  IADD3 R12, -R206, 0x10, RZ ;  /* 0x00000010ce0c7810 */ /* 0x000fe40007ffe1ff */
[----:B------:R-:W-:Y:S02]  /*8ec0*/  IADD3 R191, R191, -0x80, RZ ;  /* 0xffffff80bfbf7810 */ /* 0x000fe40007ffe0ff */
[----:B------:R-:W-:Y:S02]  /*8ed0*/  LOP3.LUT R12, R12, 0xf, RZ, 0xc0, !PT ;  /* 0x0000000f0c0c7812 */ /* 0x000fe400078ec0ff */
[----:B------:R-:W-:Y:S01]  /*8ee0*/  IADD3 R11, -R203, 0x10, RZ ;  /* 0x00000010cb0b7810 */ /* 0x000fe20007ffe1ff */
[----:B------:R-:W-:Y:S02]  /*8ef0*/  IMAD.MOV.U32 R3, RZ, RZ, R191 ;  /* 0x000000ffff037224 */ /* 0x000fe400078e00bf */
[----:B------:R-:W-:Y:S01]  /*8f00*/  @P2 IMAD.HI.U32 R6, R191, c[0x0][0x2bc], RZ ;  /* 0x0000af00bf062a27 */ /* 0x000fe200078e00ff */
[----:B------:R-:W-:Y:S04]  /*8f10*/  LOP3.LUT R11, R11, 0xf, RZ, 0xc0, !PT ;  /* 0x0000000f0b0b7812 */ /* 0x000fe800078ec0ff */
[----:B------:R-:W-:Y:S04]  /*8f20*/  @P2 SHF.R.U32.HI R3, RZ, c[0x0][0x2c0], R6 ;  /* 0x0000b000ff032a19 */ /* 0x000fe80000011606 */
[C---:B------:R-:W-:Y:S04]  /*8f30*/  @!P3 IADD3 R7, P0, R3.reuse, UR18, RZ ;  /* 0x000000120307bc10 */ /* 0x040fe8000ff1e0ff */
[----:B------:R-:W-:Y:S02]  /*8f40*/  @!P3 LEA.HI.X.SX32 R6, R3, UR10, 0x1, P0 ;  /* 0x0000000a0306bc11 */ /* 0x000fe400080f0eff */
[C---:B------:R-:W-:Y:S04]  /*8f50*/  @!P3 LEA R4, P0, R7.reuse, c[0x0][0x2a0], 0x2 ;  /* 0x0000a8000704ba11 */ /* 0x040fe800078010ff */
[----:B------:R-:W-:Y:S01]  /*8f60*/  @!P3 LEA.HI.X R5, R7, c[0x0][0x2a4], R6, 0x2, P0 ;  /* 0x0000a9000705ba11 */ /* 0x000fe200000f1406 */
[----:B------:R-:W-:Y:S04]  /*8f70*/  IMAD.MOV R6, RZ, RZ, -R3 ;  /* 0x000000ffff067224 */ /* 0x000fe800078e0a03 */
[----:B------:R-:W2:Y:S01]  /*8f80*/  @!P3 LDG.E R190, [R4.64] ;  /* 0x0000001404beb981 */ /* 0x000ea2000c1e1900 */
[----:B------:R-:W-:Y:S04]  /*8f90*/  IMAD R191, R6, c[0x0][0x2b8], R191 ;  /* 0x0000ae0006bf7a24 */ /* 0x000fe800078e02bf */
[----:B------:R-:W-:Y:S01]  /*8fa0*/  IMAD.WIDE.U32 R8, R191, c[0x0][0x1e0], RZ ;  /* 0x00007800bf087a25 */ /* 0x000fe200078e00ff */
[----:B------:R-:W-:Y:S05]  /*8fb0*/  SHF.R.S32.HI R3, RZ, 0x1f, R191 ;  /* 0x0000001fff037819 */ /* 0x000fea00000114bf */
        /* <DEDUP_REMOVED lines=9> */
[C---:B------:R-:W-:Y:S02]  /*9050*/  LEA R5, P0, R7.reuse, c[0x0][0x1c8], 0x1 ;  /* 0x0000720007057a11 */ /* 0x040fe400078008ff */
[----:B------:R-:W-:Y:S02]  /*9060*/  IADD3 R9, -R184, 0x10, RZ ;  /* 0x00000010b8097810 */ /* 0x000fe40007ffe1ff */
[----:B------:R-:W-:Y:S01]  /*9070*/  LEA.HI.X R3, R7, c[0x0][0x1cc], R4, 0x1, P0 ;  /* 0x0000730007037a11 */ /* 0x000fe200000f0c04 */
[----:B------:R-:W1:Y:S01]  /*9080*/  SHFL.IDX PT, R8, R5, 0x1, 0x181f ;  /* 0x00381f0005087f89 */ /* 0x000e6200000e0000 */
[----:B------:R-:W-:Y:S01]  /*9090*/  IMAD.SHL.U32 R4, R186, 0x2, RZ ;  /* 0x00000002ba047824 */ /* 0x000fe200078e00ff */
[----:B------:R-:W-:Y:S02]  /*90a0*/  LOP3.LUT R9, R9, 0xf, RZ, 0xc0, !PT ;  /* 0x0000000f09097812 */ /* 0x000fe400078ec0ff */
[----:B------:R-:W2:Y:S04]  /*90b0*/  SHFL.IDX PT, R14, R3, 0x1, 0x181f ;  /* 0x00381f00030e7f89 */ /* 0x000ea800000e0000 */
[----:B------:R3:W4:Y:S04]  /*90c0*/  SHFL.IDX PT, R7, R5, RZ, 0x181f ;  /* 0x00181fff05077589 */ /* 0x00072800000e0000 */
[----:B------:R5:W4:Y:S01]  /*90d0*/  SHFL.IDX PT, R6, R3, RZ, 0x181f ;  /* 0x00181fff03067589 */ /* 0x000b2200000e0000 */
[----:B-1----:R-:W-:Y:S04]  /*90e0*/  IADD3 R12, P1, P0, R12, R8, R207 ;  /* 0x000000080c0c7210 */ /* 0x002fe8000783e0cf */
[----:B--2---:R-:W-:Y:S02]  /*90f0*/  IADD3.X R13, RZ, R14, R208, P1, P0 ;  /* 0x0000000eff0d7210 */ /* 0x004fe40000fe04d0 */
[----:B------:R-:W-:Y:S02]  /*9100*/  IADD3 R10, P1, P0, R11, R8, R204 ;  /* 0x000000080b0a7210 */ /* 0x000fe4000783e0cc */
[----:B---3--:R-:W-:Y:S02]  /*9110*/  SHF.L.U64.HI R5, R186, 0x1, R189 ;  /* 0x00000001ba057819 */ /* 0x008fe400000102bd */
[----:B------:R-:W-:Y:S01]  /*9120*/  IADD3.X R11, RZ, R14, R205, P1, P0 ;  /* 0x0000000eff0b7210 */ /* 0x000fe20000fe04cd */
[----:B-----5:R-:W-:Y:S01]  /*9130*/  IMAD.U32 R3, RZ, RZ, UR15 ;  /* 0x0000000fff037e24 */ /* 0x020fe2000f8e00ff */
[----:B------:R-:W-:Y:S03]  /*9140*/  IADD3 R8, P1, P0, R9, R8, R4 ;  /* 0x0000000809087210 */ /* 0x000fe6000783e004 */
[----:B------:R-:W-:Y:S01]  /*9150*/  IMAD R3, R3, 0x3000, R192 ;  /* 0x0000300003037824 */ /* 0x000fe200078e02c0 */
[----:B------:R-:W-:Y:S02]  /*9160*/  IADD3.X R9, RZ, R14, R5, P1, P0 ;  /* 0x0000000eff097210 */ /* 0x000fe40000fe0405 */
[C---:B----4-:R-:W-:Y:S02]  /*9170*/  IADD3 R16, P1, R7.reuse, R207, RZ ;  /* 0x000000cf07107210 */ /* 0x050fe40007f3e0ff */
[C---:B------:R-:W-:Y:S03]  /*9180*/  IADD3 R14, P0, R7.reuse, R204, RZ ;  /* 0x000000cc070e7210 */ /* 0x040fe60007f1e0ff */
[----:B------:R-:W-:Y:S01]  /*9190*/  IMAD.X R17, R6, 0x1, R208, P1 ;  /* 0x0000000106117824 */ /* 0x000fe200008e06d0 */
[----:B------:R-:W-:Y:S01]  /*91a0*/  ISETP.NE.U32.AND P1, PT, R206, RZ, PT ;  /* 0x000000ffce00720c */ /* 0x000fe20003f25070 */
[C---:B------:R-:W-:Y:S01]  /*91b0*/  IMAD.X R15, R6.reuse, 0x1, R205, P0 ;  /* 0x00000001060f7824 */ /* 0x040fe200000e06cd */
[----:B------:R-:W-:Y:S01]  /*91c0*/  IADD3 R4, P0, R7, R4, RZ ;  /* 0x0000000407047210 */ /* 0x000fe20007f1e0ff */
[----:B------:R-:W-:Y:S04]  /*91d0*/  IMAD.SHL.U32 R7, R3, 0x2, RZ ;  /* 0x0000000203077824 */ /* 0x000fe800078e00ff */
[----:B------:R-:W-:Y:S01]  /*91e0*/  IMAD.X R5, R6, 0x1, R5, P0 ;  /* 0x0000000106057824 */ /* 0x000fe200000e0605 */
[----:B------:R1:W-:Y:S01]  /*91f0*/  LDGSTS.E.BYPASS.LTC128B.128 [R7+0xc100], [R16.64], !P5 ;  /* 0x0c10000010077fae */ /* 0x0003e2000e901d54 */
        /* <DEDUP_REMOVED lines=8> */
.L_x_1966:
[----:B------:R-:W-:Y:S01]  /*9280*/  UISETP.GE.AND UP3, UPT, UR5, 0x1, UPT ;  /* 0x000000010500788c */ /* 0x000fe2000bf66270 */
[----:B------:R2:W3:Y:S01]  /*9290*/  R2UR UR4, R202 ;  /* 0x00000000ca0473c2 */ /* 0x0004e200000e0000 */
[----:B------:R-:W0:Y:S01]  /*92a0*/  LDGDEPBAR ;  /* 0x00000000000079af */ /* 0x000e220000000000 */
[----:B------:R-:W-:Y:S02]  /*92b0*/  IMAD.MOV.U32 R3, RZ, RZ, R0 ;  /* 0x000000ffff037224 */ /* 0x000fe400078e0000 */
[----:B------:R-:W-:Y:S01]  /*92c0*/  IMAD.MOV.U32 R132, RZ, RZ, R2 ;  /* 0x000000ffff847224 */ /* 0x000fe200078e0002 */
[----:B--2---:R-:W-:Y:S01]  /*92d0*/  IADD3 R202, R202, -0x1, RZ ;  /* 0xffffffffcaca7810 */ /* 0x004fe20007ffe0ff */
[----:B---3--:R-:W-:Y:S02]  /*92e0*/  UISETP.GT.AND UP2, UPT, UR4, UR7, UPT ;  /* 0x000000070400728c */ /* 0x008fe4000bf44270 */
[----:B------:R-:W-:Y:S04]  /*92f0*/  UIADD3 UR4, UR5, 0x1, URZ ;  /* 0x0000000105047890 */ /* 0x000fe8000fffe03f */
[----:B------:R-:W-:Y:S01]  /*9300*/  USEL UR5, UR4, URZ, !UP3 ;  /* 0x0000003f04057287 */ /* 0x000fe2000d800000 */
[----:B------:R-:W-:Y:S11]  /*9310*/  PLOP3.LUT P0, PT, PT, PT, UP2, 0x80, 0x0 ;  /* 0x000000000000781c */ /* 0x000ff60003f0f028 */
[----:B------:R-:W-:Y:S02]  /*9320*/  @!UPT UIADD3 URZ, URZ, URZ, URZ ;  /* 0x0000003f3f3ff290 */ /* 0x000fe4000fffe03f */
[----:B------:R-:W-:-:S05]  /*9330*/  @P0 BRA `(.L_x_1967) ;  /* 0xffffc90000000947 */ /* 0x000fca000383ffff */
.L_x_1956:
[----:B------:R-:W-:Y:S01]  /*9340*/  IMAD.MOV.U32 R3, RZ, RZ, 0x1 ;  /* 0x00000001ff037424 */ /* 0x000fe200078e00ff */
[----:B------:R-:W-:Y:S01]  /*9350*/  ULEA UR4, UR6, 0x7f, 0x7 ;  /* 0x0000007f06047891 */ /* 0x000fe2000f8e383f */
[----:B------:R-:W-:Y:S01]  /*9360*/  PLOP3.LUT P0, PT, PT, PT, UP0, 0x40, 0x0 ;  /* 0x000000000000781c */ /* 0x000fe20003f0e808 */
[----:B-1----:R-:W-:Y:S01]  /*9370*/  IMAD.MOV.U32 R4, RZ, RZ, c[0x0][0x2ac] ;  /* 0x0000ab00ff047624 */ /* 0x002fe200078e00ff */
[----:B------:R-:W-:Y:S01]  /*9380*/  ULDC.64 UR6, c[0x0][0x2c8] ;  /* 0x0000b20000067ab9 */ /* 0x000fe20000000a00 */
[----:B------:R-:W-:Y:S01]  /*9390*/  IADD3 R5, R3, -c[0x0][0x168], RZ ;  /* 0x80005a0003057a10 */ /* 0x000fe20007ffe0ff */
[----:B------:R-:W-:-:S04]  /*93a0*/  UIMAD.WIDE.U32 UR24, UR4, UR6, URZ ;  /* 0x00000006041872a5 */ /* 0x000fc8000f8e003f */
[----:B------:R-:W-:Y:S01]  /*93b0*/  @UP1 USHF.R.U32.HI UR4, URZ, UR7, UR25 ;  /* 0x000000073f041299 */ /* 0x000fe20008011619 */
[----:B------:R-:W-:-:S05]  /*93c0*/  IMAD R4, R4, c[0x0][0x1d0], R5 ;  /* 0x0000740004047a24 */ /* 0x000fca00078e0205 */
[----:B------:R-:W-:-:S04]  /*93d0*/  IADD3 R4, R4, UR4, RZ ;  /* 0x0000000404047c10 */ /* 0x000fc8000fffe0ff */
[----:B------:R-:W-:Y:S01]  /*93e0*/  IADD3 R5, R4, -c[0x0][0x324], RZ ;  /* 0x8000c90004057a10 */ /* 0x000fe20007ffe0ff */
[----:B------:R-:W-:Y:S05]  /*93f0*/  @P0 BRA `(.L_x_1968) ;  /* 0x000000d000000947 */ /* 0x000fea0003800000 */
[----:B------:R-:W-:-:S13]  /*9400*/  ISETP.GT.AND P0, PT, R4, -0x1, PT ;  /* 0xffffffff0400780c */ /* 0x000fda0003f04270 */
[----:B------:R-:W-:Y:S05]  /*9410*/  @P0 BRA `(.L_x_1969) ;  /* 0x0000006000000947 */ /* 0x000fea0003800000 */
[----:B------:R-:W-:Y:S02]  /*9420*/  ISETP.NE.AND P0, PT, R3, c[0x0][0x32c], PT ;  /* 0x0000cb0003007a0c */ /* 0x000fe40003f05270 */
[----:B------:R-:W-:-:S11]  /*9430*/  LOP3.LUT R4, RZ, R4, RZ, 0x33, !PT ;  /* 0x00000004ff047212 */ /* 0x000fd600078e33ff */
[----:B------:R-:W-:-:S05]  /*9440*/  @P0 IMAD.HI.U32 R3, R4, c[0x0][0x330], RZ ;  /* 0x0000cc0004030a27 */ /* 0x000fca00078e00ff */
[----:B------:R-:W-:-:S04]  /*9450*/  @P0 SHF.R.U32.HI R4, RZ, c[0x0][0x334], R3 ;  /* 0x0000cd00ff040a19 */ /* 0x000fc80000011603 */
[----:B------:R-:W-:Y:S01]  /*9460*/  LOP3.LUT R4, RZ, R4, RZ, 0x33, !PT ;  /* 0x00000004ff047212 */ /* 0x000fe200078e33ff */
[----:B------:R-:W-:Y:S05]  /*9470*/  BRA `(.L_x_1970) ;  /* 0x0000003000007947 */ /* 0x000fea0003800000 */
.L_x_1969:
[----:B------:R-:W-:-:S13]  /*9480*/  ISETP.NE.AND P0, PT, R3, c[0x0][0x32c], PT ;  /* 0x0000cb0003007a0c */ /* 0x000fda0003f05270 */
[----:B------:R-:W-:-:S05]  /*9490*/  @P0 IMAD.HI.U32 R3, R4, c[0x0][0x330], RZ ;  /* 0x0000cc0004030a27 */ /* 0x000fca00078e00ff */
[----:B------:R-:W-:-:S05]  /*94a0*/  @P0 SHF.R.U32.HI R4, RZ, c[0x0][0x334], R3 ;  /* 0x0000cd00ff040a19 */ /* 0x000fca0000011603 */
.L_x_1970:
[----:B------:R-:W-:-:S05]  /*94b0*/  IMAD R4, R4, c[0x0][0x32c], RZ ;  /* 0x0000cb0004047a24 */ /* 0x000fca00078e02ff */
[----:B------:R-:W-:-:S04]  /*94c0*/  IMNMX R5, R5, R4, !PT ;  /* 0x0000000405057217 */ /* 0x000fc80007800200 */
.L_x_1968:
[----:B------:R-:W-:-:S04]  /*94d0*/  IADD3 R4, R5, 0x3f, RZ ;  /* 0x0000003f05047810 */ /* 0x000fc80007ffe0ff */
[----:B------:R-:W-:-:S04]  /*94e0*/  SHF.R.S32.HI R3, RZ, 0x1f, R4 ;  /* 0x0000001fff037819 */ /* 0x000fc80000011404 */
[----:B------:R-:W-:-:S04]  /*94f0*/  LEA.HI R3, R3, R4, RZ, 0x6 ;  /* 0x0000000403037211 */ /* 0x000fc800078f30ff */
[----:B------:R-:W-:-:S04]  /*9500*/  SHF.R.S32.HI R209, RZ, 0x6, R3 ;  /* 0x00000006ffd17819 */ /* 0x000fc80000011403 */
[----:B------:R-:W-:-:S04]  /*9510*/  IMNMX R209, R209, UR11, !PT ;  /* 0x0000000bd1d17c17 */ /* 0x000fc8000f800200 */
[----:B------:R-:W-:-:S13]  /*9520*/  ISETP.GE.AND P0, PT, R202, R209, PT ;  /* 0x000000d1ca00720c */ /* 0x000fda0003f06270 */
[----:B------:R-:W-:Y:S05]  /*9530*/  @!P0 BRA `(.L_x_1971) ;  /* 0x00002ca000008947 */ /* 0x000fea0003800000 */
[----:B------:R-:W-:Y:S01]  /*9540*/  IMAD.MOV.U32 R3, RZ, RZ, R0 ;  /* 0x000000ffff037224 */ /* 0x000fe200078e0000 */
[----:B------:R-:W-:Y:S01]  /*9550*/  LOP3.LUT P0, RZ, R201, 0x2, RZ, 0xc0, !PT ;  /* 0x00000002c9ff7812 */ /* 0x000fe2000780c0ff */
[----:B------:R-:W-:Y:S01]  /*9560*/  IMAD.MOV.U32 R180, RZ, RZ, 0x20 ;  /* 0x00000020ffb47424 */ /* 0x000fe200078e00ff */
[----:B------:R-:W-:Y:S01]  /*9570*/  SHF.R.S32.HI R5, RZ, 0x1f, R200 ;  /* 0x0000001fff057819 */ /* 0x000fe200000114c8 */
[----:B------:R-:W-:Y:S01]  /*9580*/  IMAD.MOV.U32 R133, RZ, RZ, R2 ;  /* 0x000000ffff857224 */ /* 0x000fe200078e0002 */
[----:B------:R-:W-:Y:S01]  /*9590*/  SHF.R.S32.HI R0, RZ, 0x1f, R199 ;  /* 0x0000001fff007819 */ /* 0x000fe200000114c7 */
[C---:B------:R-:W-:Y:S01]  /*95a0*/  IMAD.SHL.U32 R207, R200.reuse, 0x2, RZ ;  /* 0x00000002c8cf7824 */ /* 0x040fe200078e00ff */
[----:B------:R-:W-:Y:S01]  /*95b0*/  SEL R206, RZ, 0x10, P5 ;  /* 0x00000010ffce7807 */ /* 0x000fe20002800000 */
[----:B------:R-:W-:Y:S01]  /*95c0*/  IMAD.SHL.U32 R204, R199, 0x2, RZ ;  /* 0x00000002c7cc7824 */ /* 0x000fe200078e00ff */
[----:B------:R-:W-:Y:S02]  /*95d0*/  SEL R203, RZ, 0x10, P4 ;  /* 0x00000010ffcb7807 */ /* 0x000fe40002000000 */
[----:B------:R-:W-:-:S02]  /*95e0*/  SHF.L.U64.HI R208, R200, 0x1, R5 ;  /* 0x00000001c8d07819 */ /* 0x000fc40000010205 */
[----:B------:R-:W-:Y:S02]  /*95f0*/  SHF.L.U64.HI R205, R199, 0x1, R0 ;  /* 0x00000001c7cd7819 */ /* 0x000fe40000010200 */
[----:B------:R-:W-:Y:S02]  /*9600*/  SEL R180, R180, 0xffffffe0, !P0 ;  /* 0xffffffe0b4b47807 */ /* 0x000fe40004000000 */
.L_x_1974:
[----:B------:R-:W-:Y:S04]  /*9610*/  DEPBAR.LE SB0, 0x2 ;  /* 0x000080800000791a */ /* 0x000fe80000000000 */
[----:B------:R-:W-:Y:S01]  /*9620*/  BAR.SYNC.DEFER_BLOCKING 0x0 ;  /* 0x0000000000007b1d */ /* 0x000fe20000010000 */
[----:B------:R-:W-:Y:S01]  /*9630*/  UIMAD UR4, UR5, 0x6000, URZ ;  /* 0x00006000050478a4 */ /* 0x000fe2000f8e023f */
[----:B------:R-:W-:Y:S05]  /*9640*/  ISETP.LE.AND P0, PT, R202, UR11, PT ;  /* 0x0000000bca007c0c */ /* 0x000fea000bf03270 */
[----:B------:R-:W-:Y:S05]  /*9650*/  IADD3 R132, R183, UR4, RZ ;  /* 0x00000004b7847c10 */ /* 0x000fea000fffe0ff */
[----:B------:R-:W-:Y:S01]  /*9660*/  IMAD.IADD R2, R180, 0x1, R132 ;  /* 0x00000001b4027824 */ /* 0x000fe200078e0284 */
[----:B-1----:R1:W2:Y:S04]  /*9670*/  LDSM.16.M88.4 R136, [R185] ;  /* 0x00000000b988783b */ /* 0x0022a80000000200 */
        /* <DEDUP_REMOVED lines=59> */
.L_x_1972:
[C---:B--23--:R-:W-:Y:S01]  /*9a30*/  HMMA.16816.F32 R4, R136.reuse, R140, RZ ;  /* 0x0000008c8804723c */ /* 0x04cfe200000018ff */
[----:B------:R-:W0:Y:S01]  /*9a40*/  LDGDEPBAR ;  /* 0x00000000000079af */ /* 0x000e220000000000 */
[----:B------:R-:W-:Y:S02]  /*9a50*/  UIADD3 UR6, UR15, 0x1, URZ ;  /* 0x000000010f067890 */ /* 0x000fe4000fffe03f */
[C---:B------:R-:W-:Y:S01]  /*9a60*/  IADD3 R0, R135.reuse, R132, RZ ;  /* 0x0000008487007210 */ /* 0x040fe20007ffe0ff */
[----:B------:R-:W-:Y:S01]  /*9a70*/  UISETP.GE.AND UP2, UPT, UR15, 0x1, UPT ;  /* 0x000000010f00788c */ /* 0x000fe2000bf46270 */
[----:B------:R-:W-:Y:S02]  /*9a80*/  IADD3 R172, R135, R2, RZ ;  /* 0x0000000287ac7210 */ /* 0x000fe40007ffe0ff */
[C---:B------:R-:W-:Y:S01]  /*9a90*/  HMMA.16816.F32 R8, R136.reuse, R142, RZ ;  /* 0x0000008e8808723c */ /* 0x040fe200000018ff */
[----:B------:R-:W-:Y:S01]  /*9aa0*/  LDSM.16.M88.4 R140, [R0+0xc100] ;  /* 0x00c10000008c783b */ /* 0x000fe20000000200 */
[----:B------:R-:W-:Y:S02]  /*9ab0*/  USEL UR15, UR6, URZ, !UP2 ;  /* 0x0000003f060f7287 */ /* 0x000fe4000d000000 */
[----:B------:R-:W-:Y:S04]  /*9ac0*/  IADD3 R132, R180, R132, R135 ;  /* 0x00000084b4847210 */ /* 0x000fe80007ffe087 */
[C---:B----4-:R-:W-:Y:S01]  /*9ad0*/  HMMA.16816.F32 R12, R136.reuse, R16, RZ ;  /* 0x00000010880c723c */ /* 0x050fe200000018ff */
[----:B------:R-:W-:Y:S07]  /*9ae0*/  LDSM.16.M88.4 R164, [R0+0xd900] ;  /* 0x00d9000000a4783b */ /* 0x000fee0000000200 */
[C---:B------:R-:W-:Y:S01]  /*9af0*/  HMMA.16816.F32 R16, R136.reuse, R18, RZ ;  /* 0x000000128810723c */ /* 0x040fe200000018ff */
[----:B------:R-:W-:Y:S07]  /*9b00*/  LDSM.16.M88.4 R168, [R172+0xc100] ;  /* 0x00c10000aca8783b */ /* 0x000fee0000000200 */
[C---:B-1----:R-:W-:Y:S08]  /*9b10*/  HMMA.16816.F32 R20, R136.reuse, R24, RZ ;  /* 0x000000188814723c */ /* 0x042ff000000018ff */
[C---:B------:R-:W-:Y:S08]  /*9b20*/  HMMA.16816.F32 R24, R136.reuse, R26, RZ ;  /* 0x0000001a8818723c */ /* 0x040ff000000018ff */
[C---:B------:R-:W-:Y:S08]  /*9b30*/  HMMA.16816.F32 R28, R136.reuse, R32, RZ ;  /* 0x00000020881c723c */ /* 0x040ff000000018ff */
[----:B------:R-:W-:Y:S01]  /*9b40*/  HMMA.16816.F32 R32, R136, R34, RZ ;  /* 0x000000228820723c */ /* 0x000fe200000018ff */
[----:B------:R-:W1:Y:S07]  /*9b50*/  LDSM.16.M88.4 R136, [R179] ;  /* 0x00000000b388783b */ /* 0x000e6e0000000200 */
[C---:B------:R-:W-:Y:S08]  /*9b60*/  HMMA.16816.F32 R4, R144.reuse, R148, R4 ;  /* 0x000000949004723c */ /* 0x040ff00000001804 */
[C---:B------:R-:W-:Y:S01]  /*9b70*/  HMMA.16816.F32 R8, R144.reuse, R150, R8 ;  /* 0x000000969008723c */ /* 0x040fe20000001808 */
[----:B------:R-:W2:Y:S07]  /*9b80*/  LDSM.16.M88.4 R148, [R0+0xc900] ;  /* 0x00c900000094783b */ /* 0x000eae0000000200 */
[C---:B------:R-:W-:Y:S08]  /*9b90*/  HMMA.16816.F32 R12, R144.reuse, R152, R12 ;  /* 0x00000098900c723c */ /* 0x040ff0000000180c */
[C---:B------:R-:W-:Y:S01]  /*9ba0*/  HMMA.16816.F32 R16, R144.reuse, R154, R16 ;  /* 0x0000009a9010723c */ /* 0x040fe20000001810 */
[----:B------:R-:W3:Y:S07]  /*9bb0*/  LDSM.16.M88.4 R152, [R0+0xd100] ;  /* 0x00d100000098783b */ /* 0x000eee0000000200 */
[C---:B------:R-:W-:Y:S08]  /*9bc0*/  HMMA.16816.F32 R20, R144.reuse, R156, R20 ;  /* 0x0000009c9014723c */ /* 0x040ff00000001814 */
[C---:B------:R-:W-:Y:S01]  /*9bd0*/  HMMA.16816.F32 R24, R144.reuse, R158, R24 ;  /* 0x0000009e9018723c */ /* 0x040fe20000001818 */
[----:B------:R-:W4:Y:S07]  /*9be0*/  LDSM.16.M88.4 R156, [R178] ;  /* 0x00000000b29c783b */ /* 0x000f2e0000000200 */
[C---:B------:R-:W-:Y:S08]  /*9bf0*/  HMMA.16816.F32 R28, R144.reuse, R160, R28 ;  /* 0x000000a0901c723c */ /* 0x040ff0000000181c */
[----:B------:R-:W-:Y:S01]  /*9c00*/  HMMA.16816.F32 R32, R144, R162, R32 ;  /* 0x000000a29020723c */ /* 0x000fe20000001820 */
[----:B------:R-:W5:Y:S07]  /*9c10*/  LDSM.16.M88.4 R144, [R172+0xc900] ;  /* 0x00c90000ac90783b */ /* 0x000f6e0000000200 */
[C---:B-1----:R-:W-:Y:S01]  /*9c20*/  HMMA.16816.F32 R4, R136.reuse, R140, R4 ;  /* 0x0000008c8804723c */ /* 0x042fe20000001804 */
[----:B------:R-:W1:Y:S07]  /*9c30*/  LDSM.16.M88.4 R160, [R172+0xd100] ;  /* 0x00d10000aca0783b */ /* 0x000e6e0000000200 */
[C---:B------:R-:W-:Y:S01]  /*9c40*/  HMMA.16816.F32 R8, R136.reuse, R142, R8 ;  /* 0x0000008e8808723c */ /* 0x040fe20000001808 */
[----:B------:R-:W1:Y:S07]  /*9c50*/  LDSM.16.M88.4 R140, [R172+0xd900] ;  /* 0x00d90000ac8c783b */ /* 0x000e6e0000000200 */
[C---:B--2---:R-:W-:Y:S08]  /*9c60*/  HMMA.16816.F32 R12, R136.reuse, R148, R12 ;  /* 0x00000094880c723c */ /* 0x044ff0000000180c */
[C---:B------:R-:W-:Y:S01]  /*9c70*/  HMMA.16816.F32 R16, R136.reuse, R150, R16 ;  /* 0x000000968810723c */ /* 0x040fe20000001810 */
[----:B------:R-:W-:Y:S07]  /*9c80*/  LDSM.16.M88.4 R148, [R183+UR4+0xe100] ;  /* 0x00e10004b794783b */ /* 0x000fee0008000200 */
[C---:B---3--:R-:W-:Y:S08]  /*9c90*/  HMMA.16816.F32 R20, R136.reuse, R152, R20 ;  /* 0x000000988814723c */ /* 0x048ff00000001814 */
[C---:B------:R-:W-:Y:S01]  /*9ca0*/  HMMA.16816.F32 R24, R136.reuse, R154, R24 ;  /* 0x0000009a8818723c */ /* 0x040fe20000001818 */
[----:B------:R-:W-:Y:S07]  /*9cb0*/  LDSM.16.M88.4 R152, [R183+UR4+0xe900] ;  /* 0x00e90004b798783b */ /* 0x000fee0008000200 */
[C---:B------:R-:W-:Y:S08]  /*9cc0*/  HMMA.16816.F32 R28, R136.reuse, R164, R28 ;  /* 0x000000a4881c723c */ /* 0x040ff0000000181c */
[----:B------:R-:W-:Y:S01]  /*9cd0*/  HMMA.16816.F32 R32, R136, R166, R32 ;  /* 0x000000a68820723c */ /* 0x000fe20000001820 */
[----:B------:R-:W2:Y:S07]  /*9ce0*/  LDSM.16.M88.4 R136, [R185+0x4000] ;  /* 0x00400000b988783b */ /* 0x000eae0000000200 */
[C---:B----4-:R-:W-:Y:S01]  /*9cf0*/  HMMA.16816.F32 R4, R156.reuse, R168, R4 ;  /* 0x000000a89c04723c */ /* 0x050fe20000001804 */
[----:B------:R-:W-:Y:S07]  /*9d00*/  LDSM.16.M88.4 R164, [R181+0x4000] ;  /* 0x00400000b5a4783b */ /* 0x000fee0000000200 */
[C---:B------:R-:W-:Y:S01]  /*9d10*/  HMMA.16816.F32 R8, R156.reuse, R170, R8 ;  /* 0x000000aa9c08723c */ /* 0x040fe20000001808 */
[----:B------:R-:W-:Y:S07]  /*9d20*/  LDSM.16.M88.4 R168, [R2+0xe100] ;  /* 0x00e1000002a8783b */ /* 0x000fee0000000200 */
[C---:B-----5:R-:W-:Y:S08]  /*9d30*/  HMMA.16816.F32 R12, R156.reuse, R144, R12 ;  /* 0x000000909c0c723c */ /* 0x060ff0000000180c */
[C---:B------:R-:W-:Y:S01]  /*9d40*/  HMMA.16816.F32 R16, R156.reuse, R146, R16 ;  /* 0x000000929c10723c */ /* 0x040fe20000001810 */
[----:B------:R-:W3:Y:S07]  /*9d50*/  LDSM.16.M88.4 R144, [R183+UR4+0xf100] ;  /* 0x00f10004b790783b */ /* 0x000eee0008000200 */
[C---:B-1----:R-:W-:Y:S08]  /*9d60*/  HMMA.16816.F32 R20, R156.reuse, R160, R20 ;  /* 0x000000a09c14723c */ /* 0x042ff00000001814 */
[C---:B------:R-:W-:Y:S01]  /*9d70*/  HMMA.16816.F32 R24, R156.reuse, R162, R24 ;  /* 0x000000a29c18723c */ /* 0x040fe20000001818 */
[----:B------:R-:W1:Y:S07]  /*9d80*/  LDSM.16.M88.4 R160, [R183+UR4+0xf900] ;  /* 0x00f90004b7a0783b */ /* 0x000e6e0008000200 */
[C---:B------:R-:W-:Y:S08]  /*9d90*/  HMMA.16816.F32 R28, R156.reuse, R140, R28 ;  /* 0x0000008c9c1c723c */ /* 0x040ff0000000181c */
[----:B------:R-:W-:Y:S01]  /*9da0*/  HMMA.16816.F32 R32, R156, R142, R32 ;  /* 0x0000008e9c20723c */ /* 0x000fe20000001820 */
[----:B------:R-:W4:Y:S07]  /*9db0*/  LDSM.16.M88.4 R140, [R2+0xe900] ;  /* 0x00e90000028c783b */ /* 0x000f2e0000000200 */
[C---:B--2---:R-:W-:Y:S01]  /*9dc0*/  HMMA.16816.F32 R4, R136.reuse, R148, R4 ;  /* 0x000000948804723c */ /* 0x044fe20000001804 */
[----:B------:R-:W-:Y:S07]  /*9dd0*/  LDSM.16.M88.4 R156, [R2+0xf900] ;  /* 0x00f90000029c783b */ /* 0x000fee0000000200 */
        /* <DEDUP_REMOVED lines=11> */
[C---:B------:R-:W-:Y:S01]  /*9e90*/  HMMA.16816.F32 R4, R164.reuse, R168, R4 ;  /* 0x000000a8a404723c */ /* 0x040fe20000001804 */
[----:B------:R-:W-:Y:S07]  /*9ea0*/  LDSM.16.M88.4 R160, [R178+0x4000] ;  /* 0x00400000b2a0783b */ /* 0x000fee0000000200 */
[C---:B------:R-:W-:Y:S01]  /*9eb0*/  HMMA.16816.F32 R8, R164.reuse, R170, R8 ;  /* 0x000000aaa408723c */ /* 0x040fe20000001808 */
[----:B------:R-:W-:Y:S07]  /*9ec0*/  LDSM.16.M88.4 R168, [R172+0xe100] ;  /* 0x00e10000aca8783b */ /* 0x000fee0000000200 */
[C---:B----4-:R-:W-:Y:S01]  /*9ed0*/  HMMA.16816.F32 R12, R164.reuse, R140, R12 ;  /* 0x0000008ca40c723c */ /* 0x050fe2000000180c */
[----:B------:R-:W-:Y:S07]  /*9ee0*/  LDSM.16.M88.4 R172, [R172+0x10100] ;  /* 0x01010000acac783b */ /* 0x000fee0000000200 */
[C---:B------:R-:W-:Y:S01]  /*9ef0*/  HMMA.16816.F32 R16, R164.reuse, R142, R16 ;  /* 0x0000008ea410723c */ /* 0x040fe20000001810 */
[----:B------:R-:W4:Y:S07]  /*9f00*/  LDSM.16.M88.4 R140, [R0+0xf100] ;  /* 0x00f10000008c783b */ /* 0x000f2e0000000200 */
[C---:B--2---:R-:W-:Y:S08]  /*9f10*/  HMMA.16816.F32 R20, R164.reuse, R148, R20 ;  /* 0x00000094a414723c */ /* 0x044ff00000001814 */
[C---:B------:R-:W-:Y:S01]  /*9f20*/  HMMA.16816.F32 R24, R164.reuse, R150, R24 ;  /* 0x00000096a418723c */ /* 0x040fe20000001818 */
[----:B------:R-:W2:Y:S07]  /*9f30*/  LDSM.16.M88.4 R148, [R0+0xf900] ;  /* 0x00f900000094783b */ /* 0x000eae0000000200 */
[C---:B------:R-:W-:Y:S08]  /*9f40*/  HMMA.16816.F32 R28, R164.reuse, R156, R28 ;  /* 0x0000009ca41c723c */ /* 0x040ff0000000181c */
[----:B------:R-:W-:Y:S01]  /*9f50*/  HMMA.16816.F32 R32, R164, R158, R32 ;  /* 0x0000009ea420723c */ /* 0x000fe20000001820 */
[----:B------:R-:W5:Y:S07]  /*9f60*/  LDSM.16.M88.4 R156, [R132+0xe900] ;  /* 0x00e90000849c783b */ /* 0x000f6e0000000200 */
[C---:B---3--:R-:W-:Y:S01]  /*9f70*/  HMMA.16816.F32 R4, R144.reuse, R152, R4 ;  /* 0x000000989004723c */ /* 0x048fe20000001804 */
[----:B------:R-:W-:Y:S07]  /*9f80*/  LDSM.16.M88.4 R164, [R183+UR4+0x11100] ;  /* 0x01110004b7a4783b */ /* 0x000fee0008000200 */
[C---:B------:R-:W-:Y:S01]  /*9f90*/  HMMA.16816.F32 R8, R144.reuse, R154, R8 ;  /* 0x0000009a9008723c */ /* 0x040fe20000001808 */
[----:B------:R-:W-:Y:S07]  /*9fa0*/  LDSM.16.M88.4 R152, [R183+UR4+0x10900] ;  /* 0x01090004b798783b */ /* 0x000fee0008000200 */
[C---:B-1----:R-:W-:Y:S08]  /*9fb0*/  HMMA.16816.F32 R12, R144.reuse, R136, R12 ;  /* 0x00000088900c723c */ /* 0x042ff0000000180c */
[C---:B------:R-:W-:Y:S01]  /*9fc0*/  HMMA.16816.F32 R16, R144.reuse, R138, R16 ;  /* 0x0000008a9010723c */ /* 0x040fe20000001810 */
[----:B------:R-:W1:Y:S07]  /*9fd0*/  LDSM.16.M88.4 R136, [R132+0xf100] ;  /* 0x00f100008488783b */ /* 0x000e6e0000000200 */
[C---:B----4-:R-:W-:Y:S08]  /*9fe0*/  HMMA.16816.F32 R20, R144.reuse, R140, R20 ;  /* 0x0000008c9014723c */ /* 0x050ff00000001814 */
[C---:B------:R-:W-:Y:S01]  /*9ff0*/  HMMA.16816.F32 R24, R144.reuse, R142, R24 ;  /* 0x0000008e9018723c */ /* 0x040fe20000001818 */
[----:B------:R-:W3:Y:S07]  /*a000*/  LDSM.16.M88.4 R140, [R132+0xf900] ;  /* 0x00f90000848c783b */ /* 0x000eee0000000200 */
[C---:B--2---:R-:W-:Y:S08]  /*a010*/  HMMA.16816.F32 R28, R144.reuse, R148, R28 ;  /* 0x00000094901c723c */ /* 0x044ff0000000181c */
[----:B------:R-:W-:Y:S01]  /*a020*/  HMMA.16816.F32 R32, R144, R150, R32 ;  /* 0x000000969020723c */ /* 0x000fe20000001820 */
[----:B------:R-:W-:Y:S07]  /*a030*/  LDSM.16.M88.4 R144, [R185+0x8000] ;  /* 0x00800000b990783b */ /* 0x000fee0000000200 */
[C---:B------:R-:W-:Y:S01]  /*a040*/  HMMA.16816.F32 R4, R160.reuse, R168, R4 ;  /* 0x000000a8a004723c */ /* 0x040fe20000001804 */
[----:B------:R-:W2:Y:S07]  /*a050*/  LDSM.16.M88.4 R148, [R183+UR4+0x10100] ;  /* 0x01010004b794783b */ /* 0x000eae0008000200 */
[C---:B------:R-:W-:Y:S01]  /*a060*/  HMMA.16816.F32 R8, R160.reuse, R170, R8 ;  /* 0x000000aaa008723c */ /* 0x040fe20000001808 */
[----:B------:R-:W-:Y:S07]  /*a070*/  LDSM.16.M88.4 R168, [R2+0x10100] ;  /* 0x0101000002a8783b */ /* 0x000fee0000000200 */
[C---:B-----5:R-:W-:Y:S08]  /*a080*/  HMMA.16816.F32 R12, R160.reuse, R156, R12 ;  /* 0x0000009ca00c723c */ /* 0x060ff0000000180c */
[C---:B------:R-:W-:Y:S01]  /*a090*/  HMMA.16816.F32 R16, R160.reuse, R158, R16 ;  /* 0x0000009ea010723c */ /* 0x040fe20000001810 */
[----:B------:R-:W4:Y:S07]  /*a0a0*/  LDSM.16.M88.4 R156, [R183+UR4+0x11900] ;  /* 0x01190004b79c783b */ /* 0x000f2e0008000200 */
[C---:B-1----:R-:W-:Y:S08]  /*a0b0*/  HMMA.16816.F32 R20, R160.reuse, R136, R20 ;  /* 0x00000088a014723c */ /* 0x042ff00000001814 */
[C---:B------:R-:W-:Y:S01]  /*a0c0*/  HMMA.16816.F32 R24, R160.reuse, R138, R24 ;  /* 0x0000008aa018723c */ /* 0x040fe20000001818 */
[----:B------:R-:W1:Y:S07]  /*a0d0*/  LDSM.16.M88.4 R136, [R181+0x8000] ;  /* 0x00800000b588783b */ /* 0x000e6e0000000200 */
[C---:B---3--:R-:W-:Y:S08]  /*a0e0*/  HMMA.16816.F32 R28, R160.reuse, R140, R28 ;  /* 0x0000008ca01c723c */ /* 0x048ff0000000181c */
[----:B------:R-:W-:Y:S01]  /*a0f0*/  HMMA.16816.F32 R32, R160, R142, R32 ;  /* 0x0000008ea020723c */ /* 0x000fe20000001820 */
[----:B------:R-:W3:Y:S07]  /*a100*/  LDSM.16.M88.4 R140, [R2+0x10900] ;  /* 0x01090000028c783b */ /* 0x000eee0000000200 */
        /* <DEDUP_REMOVED lines=10> */
[C---:B----4-:R-:W-:Y:S08]  /*a1b0*/  HMMA.16816.F32 R28, R144.reuse, R156, R28 ;  /* 0x0000009c901c723c */ /* 0x050ff0000000181c */
[----:B------:R-:W-:Y:S01]  /*a1c0*/  HMMA.16816.F32 R32, R144, R158, R32 ;  /* 0x0000009e9020723c */ /* 0x000fe20000001820 */
[----:B------:R-:W4:Y:S07]  /*a1d0*/  LDSM.16.M88.4 R144, [R0+0x10900] ;  /* 0x010900000090783b */ /* 0x000f2e0000000200 */
[C---:B-1----:R-:W-:Y:S01]  /*a1e0*/  HMMA.16816.F32 R4, R136.reuse, R168, R4 ;  /* 0x000000a88804723c */ /* 0x042fe20000001804 */
[----:B------:R-:W1:Y:S07]  /*a1f0*/  LDSM.16.M88.4 R156, [R0+0x11100] ;  /* 0x01110000009c783b */ /* 0x000e6e0000000200 */
[C---:B------:R-:W-:Y:S01]  /*a200*/  HMMA.16816.F32 R8, R136.reuse, R170, R8 ;  /* 0x000000aa8808723c */ /* 0x040fe20000001808 */
[----:B------:R-:W-:Y:S07]  /*a210*/  LDSM.16.M88.4 R168, [R178+0x8000] ;  /* 0x00800000b2a8783b */ /* 0x000fee0000000200 */
[C---:B---3--:R-:W-:Y:S08]  /*a220*/  HMMA.16816.F32 R12, R136.reuse, R140, R12 ;  /* 0x0000008c880c723c */ /* 0x048ff0000000180c */
[C---:B------:R-:W-:Y:S01]  /*a230*/  HMMA.16816.F32 R16, R136.reuse, R142, R16 ;  /* 0x0000008e8810723c */ /* 0x040fe20000001810 */
[----:B------:R-:W3:Y:S07]  /*a240*/  LDSM.16.M88.4 R140, [R0+0x11900] ;  /* 0x01190000008c783b */ /* 0x000eee0000000200 */
[C---:B--2---:R-:W-:Y:S08]  /*a250*/  HMMA.16816.F32 R20, R136.reuse, R148, R20 ;  /* 0x000000948814723c */ /* 0x044ff00000001814 */
[C---:B------:R-:W-:Y:S08]  /*a260*/  HMMA.16816.F32 R24, R136.reuse, R150, R24 ;  /* 0x000000968818723c */ /* 0x040ff00000001818 */
[C---:B-----5:R-:W-:Y:S08]  /*a270*/  HMMA.16816.F32 R28, R136.reuse, R152, R28 ;  /* 0x00000098881c723c */ /* 0x060ff0000000181c */
[----:B------:R-:W-:Y:S01]  /*a280*/  HMMA.16816.F32 R32, R136, R154, R32 ;  /* 0x0000009a8820723c */ /* 0x000fe20000001820 */
[----:B------:R-:W2:Y:S07]  /*a290*/  LDSM.16.M88.4 R136, [R132+0x10900] ;  /* 0x010900008488783b */ /* 0x000eae0000000200 */
[C---:B------:R-:W-:Y:S08]  /*a2a0*/  HMMA.16816.F32 R4, R160.reuse, R164, R4 ;  /* 0x000000a4a004723c */ /* 0x040ff00000001804 */
[C---:B------:R-:W-:Y:S08]  /*a2b0*/  HMMA.16816.F32 R8, R160.reuse, R166, R8 ;  /* 0x000000a6a008723c */ /* 0x040ff00000001808 */
[C---:B----4-:R-:W-:Y:S08]  /*a2c0*/  HMMA.16816.F32 R12, R160.reuse, R144, R12 ;  /* 0x00000090a00c723c */ /* 0x050ff0000000180c */
[C---:B------:R-:W-:Y:S01]  /*a2d0*/  HMMA.16816.F32 R16, R160.reuse, R146, R16 ;  /* 0x00000092a010723c */ /* 0x040fe20000001810 */
[----:B------:R-:W4:Y:S07]  /*a2e0*/  LDSM.16.M88.4 R144, [R132+0x11100] ;  /* 0x011100008490783b */ /* 0x000f2e0000000200 */
[C---:B-1----:R-:W-:Y:S08]  /*a2f0*/  HMMA.16816.F32 R20, R160.reuse, R156, R20 ;  /* 0x0000009ca014723c */ /* 0x042ff00000001814 */
[C---:B------:R-:W-:Y:S08]  /*a300*/  HMMA.16816.F32 R24, R160.reuse, R158, R24 ;  /* 0x0000009ea018723c */ /* 0x040ff00000001818 */
[C---:B---3--:R-:W-:Y:S08]  /*a310*/  HMMA.16816.F32 R28, R160.reuse, R140, R28 ;  /* 0x0000008ca01c723c */ /* 0x048ff0000000181c */
        /* <DEDUP_REMOVED lines=11> */
[C---:B----4-:R-:W-:Y:S01]  /*a3d0*/  HMMA.16816.F32 R20, R168.reuse, R144, R20 ;  /* 0x00000090a814723c */ /* 0x050fe20000001814 */
[----:B------:R-:W-:Y:S03]  /*a3e0*/  LDSM.16.MT88.4 R152, [R176+UR4+0x2900] ;  /* 0x00290004b098783b */ /* 0x000fe60008004200 */
[----:B------:R-:W-:Y:S04]  /*a3f0*/  FMNMX.FTZ R149, R5, R0, !PT ;  /* 0x0000000005957209 */ /* 0x000fe80007810000 */
[C---:B------:R-:W-:Y:S04]  /*a400*/  HMMA.16816.F32 R24, R168.reuse, R146, R24 ;  /* 0x00000092a818723c */ /* 0x040fe80000001818 */
        /* <DEDUP_REMOVED lines=36> */
[----:B------:R-:W2:Y:S01]  /*a650*/  SHFL.BFLY PT, R0, R143, 0x1, 0x1f ;  /* 0x0c201f008f007f89 */ /* 0x000ea200000e0000 */
[----:B-1----:R-:W-:Y:S07]  /*a660*/  FMNMX.FTZ R2, R145, R2, !PT ;  /* 0x0000000291027209 */ /* 0x002fee0007810000 */
[----:B------:R-:W-:Y:S01]  /*a670*/  LDSM.16.MT88.4 R144, [R177+UR4+0x2900] ;  /* 0x00290004b190783b */ /* 0x000fe20008004200 */
[C---:B------:R-:W-:Y:S02]  /*a680*/  FADD.FTZ R133, -R2.reuse, R133 ;  /* 0x0000008502857221 */ /* 0x040fe40000010100 */
[----:B------:R-:W-:Y:S01]  /*a690*/  FMUL.FTZ R165, R2, c[0x0][0x2d0] ;  /* 0x0000b40002a57a20 */ /* 0x000fe20000410000 */
[----:B--2---:R-:W-:Y:S01]  /*a6a0*/  FMNMX.FTZ R0, R143, R0, !PT ;  /* 0x000000008f007209 */ /* 0x004fe20007810000 */
[----:B------:R-:W-:Y:S02]  /*a6b0*/  FMUL.FTZ R132, R133, c[0x0][0x2d0] ;  /* 0x0000b40085847a20 */ /* 0x000fe40000410000 */
[----:B------:R-:W-:Y:S02]  /*a6c0*/  FFMA.FTZ R156, R4, c[0x0][0x2d0], -R165 ;  /* 0x0000b400049c7a23 */ /* 0x000fe400000108a5 */
[C---:B------:R-:W-:Y:S02]  /*a6d0*/  FADD.FTZ R133, -R0.reuse, R3 ;  /* 0x0000000300857221 */ /* 0x040fe40000010100 */
[----:B------:R-:W-:Y:S01]  /*a6e0*/  FMUL.FTZ R164, R0, c[0x0][0x2d0] ;  /* 0x0000b40000a47a20 */ /* 0x000fe20000410000 */
[----:B------:R-:W1:Y:S01]  /*a6f0*/  MUFU.EX2 R132, R132 ;  /* 0x0000008400847308 */ /* 0x000e620000000800 */
[----:B------:R-:W-:Y:S02]  /*a700*/  FMUL.FTZ R3, R133, c[0x0][0x2d0] ;  /* 0x0000b40085037a20 */ /* 0x000fe40000410000 */
[--C-:B------:R-:W-:Y:S02]  /*a710*/  FFMA.FTZ R157, R5, c[0x0][0x2d0], -R165.reuse ;  /* 0x0000b400059d7a23 */ /* 0x100fe400000108a5 */
[--C-:B------:R-:W-:Y:S02]  /*a720*/  FFMA.FTZ R158, R8, c[0x0][0x2d0], -R165.reuse ;  /* 0x0000b400089e7a23 */ /* 0x100fe400000108a5 */
[--C-:B------:R-:W-:Y:S01]  /*a730*/  FFMA.FTZ R159, R9, c[0x0][0x2d0], -R165.reuse ;  /* 0x0000b400099f7a23 */ /* 0x100fe200000108a5 */
[----:B------:R-:W-:Y:S01]  /*a740*/  IADD3 R9, R177, UR4, RZ ;  /* 0x00000004b1097c10 */ /* 0x000fe2000fffe0ff */
[--C-:B------:R-:W-:Y:S01]  /*a750*/  FFMA.FTZ R160, R6, c[0x0][0x2d0], -R164.reuse ;  /* 0x0000b40006a07a23 */ /* 0x100fe200000108a4 */
[----:B------:R-:W2:Y:S01]  /*a760*/  MUFU.EX2 R3, R3 ;  /* 0x0000000300037308 */ /* 0x000ea20000000800 */
[--C-:B------:R-:W-:Y:S01]  /*a770*/  FFMA.FTZ R161, R7, c[0x0][0x2d0], -R164.reuse ;  /* 0x0000b40007a17a23 */ /* 0x100fe200000108a4 */
[----:B------:R-:W-:Y:S01]  /*a780*/  IADD3 R133, R182, R9, RZ ;  /* 0x00000009b6857210 */ /* 0x000fe20007ffe0ff */
[--C-:B------:R-:W-:Y:S02]  /*a790*/  FFMA.FTZ R162, R10, c[0x0][0x2d0], -R164.reuse ;  /* 0x0000b4000aa27a23 */ /* 0x100fe400000108a4 */
[--C-:B------:R-:W-:Y:S02]  /*a7a0*/  FFMA.FTZ R163, R11, c[0x0][0x2d0], -R164.reuse ;  /* 0x0000b4000ba37a23 */ /* 0x100fe400000108a4 */
[----:B------:R-:W3:Y:S01]  /*a7b0*/  LDSM.16.MT88.4 R140, [R133+0x100] ;  /* 0x00010000858c783b */ /* 0x000ee20000004200 */
[--C-:B------:R-:W-:Y:S02]  /*a7c0*/  FFMA.FTZ R166, R12, c[0x0][0x2d0], -R165.reuse ;  /* 0x0000b4000ca67a23 */ /* 0x100fe400000108a5 */
[----:B------:R-:W-:Y:S01]  /*a7d0*/  MUFU.EX2 R156, R156 ;  /* 0x0000009c009c7308 */ /* 0x000fe20000000800 */
[--C-:B------:R-:W-:Y:S02]  /*a7e0*/  FFMA.FTZ R167, R13, c[0x0][0x2d0], -R165.reuse ;  /* 0x0000b4000da77a23 */ /* 0x100fe400000108a5 */
[--C-:B------:R-:W-:Y:S02]  /*a7f0*/  FFMA.FTZ R168, R14, c[0x0][0x2d0], -R164.reuse ;  /* 0x0000b4000ea87a23 */ /* 0x100fe400000108a4 */
[C---:B-1----:R-:W-:Y:S01]  /*a800*/  FMUL.FTZ R4, R132.reuse, R128 ;  /* 0x0000008084047220 */ /* 0x042fe20000410000 */
[----:B------:R-:W-:Y:S01]  /*a810*/  LDSM.16.MT88.4 R148, [R133+0x2900] ;  /* 0x002900008594783b */ /* 0x000fe20000004200 */
[C---:B------:R-:W-:Y:S02]  /*a820*/  FMUL.FTZ R5, R132.reuse, R129 ;  /* 0x0000008184057220 */ /* 0x040fe40000410000 */
[C---:B------:R-:W-:Y:S01]  /*a830*/  FMUL.FTZ R8, R132.reuse, R124 ;  /* 0x0000007c84087220 */ /* 0x040fe20000410000 */
[----:B------:R-:W1:Y:S01]  /*a840*/  MUFU.EX2 R157, R157 ;  /* 0x0000009d009d7308 */ /* 0x000e620000000800 */
[C---:B------:R-:W-:Y:S02]  /*a850*/  FMUL.FTZ R9, R132.reuse, R125 ;  /* 0x0000007d84097220 */ /* 0x040fe40000410000 */
[C---:B------:R-:W-:Y:S02]  /*a860*/  FMUL.FTZ R100, R132.reuse, R100 ;  /* 0x0000006484647220 */ /* 0x040fe40000410000 */
[C---:B--2---:R-:W-:Y:S02]  /*a870*/  FMUL.FTZ R6, R3.reuse, R130 ;  /* 0x0000008203067220 */ /* 0x044fe40000410000 */
[C---:B------:R-:W-:Y:S02]  /*a880*/  FMUL.FTZ R7, R3.reuse, R131 ;  /* 0x0000008303077220 */ /* 0x040fe40000410000 */
[C---:B------:R-:W-:Y:S01]  /*a890*/  FMUL.FTZ R10, R3.reuse, R126 ;  /* 0x0000007e030a7220 */ /* 0x040fe20000410000 */
[----:B------:R-:W-:Y:S01]  /*a8a0*/  MUFU.EX2 R158, R158 ;  /* 0x0000009e009e7308 */ /* 0x000fe20000000800 */
[C---:B------:R-:W-:Y:S02]  /*a8b0*/  FMUL.FTZ R11, R3.reuse, R127 ;  /* 0x0000007f030b7220 */ /* 0x040fe40000410000 */
[----:B------:R-:W2:Y:S01]  /*a8c0*/  LDSM.16.MT88.4 R124, [R176+UR4+0x100] ;  /* 0x00010004b07c783b */ /* 0x000ea20008004200 */
[C---:B------:R-:W-:Y:S02]  /*a8d0*/  FMUL.FTZ R101, R132.reuse, R101 ;  /* 0x0000006584657220 */ /* 0x040fe40000410000 */
[C---:B------:R-:W-:Y:S02]  /*a8e0*/  FMUL.FTZ R102, R3.reuse, R102 ;  /* 0x0000006603667220 */ /* 0x040fe40000410000 */
[----:B------:R-:W-:Y:S02]  /*a8f0*/  FMUL.FTZ R103, R3, R103 ;  /* 0x0000006703677220 */ /* 0x000fe40000410000 */
[----:B------:R-:W4:Y:S01]  /*a900*/  MUFU.EX2 R159, R159 ;  /* 0x0000009f009f7308 */ /* 0x000f220000000800 */
[C---:B------:R-:W-:Y:S02]  /*a910*/  FMUL.FTZ R104, R132.reuse, R104 ;  /* 0x0000006884687220 */ /* 0x040fe40000410000 */
[C---:B------:R-:W-:Y:S01]  /*a920*/  FMUL.FTZ R105, R132.reuse, R105 ;  /* 0x0000006984697220 */ /* 0x040fe20000410000 */
[----:B-1----:R-:W-:Y:S01]  /*a930*/  F2FP.PACK_AB R128, R157, R156 ;  /* 0x0000009c9d80723e */ /* 0x002fe200000000ff */
[C---:B------:R-:W-:Y:S02]  /*a940*/  FMUL.FTZ R106, R3.reuse, R106 ;  /* 0x0000006a036a7220 */ /* 0x040fe40000410000 */
[C---:B------:R-:W-:Y:S02]  /*a950*/  FMUL.FTZ R107, R3.reuse, R107 ;  /* 0x0000006b036b7220 */ /* 0x040fe40000410000 */
[C---:B------:R-:W-:Y:S01]  /*a960*/  FMUL.FTZ R108, R132.reuse, R108 ;  /* 0x0000006c846c7220 */ /* 0x040fe20000410000 */
[----:B------:R-:W-:Y:S01]  /*a970*/  MUFU.EX2 R160, R160 ;  /* 0x000000a000a07308 */ /* 0x000fe20000000800 */
[----:B------:R-:W-:Y:S02]  /*a980*/  FMUL.FTZ R109, R132, R109 ;  /* 0x0000006d846d7220 */ /* 0x000fe40000410000 */
[C---:B------:R-:W-:Y:S02]  /*a990*/  FMUL.FTZ R110, R3.reuse, R110 ;  /* 0x0000006e036e7220 */ /* 0x040fe40000410000 */
[----:B------:R-:W-:Y:S02]  /*a9a0*/  FMUL.FTZ R111, R3, R111 ;  /* 0x0000006f036f7220 */ /* 0x000fe40000410000 */
[--C-:B------:R-:W-:Y:S02]  /*a9b0*/  FFMA.FTZ R169, R15, c[0x0][0x2d0], -R164.reuse ;  /* 0x0000b4000fa97a23 */ /* 0x100fe400000108a4 */
[--C-:B------:R-:W-:Y:S01]  /*a9c0*/  FFMA.FTZ R170, R16, c[0x0][0x2d0], -R165.reuse ;  /* 0x0000b40010aa7a23 */ /* 0x100fe200000108a5 */
[----:B------:R-:W1:Y:S01]  /*a9d0*/  MUFU.EX2 R161, R161 ;  /* 0x000000a100a17308 */ /* 0x000e620000000800 */
[--C-:B------:R-:W-:Y:S02]  /*a9e0*/  FFMA.FTZ R171, R17, c[0x0][0x2d0], -R165.reuse ;  /* 0x0000b40011ab7a23 */ /* 0x100fe400000108a5 */
[--C-:B------:R-:W-:Y:S01]  /*a9f0*/  FFMA.FTZ R172, R18, c[0x0][0x2d0], -R164.reuse ;  /* 0x0000b40012ac7a23 */ /* 0x100fe200000108a4 */
[----:B----4-:R-:W-:Y:S01]  /*aa00*/  F2FP.PACK_AB R130, R159, R158 ;  /* 0x0000009e9f82723e */ /* 0x010fe200000000ff */
[--C-:B------:R-:W-:Y:S02]  /*aa10*/  FFMA.FTZ R173, R19, c[0x0][0x2d0], -R164.reuse ;  /* 0x0000b40013ad7a23 */ /* 0x100fe400000108a4 */
[----:B------:R-:W-:Y:S01]  /*aa20*/  LDSM.16.MT88.4 R16, [R133+0x900] ;  /* 0x000900008510783b */ /* 0x000fe20000004200 */
[--C-:B------:R-:W-:Y:S02]  /*aa30*/  FFMA.FTZ R174, R28, c[0x0][0x2d0], -R165.reuse ;  /* 0x0000b4001cae7a23 */ /* 0x100fe400000108a5 */
[----:B------:R-:W-:Y:S01]  /*aa40*/  MUFU.EX2 R162, R162 ;  /* 0x000000a200a27308 */ /* 0x000fe20000000800 */
[--C-:B------:R-:W-:Y:S02]  /*aa50*/  FFMA.FTZ R175, R29, c[0x0][0x2d0], -R165.reuse ;  /* 0x0000b4001daf7a23 */ /* 0x100fe400000108a5 */
[--C-:B------:R-:W-:Y:S02]  /*aa60*/  FFMA.FTZ R210, R30, c[0x0][0x2d0], -R164.reuse ;  /* 0x0000b4001ed27a23 */ /* 0x100fe400000108a4 */
[--C-:B------:R-:W-:Y:S02]  /*aa70*/  FFMA.FTZ R211, R31, c[0x0][0x2d0], -R164.reuse ;  /* 0x0000b4001fd37a23 */ /* 0x100fe400000108a4 */
[----:B------:R-:W-:Y:S01]  /*aa80*/  LDSM.16.MT88.4 R28, [R176+UR4+0x1900] ;  /* 0x00190004b01c783b */ /* 0x000fe20008004200 */
[----:B------:R-:W-:Y:S02]  /*aa90*/  FFMA.FTZ R212, R32, c[0x0][0x2d0], -R165 ;  /* 0x0000b40020d47a23 */ /* 0x000fe400000108a5 */
[----:B------:R-:W4:Y:S01]  /*aaa0*/  MUFU.EX2 R163, R163 ;  /* 0x000000a300a37308 */ /* 0x000f220000000800 */
[----:B------:R-:W-:Y:S02]  /*aab0*/  FFMA.FTZ R213, R34, c[0x0][0x2d0], -R164 ;  /* 0x0000b40022d57a23 */ /* 0x000fe400000108a4 */
[C---:B------:R-:W-:Y:S01]  /*aac0*/  FMUL.FTZ R112, R132.reuse, R112 ;  /* 0x0000007084707220 */ /* 0x040fe20000410000 */
        /* <DEDUP_REMOVED lines=10> */
[----:B------:R-:W1:Y:S01]  /*ab70*/  MUFU.EX2 R167, R167 ;  /* 0x000000a700a77308 */ /* 0x000e620000000800 */
[C---:B------:R-:W-:Y:S02]  /*ab80*/  FMUL.FTZ R121, R132.reuse, R121 ;  /* 0x0000007984797220 */ /* 0x040fe40000410000 */
[----:B------:R-:W-:Y:S01]  /*ab90*/  FMUL.FTZ R122, R3, R122 ;  /* 0x0000007a037a7220 */ /* 0x000fe20000410000 */
[----:B----4-:R-:W-:Y:S01]  /*aba0*/  F2FP.PACK_AB R131, R163, R162 ;  /* 0x000000a2a383723e */ /* 0x010fe200000000ff */
[C---:B------:R-:W-:Y:S02]  /*abb0*/  FMUL.FTZ R123, R3.reuse, R123 ;  /* 0x0000007b037b7220 */ /* 0x040fe40000410000 */
[C---:B------:R-:W-:Y:S02]  /*abc0*/  FMUL.FTZ R36, R132.reuse, R36 ;  /* 0x0000002484247220 */ /* 0x040fe40000410000 */
[----:B------:R-:W-:Y:S01]  /*abd0*/  FMUL.FTZ R37, R132, R37 ;  /* 0x0000002584257220 */ /* 0x000fe20000410000 */
[----:B------:R-:W-:Y:S01]  /*abe0*/  MUFU.EX2 R168, R168 ;  /* 0x000000a800a87308 */ /* 0x000fe20000000800 */
[C---:B------:R-:W-:Y:S05]  /*abf0*/  HMMA.16816.F32 R4, R128.reuse, R136, R4 ;  /* 0x000000888004723c */ /* 0x040fea0000001804 */
[C---:B------:R-:W-:Y:S02]  /*ac00*/  FMUL.FTZ R38, R3.reuse, R38 ;  /* 0x0000002603267220 */ /* 0x040fe40000410000 */
[----:B------:R-:W-:Y:S01]  /*ac10*/  IADD3 R137, R176, UR4, RZ ;  /* 0x00000004b0897c10 */ /* 0x000fe2000fffe0ff */
[C---:B------:R-:W-:Y:S01]  /*ac20*/  HMMA.16816.F32 R8, R128.reuse, R138, R8 ;  /* 0x0000008a8008723c */ /* 0x040fe20000001808 */
[----:B------:R-:W4:Y:S03]  /*ac30*/  MUFU.EX2 R169, R169 ;  /* 0x000000a900a97308 */ /* 0x000f260000000800 */
[----:B------:R-:W-:Y:S01]  /*ac40*/  IADD3 R134, R182, R137, RZ ;  /* 0x00000089b6867210 */ /* 0x000fe20007ffe0ff */
[C---:B------:R-:W-:Y:S02]  /*ac50*/  FMUL.FTZ R39, R3.reuse, R39 ;  /* 0x0000002703277220 */ /* 0x040fe40000410000 */
[C---:B------:R-:W-:Y:S01]  /*ac60*/  FMUL.FTZ R40, R132.reuse, R40 ;  /* 0x0000002884287220 */ /* 0x040fe20000410000 */
[C---:B---3--:R-:W-:Y:S01]  /*ac70*/  HMMA.16816.F32 R100, R128.reuse, R140, R100 ;  /* 0x0000008c8064723c */ /* 0x048fe20000001864 */
[----:B------:R-:W3:Y:S02]  /*ac80*/  LDSM.16.MT88.4 R136, [R134+0x100] ;  /* 0x000100008688783b */ /* 0x000ee40000004200 */
[----:B------:R-:W-:Y:S01]  /*ac90*/  MUFU.EX2 R170, R170 ;  /* 0x000000aa00aa7308 */ /* 0x000fe20000000800 */
[C---:B------:R-:W-:Y:S02]  /*aca0*/  FMUL.FTZ R41, R132.reuse, R41 ;  /* 0x0000002984297220 */ /* 0x040fe40000410000 */
[C---:B------:R-:W-:Y:S02]  /*acb0*/  FMUL.FTZ R42, R3.reuse, R42 ;  /* 0x0000002a032a7220 */ /* 0x040fe40000410000 */
[C---:B------:R-:W-:Y:S01]  /*acc0*/  HMMA.16816.F32 R104, R128.reuse, R142, R104 ;  /* 0x0000008e8068723c */ /* 0x040fe20000001868 */
[----:B------:R-:W5:Y:S03]  /*acd0*/  LDSM.16.MT88.4 R140, [R177+UR4+0x2100] ;  /* 0x00210004b18c783b */ /* 0x000f660008004200 */
[C---:B------:R-:W-:Y:S01]  /*ace0*/  FMUL.FTZ R43, R3.reuse, R43 ;  /* 0x0000002b032b7220 */ /* 0x040fe20000410000 */
[----:B------:R-:W1:Y:S01]  /*acf0*/  MUFU.EX2 R171, R171 ;  /* 0x000000ab00ab7308 */ /* 0x000e620000000800 */
[C---:B------:R-:W-:Y:S02]  /*ad00*/  FMUL.FTZ R44, R132.reuse, R44 ;  /* 0x0000002c842c7220 */ /* 0x040fe40000410000 */
[C---:B--2---:R-:W-:Y:S01]  /*ad10*/  HMMA.16816.F32 R108, R128.reuse, R124, R108 ;  /* 0x0000007c806c723c */ /* 0x044fe2000000186c */
[----:B------:R-:W-:Y:S03]  /*ad20*/  LDSM.16.MT88.4 R12, [R134+0x4100] ;  /* 0x00410000860c783b */ /* 0x000fe60000004200 */
[C---:B------:R-:W-:Y:S02]  /*ad30*/  FMUL.FTZ R45, R132.reuse, R45 ;  /* 0x0000002d842d7220 */ /* 0x040fe40000410000 */
[C---:B------:R-:W-:Y:S01]  /*ad40*/  FMUL.FTZ R46, R3.reuse, R46 ;  /* 0x0000002e032e7220 */ /* 0x040fe20000410000 */
[----:B------:R-:W-:Y:S01]  /*ad50*/  MUFU.EX2 R172, R172 ;  /* 0x000000ac00ac7308 */ /* 0x000fe20000000800 */
[C---:B------:R-:W-:Y:S01]  /*ad60*/  HMMA.16816.F32 R112, R128.reuse, R126, R112 ;  /* 0x0000007e8070723c */ /* 0x040fe20000001870 */
[----:B------:R-:W2:Y:S03]  /*ad70*/  LDSM.16.MT88.4 R124, [R133+0x2100] ;  /* 0x00210000857c783b */ /* 0x000ea60000004200 */
[C---:B------:R-:W-:Y:S02]  /*ad80*/  FMUL.FTZ R47, R3.reuse, R47 ;  /* 0x0000002f032f7220 */ /* 0x040fe40000410000 */
[C---:B------:R-:W-:Y:S02]  /*ad90*/  FMUL.FTZ R48, R132.reuse, R48 ;  /* 0x0000003084307220 */ /* 0x040fe40000410000 */
[C---:B------:R-:W-:Y:S01]  /*ada0*/  FMUL.FTZ R49, R132.reuse, R49 ;  /* 0x0000003184317220 */ /* 0x040fe20000410000 */
[----:B------:R-:W1:Y:S03]  /*adb0*/  MUFU.EX2 R173, R173 ;  /* 0x000000ad00ad7308 */ /* 0x000e660000000800 */
[C---:B------:R-:W-:Y:S02]  /*adc0*/  FMUL.FTZ R50, R3.reuse, R50 ;  /* 0x0000003203327220 */ /* 0x040fe40000410000 */
[C---:B------:R-:W-:Y:S02]  /*add0*/  FMUL.FTZ R51, R3.reuse, R51 ;  /* 0x0000003303337220 */ /* 0x040fe40000410000 */
[C---:B------:R-:W-:Y:S01]  /*ade0*/  FMUL.FTZ R52, R132.reuse, R52 ;  /* 0x0000003484347220 */ /* 0x040fe20000410000 */
[C---:B---3--:R-:W-:Y:S02]  /*adf0*/  HMMA.16816.F32 R116, R128.reuse, R136, R116 ;  /* 0x000000888074723c */ /* 0x048fe40000001874 */
[----:B------:R-:W-:Y:S01]  /*ae00*/  MUFU.EX2 R174, R174 ;  /* 0x000000ae00ae7308 */ /* 0x000fe20000000800 */
[C---:B------:R-:W-:Y:S02]  /*ae10*/  FMUL.FTZ R53, R132.reuse, R53 ;  /* 0x0000003584357220 */ /* 0x040fe40000410000 */
[C---:B------:R-:W-:Y:S02]  /*ae20*/  FMUL.FTZ R54, R3.reuse, R54 ;  /* 0x0000003603367220 */ /* 0x040fe40000410000 */
[C---:B------:R-:W-:Y:S01]  /*ae30*/  FMUL.FTZ R55, R3.reuse, R55 ;  /* 0x0000003703377220 */ /* 0x040fe20000410000 */
[C---:B------:R-:W-:Y:S01]  /*ae40*/  HMMA.16816.F32 R120, R128.reuse, R138, R120 ;  /* 0x0000008a8078723c */ /* 0x040fe20000001878 */
[----:B------:R-:W3:Y:S03]  /*ae50*/  LDSM.16.MT88.4 R136, [R176+UR4+0x2100] ;  /* 0x00210004b088783b */ /* 0x000ee60008004200 */
[C---:B------:R-:W-:Y:S01]  /*ae60*/  FMUL.FTZ R56, R132.reuse, R56 ;  /* 0x0000003884387220 */ /* 0x040fe20000410000 */
[----:B------:R-:W-:Y:S01]  /*ae70*/  MUFU.EX2 R175, R175 ;  /* 0x000000af00af7308 */ /* 0x000fe20000000800 */
[C---:B------:R-:W-:Y:S02]  /*ae80*/  FMUL.FTZ R57, R132.reuse, R57 ;  /* 0x0000003984397220 */ /* 0x040fe40000410000 */
[C---:B-----5:R-:W-:Y:S04]  /*ae90*/  HMMA.16816.F32 R36, R128.reuse, R140, R36 ;  /* 0x0000008c8024723c */ /* 0x060fe80000001824 */
[C---:B------:R-:W-:Y:S02]  /*aea0*/  FMUL.FTZ R58, R3.reuse, R58 ;  /* 0x0000003a033a7220 */ /* 0x040fe40000410000 */
[C---:B------:R-:W-:Y:S01]  /*aeb0*/  FMUL.FTZ R59, R3.reuse, R59 ;  /* 0x0000003b033b7220 */ /* 0x040fe20000410000 */
[----:B------:R-:W-:Y:S01]  /*aec0*/  MUFU.EX2 R210, R210 ;  /* 0x000000d200d27308 */ /* 0x000fe20000000800 */
[C---:B------:R-:W-:Y:S01]  /*aed0*/  HMMA.16816.F32 R40, R128.reuse, R142, R40 ;  /* 0x0000008e8028723c */ /* 0x040fe20000001828 */
[----:B------:R-:W5:Y:S03]  /*aee0*/  LDSM.16.MT88.4 R140, [R134+0x2100] ;  /* 0x00210000868c783b */ /* 0x000f660000004200 */
[C---:B------:R-:W-:Y:S02]  /*aef0*/  FMUL.FTZ R60, R132.reuse, R60 ;  /* 0x0000003c843c7220 */ /* 0x040fe40000410000 */
[C---:B------:R-:W-:Y:S02]  /*af00*/  FMUL.FTZ R61, R132.reuse, R61 ;  /* 0x0000003d843d7220 */ /* 0x040fe40000410000 */
[C---:B--2---:R-:W-:Y:S01]  /*af10*/  HMMA.16816.F32 R44, R128.reuse, R124, R44 ;  /* 0x0000007c802c723c */ /* 0x044fe2000000182c */
[----:B------:R-:W-:Y:S03]  /*af20*/  MUFU.EX2 R211, R211 ;  /* 0x000000d300d37308 */ /* 0x000fe60000000800 */
[C---:B------:R-:W-:Y:S02]  /*af30*/  FMUL.FTZ R62, R3.reuse, R62 ;  /* 0x0000003e033e7220 */ /* 0x040fe40000410000 */
[C---:B------:R-:W-:Y:S02]  /*af40*/  FMUL.FTZ R63, R3.reuse, R63 ;  /* 0x0000003f033f7220 */ /* 0x040fe40000410000 */
[C---:B------:R-:W-:Y:S01]  /*af50*/  HMMA.16816.F32 R48, R128.reuse, R126, R48 ;  /* 0x0000007e8030723c */ /* 0x040fe20000001830 */
[----:B------:R-:W2:Y:S02]  /*af60*/  LDSM.16.MT88.4 R124, [R177+UR4+0x4100] ;  /* 0x00410004b17c783b */ /* 0x000ea40008004200 */
[----:B------:R-:W-:Y:S01]  /*af70*/  MUFU.EX2 R212, R212 ;  /* 0x000000d400d47308 */ /* 0x000fe20000000800 */
[C---:B------:R-:W-:Y:S02]  /*af80*/  FMUL.FTZ R64, R132.reuse, R64 ;  /* 0x0000004084407220 */ /* 0x040fe40000410000 */
[C---:B------:R-:W-:Y:S02]  /*af90*/  FMUL.FTZ R65, R132.reuse, R65 ;  /* 0x0000004184417220 */ /* 0x040fe40000410000 */
[C---:B------:R-:W-:Y:S01]  /*afa0*/  FMUL.FTZ R66, R3.reuse, R66 ;  /* 0x0000004203427220 */ /* 0x040fe20000410000 */
[C---:B---3--:R-:W-:Y:S03]  /*afb0*/  HMMA.16816.F32 R52, R128.reuse, R136, R52 ;  /* 0x000000888034723c */ /* 0x048fe60000001834 */
[C---:B------:R-:W-:Y:S01]  /*afc0*/  FMUL.FTZ R67, R3.reuse, R67 ;  /* 0x0000004303437220 */ /* 0x040fe20000410000 */
[----:B------:R-:W-:Y:S01]  /*afd0*/  MUFU.EX2 R213, R213 ;  /* 0x000000d500d57308 */ /* 0x000fe20000000800 */
[C---:B------:R-:W-:Y:S02]  /*afe0*/  FMUL.FTZ R68, R132.reuse, R68 ;  /* 0x0000004484447220 */ /* 0x040fe40000410000 */
[C---:B------:R-:W-:Y:S01]  /*aff0*/  FMUL.FTZ R69, R132.reuse, R69 ;  /* 0x0000004584457220 */ /* 0x040fe20000410000 */
        /* <DEDUP_REMOVED lines=8> */
[----:B------:R-:W5:Y:S03]  /*b080*/  LDSM.16.MT88.4 R140, [R176+UR4+0x4100] ;  /* 0x00410004b08c783b */ /* 0x000f660008004200 */
[C---:B------:R-:W-:Y:S02]  /*b090*/  FMUL.FTZ R74, R3.reuse, R74 ;  /* 0x0000004a034a7220 */ /* 0x040fe40000410000 */
[C---:B------:R-:W-:Y:S02]  /*b0a0*/  FMUL.FTZ R75, R3.reuse, R75 ;  /* 0x0000004b034b7220 */ /* 0x040fe40000410000 */
[C---:B--2---:R-:W-:Y:S04]  /*b0b0*/  HMMA.16816.F32 R68, R128.reuse, R124, R68 ;  /* 0x0000007c8044723c */ /* 0x044fe80000001844 */
[C---:B------:R-:W-:Y:S02]  /*b0c0*/  FMUL.FTZ R76, R132.reuse, R76 ;  /* 0x0000004c844c7220 */ /* 0x040fe40000410000 */
[C---:B------:R-:W-:Y:S02]  /*b0d0*/  FMUL.FTZ R77, R132.reuse, R77 ;  /* 0x0000004d844d7220 */ /* 0x040fe40000410000 */
[C---:B------:R-:W-:Y:S01]  /*b0e0*/  HMMA.16816.F32 R72, R128.reuse, R126, R72 ;  /* 0x0000007e8048723c */ /* 0x040fe20000001848 */
[----:B------:R-:W2:Y:S03]  /*b0f0*/  LDSM.16.MT88.4 R124, [R177+UR4+0x900] ;  /* 0x00090004b17c783b */ /* 0x000ea60008004200 */
[C---:B------:R-:W-:Y:S02]  /*b100*/  FMUL.FTZ R78, R3.reuse, R78 ;  /* 0x0000004e034e7220 */ /* 0x040fe40000410000 */
[C---:B------:R-:W-:Y:S02]  /*b110*/  FMUL.FTZ R79, R3.reuse, R79 ;  /* 0x0000004f034f7220 */ /* 0x040fe40000410000 */
[C---:B------:R-:W-:Y:S04]  /*b120*/  FMUL.FTZ R80, R132.reuse, R80 ;  /* 0x0000005084507220 */ /* 0x040fe80000410000 */
[C---:B------:R-:W-:Y:S01]  /*b130*/  FMUL.FTZ R81, R132.reuse, R81 ;  /* 0x0000005184517220 */ /* 0x040fe20000410000 */
[C---:B---3--:R-:W-:Y:S03]  /*b140*/  HMMA.16816.F32 R76, R128.reuse, R136, R76 ;  /* 0x00000088804c723c */ /* 0x048fe6000000184c */
[C---:B------:R-:W-:Y:S02]  /*b150*/  FMUL.FTZ R82, R3.reuse, R82 ;  /* 0x0000005203527220 */ /* 0x040fe40000410000 */
[C---:B------:R-:W-:Y:S02]  /*b160*/  FMUL.FTZ R83, R3.reuse, R83 ;  /* 0x0000005303537220 */ /* 0x040fe40000410000 */
[C---:B------:R-:W-:Y:S02]  /*b170*/  FMUL.FTZ R84, R132.reuse, R84 ;  /* 0x0000005484547220 */ /* 0x040fe40000410000 */
[C---:B------:R-:W-:Y:S03]  /*b180*/  FMUL.FTZ R85, R132.reuse, R85 ;  /* 0x0000005584557220 */ /* 0x040fe60000410000 */
[C---:B------:R-:W-:Y:S01]  /*b190*/  HMMA.16816.F32 R80, R128.reuse, R138, R80 ;  /* 0x0000008a8050723c */ /* 0x040fe20000001850 */
[----:B------:R-:W3:Y:S02]  /*b1a0*/  LDSM.16.MT88.4 R136, [R176+UR4+0x900] ;  /* 0x00090004b088783b */ /* 0x000ee40008004200 */
[C---:B------:R-:W-:Y:S02]  /*b1b0*/  FMUL.FTZ R86, R3.reuse, R86 ;  /* 0x0000005603567220 */ /* 0x040fe40000410000 */
[C---:B------:R-:W-:Y:S02]  /*b1c0*/  FMUL.FTZ R87, R3.reuse, R87 ;  /* 0x0000005703577220 */ /* 0x040fe40000410000 */
[C---:B------:R-:W-:Y:S02]  /*b1d0*/  FMUL.FTZ R88, R132.reuse, R88 ;  /* 0x0000005884587220 */ /* 0x040fe40000410000 */
[C---:B------:R-:W-:Y:S03]  /*b1e0*/  FMUL.FTZ R89, R132.reuse, R89 ;  /* 0x0000005984597220 */ /* 0x040fe60000410000 */
[C---:B-----5:R-:W-:Y:S03]  /*b1f0*/  HMMA.16816.F32 R84, R128.reuse, R140, R84 ;  /* 0x0000008c8054723c */ /* 0x060fe60000001854 */
[C---:B------:R-:W-:Y:S02]  /*b200*/  FMUL.FTZ R90, R3.reuse, R90 ;  /* 0x0000005a035a7220 */ /* 0x040fe40000410000 */
[C---:B------:R-:W-:Y:S02]  /*b210*/  FMUL.FTZ R91, R3.reuse, R91 ;  /* 0x0000005b035b7220 */ /* 0x040fe40000410000 */
[C---:B------:R-:W-:Y:S02]  /*b220*/  FMUL.FTZ R92, R132.reuse, R92 ;  /* 0x0000005c845c7220 */ /* 0x040fe40000410000 */
[C---:B------:R-:W-:Y:S03]  /*b230*/  FMUL.FTZ R93, R132.reuse, R93 ;  /* 0x0000005d845d7220 */ /* 0x040fe60000410000 */
[C---:B------:R-:W-:Y:S01]  /*b240*/  HMMA.16816.F32 R88, R128.reuse, R142, R88 ;  /* 0x0000008e8058723c */ /* 0x040fe20000001858 */
[----:B------:R-:W5:Y:S02]  /*b250*/  LDSM.16.MT88.4 R140, [R134+0x900] ;  /* 0x00090000868c783b */ /* 0x000f640000004200 */
[C---:B------:R-:W-:Y:S02]  /*b260*/  FMUL.FTZ R94, R3.reuse, R94 ;  /* 0x0000005e035e7220 */ /* 0x040fe40000410000 */
[C---:B------:R-:W-:Y:S02]  /*b270*/  FMUL.FTZ R95, R3.reuse, R95 ;  /* 0x0000005f035f7220 */ /* 0x040fe40000410000 */
[C---:B------:R-:W-:Y:S02]  /*b280*/  FMUL.FTZ R96, R132.reuse, R96 ;  /* 0x0000006084607220 */ /* 0x040fe40000410000 */
[C---:B------:R-:W-:Y:S03]  /*b290*/  FMUL.FTZ R97, R132.reuse, R97 ;  /* 0x0000006184617220 */ /* 0x040fe60000410000 */
[C---:B------:R-:W-:Y:S03]  /*b2a0*/  HMMA.16816.F32 R92, R128.reuse, R12, R92 ;  /* 0x0000000c805c723c */ /* 0x040fe6000000185c */
[C---:B------:R-:W-:Y:S02]  /*b2b0*/  FMUL.FTZ R98, R3.reuse, R98 ;  /* 0x0000006203627220 */ /* 0x040fe40000410000 */
[----:B------:R-:W-:Y:S02]  /*b2c0*/  FMUL.FTZ R99, R3, R99 ;  /* 0x0000006303637220 */ /* 0x000fe40000410000 */
[----:B-1----:R-:W-:Y:S01]  /*b2d0*/  F2FP.PACK_AB R12, R167, R166 ;  /* 0x000000a6a70c723e */ /* 0x002fe200000000ff */
[----:B------:R-:W-:Y:S01]  /*b2e0*/  FFMA.FTZ R156, R132, R197, R156 ;  /* 0x000000c5849c7223 */ /* 0x000fe2000001009c */
[----:B----4-:R-:W-:Y:S03]  /*b2f0*/  F2FP.PACK_AB R13, R169, R168 ;  /* 0x000000a8a90d723e */ /* 0x010fe600000000ff */
[----:B------:R-:W-:Y:S01]  /*b300*/  HMMA.16816.F32 R96, R128, R14, R96 ;  /* 0x0000000e8060723c */ /* 0x000fe20000001860 */
[----:B------:R-:W-:Y:S02]  /*b310*/  LDSM.16.MT88.4 R128, [R133+0x4900] ;  /* 0x004900008580783b */ /* 0x000fe40000004200 */
[----:B------:R-:W-:Y:S01]  /*b320*/  FFMA.FTZ R160, R3, R198, R160 ;  /* 0x000000c603a07223 */ /* 0x000fe200000100a0 */
[----:B------:R-:W-:Y:S01]  /*b330*/  IADD3 R3, R202, -0x2, RZ ;  /* 0xfffffffeca037810 */ /* 0x000fe20007ffe0ff */
[----:B------:R-:W-:Y:S02]  /*b340*/  FADD.FTZ R157, R157, R156 ;  /* 0x0000009c9d9d7221 */ /* 0x000fe40000010000 */
[----:B------:R-:W-:Y:S01]  /*b350*/  F2FP.PACK_AB R14, R171, R170 ;  /* 0x000000aaab0e723e */ /* 0x000fe200000000ff */
[----:B------:R-:W-:Y:S01]  /*b360*/  FADD.FTZ R161, R161, R160 ;  /* 0x000000a0a1a17221 */ /* 0x000fe20000010000 */
[----:B------:R-:W-:Y:S02]  /*b370*/  F2FP.PACK_AB R15, R173, R172 ;  /* 0x000000acad0f723e */ /* 0x000fe400000000ff */
[----:B------:R-:W-:Y:S01]  /*b380*/  ISETP.GE.AND P0, PT, R3, UR11, PT ;  /* 0x0000000b03007c0c */ /* 0x000fe2000bf06270 */
[----:B------:R-:W-:Y:S02]  /*b390*/  FADD.FTZ R158, R158, R157 ;  /* 0x0000009d9e9e7221 */ /* 0x000fe40000010000 */
[----:B------:R-:W-:Y:S02]  /*b3a0*/  FADD.FTZ R162, R162, R161 ;  /* 0x000000a1a2a27221 */ /* 0x000fe40000010000 */
[C---:B--2---:R-:W-:Y:S05]  /*b3b0*/  HMMA.16816.F32 R4, R12.reuse, R124, R4 ;  /* 0x0000007c0c04723c */ /* 0x044fea0000001804 */
        /* <DEDUP_REMOVED lines=10> */
[----:B------:R-:W2:Y:S03]  /*b460*/  LDSM.16.MT88.4 R16, [R177+UR4+0x4900] ;  /* 0x00490004b110783b */ /* 0x000ea60008004200 */
[----:B------:R-:W-:Y:S02]  /*b470*/  FADD.FTZ R170, R170, R167 ;  /* 0x000000a7aaaa7221 */ /* 0x000fe40000010000 */
[----:B------:R-:W-:Y:S02]  /*b480*/  FADD.FTZ R172, R172, R169 ;  /* 0x000000a9acac7221 */ /* 0x000fe40000010000 */
[C---:B---3--:R-:W-:Y:S04]  /*b490*/  HMMA.16816.F32 R108, R12.reuse, R136, R108 ;  /* 0x000000880c6c723c */ /* 0x048fe8000000186c */
[----:B------:R-:W-:Y:S02]  /*b4a0*/  FADD.FTZ R171, R171, R170 ;  /* 0x000000aaabab7221 */ /* 0x000fe40000010000 */
[----:B------:R-:W-:Y:S02]  /*b4b0*/  FADD.FTZ R173, R173, R172 ;  /* 0x000000acadad7221 */ /* 0x000fe40000010000 */
[C---:B------:R-:W-:Y:S01]  /*b4c0*/  HMMA.16816.F32 R112, R12.reuse, R138, R112 ;  /* 0x0000008a0c70723c */ /* 0x040fe20000001870 */
[----:B------:R-:W3:Y:S07]  /*b4d0*/  LDSM.16.MT88.4 R136, [R176+UR4+0x4900] ;  /* 0x00490004b088783b */ /* 0x000eee0008004200 */
[C---:B-----5:R-:W-:Y:S08]  /*b4e0*/  HMMA.16816.F32 R116, R12.reuse, R140, R116 ;  /* 0x0000008c0c74723c */ /* 0x060ff00000001874 */
[C---:B------:R-:W-:Y:S01]  /*b4f0*/  HMMA.16816.F32 R120, R12.reuse, R142, R120 ;  /* 0x0000008e0c78723c */ /* 0x040fe20000001878 */
[----:B------:R-:W-:Y:S07]  /*b500*/  LDSM.16.MT88.4 R140, [R176+UR4+0x1100] ;  /* 0x00110004b08c783b */ /* 0x000fee0008004200 */
[C---:B------:R-:W-:Y:S08]  /*b510*/  HMMA.16816.F32 R36, R12.reuse, R144, R36 ;  /* 0x000000900c24723c */ /* 0x040ff00000001824 */
[C---:B------:R-:W-:Y:S01]  /*b520*/  HMMA.16816.F32 R40, R12.reuse, R146, R40 ;  /* 0x000000920c28723c */ /* 0x040fe20000001828 */
[----:B------:R-:W-:Y:S07]  /*b530*/  LDSM.16.MT88.4 R144, [R177+UR4+0x5900] ;  /* 0x00590004b190783b */ /* 0x000fee0008004200 */
        /* <DEDUP_REMOVED lines=8> */
[----:B------:R-:W4:Y:S01]  /*b5c0*/  LDSM.16.MT88.4 R20, [R134+0x4900] ;  /* 0x004900008614783b */ /* 0x000f220000004200 */
[--C-:B------:R-:W-:Y:S01]  /*b5d0*/  FFMA.FTZ R152, R24, c[0x0][0x2d0], -R165.reuse ;  /* 0x0000b40018987a23 */ /* 0x100fe200000108a5 */
[C---:B------:R-:W-:Y:S01]  /*b5e0*/  HMMA.16816.F32 R56, R12.reuse, R154, R56 ;  /* 0x0000009a0c38723c */ /* 0x040fe20000001838 */
[----:B------:R-:W5:Y:S03]  /*b5f0*/  MUFU.EX2 R149, R149 ;  /* 0x0000009500957308 */ /* 0x000f660000000800 */
[--C-:B------:R-:W-:Y:S02]  /*b600*/  FFMA.FTZ R153, R25, c[0x0][0x2d0], -R165.reuse ;  /* 0x0000b40019997a23 */ /* 0x100fe400000108a5 */
[----:B------:R-:W-:Y:S02]  /*b610*/  FFMA.FTZ R165, R33, c[0x0][0x2d0], -R165 ;  /* 0x0000b40021a57a23 */ /* 0x000fe400000108a5 */
[C---:B-1----:R-:W-:Y:S03]  /*b620*/  HMMA.16816.F32 R60, R12.reuse, R124, R60 ;  /* 0x0000007c0c3c723c */ /* 0x042fe6000000183c */
[----:B------:R-:W-:Y:S01]  /*b630*/  MUFU.EX2 R150, R150 ;  /* 0x0000009600967308 */ /* 0x000fe20000000800 */
[--C-:B------:R-:W-:Y:S02]  /*b640*/  FFMA.FTZ R154, R26, c[0x0][0x2d0], -R164.reuse ;  /* 0x0000b4001a9a7a23 */ /* 0x100fe400000108a4 */
[--C-:B------:R-:W-:Y:S02]  /*b650*/  FFMA.FTZ R155, R27, c[0x0][0x2d0], -R164.reuse ;  /* 0x0000b4001b9b7a23 */ /* 0x100fe400000108a4 */
[C---:B------:R-:W-:Y:S01]  /*b660*/  HMMA.16816.F32 R64, R12.reuse, R126, R64 ;  /* 0x0000007e0c40723c */ /* 0x040fe20000001840 */
[----:B------:R-:W-:Y:S03]  /*b670*/  LDSM.16.MT88.4 R124, [R133+0x1100] ;  /* 0x00110000857c783b */ /* 0x000fe60000004200 */
[----:B------:R-:W-:Y:S01]  /*b680*/  FFMA.FTZ R164, R35, c[0x0][0x2d0], -R164 ;  /* 0x0000b40023a47a23 */ /* 0x000fe200000108a4 */
[----:B------:R-:W1:Y:S03]  /*b690*/  MUFU.EX2 R151, R151 ;  /* 0x0000009700977308 */ /* 0x000e660000000800 */
[C---:B--2---:R-:W-:Y:S01]  /*b6a0*/  HMMA.16816.F32 R68, R12.reuse, R16, R68 ;  /* 0x000000100c44723c */ /* 0x044fe20000001844 */
[----:B------:R-:W-:Y:S06]  /*b6b0*/  LDSM.16.MT88.4 R24, [R134+0x1100] ;  /* 0x001100008618783b */ /* 0x000fec0000004200 */
[----:B------:R-:W-:Y:S01]  /*b6c0*/  MUFU.EX2 R152, R152 ;  /* 0x0000009800987308 */ /* 0x000fe20000000800 */
[C---:B------:R-:W-:Y:S01]  /*b6d0*/  HMMA.16816.F32 R72, R12.reuse, R18, R72 ;  /* 0x000000120c48723c */ /* 0x040fe20000001848 */
[----:B------:R-:W2:Y:S07]  /*b6e0*/  LDSM.16.MT88.4 R16, [R177+UR4+0x1100] ;  /* 0x00110004b110783b */ /* 0x000eae0008004200 */
[C---:B------:R-:W-:Y:S01]  /*b6f0*/  HMMA.16816.F32 R76, R12.reuse, R128, R76 ;  /* 0x000000800c4c723c */ /* 0x040fe2000000184c */
[----:B------:R-:W-:Y:S01]  /*b700*/  LDSM.16.MT88.4 R32, [R134+0x1900] ;  /* 0x001900008620783b */ /* 0x000fe20000004200 */
[----:B------:R-:W1:Y:S06]  /*b710*/  MUFU.EX2 R153, R153 ;  /* 0x0000009900997308 */ /* 0x000e6c0000000800 */
[C---:B------:R-:W-:Y:S01]  /*b720*/  HMMA.16816.F32 R80, R12.reuse, R130, R80 ;  /* 0x000000820c50723c */ /* 0x040fe20000001850 */
[----:B------:R-:W1:Y:S03]  /*b730*/  LDSM.16.MT88.4 R128, [R177+UR4+0x3100] ;  /* 0x00310004b180783b */ /* 0x000e660008004200 */
[----:B------:R-:W-:Y:S04]  /*b740*/  MUFU.EX2 R154, R154 ;  /* 0x0000009a009a7308 */ /* 0x000fe80000000800 */
[C---:B---3--:R-:W-:Y:S06]  /*b750*/  HMMA.16816.F32 R84, R12.reuse, R136, R84 ;  /* 0x000000880c54723c */ /* 0x048fec0000001854 */
[----:B------:R-:W3:Y:S02]  /*b760*/  MUFU.EX2 R155, R155 ;  /* 0x0000009b009b7308 */ /* 0x000ee40000000800 */
[C---:B------:R-:W-:Y:S01]  /*b770*/  HMMA.16816.F32 R88, R12.reuse, R138, R88 ;  /* 0x0000008a0c58723c */ /* 0x040fe20000001858 */
[----:B------:R-:W-:Y:S07]  /*b780*/  LDSM.16.MT88.4 R136, [R176+UR4+0x3900] ;  /* 0x00390004b088783b */ /* 0x000fee0008004200 */
[C---:B----4-:R-:W-:Y:S01]  /*b790*/  HMMA.16816.F32 R92, R12.reuse, R20, R92 ;  /* 0x000000140c5c723c */ /* 0x050fe2000000185c */
[----:B------:R-:W4:Y:S07]  /*b7a0*/  MUFU.EX2 R165, R165 ;  /* 0x000000a500a57308 */ /* 0x000f2e0000000800 */
[----:B------:R-:W-:Y:S01]  /*b7b0*/  HMMA.16816.F32 R96, R12, R22, R96 ;  /* 0x000000160c60723c */ /* 0x000fe20000001860 */
[----:B------:R-:W4:Y:S02]  /*b7c0*/  LDSM.16.MT88.4 R20, [R133+0x3100] ;  /* 0x003100008514783b */ /* 0x000f240000004200 */
[----:B------:R-:W4:Y:S04]  /*b7d0*/  MUFU.EX2 R164, R164 ;  /* 0x000000a400a47308 */ /* 0x000f280000000800 */
[----:B-----5:R-:W-:Y:S01]  /*b7e0*/  F2FP.PACK_AB R12, R149, R148 ;  /* 0x00000094950c723e */ /* 0x020fe200000000ff */
[----:B------:R-:W-:Y:S01]  /*b7f0*/  FADD.FTZ R148, R148, R171 ;  /* 0x000000ab94947221 */ /* 0x000fe20000010000 */
[----:B-1----:R-:W-:Y:S03]  /*b800*/  F2FP.PACK_AB R13, R151, R150 ;  /* 0x00000096970d723e */ /* 0x002fe600000000ff */
[----:B------:R-:W-:Y:S01]  /*b810*/  F2FP.PACK_AB R14, R153, R152 ;  /* 0x00000098990e723e */ /* 0x000fe200000000ff */
[----:B------:R-:W-:Y:S01]  /*b820*/  FADD.FTZ R150, R150, R173 ;  /* 0x000000ad96967221 */ /* 0x000fe20000010000 */
[----:B---3--:R-:W-:Y:S01]  /*b830*/  F2FP.PACK_AB R15, R155, R154 ;  /* 0x0000009a9b0f723e */ /* 0x008fe200000000ff */
        /* <DEDUP_REMOVED lines=8> */
[----:B------:R-:W1:Y:S07]  /*b8c0*/  LDSM.16.MT88.4 R16, [R176+UR4+0x3100] ;  /* 0x00310004b010783b */ /* 0x000e6e0008004200 */
[C---:B------:R-:W-:Y:S08]  /*b8d0*/  HMMA.16816.F32 R100, R12.reuse, R124, R100 ;  /* 0x0000007c0c64723c */ /* 0x040ff00000001864 */
[C---:B------:R-:W-:Y:S01]  /*b8e0*/  HMMA.16816.F32 R104, R12.reuse, R126, R104 ;  /* 0x0000007e0c68723c */ /* 0x040fe20000001868 */
[----:B------:R-:W-:Y:S07]  /*b8f0*/  LDSM.16.MT88.4 R124, [R177+UR4+0x5100] ;  /* 0x00510004b17c783b */ /* 0x000fee0008004200 */
[C---:B------:R-:W-:Y:S08]  /*b900*/  HMMA.16816.F32 R108, R12.reuse, R140, R108 ;  /* 0x0000008c0c6c723c */ /* 0x040ff0000000186c */
[C---:B------:R-:W-:Y:S01]  /*b910*/  HMMA.16816.F32 R112, R12.reuse, R142, R112 ;  /* 0x0000008e0c70723c */ /* 0x040fe20000001870 */
[----:B------:R-:W-:Y:S07]  /*b920*/  LDSM.16.MT88.4 R140, [R134+0x3900] ;  /* 0x00390000868c783b */ /* 0x000fee0000004200 */
[C---:B------:R-:W-:Y:S08]  /*b930*/  HMMA.16816.F32 R116, R12.reuse, R24, R116 ;  /* 0x000000180c74723c */ /* 0x040ff00000001874 */
[C---:B------:R-:W-:Y:S01]  /*b940*/  HMMA.16816.F32 R120, R12.reuse, R26, R120 ;  /* 0x0000001a0c78723c */ /* 0x040fe20000001878 */
[----:B------:R-:W2:Y:S07]  /*b950*/  LDSM.16.MT88.4 R24, [R134+0x3100] ;  /* 0x003100008618783b */ /* 0x000eae0000004200 */
[C---:B------:R-:W-:Y:S08]  /*b960*/  HMMA.16816.F32 R36, R12.reuse, R128, R36 ;  /* 0x000000800c24723c */ /* 0x040ff00000001824 */
[C---:B------:R-:W-:Y:S08]  /*b970*/  HMMA.16816.F32 R40, R12.reuse, R130, R40 ;  /* 0x000000820c28723c */ /* 0x040ff00000001828 */
[C---:B----4-:R-:W-:Y:S08]  /*b980*/  HMMA.16816.F32 R44, R12.reuse, R20, R44 ;  /* 0x000000140c2c723c */ /* 0x050ff0000000182c */
[C---:B------:R-:W-:Y:S01]  /*b990*/  HMMA.16816.F32 R48, R12.reuse, R22, R48 ;  /* 0x000000160c30723c */ /* 0x040fe20000001830 */
[----:B------:R-:W3:Y:S07]  /*b9a0*/  LDSM.16.MT88.4 R20, [R133+0x5100] ;  /* 0x005100008514783b */ /* 0x000eee0000004200 */
[C---:B-1----:R-:W-:Y:S08]  /*b9b0*/  HMMA.16816.F32 R52, R12.reuse, R16, R52 ;  /* 0x000000100c34723c */ /* 0x042ff00000001834 */
[C---:B------:R-:W-:Y:S01]  /*b9c0*/  HMMA.16816.F32 R56, R12.reuse, R18, R56 ;  /* 0x000000120c38723c */ /* 0x040fe20000001838 */
[----:B------:R-:W1:Y:S07]  /*b9d0*/  LDSM.16.MT88.4 R16, [R176+UR4+0x5100] ;  /* 0x00510004b010783b */ /* 0x000e6e0008004200 */
[C---:B--2---:R-:W-:Y:S08]  /*b9e0*/  HMMA.16816.F32 R60, R12.reuse, R24, R60 ;  /* 0x000000180c3c723c */ /* 0x044ff0000000183c */
[C---:B------:R-:W-:Y:S01]  /*b9f0*/  HMMA.16816.F32 R64, R12.reuse, R26, R64 ;  /* 0x0000001a0c40723c */ /* 0x040fe20000001840 */
[----:B------:R-:W2:Y:S07]  /*ba00*/  LDSM.16.MT88.4 R24, [R134+0x5100] ;  /* 0x005100008618783b */ /* 0x000eae0000004200 */
[C---:B------:R-:W-:Y:S08]  /*ba10*/  HMMA.16816.F32 R68, R12.reuse, R124, R68 ;  /* 0x0000007c0c44723c */ /* 0x040ff00000001844 */
[C---:B------:R-:W-:Y:S01]  /*ba20*/  HMMA.16816.F32 R72, R12.reuse, R126, R72 ;  /* 0x0000007e0c48723c */ /* 0x040fe20000001848 */
[----:B------:R-:W4:Y:S07]  /*ba30*/  LDSM.16.MT88.4 R124, [R177+UR4+0x1900] ;  /* 0x00190004b17c783b */ /* 0x000f2e0008004200 */
[C---:B---3--:R-:W-:Y:S08]  /*ba40*/  HMMA.16816.F32 R76, R12.reuse, R20, R76 ;  /* 0x000000140c4c723c */ /* 0x048ff0000000184c */
[C---:B------:R-:W-:Y:S01]  /*ba50*/  HMMA.16816.F32 R80, R12.reuse, R22, R80 ;  /* 0x000000160c50723c */ /* 0x040fe20000001850 */
[----:B------:R-:W3:Y:S07]  /*ba60*/  LDSM.16.MT88.4 R20, [R133+0x1900] ;  /* 0x001900008514783b */ /* 0x000eee0000004200 */
[C---:B-1----:R-:W-:Y:S08]  /*ba70*/  HMMA.16816.F32 R84, R12.reuse, R16, R84 ;  /* 0x000000100c54723c */ /* 0x042ff00000001854 */
[C---:B------:R-:W-:Y:S01]  /*ba80*/  HMMA.16816.F32 R88, R12.reuse, R18, R88 ;  /* 0x000000120c58723c */ /* 0x040fe20000001858 */
[----:B------:R-:W1:Y:S07]  /*ba90*/  LDSM.16.MT88.4 R16, [R177+UR4+0x3900] ;  /* 0x00390004b110783b */ /* 0x000e6e0008004200 */
[C---:B--2---:R-:W-:Y:S08]  /*baa0*/  HMMA.16816.F32 R92, R12.reuse, R24, R92 ;  /* 0x000000180c5c723c */ /* 0x044ff0000000185c */
[----:B------:R-:W-:Y:S01]  /*bab0*/  HMMA.16816.F32 R96, R12, R26, R96 ;  /* 0x0000001a0c60723c */ /* 0x000fe20000001860 */
[----:B------:R-:W2:Y:S06]  /*bac0*/  LDSM.16.MT88.4 R24, [R133+0x3900] ;  /* 0x003900008518783b */ /* 0x000eac0000004200 */
[----:B------:R-:W-:Y:S01]  /*bad0*/  F2FP.PACK_AB R12, R175, R174 ;  /* 0x000000aeaf0c723e */ /* 0x000fe200000000ff */
[----:B------:R-:W-:Y:S01]  /*bae0*/  FADD.FTZ R174, R174, R153 ;  /* 0x00000099aeae7221 */ /* 0x000fe20000010000 */
[----:B------:R-:W-:Y:S03]  /*baf0*/  F2FP.PACK_AB R13, R211, R210 ;  /* 0x000000d2d30d723e */ /* 0x000fe600000000ff */
[----:B------:R-:W-:Y:S01]  /*bb00*/  F2FP.PACK_AB R14, R165, R212 ;  /* 0x000000d4a50e723e */ /* 0x000fe200000000ff */
[----:B------:R-:W-:Y:S01]  /*bb10*/  FADD.FTZ R210, R210, R155 ;  /* 0x0000009bd2d27221 */ /* 0x000fe20000010000 */
[----:B------:R-:W-:Y:S01]  /*bb20*/  F2FP.PACK_AB R15, R164, R213 ;  /* 0x000000d5a40f723e */ /* 0x000fe200000000ff */
[----:B------:R-:W-:Y:S02]  /*bb30*/  FADD.FTZ R175, R175, R174 ;  /* 0x000000aeafaf7221 */ /* 0x000fe40000010000 */
[----:B------:R-:W-:Y:S02]  /*bb40*/  FADD.FTZ R210, R211, R210 ;  /* 0x000000d2d3d27221 */ /* 0x000fe40000010000 */
[----:B------:R-:W-:Y:S02]  /*bb50*/  FADD.FTZ R212, R212, R175 ;  /* 0x000000afd4d47221 */ /* 0x000fe40000010000 */
[C---:B----4-:R-:W-:Y:S03]  /*bb60*/  HMMA.16816.F32 R128, R12.reuse, R124, R4 ;  /* 0x0000007c0c80723c */ /* 0x050fe60000001804 */
[----:B------:R-:W-:Y:S02]  /*bb70*/  FADD.FTZ R213, R213, R210 ;  /* 0x000000d2d5d57221 */ /* 0x000fe40000010000 */
[----:B------:R-:W-:Y:S02]  /*bb80*/  FADD.FTZ R197, R165, R212 ;  /* 0x000000d4a5c57221 */ /* 0x000fe40000010000 */
[----:B------:R-:W-:Y:S01]  /*bb90*/  FADD.FTZ R198, R164, R213 ;  /* 0x000000d5a4c67221 */ /* 0x000fe20000010000 */
[C---:B------:R-:W-:Y:S01]  /*bba0*/  HMMA.16816.F32 R124, R12.reuse, R126, R8 ;  /* 0x0000007e0c7c723c */ /* 0x040fe20000001808 */
[----:B------:R-:W4:Y:S07]  /*bbb0*/  LDSM.16.MT88.4 R8, [R133+0x5900] ;  /* 0x005900008508783b */ /* 0x000f2e0000004200 */
[C---:B---3--:R-:W-:Y:S08]  /*bbc0*/  HMMA.16816.F32 R100, R12.reuse, R20, R100 ;  /* 0x000000140c64723c */ /* 0x048ff00000001864 */
[C---:B------:R-:W-:Y:S01]  /*bbd0*/  HMMA.16816.F32 R104, R12.reuse, R22, R104 ;  /* 0x000000160c68723c */ /* 0x040fe20000001868 */
[----:B------:R-:W-:Y:S07]  /*bbe0*/  LDSM.16.MT88.4 R20, [R134+0x5900] ;  /* 0x005900008614783b */ /* 0x000fee0000004200 */
[C---:B------:R-:W-:Y:S08]  /*bbf0*/  HMMA.16816.F32 R108, R12.reuse, R28, R108 ;  /* 0x0000001c0c6c723c */ /* 0x040ff0000000186c */
[C---:B------:R-:W-:Y:S08]  /*bc00*/  HMMA.16816.F32 R112, R12.reuse, R30, R112 ;  /* 0x0000001e0c70723c */ /* 0x040ff00000001870 */
[C---:B------:R-:W-:Y:S08]  /*bc10*/  HMMA.16816.F32 R116, R12.reuse, R32, R116 ;  /* 0x000000200c74723c */ /* 0x040ff00000001874 */
[C---:B------:R-:W-:Y:S08]  /*bc20*/  HMMA.16816.F32 R120, R12.reuse, R34, R120 ;  /* 0x000000220c78723c */ /* 0x040ff00000001878 */
[C---:B-1----:R-:W-:Y:S08]  /*bc30*/  HMMA.16816.F32 R36, R12.reuse, R16, R36 ;  /* 0x000000100c24723c */ /* 0x042ff00000001824 */
[C---:B------:R-:W-:Y:S01]  /*bc40*/  HMMA.16816.F32 R40, R12.reuse, R18, R40 ;  /* 0x000000120c28723c */ /* 0x040fe20000001828 */
[----:B------:R-:W1:Y:S07]  /*bc50*/  LDSM.16.MT88.4 R16, [R176+UR4+0x5900] ;  /* 0x00590004b010783b */ /* 0x000e6e0008004200 */
        /* <DEDUP_REMOVED lines=10> */
[C---:B-1----:R-:W-:Y:S08]  /*bd00*/  HMMA.16816.F32 R84, R12.reuse, R16, R84 ;  /* 0x000000100c54723c */ /* 0x042ff00000001854 */
[C---:B------:R-:W-:Y:S08]  /*bd10*/  HMMA.16816.F32 R88, R12.reuse, R18, R88 ;  /* 0x000000120c58723c */ /* 0x040ff00000001858 */
[C---:B------:R-:W-:Y:S08]  /*bd20*/  HMMA.16816.F32 R92, R12.reuse, R20, R92 ;  /* 0x000000140c5c723c */ /* 0x040ff0000000185c */
[----:B------:R-:W-:Y:S01]  /*bd30*/  HMMA.16816.F32 R96, R12, R22, R96 ;  /* 0x000000160c60723c */ /* 0x000fe20000001860 */
[----:B------:R-:W-:-:S07]  /*bd40*/  @!P0 BRA `(.L_x_1973) ;  /* 0x0000040000008947 */ /* 0x000fce0003800000 */
[----:B------:R-:W-:Y:S01]  /*bd50*/  ISETP.NE.AND P1, PT, R187, 0x1, PT ;  /* 0x00000001bb00780c */ /* 0x000fe20003f25270 */
[----:B------:R-:W-:Y:S01]  /*bd60*/  IMAD R6, R202, 0x40, R194 ;  /* 0x00000040ca067824 */ /* 0x000fe200078e02c2 */
[----:B------:R-:W-:Y:S01]  /*bd70*/  IADD3 R12, -R206, 0x10, RZ ;  /* 0x00000010ce0c7810 */ /* 0x000fe20007ffe1ff */
[----:B------:R-:W-:Y:S01]  /*bd80*/  IMAD.MOV.U32 R190, RZ, RZ, RZ ;  /* 0x000000ffffbe7224 */ /* 0x000fe200078e00ff */
[----:B------:R-:W-:Y:S02]  /*bd90*/  IADD3 R11, -R203, 0x10, RZ ;  /* 0x00000010cb0b7810 */ /* 0x000fe40007ffe1ff */
[----:B------:R-:W-:Y:S02]  /*bda0*/  IADD3 R191, R6, -0x80, R193 ;  /* 0xffffff8006bf7810 */ /* 0x000fe40007ffe0c1 */
[----:B------:R-:W-:Y:S02]  /*bdb0*/  LOP3.LUT R12, R12, 0xf, RZ, 0xc0, !PT ;  /* 0x0000000f0c0c7812 */ /* 0x000fe400078ec0ff */
[----:B------:R-:W-:Y:S01]  /*bdc0*/  LOP3.LUT R11, R11, 0xf, RZ, 0xc0, !PT ;  /* 0x0000000f0b0b7812 */ /* 0x000fe200078ec0ff */
[----:B------:R-:W-:Y:S02]  /*bdd0*/  IMAD.MOV.U32 R3, RZ, RZ, R191 ;  /* 0x000000ffff037224 */ /* 0x000fe400078e00bf */
[----:B------:R-:W-:Y:S05]  /*bde0*/  @P1 IMAD.HI.U32 R6, R191, c[0x0][0x2bc], RZ ;  /* 0x0000af00bf061a27 */ /* 0x000fea00078e00ff */
        /* <DEDUP_REMOVED lines=54> */
.L_x_1973:
[----:B------:R-:W-:Y:S01]  /*c150*/  UIADD3 UR4, UR5, 0x1, URZ ;  /* 0x0000000105047890 */ /* 0x000fe2000fffe03f */
[----:B------:R-:W0:Y:S01]  /*c160*/  LDGDEPBAR ;  /* 0x00000000000079af */ /* 0x000e220000000000 */
[----:B------:R-:W-:Y:S01]  /*c170*/  UISETP.GE.AND UP2, UPT, UR5, 0x1, UPT ;  /* 0x000000010500788c */ /* 0x000fe2000bf46270 */
[C---:B------:R-:W-:Y:S01]  /*c180*/  ISETP.GT.AND P0, PT, R202.reuse, R209, PT ;  /* 0x000000d1ca00720c */ /* 0x040fe20003f04270 */
[----:B------:R-:W-:Y:S01]  /*c190*/  IMAD.MOV.U32 R3, RZ, RZ, R0 ;  /* 0x000000ffff037224 */ /* 0x000fe200078e0000 */
[----:B------:R-:W-:Y:S01]  /*c1a0*/  IADD3 R202, R202, -0x1, RZ ;  /* 0xffffffffcaca7810 */ /* 0x000fe20007ffe0ff */
[----:B------:R-:W-:Y:S01]  /*c1b0*/  USEL UR5, UR4, URZ, !UP2 ;  /* 0x0000003f04057287 */ /* 0x000fe2000d000000 */
[----:B------:R-:W-:Y:S09]  /*c1c0*/  IMAD.MOV.U32 R133, RZ, RZ, R2 ;  /* 0x000000ffff857224 */ /* 0x000ff200078e0002 */
[----:B------:R-:W-:-:S05]  /*c1d0*/  @P0 BRA `(.L_x_1974) ;  /* 0xffffd43000000947 */ /* 0x000fca000383ffff */
.L_x_1971:
[----:B------:R-:W-:-:S13]  /*c1e0*/  ISETP.GE.AND P0, PT, R202, UR11, PT ;  /* 0x0000000bca007c0c */ /* 0x000fda000bf06270 */
[----:B------:R-:W-:Y:S05]  /*c1f0*/  @!P0 BRA `(.L_x_1975) ;  /* 0x0000366000008947 */ /* 0x000fea0003800000 */
[----:B------:R-:W-:Y:S01]  /*c200*/  LOP3.LUT P0, RZ, R201, 0x4, RZ, 0xc0, !PT ;  /* 0x00000004c9ff7812 */ /* 0x000fe2000780c0ff */
[----:B------:R-:W-:Y:S01]  /*c210*/  IMAD.MOV.U32 R3, RZ, RZ, R0 ;  /* 0x000000ffff037224 */ /* 0x000fe200078e0000 */
[----:B------:R-:W-:Y:S01]  /*c220*/  SHF.R.S32.HI R201, RZ, 0x1f, R200 ;  /* 0x0000001fffc97819 */ /* 0x000fe200000114c8 */
[----:B------:R-:W-:Y:S01]  /*c230*/  IMAD.MOV.U32 R184, RZ, RZ, 0x40 ;  /* 0x00000040ffb87424 */ /* 0x000fe200078e00ff */
[----:B------:R-:W-:Y:S01]  /*c240*/  SHF.R.S32.HI R0, RZ, 0x1f, R199 ;  /* 0x0000001fff007819 */ /* 0x000fe200000114c7 */
[C---:B------:R-:W-:Y:S01]  /*c250*/  IMAD.SHL.U32 R203, R200.reuse, 0x2, RZ ;  /* 0x00000002c8cb7824 */ /* 0x040fe200078e00ff */
[----:B------:R-:W-:Y:S01]  /*c260*/  SHF.L.U64.HI R201, R200, 0x1, R201 ;  /* 0x00000001c8c97819 */ /* 0x000fe200000102c9 */
[----:B------:R-:W-:Y:S01]  /*c270*/  IMAD.MOV.U32 R132, RZ, RZ, R2 ;  /* 0x000000ffff847224 */ /* 0x000fe200078e0002 */
[C---:B------:R-:W-:Y:S01]  /*c280*/  SHF.L.U64.HI R200, R199.reuse, 0x1, R0 ;  /* 0x00000001c7c87819 */ /* 0x040fe20000010200 */
[----:B------:R-:W-:Y:S01]  /*c290*/  IMAD.SHL.U32 R199, R199, 0x2, RZ ;  /* 0x00000002c7c77824 */ /* 0x000fe200078e00ff */
[----:B------:R-:W-:-:S02]  /*c2a0*/  SEL R184, R184, 0xffffffc0, !P0 ;  /* 0xffffffc0b8b87807 */ /* 0x000fc40004000000 */
.L_x_1986:
[----:B------:R-:W-:Y:S04]  /*c2b0*/  DEPBAR.LE SB0, 0x2 ;  /* 0x000080800000791a */ /* 0x000fe80000000000 */
[----:B------:R-:W-:Y:S01]  /*c2c0*/  BAR.SYNC.DEFER_BLOCKING 0x0 ;  /* 0x0000000000007b1d */ /* 0x000fe20000010000 */
[----:B------:R-:W-:Y:S01]  /*c2d0*/  UIMAD UR4, UR5, 0x6000, URZ ;  /* 0x00006000050478a4 */ /* 0x000fe2000f8e023f */
[----:B------:R-:W-:Y:S05]  /*c2e0*/  ISETP.LE.AND P0, PT, R202, UR11, PT ;  /* 0x0000000bca007c0c */ /* 0x000fea000bf03270 */
        /* <DEDUP_REMOVED lines=15> */
[----:B------:R-:W-:Y:S03]  /*c3e0*/  SHF.R.S32.HI R2, RZ, 0x1f, R190 ;  /* 0x0000001fff027819 */ /* 0x000fe600000114be */
[----:B------:R-:W-:Y:S02]  /*c3f0*/  IMAD R7, R7, c[0x0][0x208], RZ ;  /* 0x0000820007077a24 */ /* 0x000fe400078e02ff */
[----:B------:R-:W-:Y:S02]  /*c400*/  IMAD R2, R2, c[0x0][0x218], RZ ;  /* 0x0000860002027a24 */ /* 0x000fe400078e02ff */
[----:B------:R-:W-:Y:S02]  /*c410*/  IMAD R7, R191, c[0x0][0x20c], R7 ;  /* 0x00008300bf077a24 */ /* 0x000fe400078e0207 */
        /* <DEDUP_REMOVED lines=8> */
[----:B------:R-:W5:Y:S01]  /*c4a0*/  SHFL.IDX PT, R6, R21, RZ, 0x181f ;  /* 0x00181fff15067589 */ /* 0x000f6200000e0000 */
[----:B------:R-:W-:Y:S02]  /*c4b0*/  IMAD.U32 R5, RZ, RZ, UR15 ;  /* 0x0000000fff057e24 */ /* 0x000fe4000f8e00ff */
[----:B------:R-:W-:Y:S01]  /*c4c0*/  IMAD.SHL.U32 R0, R186, 0x2, RZ ;  /* 0x00000002ba007824 */ /* 0x000fe200078e00ff */
[----:B------:R-:W2:Y:S01]  /*c4d0*/  SHFL.IDX PT, R9, R20, RZ, 0x181f ;  /* 0x00181fff14097589 */ /* 0x000ea200000e0000 */
[----:B------:R-:W-:Y:S03]  /*c4e0*/  IMAD R5, R5, 0x6000, R188 ;  /* 0x0000600005057824 */ /* 0x000fe600078e02bc */
[----:B------:R-:W4:Y:S04]  /*c4f0*/  SHFL.IDX PT, R4, R21, 0x1, 0x181f ;  /* 0x00381f0015047f89 */ /* 0x000f2800000e0000 */
[----:B------:R3:W1:Y:S01]  /*c500*/  SHFL.IDX PT, R7, R20, 0x1, 0x181f ;  /* 0x00381f0014077f89 */ /* 0x00066200000e0000 */
[C---:B-----5:R-:W-:Y:S02]  /*c510*/  IADD3 R12, P0, R6.reuse, R203, RZ ;  /* 0x000000cb060c7210 */ /* 0x060fe40007f1e0ff */
[C---:B------:R-:W-:Y:S02]  /*c520*/  IADD3 R10, P2, R6.reuse, R199, RZ ;  /* 0x000000c7060a7210 */ /* 0x040fe40007f5e0ff */
[C---:B--2---:R-:W-:Y:S02]  /*c530*/  IADD3.X R13, R9.reuse, R201, RZ, P0, !PT ;  /* 0x000000c9090d7210 */ /* 0x044fe400007fe4ff */
[-C--:B------:R-:W-:Y:S01]  /*c540*/  IADD3 R8, P1, R6, R0.reuse, RZ ;  /* 0x0000000006087210 */ /* 0x080fe20007f3e0ff */
[C---:B------:R-:W-:Y:S01]  /*c550*/  IMAD.X R11, R9.reuse, 0x1, R200, P2 ;  /* 0x00000001090b7824 */ /* 0x040fe200010e06c8 */
[C---:B----4-:R-:W-:Y:S01]  /*c560*/  IADD3 R14, P0, R4.reuse, R0, RZ ;  /* 0x00000000040e7210 */ /* 0x050fe20007f1e0ff */
[----:B------:R2:W-:Y:S02]  /*c570*/  LDGSTS.E.BYPASS.LTC128B.128 [R5], [R12.64], !P5 ;  /* 0x000000000c057fae */ /* 0x0005e4000e901d54 */
[----:B------:R-:W-:Y:S01]  /*c580*/  IMAD.X R9, R9, 0x1, R2, P1 ;  /* 0x0000000109097824 */ /* 0x000fe200008e0602 */
[C---:B---3--:R-:W-:Y:S01]  /*c590*/  IADD3 R20, P1, R4.reuse, R203, RZ ;  /* 0x000000cb04147210 */ /* 0x048fe20007f3e0ff */
[----:B------:R2:W-:Y:S01]  /*c5a0*/  LDGSTS.E.BYPASS.LTC128B.128 [R5+0x2000], [R10.64], !P4 ;  /* 0x020000000a057fae */ /* 0x0005e2000e101d54 */
[C---:B-1----:R-:W-:Y:S02]  /*c5b0*/  IADD3.X R15, R7.reuse, R2, RZ, P0, !PT ;  /* 0x00000002070f7210 */ /* 0x042fe400007fe4ff */
[----:B------:R-:W-:Y:S01]  /*c5c0*/  IADD3 R6, P0, R4, R199, RZ ;  /* 0x000000c704067210 */ /* 0x000fe20007f1e0ff */
[----:B------:R2:W-:Y:S01]  /*c5d0*/  LDGSTS.E.BYPASS.LTC128B.128 [R5+0x4000], [R8.64], !P6 ;  /* 0x0400000008057fae */ /* 0x0005e2000f101d54 */
[C---:B------:R-:W-:Y:S02]  /*c5e0*/  IMAD.X R21, R7.reuse, 0x1, R201, P1 ;  /* 0x0000000107157824 */ /* 0x040fe400008e06c9 */
[----:B------:R-:W-:Y:S03]  /*c5f0*/  IADD3.X R7, R7, R200, RZ, P0, !PT ;  /* 0x000000c807077210 */ /* 0x000fe600007fe4ff */
[----:B------:R2:W-:Y:S04]  /*c600*/  LDGSTS.E.BYPASS.LTC128B.128 [R5+0x1000], [R20.64], !P5 ;  /* 0x0100000014057fae */ /* 0x0005e8000e901d54 */
[----:B------:R2:W-:Y:S04]  /*c610*/  LDGSTS.E.BYPASS.LTC128B.128 [R5+0x3000], [R6.64], !P4 ;  /* 0x0300000006057fae */ /* 0x0005e8000e101d54 */
[----:B------:R2:W-:Y:S02]  /*c620*/  LDGSTS.E.BYPASS.LTC128B.128 [R5+0x5000], [R14.64], !P6 ;  /* 0x050000000e057fae */ /* 0x0005e4000f101d54 */
.L_x_1976:
[C---:B--234-:R-:W-:Y:S01]  /*c630*/  HMMA.16816.F32 R4, R136.reuse, R140, RZ ;  /* 0x0000008c8804723c */ /* 0x05cfe200000018ff */
[----:B------:R-:W0:Y:S01]  /*c640*/  LDGDEPBAR ;  /* 0x00000000000079af */ /* 0x000e220000000000 */
[----:B------:R-:W-:Y:S01]  /*c650*/  PLOP3.LUT P1, PT, PT, PT, UP1, 0x80, 0x0 ;  /* 0x000000000000781c */ /* 0x000fe20003f2f018 */
[----:B------:R-:W-:Y:S01]  /*c660*/  UIADD3 UR6, UR15, 0x1, URZ ;  /* 0x000000010f067890 */ /* 0x000fe2000fffe03f */
[C---:B------:R-:W-:Y:S01]  /*c670*/  IMAD.IADD R0, R184.reuse, 0x1, R29 ;  /* 0x00000001b8007824 */ /* 0x040fe200078e021d */
[C---:B------:R-:W-:Y:S01]  /*c680*/  IADD3 R135, R184.reuse, UR4, R183 ;  /* 0x00000004b8877c10 */ /* 0x040fe2000fffe0b7 */
[----:B------:R-:W-:Y:S01]  /*c690*/  IMAD.IADD R2, R184, 0x1, R133 ;  /* 0x00000001b8027824 */ /* 0x000fe200078e0285 */
[----:B------:R-:W-:Y:S01]  /*c6a0*/  PLOP3.LUT P0, PT, PT, PT, UP1, 0x80, 0x0 ;  /* 0x000000000000781c */ /* 0x000fe20003f0f018 */
[C---:B------:R-:W-:Y:S01]  /*c6b0*/  HMMA.16816.F32 R8, R136.reuse, R142, RZ ;  /* 0x0000008e8808723c */ /* 0x040fe200000018ff */
[----:B------:R-:W-:Y:S01]  /*c6c0*/  LDSM.16.M88.4 R140, [R179] ;  /* 0x00000000b38c783b */ /* 0x000fe20000000200 */
[----:B------:R-:W-:Y:S02]  /*c6d0*/  UISETP.GE.AND UP2, UPT, UR15, 0x1, UPT ;  /* 0x000000010f00788c */ /* 0x000fe4000bf46270 */
[----:B------:R-:W-:Y:S02]  /*c6e0*/  IMAD.IADD R134, R180, 0x1, R135 ;  /* 0x00000001b4867824 */ /* 0x000fe400078e0287 */
[----:B------:R-:W-:Y:S01]  /*c6f0*/  USEL UR15, UR6, URZ, !UP2 ;  /* 0x0000003f060f7287 */ /* 0x000fe2000d000000 */
[----:B------:R-:W2:Y:S01]  /*c700*/  LDSM.16.M88.4 R164, [R0+0xc100] ;  /* 0x00c1000000a4783b */ /* 0x000ea20000000200 */
[C---:B-1----:R-:W-:Y:S05]  /*c710*/  HMMA.16816.F32 R12, R136.reuse, R16, RZ ;  /* 0x00000010880c723c */ /* 0x042fea00000018ff */
[----:B------:R-:W-:Y:S03]  /*c720*/  LDSM.16.M88.4 R168, [R2+0xd900] ;  /* 0x00d9000002a8783b */ /* 0x000fe60000000200 */
[C---:B------:R-:W-:Y:S03]  /*c730*/  HMMA.16816.F32 R16, R136.reuse, R18, RZ ;  /* 0x000000128810723c */ /* 0x040fe600000018ff */
[----:B------:R-:W-:Y:S05]  /*c740*/  LDSM.16.M88.4 R172, [R134+0xe900] ;  /* 0x00e9000086ac783b */ /* 0x000fea0000000200 */
[C---:B------:R-:W-:Y:S08]  /*c750*/  HMMA.16816.F32 R20, R136.reuse, R24, RZ ;  /* 0x000000188814723c */ /* 0x040ff000000018ff */
[C---:B------:R-:W-:Y:S08]  /*c760*/  HMMA.16816.F32 R24, R136.reuse, R26, RZ ;  /* 0x0000001a8818723c */ /* 0x040ff000000018ff */
[C---:B------:R-:W-:Y:S08]  /*c770*/  HMMA.16816.F32 R28, R136.reuse, R32, RZ ;  /* 0x00000020881c723c */ /* 0x040ff000000018ff */
[----:B------:R-:W-:Y:S01]  /*c780*/  HMMA.16816.F32 R32, R136, R34, RZ ;  /* 0x000000228820723c */ /* 0x000fe200000018ff */
[----:B------:R-:W1:Y:S07]  /*c790*/  LDSM.16.M88.4 R136, [R0+0xc900] ;  /* 0x00c900000088783b */ /* 0x000e6e0000000200 */
[C---:B------:R-:W-:Y:S08]  /*c7a0*/  HMMA.16816.F32 R4, R144.reuse, R148, R4 ;  /* 0x000000949004723c */ /* 0x040ff00000001804 */
[C---:B------:R-:W-:Y:S01]  /*c7b0*/  HMMA.16816.F32 R8, R144.reuse, R150, R8 ;  /* 0x000000969008723c */ /* 0x040fe20000001808 */
[----:B------:R-:W3:Y:S07]  /*c7c0*/  LDSM.16.M88.4 R148, [R0+0xd100] ;  /* 0x00d100000094783b */ /* 0x000eee0000000200 */
        /* <DEDUP_REMOVED lines=8> */
[----:B------:R-:W5:Y:S06]  /*c850*/  LDSM.16.M88.4 R144, [R178] ;  /* 0x00000000b290783b */ /* 0x000f6c0000000200 */
[----:B------:R-:W4:Y:S01]  /*c860*/  LDSM.16.M88.4 R160, [R2+0xc900] ;  /* 0x00c9000002a0783b */ /* 0x000f220000000200 */
[C---:B--2---:R-:W-:Y:S08]  /*c870*/  HMMA.16816.F32 R4, R140.reuse, R164, R4 ;  /* 0x000000a48c04723c */ /* 0x044ff00000001804 */
[C---:B------:R-:W-:Y:S01]  /*c880*/  HMMA.16816.F32 R8, R140.reuse, R166, R8 ;  /* 0x000000a68c08723c */ /* 0x040fe20000001808 */
[----:B------:R-:W2:Y:S07]  /*c890*/  LDSM.16.M88.4 R164, [R2+0xd100] ;  /* 0x00d1000002a4783b */ /* 0x000eae0000000200 */
[C---:B-1----:R-:W-:Y:S08]  /*c8a0*/  HMMA.16816.F32 R12, R140.reuse, R136, R12 ;  /* 0x000000888c0c723c */ /* 0x042ff0000000180c */
[C---:B------:R-:W-:Y:S01]  /*c8b0*/  HMMA.16816.F32 R16, R140.reuse, R138, R16 ;  /* 0x0000008a8c10723c */ /* 0x040fe20000001810 */
[----:B------:R-:W-:Y:S07]  /*c8c0*/  LDSM.16.M88.4 R136, [R185+0x4000] ;  /* 0x00400000b988783b */ /* 0x000fee0000000200 */
[C---:B---3--:R-:W-:Y:S08]  /*c8d0*/  HMMA.16816.F32 R20, R140.reuse, R148, R20 ;  /* 0x000000948c14723c */ /* 0x048ff00000001814 */
[C---:B------:R-:W-:Y:S01]  /*c8e0*/  HMMA.16816.F32 R24, R140.reuse, R150, R24 ;  /* 0x000000968c18723c */ /* 0x040fe20000001818 */
[----:B------:R-:W1:Y:S07]  /*c8f0*/  LDSM.16.M88.4 R148, [R183+UR4+0xe100] ;  /* 0x00e10004b794783b */ /* 0x000e6e0008000200 */
[C---:B----4-:R-:W-:Y:S08]  /*c900*/  HMMA.16816.F32 R28, R140.reuse, R152, R28 ;  /* 0x000000988c1c723c */ /* 0x050ff0000000181c */
[----:B------:R-:W-:Y:S01]  /*c910*/  HMMA.16816.F32 R32, R140, R154, R32 ;  /* 0x0000009a8c20723c */ /* 0x000fe20000001820 */
[----:B------:R-:W3:Y:S06]  /*c920*/  LDSM.16.M88.4 R140, [R183+UR4+0xe900] ;  /* 0x00e90004b78c783b */ /* 0x000eec0008000200 */
        /* <DEDUP_REMOVED lines=10> */
[C---:B------:R-:W-:Y:S08]  /*c9d0*/  HMMA.16816.F32 R28, R144.reuse, R168, R28 ;  /* 0x000000a8901c723c */ /* 0x040ff0000000181c */
[----:B------:R-:W-:Y:S01]  /*c9e0*/  HMMA.16816.F32 R32, R144, R170, R32 ;  /* 0x000000aa9020723c */ /* 0x000fe20000001820 */
[----:B------:R-:W2:Y:S06]  /*c9f0*/  LDSM.16.M88.4 R144, [R133+0xe900] ;  /* 0x00e900008590783b */ /* 0x000eac0000000200 */
[----:B------:R-:W-:Y:S01]  /*ca00*/  LDSM.16.M88.4 R168, [R2+0xe100] ;  /* 0x00e1000002a8783b */ /* 0x000fe20000000200 */
        /* <DEDUP_REMOVED lines=8> */
[----:B------:R-:W-:Y:S07]  /*ca90*/  LDSM.16.M88.4 R152, [R0+0xe100] ;  /* 0x00e100000098783b */ /* 0x000fee0000000200 */
[C---:B-----5:R-:W-:Y:S08]  /*caa0*/  HMMA.16816.F32 R28, R136.reuse, R156, R28 ;  /* 0x0000009c881c723c */ /* 0x060ff0000000181c */
[----:B------:R-:W-:Y:S01]  /*cab0*/  HMMA.16816.F32 R32, R136, R158, R32 ;  /* 0x0000009e8820723c */ /* 0x000fe20000001820 */
[----:B------:R-:W3:Y:S06]  /*cac0*/  LDSM.16.M88.4 R136, [R133+0xf900] ;  /* 0x00f900008588783b */ /* 0x000eec0000000200 */
[----:B------:R-:W-:Y:S01]  /*cad0*/  LDSM.16.M88.4 R156, [R0+0xf100] ;  /* 0x00f10000009c783b */ /* 0x000fe20000000200 */
[C---:B--2---:R-:W-:Y:S08]  /*cae0*/  HMMA.16816.F32 R4, R160.reuse, R164, R4 ;  /* 0x000000a4a004723c */ /* 0x044ff00000001804 */
[C---:B------:R-:W-:Y:S01]  /*caf0*/  HMMA.16816.F32 R8, R160.reuse, R166, R8 ;  /* 0x000000a6a008723c */ /* 0x040fe20000001808 */
[----:B------:R-:W-:Y:S07]  /*cb00*/  LDSM.16.M88.4 R164, [R178+0x4000] ;  /* 0x00400000b2a4783b */ /* 0x000fee0000000200 */
[C---:B------:R-:W-:Y:S08]  /*cb10*/  HMMA.16816.F32 R12, R160.reuse, R144, R12 ;  /* 0x00000090a00c723c */ /* 0x040ff0000000180c */
[C---:B------:R-:W-:Y:S01]  /*cb20*/  HMMA.16816.F32 R16, R160.reuse, R146, R16 ;  /* 0x00000092a010723c */ /* 0x040fe20000001810 */
[----:B------:R-:W2:Y:S07]  /*cb30*/  LDSM.16.M88.4 R144, [R0+0xe900] ;  /* 0x00e900000090783b */ /* 0x000eae0000000200 */
[C---:B-1----:R-:W-:Y:S08]  /*cb40*/  HMMA.16816.F32 R20, R160.reuse, R148, R20 ;  /* 0x00000094a014723c */ /* 0x042ff00000001814 */
[C---:B------:R-:W-:Y:S01]  /*cb50*/  HMMA.16816.F32 R24, R160.reuse, R150, R24 ;  /* 0x00000096a018723c */ /* 0x040fe20000001818 */
[----:B------:R-:W1:Y:S07]  /*cb60*/  LDSM.16.M88.4 R148, [R0+0xf900] ;  /* 0x00f900000094783b */ /* 0x000e6e0000000200 */
[C---:B---3--:R-:W-:Y:S08]  /*cb70*/  HMMA.16816.F32 R28, R160.reuse, R136, R28 ;  /* 0x00000088a01c723c */ /* 0x048ff0000000181c */
[----:B------:R-:W-:Y:S01]  /*cb80*/  HMMA.16816.F32 R32, R160, R138, R32 ;  /* 0x0000008aa020723c */ /* 0x000fe20000001820 */
[----:B------:R-:W3:Y:S06]  /*cb90*/  LDSM.16.M88.4 R136, [R134+0xf100] ;  /* 0x00f100008688783b */ /* 0x000eec0000000200 */
[----:B------:R-:W-:Y:S01]  /*cba0*/  LDSM.16.M88.4 R160, [R181+0x8000] ;  /* 0x00800000b5a0783b */ /* 0x000fe20000000200 */
[C---:B------:R-:W-:Y:S08]  /*cbb0*/  HMMA.16816.F32 R4, R140.reuse, R152, R4 ;  /* 0x000000988c04723c */ /* 0x040ff00000001804 */
[C---:B------:R-:W-:Y:S01]  /*cbc0*/  HMMA.16816.F32 R8, R140.reuse, R154, R8 ;  /* 0x0000009a8c08723c */ /* 0x040fe20000001808 */
[----:B------:R-:W-:Y:S07]  /*cbd0*/  LDSM.16.M88.4 R152, [R183+UR4+0x10900] ;  /* 0x01090004b798783b */ /* 0x000fee0008000200 */
[C---:B--2---:R-:W-:Y:S08]  /*cbe0*/  HMMA.16816.F32 R12, R140.reuse, R144, R12 ;  /* 0x000000908c0c723c */ /* 0x044ff0000000180c */
[C---:B------:R-:W-:Y:S01]  /*cbf0*/  HMMA.16816.F32 R16, R140.reuse, R146, R16 ;  /* 0x000000928c10723c */ /* 0x040fe20000001810 */
[----:B------:R-:W2:Y:S07]  /*cc00*/  LDSM.16.M88.4 R144, [R134+0xf900] ;  /* 0x00f900008690783b */ /* 0x000eae0000000200 */
[C---:B------:R-:W-:Y:S08]  /*cc10*/  HMMA.16816.F32 R20, R140.reuse, R156, R20 ;  /* 0x0000009c8c14723c */ /* 0x040ff00000001814 */
[C---:B------:R-:W-:Y:S01]  /*cc20*/  HMMA.16816.F32 R24, R140.reuse, R158, R24 ;  /* 0x0000009e8c18723c */ /* 0x040fe20000001818 */
[----:B------:R-:W-:Y:S07]  /*cc30*/  LDSM.16.M88.4 R156, [R183+UR4+0x11100] ;  /* 0x01110004b79c783b */ /* 0x000fee0008000200 */
[C---:B-1----:R-:W-:Y:S08]  /*cc40*/  HMMA.16816.F32 R28, R140.reuse, R148, R28 ;  /* 0x000000948c1c723c */ /* 0x042ff0000000181c */
[----:B------:R-:W-:Y:S01]  /*cc50*/  HMMA.16816.F32 R32, R140, R150, R32 ;  /* 0x000000968c20723c */ /* 0x000fe20000001820 */
[----:B------:R-:W-:Y:S06]  /*cc60*/  LDSM.16.M88.4 R140, [R185+0x8000] ;  /* 0x00800000b98c783b */ /* 0x000fec0000000200 */
[----:B------:R-:W1:Y:S01]  /*cc70*/  LDSM.16.M88.4 R148, [R183+UR4+0x10100] ;  /* 0x01010004b794783b */ /* 0x000e620008000200 */
[C---:B------:R-:W-:Y:S08]  /*cc80*/  HMMA.16816.F32 R4, R164.reuse, R168, R4 ;  /* 0x000000a8a404723c */ /* 0x040ff00000001804 */
[C---:B------:R-:W-:Y:S01]  /*cc90*/  HMMA.16816.F32 R8, R164.reuse, R170, R8 ;  /* 0x000000aaa408723c */ /* 0x040fe20000001808 */
[----:B------:R-:W-:Y:S07]  /*cca0*/  LDSM.16.M88.4 R168, [R133+0x10100] ;  /* 0x0101000085a8783b */ /* 0x000fee0000000200 */
[C---:B------:R-:W-:Y:S08]  /*ccb0*/  HMMA.16816.F32 R12, R164.reuse, R172, R12 ;  /* 0x000000aca40c723c */ /* 0x040ff0000000180c */
[C---:B------:R-:W-:Y:S01]  /*ccc0*/  HMMA.16816.F32 R16, R164.reuse, R174, R16 ;  /* 0x000000aea410723c */ /* 0x040fe20000001810 */
[----:B------:R-:W-:Y:S07]  /*ccd0*/  LDSM.16.M88.4 R172, [R133+0x11900] ;  /* 0x0119000085ac783b */ /* 0x000fee0000000200 */
[C---:B---3--:R-:W-:Y:S08]  /*cce0*/  HMMA.16816.F32 R20, R164.reuse, R136, R20 ;  /* 0x00000088a414723c */ /* 0x048ff00000001814 */
[C---:B------:R-:W-:Y:S01]  /*ccf0*/  HMMA.16816.F32 R24, R164.reuse, R138, R24 ;  /* 0x0000008aa418723c */ /* 0x040fe20000001818 */
[----:B------:R-:W3:Y:S07]  /*cd00*/  LDSM.16.M88.4 R136, [R183+UR4+0x11900] ;  /* 0x01190004b788783b */ /* 0x000eee0008000200 */
[C---:B--2---:R-:W-:Y:S08]  /*cd10*/  HMMA.16816.F32 R28, R164.reuse, R144, R28 ;  /* 0x00000090a41c723c */ /* 0x044ff0000000181c */
[----:B------:R-:W-:Y:S01]  /*cd20*/  HMMA.16816.F32 R32, R164, R146, R32 ;  /* 0x00000092a420723c */ /* 0x000fe20000001820 */
[----:B------:R-:W2:Y:S06]  /*cd30*/  LDSM.16.M88.4 R144, [R133+0x10900] ;  /* 0x010900008590783b */ /* 0x000eac0000000200 */
        /* <DEDUP_REMOVED lines=12> */
[----:B------:R-:W-:Y:S06]  /*ce00*/  LDSM.16.M88.4 R136, [R179+0x8000] ;  /* 0x00800000b388783b */ /* 0x000fec0000000200 */
[----:B------:R-:W1:Y:S01]  /*ce10*/  LDSM.16.M88.4 R140, [R0+0x10100] ;  /* 0x01010000008c783b */ /* 0x000e620000000200 */
[C---:B------:R-:W-:Y:S08]  /*ce20*/  HMMA.16816.F32 R4, R160.reuse, R168, R4 ;  /* 0x000000a8a004723c */ /* 0x040ff00000001804 */
[C---:B------:R-:W-:Y:S01]  /*ce30*/  HMMA.16816.F32 R8, R160.reuse, R170, R8 ;  /* 0x000000aaa008723c */ /* 0x040fe20000001808 */
[----:B------:R-:W-:Y:S07]  /*ce40*/  LDSM.16.M88.4 R168, [R134+0x10900] ;  /* 0x0109000086a8783b */ /* 0x000fee0000000200 */
[C---:B--2---:R-:W-:Y:S08]  /*ce50*/  HMMA.16816.F32 R12, R160.reuse, R144, R12 ;  /* 0x00000090a00c723c */ /* 0x044ff0000000180c */
[C---:B------:R-:W-:Y:S01]  /*ce60*/  HMMA.16816.F32 R16, R160.reuse, R146, R16 ;  /* 0x00000092a010723c */ /* 0x040fe20000001810 */
[----:B------:R2:W3:Y:S07]  /*ce70*/  LDSM.16.M88.4 R144, [R0+0x11900] ;  /* 0x011900000090783b */ /* 0x0004ee0000000200 */
[C---:B----4-:R-:W-:Y:S08]  /*ce80*/  HMMA.16816.F32 R20, R160.reuse, R164, R20 ;  /* 0x000000a4a014723c */ /* 0x050ff00000001814 */
[C---:B------:R-:W-:Y:S01]  /*ce90*/  HMMA.16816.F32 R24, R160.reuse, R166, R24 ;  /* 0x000000a6a018723c */ /* 0x040fe20000001818 */
[----:B------:R4:W5:Y:S07]  /*cea0*/  LDSM.16.M88.4 R164, [R2+0x10100] ;  /* 0x0101000002a4783b */ /* 0x00096e0000000200 */
[C---:B------:R-:W-:Y:S04]  /*ceb0*/  HMMA.16816.F32 R28, R160.reuse, R172, R28 ;  /* 0x000000aca01c723c */ /* 0x040fe8000000181c */
[----:B--2---:R-:W-:Y:S04]  /*cec0*/  IMAD.MOV.U32 R0, RZ, RZ, R195 ;  /* 0x000000ffff007224 */ /* 0x004fe800078e00c3 */
[----:B------:R-:W-:Y:S01]  /*ced0*/  HMMA.16816.F32 R32, R160, R174, R32 ;  /* 0x000000aea020723c */ /* 0x000fe20000001820 */
[----:B------:R-:W2:Y:S07]  /*cee0*/  LDSM.16.M88.4 R160, [R134+0x11100] ;  /* 0x0111000086a0783b */ /* 0x000eae0000000200 */
[C---:B-1----:R-:W-:Y:S05]  /*cef0*/  HMMA.16816.F32 R4, R136.reuse, R140, R4 ;  /* 0x0000008c8804723c */ /* 0x042fea0000001804 */
[----:B----4-:R-:W-:Y:S03]  /*cf00*/  @P1 IMAD.HI.U32 R2, R195, c[0x0][0x2c8], RZ ;  /* 0x0000b200c3021a27 */ /* 0x010fe600078e00ff */
[C---:B------:R-:W-:Y:S01]  /*cf10*/  HMMA.16816.F32 R8, R136.reuse, R142, R8 ;  /* 0x0000008e8808723c */ /* 0x040fe20000001808 */
[----:B------:R1:W4:Y:S03]  /*cf20*/  LDSM.16.M88.4 R140, [R134+0x11900] ;  /* 0x01190000868c783b */ /* 0x0003260000000200 */
[----:B------:R-:W-:Y:S01]  /*cf30*/  @P0 SHF.R.U32.HI R0, RZ, c[0x0][0x2cc], R2 ;  /* 0x0000b300ff000a19 */ /* 0x000fe20000011602 */
[----:B------:R-:W-:Y:S01]  /*cf40*/  IMAD.U32 R2, RZ, RZ, UR12 ;  /* 0x0000000cff027e24 */ /* 0x000fe2000f8e00ff */
[----:B------:R-:W-:Y:S02]  /*cf50*/  PLOP3.LUT P0, PT, PT, PT, UP0, 0x40, 0x0 ;  /* 0x000000000000781c */ /* 0x000fe40003f0e808 */
[C---:B------:R-:W-:Y:S01]  /*cf60*/  HMMA.16816.F32 R12, R136.reuse, R148, R12 ;  /* 0x00000094880c723c */ /* 0x040fe2000000180c */
[----:B------:R-:W1:Y:S06]  /*cf70*/  SHFL.IDX PT, R133, R0, RZ, 0x1c1f ;  /* 0x001c1fff00857589 */ /* 0x000e6c00000e0000 */
[----:B------:R-:W-:Y:S01]  /*cf80*/  IMAD.SHL.U32 R149, R202, 0x40, RZ ;  /* 0x00000040ca957824 */ /* 0x000fe200078e00ff */
[C---:B------:R-:W-:Y:S04]  /*cf90*/  HMMA.16816.F32 R16, R136.reuse, R150, R16 ;  /* 0x000000968810723c */ /* 0x040fe80000001810 */
[----:B------:R-:W-:Y:S04]  /*cfa0*/  IADD3 R135, -R196, 0x1, -R149 ;  /* 0x00000001c4877810 */ /* 0x000fe80007ffe995 */
[C---:B------:R-:W-:Y:S04]  /*cfb0*/  HMMA.16816.F32 R20, R136.reuse, R152, R20 ;  /* 0x000000988814723c */ /* 0x040fe80000001814 */
[----:B------:R-:W-:Y:S04]  /*cfc0*/  IADD3 R2, R135, -c[0x0][0x168], R2 ;  /* 0x80005a0087027a10 */ /* 0x000fe80007ffe002 */
[C---:B------:R-:W-:Y:S04]  /*cfd0*/  HMMA.16816.F32 R24, R136.reuse, R154, R24 ;  /* 0x0000009a8818723c */ /* 0x040fe80000001818 */
[C---:B-1----:R-:W-:Y:S02]  /*cfe0*/  IADD3 R134, R2.reuse, c[0x0][0x328], RZ ;  /* 0x0000ca0002867a10 */ /* 0x042fe40007ffe0ff */
[----:B------:R-:W-:Y:S02]  /*cff0*/  IADD3 R2, R2, UR13, RZ ;  /* 0x0000000d02027c10 */ /* 0x000fe4000fffe0ff */
[C---:B---3--:R-:W-:Y:S08]  /*d000*/  HMMA.16816.F32 R28, R136.reuse, R144, R28 ;  /* 0x00000090881c723c */ /* 0x048ff0000000181c */
[----:B------:R-:W-:Y:S08]  /*d010*/  HMMA.16816.F32 R32, R136, R146, R32 ;  /* 0x000000928820723c */ /* 0x000ff00000001820 */
[C---:B-----5:R-:W-:Y:S08]  /*d020*/  HMMA.16816.F32 R4, R156.reuse, R164, R4 ;  /* 0x000000a49c04723c */ /* 0x060ff00000001804 */
[C---:B------:R-:W-:Y:S08]  /*d030*/  HMMA.16816.F32 R8, R156.reuse, R166, R8 ;  /* 0x000000a69c08723c */ /* 0x040ff00000001808 */
[C---:B------:R-:W-:Y:S08]  /*d040*/  HMMA.16816.F32 R12, R156.reuse, R168, R12 ;  /* 0x000000a89c0c723c */ /* 0x040ff0000000180c */
[C---:B------:R-:W-:Y:S08]  /*d050*/  HMMA.16816.F32 R16, R156.reuse, R170, R16 ;  /* 0x000000aa9c10723c */ /* 0x040ff00000001810 */
[C---:B--2---:R-:W-:Y:S08]  /*d060*/  HMMA.16816.F32 R20, R156.reuse, R160, R20 ;  /* 0x000000a09c14723c */ /* 0x044ff00000001814 */
[C---:B------:R-:W-:Y:S08]  /*d070*/  HMMA.16816.F32 R24, R156.reuse, R162, R24 ;  /* 0x000000a29c18723c */ /* 0x040ff00000001818 */
[C---:B----4-:R-:W-:Y:S08]  /*d080*/  HMMA.16816.F32 R28, R156.reuse, R140, R28 ;  /* 0x0000008c9c1c723c */ /* 0x050ff0000000181c */
[----:B------:R-:W-:Y:S07]  /*d090*/  HMMA.16816.F32 R32, R156, R142, R32 ;  /* 0x0000008e9c20723c */ /* 0x000fee0000001820 */
[--C-:B------:R-:W-:Y:S02]  /*d0a0*/  IMAD.IADD R143, R134, 0x1, R133.reuse ;  /* 0x00000001868f7824 */ /* 0x100fe400078e0285 */
        /* <DEDUP_REMOVED lines=17> */
.L_x_1979:
[----:B------:R-:W-:Y:S04]  /*d1c0*/  MOV R133, 0x1 ;  /* 0x0000000100857802 */ /* 0x000fe80000000f00 */
[----:B------:R-:W-:Y:S11]  /*d1d0*/  ISETP.NE.AND P0, PT, R133, c[0x0][0x32c], PT ;  /* 0x0000cb0085007a0c */ /* 0x000ff60003f05270 */
[----:B------:R-:W-:Y:S02]  /*d1e0*/  @!UPT UIADD3 URZ, URZ, URZ, URZ ;  /* 0x0000003f3f3ff290 */ /* 0x000fe4000fffe03f */
[----:B------:R-:W-:Y:S05]  /*d1f0*/  @P0 IMAD.HI.U32 R133, R136, c[0x0][0x330], RZ ;  /* 0x0000cc0088850a27 */ /* 0x000fea00078e00ff */
[----:B------:R-:W-:Y:S02]  /*d200*/  @P0 SHF.R.U32.HI R136, RZ, c[0x0][0x334], R133 ;  /* 0x0000cd00ff880a19 */ /* 0x000fe40000011685 */
.L_x_1980:
[----:B------:R-:W-:Y:S05]  /*d210*/  BSYNC B0 ;  /* 0x0000000000007941 */ /* 0x000fea0003800000 */
.L_x_1978:
[----:B------:R-:W-:Y:S04]  /*d220*/  IMAD R133, R136, c[0x0][0x32c], -R149 ;  /* 0x0000cb0088857a24 */ /* 0x000fe800078e0a95 */
[----:B------:R-:W-:Y:S05]  /*d230*/  IMAD.IADD R133, R133, 0x1, -R196 ;  /* 0x0000000185857824 */ /* 0x000fea00078e0ac4 */
[----:B------:R-:W-:Y:S02]  /*d240*/  IADD3 R136, R133, c[0x0][0x32c], RZ ;  /* 0x0000cb0085887a10 */ /* 0x000fe40007ffe0ff */
[----:B------:R-:W-:Y:S02]  /*d250*/  IMNMX R142, R142, R133, !PT ;  /* 0x000000858e8e7217 */ /* 0x000fe40007800200 */
[----:B------:R-:W-:Y:S02]  /*d260*/  IMNMX R143, R143, R136, PT ;  /* 0x000000888f8f7217 */ /* 0x000fe40003800200 */
.L_x_1977:
[----:B------:R-:W-:Y:S04]  /*d270*/  ISETP.GT.AND P2, PT, R202, -0x1, PT ;  /* 0xffffffffca00780c */ /* 0x000fe80003f44270 */
[----:B------:R-:W-:Y:S04]  /*d280*/  ISETP.GT.AND P0, PT, R142, RZ, P2 ;  /* 0x000000ff8e00720c */ /* 0x000fe80001704270 */
        /* <DEDUP_REMOVED lines=17> */
[----:B------:R-:W-:Y:S01]  /*d3a0*/  ISETP.GT.AND P0, PT, R142, 0x18, P2 ;  /* 0x000000188e00780c */ /* 0x000fe20001704270 */
[----:B------:R-:W1:Y:S03]  /*d3b0*/  SHFL.IDX PT, R13, R0, 0x1, 0x1c1f ;  /* 0x003c1f00000d7f89 */ /* 0x000e6600000e0000 */
[C---:B------:R-:W-:Y:S04]  /*d3c0*/  ISETP.LT.OR P0, PT, R143.reuse, 0x19, P0 ;  /* 0x000000198f00780c */ /* 0x040fe80000701670 */
[----:B------:R-:W-:Y:S02]  /*d3d0*/  FSEL R135, R16, -INF , !P0 ;  /* 0xff80000010877808 */ /* 0x000fe40004000000 */
[C---:B------:R-:W-:Y:S04]  /*d3e0*/  ISETP.GT.AND P0, PT, R142.reuse, 0x19, P2 ;  /* 0x000000198e00780c */ /* 0x040fe80001704270 */
[----:B------:R-:W-:Y:S04]  /*d3f0*/  ISETP.LT.OR P0, PT, R143, 0x1a, P0 ;  /* 0x0000001a8f00780c */ /* 0x000fe80000701670 */
[----:B------:R-:W-:Y:S02]  /*d400*/  FSEL R133, R17, -INF , !P0 ;  /* 0xff80000011857808 */ /* 0x000fe40004000000 */
[----:B------:R-:W-:Y:S04]  /*d410*/  ISETP.GT.AND P0, PT, R142, 0x20, P2 ;  /* 0x000000208e00780c */ /* 0x000fe80001704270 */
[C---:B------:R-:W-:Y:S01]  /*d420*/  ISETP.LT.OR P0, PT, R143.reuse, 0x21, P0 ;  /* 0x000000218f00780c */ /* 0x040fe20000701670 */
[--C-:B-1----:R-:W-:Y:S02]  /*d430*/  IMAD.IADD R4, R134, 0x1, R13.reuse ;  /* 0x0000000186047824 */ /* 0x102fe400078e020d */
[----:B------:R-:W-:Y:S01]  /*d440*/  IMAD.IADD R2, R2, 0x1, R13 ;  /* 0x0000000102027824 */ /* 0x000fe200078e020d */
        /* <DEDUP_REMOVED lines=19> */
[----:B------:R-:W-:Y:S04]  /*d580*/  ISETP.GT.AND P0, PT, R142, 0x39, P2 ;  /* 0x000000398e00780c */ /* 0x000fe80001704270 */
[----:B------:R-:W-:Y:S04]  /*d590*/  ISETP.LT.OR P0, PT, R143, 0x3a, P0 ;  /* 0x0000003a8f00780c */ /* 0x000fe80000701670 */
[----:B------:R-:W-:Y:S02]  /*d5a0*/  FSEL R143, R33, -INF , !P0 ;  /* 0xff800000218f7808 */ /* 0x000fe40004000000 */
[----:B------:R-:W-:Y:S11]  /*d5b0*/  PLOP3.LUT P0, PT, PT, PT, UP0, 0x40, 0x0 ;  /* 0x000000000000781c */ /* 0x000ff60003f0e808 */
[----:B------:R-:W-:Y:S02]  /*d5c0*/  @!UPT UIADD3 URZ, URZ, URZ, URZ ;  /* 0x0000003f3f3ff290 */ /* 0x000fe4000fffe03f */
        /* <DEDUP_REMOVED lines=16> */
.L_x_1983:
[----:B------:R-:W-:Y:S04]  /*d6d0*/  MOV R0, 0x1 ;  /* 0x0000000100007802 */ /* 0x000fe80000000f00 */
[----:B------:R-:W-:Y:S11]  /*d6e0*/  ISETP.NE.AND P0, PT, R0, c[0x0][0x32c], PT ;  /* 0x0000cb0000007a0c */ /* 0x000ff60003f05270 */
[----:B------:R-:W-:Y:S02]  /*d6f0*/  @!UPT UIADD3 URZ, URZ, URZ, URZ ;  /* 0x0000003f3f3ff290 */ /* 0x000fe4000fffe03f */
[----:B------:R-:W-:Y:S05]  /*d700*/  @P0 IMAD.HI.U32 R0, R8, c[0x0][0x330], RZ ;  /* 0x0000cc0008000a27 */ /* 0x000fea00078e00ff */
[----:B------:R-:W-:Y:S02]  /*d710*/  @P0 SHF.R.U32.HI R8, RZ, c[0x0][0x334], R0 ;  /* 0x0000cd00ff080a19 */ /* 0x000fe40000011600 */
.L_x_1984:
[----:B------:R-:W-:Y:S05]  /*d720*/  BSYNC B0 ;  /* 0x0000000000007941 */ /* 0x000fea0003800000 */
.L_x_1982:
[----:B------:R-:W-:Y:S04]  /*d730*/  IMAD R17, R8, c[0x0][0x32c], -R149 ;  /* 0x0000cb0008117a24 */ /* 0x000fe800078e0a95 */
[----:B------:R-:W-:Y:S05]  /*d740*/  IMAD.IADD R17, R17, 0x1, -R196 ;  /* 0x0000000111117824 */ /* 0x000fea00078e0ac4 */
[----:B------:R-:W-:Y:S02]  /*d750*/  IADD3 R13, R17, c[0x0][0x32c], RZ ;  /* 0x0000cb00110d7a10 */ /* 0x000fe40007ffe0ff */
[----:B------:R-:W-:Y:S02]  /*d760*/  IMNMX R2, R2, R17, !PT ;  /* 0x0000001102027217 */ /* 0x000fe40007800200 */
[----:B------:R-:W-:Y:S02]  /*d770*/  IMNMX R4, R4, R13, PT ;  /* 0x0000000d04047217 */ /* 0x000fe40003800200 */
.L_x_1981:
        /* <DEDUP_REMOVED lines=51> */
[----:B------:R-:W-:Y:S01]  /*dab0*/  ISETP.GT.AND P0, PT, R2, 0x28, P2 ;  /* 0x000000280200780c */ /* 0x000fe20001704270 */
[----:B------:R-:W-:Y:S01]  /*dac0*/  LDSM.16.MT88.4 R20, [R177+UR4+0x100] ;  /* 0x00010004b114783b */ /* 0x000fe20008004200 */
        /* <DEDUP_REMOVED lines=9> */
[----:B------:R-:W-:Y:S02]  /*db60*/  FMNMX.FTZ R11, R172, R11, !PT ;  /* 0x0000000bac0b7209 */ /* 0x000fe40007810000 */
[----:B------:R-:W-:Y:S02]  /*db70*/  ISETP.GT.AND P0, PT, R2, 0x30, P2 ;  /* 0x000000300200780c */ /* 0x000fe40001704270 */
[----:B------:R-:W-:Y:S02]  /*db80*/  FMNMX.FTZ R0, R143, R12, !PT ;  /* 0x0000000c8f007209 */ /* 0x000fe40007810000 */
[----:B------:R-:W-:Y:S02]  /*db90*/  ISETP.LT.OR P0, PT, R4, 0x31, P0 ;  /* 0x000000310400780c */ /* 0x000fe40000701670 */
[----:B------:R-:W-:Y:S01]  /*dba0*/  FMNMX.FTZ R11, R170, R11, !PT ;  /* 0x0000000baa0b7209 */ /* 0x000fe20007810000 */
[----:B------:R-:W1:Y:S01]  /*dbb0*/  SHFL.BFLY PT, R7, R0, 0x2, 0x1f ;  /* 0x0c401f0000077f89 */ /* 0x000e6200000e0000 */
[----:B------:R-:W-:Y:S02]  /*dbc0*/  FSEL R146, R30, -INF , !P0 ;  /* 0xff8000001e927808 */ /* 0x000fe40004000000 */
[----:B------:R-:W-:Y:S02]  /*dbd0*/  ISETP.GT.AND P0, PT, R2, 0x31, P2 ;  /* 0x000000310200780c */ /* 0x000fe40001704270 */
[----:B------:R-:W-:Y:S02]  /*dbe0*/  FMNMX.FTZ R11, R168, R11, !PT ;  /* 0x0000000ba80b7209 */ /* 0x000fe40007810000 */
[----:B------:R-:W-:Y:S02]  /*dbf0*/  ISETP.LT.OR P0, PT, R4, 0x32, P0 ;  /* 0x000000320400780c */ /* 0x000fe40000701670 */
[----:B------:R-:W-:Y:S02]  /*dc00*/  FMNMX.FTZ R11, R166, R11, !PT ;  /* 0x0000000ba60b7209 */ /* 0x000fe40007810000 */
[----:B------:R-:W-:Y:S02]  /*dc10*/  ISETP.GT.AND P1, PT, R2, 0x38, P2 ;  /* 0x000000380200780c */ /* 0x000fe40001724270 */
[----:B------:R-:W-:Y:S02]  /*dc20*/  FSEL R144, R31, -INF , !P0 ;  /* 0xff8000001f907808 */ /* 0x000fe40004000000 */
[----:B------:R-:W-:Y:S01]  /*dc30*/  FMNMX.FTZ R11, R146, R11, !PT ;  /* 0x0000000b920b7209 */ /* 0x000fe20007810000 */
[----:B------:R-:W-:Y:S01]  /*dc40*/  LDSM.16.MT88.4 R28, [R176+UR4+0x100] ;  /* 0x00010004b01c783b */ /* 0x000fe20008004200 */
[----:B------:R-:W-:Y:S02]  /*dc50*/  ISETP.LT.OR P1, PT, R4, 0x39, P1 ;  /* 0x000000390400780c */ /* 0x000fe40000f21670 */
[----:B------:R-:W-:Y:S02]  /*dc60*/  ISETP.GT.AND P0, PT, R2, 0x39, P2 ;  /* 0x000000390200780c */ /* 0x000fe40001704270 */
[----:B------:R-:W-:Y:S02]  /*dc70*/  FSEL R142, R34, -INF , !P1 ;  /* 0xff800000228e7808 */ /* 0x000fe40004800000 */
[----:B------:R-:W-:Y:S02]  /*dc80*/  FMNMX.FTZ R11, R144, R11, !PT ;  /* 0x0000000b900b7209 */ /* 0x000fe40007810000 */
[----:B------:R-:W-:Y:S02]  /*dc90*/  ISETP.LT.OR P0, PT, R4, 0x3a, P0 ;  /* 0x0000003a0400780c */ /* 0x000fe40000701670 */
[----:B------:R-:W-:Y:S02]  /*dca0*/  FMNMX.FTZ R15, R142, R11, !PT ;  /* 0x0000000b8e0f7209 */ /* 0x000fe40007810000 */
[----:B------:R-:W-:Y:S04]  /*dcb0*/  FSEL R140, R35, -INF , !P0 ;  /* 0xff800000238c7808 */ /* 0x000fe80004000000 */
[----:B------:R-:W-:Y:S02]  /*dcc0*/  FMNMX.FTZ R13, R140, R15, !PT ;  /* 0x0000000f8c0d7209 */ /* 0x000fe40007810000 */
[----:B------:R-:W-:Y:S04]  /*dcd0*/  IADD3 R15, R176, UR4, RZ ;  /* 0x00000004b00f7c10 */ /* 0x000fe8000fffe0ff */
        /* <DEDUP_REMOVED lines=15> */
[----:B------:R-:W-:Y:S01]  /*ddd0*/  FADD.FTZ R4, -R5, R132 ;  /* 0x0000008405047221 */ /* 0x000fe20000010100 */
[----:B------:R-:W-:Y:S01]  /*dde0*/  IADD3 R5, R177, UR4, RZ ;  /* 0x00000004b1057c10 */ /* 0x000fe2000fffe0ff */
[--C-:B------:R-:W-:Y:S01]  /*ddf0*/  FFMA.FTZ R153, R9, c[0x0][0x2d0], -R156.reuse ;  /* 0x0000b40009997a23 */ /* 0x100fe2000001089c */
[C---:B------:R-:W-:Y:S01]  /*de00*/  FSETP.NEU.FTZ.AND P0, PT, R0.reuse, -INF , PT ;  /* 0xff8000000000780b */ /* 0x040fe20003f1d000 */
[----:B------:R-:W-:Y:S01]  /*de10*/  FMUL.FTZ R141, R0, c[0x0][0x2d0] ;  /* 0x0000b400008d7a20 */ /* 0x000fe20000410000 */
[----:B------:R-:W-:Y:S01]  /*de20*/  MUFU.EX2 R151, R151 ;  /* 0x0000009700977308 */ /* 0x000fe20000000800 */
[----:B------:R-:W-:Y:S01]  /*de30*/  FMUL.FTZ R12, R4, c[0x0][0x2d0] ;  /* 0x0000b400040c7a20 */ /* 0x000fe20000410000 */
[----:B------:R-:W-:Y:S01]  /*de40*/  FSEL R4, R0, RZ, P0 ;  /* 0x000000ff00047208 */ /* 0x000fe20000000000 */
[--C-:B------:R-:W-:Y:S01]  /*de50*/  FFMA.FTZ R15, R139, c[0x0][0x2d0], -R156.reuse ;  /* 0x0000b4008b0f7a23 */ /* 0x100fe2000001089c */
[----:B------:R-:W-:Y:S01]  /*de60*/  FSEL R141, R141, RZ, P0 ;  /* 0x000000ff8d8d7208 */ /* 0x000fe20000000000 */
[--C-:B------:R-:W-:Y:S01]  /*de70*/  FFMA.FTZ R158, R137, c[0x0][0x2d0], -R156.reuse ;  /* 0x0000b400899e7a23 */ /* 0x100fe2000001089c */
[----:B------:R-:W-:Y:S01]  /*de80*/  IADD3 R13, R182, R5, RZ ;  /* 0x00000005b60d7210 */ /* 0x000fe20007ffe0ff */
[----:B------:R-:W-:Y:S02]  /*de90*/  FADD.FTZ R4, -R4, R3 ;  /* 0x0000000304047221 */ /* 0x000fe40000010100 */
[--C-:B------:R-:W-:Y:S01]  /*dea0*/  FFMA.FTZ R155, R16, c[0x0][0x2d0], -R141.reuse ;  /* 0x0000b400109b7a23 */ /* 0x100fe2000001088d */
[----:B------:R-:W1:Y:S01]  /*deb0*/  MUFU.EX2 R12, R12 ;  /* 0x0000000c000c7308 */ /* 0x000e620000000800 */
[--C-:B------:R-:W-:Y:S01]  /*dec0*/  FFMA.FTZ R154, R8, c[0x0][0x2d0], -R141.reuse ;  /* 0x0000b400089a7a23 */ /* 0x100fe2000001088d */
[----:B------:R-:W2:Y:S01]  /*ded0*/  LDSM.16.MT88.4 R24, [R13+0x100] ;  /* 0x000100000d18783b */ /* 0x000ea20000004200 */
[--C-:B------:R-:W-:Y:S02]  /*dee0*/  FFMA.FTZ R152, R10, c[0x0][0x2d0], -R141.reuse ;  /* 0x0000b4000a987a23 */ /* 0x100fe4000001088d */
[--C-:B------:R-:W-:Y:S02]  /*def0*/  FFMA.FTZ R157, R6, c[0x0][0x2d0], -R141.reuse ;  /* 0x0000b400069d7a23 */ /* 0x100fe4000001088d */
[----:B------:R-:W-:Y:S02]  /*df00*/  FMUL.FTZ R3, R4, c[0x0][0x2d0] ;  /* 0x0000b40004037a20 */ /* 0x000fe40000410000 */
[--C-:B------:R-:W-:Y:S01]  /*df10*/  FFMA.FTZ R160, R135, c[0x0][0x2d0], -R156.reuse ;  /* 0x0000b40087a07a23 */ /* 0x100fe2000001089c */
[----:B------:R-:W3:Y:S01]  /*df20*/  MUFU.EX2 R150, R150 ;  /* 0x0000009600967308 */ /* 0x000ee20000000800 */
[--C-:B------:R-:W-:Y:S02]  /*df30*/  FFMA.FTZ R161, R133, c[0x0][0x2d0], -R156.reuse ;  /* 0x0000b40085a17a23 */ /* 0x100fe4000001089c */
[--C-:B------:R-:W-:Y:S02]  /*df40*/  FFMA.FTZ R163, R138, c[0x0][0x2d0], -R141.reuse ;  /* 0x0000b4008aa37a23 */ /* 0x100fe4000001088d */
[--C-:B------:R-:W-:Y:S02]  /*df50*/  FFMA.FTZ R162, R136, c[0x0][0x2d0], -R141.reuse ;  /* 0x0000b40088a27a23 */ /* 0x100fe4000001088d */
[----:B------:R-:W-:Y:S01]  /*df60*/  LDSM.16.MT88.4 R136, [R176+UR4+0x2900] ;  /* 0x00290004b088783b */ /* 0x000fe20008004200 */
[--C-:B------:R-:W-:Y:S02]  /*df70*/  FFMA.FTZ R164, R134, c[0x0][0x2d0], -R141.reuse ;  /* 0x0000b40086a47a23 */ /* 0x100fe4000001088d */
[----:B------:R-:W4:Y:S01]  /*df80*/  MUFU.EX2 R3, R3 ;  /* 0x0000000300037308 */ /* 0x000f220000000800 */
[--C-:B------:R-:W-:Y:S02]  /*df90*/  FFMA.FTZ R165, R32, c[0x0][0x2d0], -R141.reuse ;  /* 0x0000b40020a57a23 */ /* 0x100fe4000001088d */
[--C-:B------:R-:W-:Y:S02]  /*dfa0*/  FFMA.FTZ R205, R146, c[0x0][0x2d0], -R141.reuse ;  /* 0x0000b40092cd7a23 */ /* 0x100fe4000001088d */
[C---:B-1----:R-:W-:Y:S01]  /*dfb0*/  FMUL.FTZ R4, R12.reuse, R128 ;  /* 0x000000800c047220 */ /* 0x042fe20000410000 */
[----:B------:R-:W-:Y:S01]  /*dfc0*/  LDSM.16.MT88.4 R32, [R176+UR4+0x900] ;  /* 0x00090004b020783b */ /* 0x000fe20008004200 */
[C---:B------:R-:W-:Y:S02]  /*dfd0*/  FMUL.FTZ R5, R12.reuse, R129 ;  /* 0x000000810c057220 */ /* 0x040fe40000410000 */
[C---:B------:R-:W-:Y:S01]  /*dfe0*/  FMUL.FTZ R8, R12.reuse, R124 ;  /* 0x0000007c0c087220 */ /* 0x040fe20000410000 */
[----:B------:R-:W-:Y:S01]  /*dff0*/  MUFU.EX2 R148, R148 ;  /* 0x0000009400947308 */ /* 0x000fe20000000800 */
[C---:B------:R-:W-:Y:S02]  /*e000*/  FMUL.FTZ R9, R12.reuse, R125 ;  /* 0x0000007d0c097220 */ /* 0x040fe40000410000 */
[----:B------:R-:W-:Y:S01]  /*e010*/  FMUL.FTZ R100, R12, R100 ;  /* 0x000000640c647220 */ /* 0x000fe20000410000 */
[----:B---3--:R-:W-:Y:S01]  /*e020*/  F2FP.PACK_AB R16, R150, R151 ;  /* 0x000000979610723e */ /* 0x008fe200000000ff */
[C---:B------:R-:W-:Y:S01]  /*e030*/  FMUL.FTZ R101, R12.reuse, R101 ;  /* 0x000000650c657220 */ /* 0x040fe20000410000 */
[----:B------:R-:W-:Y:S01]  /*e040*/  LDSM.16.MT88.4 R132, [R13+0x2900] ;  /* 0x002900000d84783b */ /* 0x000fe20000004200 */
[C---:B------:R-:W-:Y:S02]  /*e050*/  FMUL.FTZ R104, R12.reuse, R104 ;  /* 0x000000680c687220 */ /* 0x040fe40000410000 */
[C---:B------:R-:W-:Y:S01]  /*e060*/  FMUL.FTZ R105, R12.reuse, R105 ;  /* 0x000000690c697220 */ /* 0x040fe20000410000 */
[----:B------:R-:W1:Y:S01]  /*e070*/  MUFU.EX2 R153, R153 ;  /* 0x0000009900997308 */ /* 0x000e620000000800 */
[C---:B------:R-:W-:Y:S02]  /*e080*/  FMUL.FTZ R108, R12.reuse, R108 ;  /* 0x0000006c0c6c7220 */ /* 0x040fe40000410000 */
[----:B------:R-:W-:Y:S02]  /*e090*/  FMUL.FTZ R109, R12, R109 ;  /* 0x0000006d0c6d7220 */ /* 0x000fe40000410000 */
[C---:B----4-:R-:W-:Y:S02]  /*e0a0*/  FMUL.FTZ R6, R3.reuse, R130 ;  /* 0x0000008203067220 */ /* 0x050fe40000410000 */
        /* <DEDUP_REMOVED lines=8> */
[C---:B------:R-:W-:Y:S01]  /*e130*/  FMUL.FTZ R107, R3.reuse, R107 ;  /* 0x0000006b036b7220 */ /* 0x040fe20000410000 */
[----:B------:R-:W3:Y:S01]  /*e140*/  MUFU.EX2 R154, R154 ;  /* 0x0000009a009a7308 */ /* 0x000ee20000000800 */
[C---:B------:R-:W-:Y:S01]  /*e150*/  FMUL.FTZ R110, R3.reuse, R110 ;  /* 0x0000006e036e7220 */ /* 0x040fe20000410000 */
[----:B------:R-:W-:Y:S01]  /*e160*/  LDSM.16.MT88.4 R124, [R14+0x900] ;  /* 0x000900000e7c783b */ /* 0x000fe20000004200 */
[----:B------:R-:W-:Y:S01]  /*e170*/  FMUL.FTZ R111, R3, R111 ;  /* 0x0000006f036f7220 */ /* 0x000fe20000410000 */
[----:B-1----:R-:W-:Y:S01]  /*e180*/  F2FP.PACK_AB R18, R153, R148 ;  /* 0x000000949912723e */ /* 0x002fe200000000ff */
        /* <DEDUP_REMOVED lines=22> */
[----:B------:R-:W3:Y:S01]  /*e2f0*/  MUFU.EX2 R158, R158 ;  /* 0x0000009e009e7308 */ /* 0x000ee20000000800 */
[C---:B------:R-:W-:Y:S02]  /*e300*/  FMUL.FTZ R40, R12.reuse, R40 ;  /* 0x000000280c287220 */ /* 0x040fe40000410000 */
[C---:B------:R-:W-:Y:S01]  /*e310*/  FMUL.FTZ R41, R12.reuse, R41 ;  /* 0x000000290c297220 */ /* 0x040fe20000410000 */
[----:B-1----:R-:W-:Y:S01]  /*e320*/  F2FP.PACK_AB R19, R157, R152 ;  /* 0x000000989d13723e */ /* 0x002fe200000000ff */
        /* <DEDUP_REMOVED lines=8> */
[----:B------:R-:W1:Y:S01]  /*e3b0*/  LDSM.16.MT88.4 R20, [R14+0x100] ;  /* 0x000100000e14783b */ /* 0x000e620000004200 */
[----:B------:R-:W4:Y:S02]  /*e3c0*/  MUFU.EX2 R161, R161 ;  /* 0x000000a100a17308 */ /* 0x000f240000000800 */
[C---:B------:R-:W-:Y:S02]  /*e3d0*/  FMUL.FTZ R47, R3.reuse, R47 ;  /* 0x0000002f032f7220 */ /* 0x040fe40000410000 */
[C---:B------:R-:W-:Y:S02]  /*e3e0*/  FMUL.FTZ R48, R12.reuse, R48 ;  /* 0x000000300c307220 */ /* 0x040fe40000410000 */
[C---:B--2---:R-:W-:Y:S04]  /*e3f0*/  HMMA.16816.F32 R100, R16.reuse, R24, R100 ;  /* 0x000000181064723c */ /* 0x044fe80000001864 */
[C---:B------:R-:W-:Y:S01]  /*e400*/  FMUL.FTZ R49, R12.reuse, R49 ;  /* 0x000000310c317220 */ /* 0x040fe20000410000 */
[----:B------:R-:W-:Y:S01]  /*e410*/  MUFU.EX2 R163, R163 ;  /* 0x000000a300a37308 */ /* 0x000fe20000000800 */
[C---:B------:R-:W-:Y:S02]  /*e420*/  FMUL.FTZ R50, R3.reuse, R50 ;  /* 0x0000003203327220 */ /* 0x040fe40000410000 */
[C---:B------:R-:W-:Y:S01]  /*e430*/  HMMA.16816.F32 R104, R16.reuse, R26, R104 ;  /* 0x0000001a1068723c */ /* 0x040fe20000001868 */
[----:B------:R-:W2:Y:S03]  /*e440*/  LDSM.16.MT88.4 R24, [R177+UR4+0x2100] ;  /* 0x00210004b118783b */ /* 0x000ea60008004200 */
[C---:B------:R-:W-:Y:S02]  /*e450*/  FMUL.FTZ R51, R3.reuse, R51 ;  /* 0x0000003303337220 */ /* 0x040fe40000410000 */
[C---:B------:R-:W-:Y:S01]  /*e460*/  FMUL.FTZ R52, R12.reuse, R52 ;  /* 0x000000340c347220 */ /* 0x040fe20000410000 */
[----:B------:R-:W5:Y:S01]  /*e470*/  MUFU.EX2 R162, R162 ;  /* 0x000000a200a27308 */ /* 0x000f620000000800 */
[C---:B------:R-:W-:Y:S04]  /*e480*/  HMMA.16816.F32 R108, R16.reuse, R28, R108 ;  /* 0x0000001c106c723c */ /* 0x040fe8000000186c */
[C---:B------:R-:W-:Y:S02]  /*e490*/  FMUL.FTZ R53, R12.reuse, R53 ;  /* 0x000000350c357220 */ /* 0x040fe40000410000 */
[C---:B------:R-:W-:Y:S02]  /*e4a0*/  FMUL.FTZ R54, R3.reuse, R54 ;  /* 0x0000003603367220 */ /* 0x040fe40000410000 */
[C---:B------:R-:W-:Y:S01]  /*e4b0*/  HMMA.16816.F32 R112, R16.reuse, R30, R112 ;  /* 0x0000001e1070723c */ /* 0x040fe20000001870 */
[----:B------:R-:W3:Y:S01]  /*e4c0*/  LDSM.16.MT88.4 R28, [R13+0x2100] ;  /* 0x002100000d1c783b */ /* 0x000ee20000004200 */
[----:B------:R-:W-:Y:S02]  /*e4d0*/  MUFU.EX2 R164, R164 ;  /* 0x000000a400a47308 */ /* 0x000fe40000000800 */
[C---:B------:R-:W-:Y:S02]  /*e4e0*/  FMUL.FTZ R55, R3.reuse, R55 ;  /* 0x0000003703377220 */ /* 0x040fe40000410000 */
[C---:B------:R-:W-:Y:S02]  /*e4f0*/  FMUL.FTZ R56, R12.reuse, R56 ;  /* 0x000000380c387220 */ /* 0x040fe40000410000 */
[C---:B------:R-:W-:Y:S01]  /*e500*/  FMUL.FTZ R57, R12.reuse, R57 ;  /* 0x000000390c397220 */ /* 0x040fe20000410000 */
[C---:B-1----:R-:W-:Y:S03]  /*e510*/  HMMA.16816.F32 R116, R16.reuse, R20, R116 ;  /* 0x000000141074723c */ /* 0x042fe60000001874 */
[C---:B------:R-:W-:Y:S01]  /*e520*/  FMUL.FTZ R58, R3.reuse, R58 ;  /* 0x0000003a033a7220 */ /* 0x040fe20000410000 */
[----:B------:R-:W1:Y:S01]  /*e530*/  MUFU.EX2 R165, R165 ;  /* 0x000000a500a57308 */ /* 0x000e620000000800 */
[C---:B------:R-:W-:Y:S02]  /*e540*/  FMUL.FTZ R59, R3.reuse, R59 ;  /* 0x0000003b033b7220 */ /* 0x040fe40000410000 */
[C---:B------:R-:W-:Y:S01]  /*e550*/  FMUL.FTZ R60, R12.reuse, R60 ;  /* 0x0000003c0c3c7220 */ /* 0x040fe20000410000 */
[C---:B------:R-:W-:Y:S01]  /*e560*/  HMMA.16816.F32 R120, R16.reuse, R22, R120 ;  /* 0x000000161078723c */ /* 0x040fe20000001878 */
[----:B------:R-:W1:Y:S03]  /*e570*/  LDSM.16.MT88.4 R20, [R176+UR4+0x2100] ;  /* 0x00210004b014783b */ /* 0x000e660008004200 */
[C---:B------:R-:W-:Y:S02]  /*e580*/  FMUL.FTZ R61, R12.reuse, R61 ;  /* 0x0000003d0c3d7220 */ /* 0x040fe40000410000 */
[C---:B------:R-:W-:Y:S01]  /*e590*/  FMUL.FTZ R62, R3.reuse, R62 ;  /* 0x0000003e033e7220 */ /* 0x040fe20000410000 */
[----:B------:R-:W-:Y:S01]  /*e5a0*/  MUFU.EX2 R205, R205 ;  /* 0x000000cd00cd7308 */ /* 0x000fe20000000800 */
[C---:B--2---:R-:W-:Y:S04]  /*e5b0*/  HMMA.16816.F32 R36, R16.reuse, R24, R36 ;  /* 0x000000181024723c */ /* 0x044fe80000001824 */
[C---:B------:R-:W-:Y:S02]  /*e5c0*/  FMUL.FTZ R63, R3.reuse, R63 ;  /* 0x0000003f033f7220 */ /* 0x040fe40000410000 */
[C---:B------:R-:W-:Y:S02]  /*e5d0*/  FMUL.FTZ R64, R12.reuse, R64 ;  /* 0x000000400c407220 */ /* 0x040fe40000410000 */
[C---:B------:R-:W-:Y:S01]  /*e5e0*/  HMMA.16816.F32 R40, R16.reuse, R26, R40 ;  /* 0x0000001a1028723c */ /* 0x040fe20000001828 */
[----:B------:R-:W2:Y:S01]  /*e5f0*/  LDSM.16.MT88.4 R24, [R14+0x2100] ;  /* 0x002100000e18783b */ /* 0x000ea20000004200 */
[----:B------:R-:W-:Y:S02]  /*e600*/  MUFU.EX2 R206, R206 ;  /* 0x000000ce00ce7308 */ /* 0x000fe40000000800 */
[C---:B------:R-:W-:Y:S02]  /*e610*/  FMUL.FTZ R65, R12.reuse, R65 ;  /* 0x000000410c417220 */ /* 0x040fe40000410000 */
[C---:B------:R-:W-:Y:S02]  /*e620*/  FMUL.FTZ R66, R3.reuse, R66 ;  /* 0x0000004203427220 */ /* 0x040fe40000410000 */
[C---:B---3--:R-:W-:Y:S04]  /*e630*/  HMMA.16816.F32 R44, R16.reuse, R28, R44 ;  /* 0x0000001c102c723c */ /* 0x048fe8000000182c */
[C---:B------:R-:W-:Y:S02]  /*e640*/  FMUL.FTZ R67, R3.reuse, R67 ;  /* 0x0000004303437220 */ /* 0x040fe40000410000 */
[C---:B------:R-:W-:Y:S02]  /*e650*/  FMUL.FTZ R68, R12.reuse, R68 ;  /* 0x000000440c447220 */ /* 0x040fe40000410000 */
[C---:B------:R-:W-:Y:S01]  /*e660*/  HMMA.16816.F32 R48, R16.reuse, R30, R48 ;  /* 0x0000001e1030723c */ /* 0x040fe20000001830 */
[----:B------:R-:W3:Y:S03]  /*e670*/  LDSM.16.MT88.4 R28, [R177+UR4+0x4100] ;  /* 0x00410004b11c783b */ /* 0x000ee60008004200 */
        /* <DEDUP_REMOVED lines=31> */
[----:B------:R-:W1:Y:S03]  /*e870*/  LDSM.16.MT88.4 R20, [R177+UR4+0x900] ;  /* 0x00090004b114783b */ /* 0x000e660008004200 */
[C---:B------:R-:W-:Y:S02]  /*e880*/  FMUL.FTZ R89, R12.reuse, R89 ;  /* 0x000000590c597220 */ /* 0x040fe40000410000 */
[C---:B------:R-:W-:Y:S02]  /*e890*/  FMUL.FTZ R90, R3.reuse, R90 ;  /* 0x0000005a035a7220 */ /* 0x040fe40000410000 */
[C---:B--2---:R-:W-:Y:S04]  /*e8a0*/  HMMA.16816.F32 R84, R16.reuse, R24, R84 ;  /* 0x000000181054723c */ /* 0x044fe80000001854 */
        /* <DEDUP_REMOVED lines=9> */
[C---:B---3--:R-:W-:Y:S03]  /*e940*/  HMMA.16816.F32 R92, R16.reuse, R28, R92 ;  /* 0x0000001c105c723c */ /* 0x048fe6000000185c */
[C---:B------:R-:W-:Y:S02]  /*e950*/  FMUL.FTZ R98, R3.reuse, R98 ;  /* 0x0000006203627220 */ /* 0x040fe40000410000 */
[----:B------:R-:W-:Y:S02]  /*e960*/  FMUL.FTZ R99, R3, R99 ;  /* 0x0000006303637220 */ /* 0x000fe40000410000 */
[--C-:B------:R-:W-:Y:S02]  /*e970*/  FFMA.FTZ R173, R173, c[0x0][0x2d0], -R156.reuse ;  /* 0x0000b400adad7a23 */ /* 0x100fe4000001089c */
[--C-:B------:R-:W-:Y:S03]  /*e980*/  FFMA.FTZ R174, R171, c[0x0][0x2d0], -R156.reuse ;  /* 0x0000b400abae7a23 */ /* 0x100fe6000001089c */
[----:B------:R-:W-:Y:S01]  /*e990*/  HMMA.16816.F32 R96, R16, R30, R96 ;  /* 0x0000001e1060723c */ /* 0x000fe20000001860 */
[----:B------:R-:W3:Y:S01]  /*e9a0*/  LDSM.16.MT88.4 R28, [R14+0x2900] ;  /* 0x002900000e1c783b */ /* 0x000ee20000004200 */
[----:B------:R-:W-:Y:S01]  /*e9b0*/  MUFU.EX2 R173, R173 ;  /* 0x000000ad00ad7308 */ /* 0x000fe20000000800 */
[--C-:B------:R-:W-:Y:S02]  /*e9c0*/  FFMA.FTZ R169, R169, c[0x0][0x2d0], -R156.reuse ;  /* 0x0000b400a9a97a23 */ /* 0x100fe4000001089c */
[--C-:B------:R-:W-:Y:S02]  /*e9d0*/  FFMA.FTZ R204, R167, c[0x0][0x2d0], -R156.reuse ;  /* 0x0000b400a7cc7a23 */ /* 0x100fe4000001089c */
[----:B------:R-:W-:Y:S01]  /*e9e0*/  F2FP.PACK_AB R16, R158, R15 ;  /* 0x0000000f9e10723e */ /* 0x000fe200000000ff */
[--C-:B------:R-:W-:Y:S01]  /*e9f0*/  FFMA.FTZ R167, R172, c[0x0][0x2d0], -R141.reuse ;  /* 0x0000b400aca77a23 */ /* 0x100fe2000001088d */
[----:B----4-:R-:W-:Y:S03]  /*ea00*/  F2FP.PACK_AB R18, R161, R160 ;  /* 0x000000a0a112723e */ /* 0x010fe600000000ff */
[----:B-----5:R-:W-:Y:S01]  /*ea10*/  F2FP.PACK_AB R17, R162, R163 ;  /* 0x000000a3a211723e */ /* 0x020fe200000000ff */
[--C-:B------:R-:W-:Y:S01]  /*ea20*/  FFMA.FTZ R172, R145, c[0x0][0x2d0], -R156.reuse ;  /* 0x0000b40091ac7a23 */ /* 0x100fe2000001089c */
[----:B------:R-:W-:Y:S01]  /*ea30*/  F2FP.PACK_AB R19, R165, R164 ;  /* 0x000000a4a513723e */ /* 0x000fe200000000ff */
[--C-:B------:R-:W-:Y:S01]  /*ea40*/  FFMA.FTZ R170, R170, c[0x0][0x2d0], -R141.reuse ;  /* 0x0000b400aaaa7a23 */ /* 0x100fe2000001088d */
[----:B------:R-:W4:Y:S01]  /*ea50*/  MUFU.EX2 R174, R174 ;  /* 0x000000ae00ae7308 */ /* 0x000f220000000800 */
[--C-:B------:R-:W-:Y:S02]  /*ea60*/  FFMA.FTZ R168, R168, c[0x0][0x2d0], -R141.reuse ;  /* 0x0000b400a8a87a23 */ /* 0x100fe4000001088d */
[--C-:B------:R-:W-:Y:S02]  /*ea70*/  FFMA.FTZ R171, R166, c[0x0][0x2d0], -R141.reuse ;  /* 0x0000b400a6ab7a23 */ /* 0x100fe4000001088d */
[C---:B-1----:R-:W-:Y:S03]  /*ea80*/  HMMA.16816.F32 R4, R16.reuse, R20, R4 ;  /* 0x000000141004723c */ /* 0x042fe60000001804 */
[--C-:B------:R-:W-:Y:S02]  /*ea90*/  FFMA.FTZ R166, R147, c[0x0][0x2d0], -R156.reuse ;  /* 0x0000b40093a67a23 */ /* 0x100fe4000001089c */
[----:B------:R-:W-:Y:S01]  /*eaa0*/  LDSM.16.MT88.4 R144, [R177+UR4+0x5900] ;  /* 0x00590004b190783b */ /* 0x000fe20008004200 */
[----:B------:R-:W-:Y:S01]  /*eab0*/  FFMA.FTZ R141, R140, c[0x0][0x2d0], -R141 ;  /* 0x0000b4008c8d7a23 */ /* 0x000fe2000001088d */
[----:B------:R-:W-:Y:S01]  /*eac0*/  MUFU.EX2 R169, R169 ;  /* 0x000000a900a97308 */ /* 0x000fe20000000800 */
[C---:B------:R-:W-:Y:S04]  /*ead0*/  HMMA.16816.F32 R8, R16.reuse, R22, R8 ;  /* 0x000000161008723c */ /* 0x040fe80000001808 */
[--C-:B------:R-:W-:Y:S01]  /*eae0*/  FFMA.FTZ R159, R159, c[0x0][0x2d0], -R156.reuse ;  /* 0x0000b4009f9f7a23 */ /* 0x100fe2000001089c */
[----:B------:R-:W1:Y:S01]  /*eaf0*/  LDSM.16.MT88.4 R20, [R177+UR4+0x4900] ;  /* 0x00490004b114783b */ /* 0x000e620008004200 */
[----:B------:R-:W-:Y:S02]  /*eb00*/  FFMA.FTZ R156, R143, c[0x0][0x2d0], -R156 ;  /* 0x0000b4008f9c7a23 */ /* 0x000fe4000001089c */
[C---:B--2---:R-:W-:Y:S01]  /*eb10*/  HMMA.16816.F32 R100, R16.reuse, R24, R100 ;  /* 0x000000181064723c */ /* 0x044fe20000001864 */
[----:B------:R-:W-:Y:S03]  /*eb20*/  MUFU.EX2 R207, R141 ;  /* 0x0000008d00cf7308 */ /* 0x000fe60000000800 */
[----:B------:R-:W-:Y:S02]  /*eb30*/  FFMA.FTZ R151, R12, R197, R151 ;  /* 0x000000c50c977223 */ /* 0x000fe40000010097 */
[----:B------:R-:W-:Y:S02]  /*eb40*/  FFMA.FTZ R155, R3, R198, R155 ;  /* 0x000000c6039b7223 */ /* 0x000fe4000001009b */
[C---:B------:R-:W-:Y:S01]  /*eb50*/  HMMA.16816.F32 R104, R16.reuse, R26, R104 ;  /* 0x0000001a1068723c */ /* 0x040fe20000001868 */
[----:B------:R-:W2:Y:S02]  /*eb60*/  LDSM.16.MT88.4 R24, [R13+0x4900] ;  /* 0x004900000d18783b */ /* 0x000ea40000004200 */
[----:B------:R-:W-:Y:S01]  /*eb70*/  MUFU.EX2 R175, R156 ;  /* 0x0000009c00af7308 */ /* 0x000fe20000000800 */
[----:B------:R-:W-:Y:S02]  /*eb80*/  FADD.FTZ R151, R150, R151 ;  /* 0x0000009796977221 */ /* 0x000fe40000010000 */
[----:B------:R-:W-:Y:S02]  /*eb90*/  FADD.FTZ R155, R154, R155 ;  /* 0x0000009b9a9b7221 */ /* 0x000fe40000010000 */
[C---:B------:R-:W-:Y:S04]  /*eba0*/  HMMA.16816.F32 R108, R16.reuse, R32, R108 ;  /* 0x00000020106c723c */ /* 0x040fe8000000186c */
[----:B------:R-:W-:Y:S01]  /*ebb0*/  FADD.FTZ R152, R152, R155 ;  /* 0x0000009b98987221 */ /* 0x000fe20000010000 */
[----:B------:R5:W-:Y:S03]  /*ebc0*/  MUFU.EX2 R156, R142 ;  /* 0x0000008e009c7308 */ /* 0x000be60000000800 */
[C---:B------:R-:W-:Y:S01]  /*ebd0*/  HMMA.16816.F32 R112, R16.reuse, R34, R112 ;  /* 0x000000221070723c */ /* 0x040fe20000001870 */
[----:B------:R-:W-:Y:S03]  /*ebe0*/  LDSM.16.MT88.4 R32, [R14+0x4900] ;  /* 0x004900000e20783b */ /* 0x000fe60000004200 */
[----:B------:R-:W-:Y:S03]  /*ebf0*/  FADD.FTZ R152, R157, R152 ;  /* 0x000000989d987221 */ /* 0x000fe60000010000 */
[----:B------:R-:W1:Y:S01]  /*ec00*/  MUFU.EX2 R204, R204 ;  /* 0x000000cc00cc7308 */ /* 0x000e620000000800 */
[C---:B------:R-:W-:Y:S04]  /*ec10*/  HMMA.16816.F32 R116, R16.reuse, R124, R116 ;  /* 0x0000007c1074723c */ /* 0x040fe80000001874 */
[----:B------:R-:W-:Y:S04]  /*ec20*/  FADD.FTZ R163, R163, R152 ;  /* 0x00000098a3a37221 */ /* 0x000fe80000010000 */
[C---:B------:R-:W-:Y:S01]  /*ec30*/  HMMA.16816.F32 R120, R16.reuse, R126, R120 ;  /* 0x0000007e1078723c */ /* 0x040fe20000001878 */
[----:B------:R-:W-:Y:S01]  /*ec40*/  LDSM.16.MT88.4 R124, [R13+0x1100] ;  /* 0x001100000d7c783b */ /* 0x000fe20000004200 */
[----:B------:R-:W-:Y:S02]  /*ec50*/  MUFU.EX2 R167, R167 ;  /* 0x000000a700a77308 */ /* 0x000fe40000000800 */
[----:B------:R-:W-:Y:S04]  /*ec60*/  FADD.FTZ R163, R162, R163 ;  /* 0x000000a3a2a37221 */ /* 0x000fe80000010000 */
[C---:B------:R-:W-:Y:S01]  /*ec70*/  HMMA.16816.F32 R36, R16.reuse, R128, R36 ;  /* 0x000000801024723c */ /* 0x040fe20000001824 */
[----:B-----5:R-:W-:Y:S03]  /*ec80*/  LDSM.16.MT88.4 R140, [R14+0x3900] ;  /* 0x003900000e8c783b */ /* 0x020fe60000004200 */
[----:B------:R-:W5:Y:S01]  /*ec90*/  MUFU.EX2 R170, R170 ;  /* 0x000000aa00aa7308 */ /* 0x000f620000000800 */
[----:B------:R-:W-:Y:S03]  /*eca0*/  FADD.FTZ R164, R164, R163 ;  /* 0x000000a3a4a47221 */ /* 0x000fe60000010000 */
[C---:B------:R-:W-:Y:S01]  /*ecb0*/  HMMA.16816.F32 R40, R16.reuse, R130, R40 ;  /* 0x000000821028723c */ /* 0x040fe20000001828 */
[----:B------:R-:W-:Y:S03]  /*ecc0*/  LDSM.16.MT88.4 R128, [R14+0x1100] ;  /* 0x001100000e80783b */ /* 0x000fe60000004200 */
[----:B------:R-:W-:Y:S02]  /*ecd0*/  FADD.FTZ R164, R165, R164 ;  /* 0x000000a4a5a47221 */ /* 0x000fe40000010000 */
[----:B------:R-:W-:Y:S02]  /*ece0*/  MUFU.EX2 R168, R168 ;  /* 0x000000a800a87308 */ /* 0x000fe40000000800 */
[C---:B------:R-:W-:Y:S08]  /*ecf0*/  HMMA.16816.F32 R44, R16.reuse, R132, R44 ;  /* 0x00000084102c723c */ /* 0x040ff0000000182c */
[C---:B------:R-:W-:Y:S01]  /*ed00*/  HMMA.16816.F32 R48, R16.reuse, R134, R48 ;  /* 0x000000861030723c */ /* 0x040fe20000001830 */
[----:B------:R-:W-:Y:S01]  /*ed10*/  LDSM.16.MT88.4 R132, [R14+0x1900] ;  /* 0x001900000e84783b */ /* 0x000fe20000004200 */
[----:B------:R-:W1:Y:S06]  /*ed20*/  MUFU.EX2 R171, R171 ;  /* 0x000000ab00ab7308 */ /* 0x000e6c0000000800 */
[C---:B------:R-:W-:Y:S04]  /*ed30*/  HMMA.16816.F32 R52, R16.reuse, R136, R52 ;  /* 0x000000881034723c */ /* 0x040fe80000001834 */
[----:B------:R-:W-:Y:S04]  /*ed40*/  MUFU.EX2 R159, R159 ;  /* 0x0000009f009f7308 */ /* 0x000fe80000000800 */
[C---:B------:R-:W-:Y:S01]  /*ed50*/  HMMA.16816.F32 R56, R16.reuse, R138, R56 ;  /* 0x0000008a1038723c */ /* 0x040fe20000001838 */
[----:B------:R-:W-:Y:S05]  /*ed60*/  LDSM.16.MT88.4 R136, [R176+UR4+0x3900] ;  /* 0x00390004b088783b */ /* 0x000fea0008004200 */
[----:B------:R-:W2:Y:S02]  /*ed70*/  MUFU.EX2 R166, R166 ;  /* 0x000000a600a67308 */ /* 0x000ea40000000800 */
[C---:B---3--:R-:W-:Y:S08]  /*ed80*/  HMMA.16816.F32 R60, R16.reuse, R28, R60 ;  /* 0x0000001c103c723c */ /* 0x048ff0000000183c */
[C---:B------:R-:W-:Y:S01]  /*ed90*/  HMMA.16816.F32 R64, R16.reuse, R30, R64 ;  /* 0x0000001e1040723c */ /* 0x040fe20000001840 */
[----:B------:R-:W3:Y:S01]  /*eda0*/  LDSM.16.MT88.4 R28, [R176+UR4+0x4900] ;  /* 0x00490004b01c783b */ /* 0x000ee20008004200 */
[----:B------:R-:W3:Y:S06]  /*edb0*/  MUFU.EX2 R172, R172 ;  /* 0x000000ac00ac7308 */ /* 0x000eec0000000800 */
[C---:B-1----:R-:W-:Y:S08]  /*edc0*/  HMMA.16816.F32 R68, R16.reuse, R20, R68 ;  /* 0x000000141044723c */ /* 0x042ff00000001844 */
[C---:B------:R-:W-:Y:S01]  /*edd0*/  HMMA.16816.F32 R72, R16.reuse, R22, R72 ;  /* 0x000000161048723c */ /* 0x040fe20000001848 */
[----:B------:R-:W1:Y:S07]  /*ede0*/  LDSM.16.MT88.4 R20, [R177+UR4+0x1100] ;  /* 0x00110004b114783b */ /* 0x000e6e0008004200 */
[C---:B--2---:R-:W-:Y:S08]  /*edf0*/  HMMA.16816.F32 R76, R16.reuse, R24, R76 ;  /* 0x00000018104c723c */ /* 0x044ff0000000184c */
[C---:B------:R-:W-:Y:S01]  /*ee00*/  HMMA.16816.F32 R80, R16.reuse, R26, R80 ;  /* 0x0000001a1050723c */ /* 0x040fe20000001850 */
[----:B------:R-:W2:Y:S07]  /*ee10*/  LDSM.16.MT88.4 R24, [R176+UR4+0x1100] ;  /* 0x00110004b018783b */ /* 0x000eae0008004200 */
[C---:B---3--:R-:W-:Y:S08]  /*ee20*/  HMMA.16816.F32 R84, R16.reuse, R28, R84 ;  /* 0x0000001c1054723c */ /* 0x048ff00000001854 */
[C---:B------:R-:W-:Y:S01]  /*ee30*/  HMMA.16816.F32 R88, R16.reuse, R30, R88 ;  /* 0x0000001e1058723c */ /* 0x040fe20000001858 */
[----:B------:R-:W3:Y:S07]  /*ee40*/  LDSM.16.MT88.4 R28, [R177+UR4+0x3100] ;  /* 0x00310004b11c783b */ /* 0x000eee0008004200 */
[C---:B------:R-:W-:Y:S08]  /*ee50*/  HMMA.16816.F32 R92, R16.reuse, R32, R92 ;  /* 0x00000020105c723c */ /* 0x040ff0000000185c */
[----:B------:R-:W-:Y:S01]  /*ee60*/  HMMA.16816.F32 R96, R16, R34, R96 ;  /* 0x000000221060723c */ /* 0x000fe20000001860 */
[----:B------:R-:W2:Y:S06]  /*ee70*/  LDSM.16.MT88.4 R32, [R13+0x3100] ;  /* 0x003100000d20783b */ /* 0x000eac0000004200 */
[----:B----4-:R-:W-:Y:S02]  /*ee80*/  F2FP.PACK_AB R16, R174, R173 ;  /* 0x000000adae10723e */ /* 0x010fe400000000ff */
[----:B------:R-:W-:Y:S03]  /*ee90*/  F2FP.PACK_AB R18, R204, R169 ;  /* 0x000000a9cc12723e */ /* 0x000fe600000000ff */
[C---:B-----5:R-:W-:Y:S01]  /*eea0*/  F2FP.PACK_AB R17, R170.reuse, R167 ;  /* 0x000000a7aa11723e */ /* 0x060fe200000000ff */
[----:B------:R-:W-:Y:S01]  /*eeb0*/  FADD.FTZ R167, R167, R164 ;  /* 0x000000a4a7a77221 */ /* 0x000fe20000010000 */
[C---:B------:R-:W-:Y:S03]  /*eec0*/  F2FP.PACK_AB R19, R171.reuse, R168 ;  /* 0x000000a8ab13723e */ /* 0x040fe600000000ff */
[----:B------:R-:W-:Y:S04]  /*eed0*/  FADD.FTZ R167, R170, R167 ;  /* 0x000000a7aaa77221 */ /* 0x000fe80000010000 */
[C---:B-1----:R-:W-:Y:S03]  /*eee0*/  HMMA.16816.F32 R4, R16.reuse, R20, R4 ;  /* 0x000000141004723c */ /* 0x042fe60000001804 */
[----:B------:R-:W-:Y:S04]  /*eef0*/  FADD.FTZ R168, R168, R167 ;  /* 0x000000a7a8a87221 */ /* 0x000fe80000010000 */
[----:B------:R-:W-:Y:S01]  /*ef00*/  FADD.FTZ R168, R171, R168 ;  /* 0x000000a8aba87221 */ /* 0x000fe20000010000 */
[C---:B------:R-:W-:Y:S01]  /*ef10*/  HMMA.16816.F32 R8, R16.reuse, R22, R8 ;  /* 0x000000161008723c */ /* 0x040fe20000001808 */
[----:B------:R-:W1:Y:S07]  /*ef20*/  LDSM.16.MT88.4 R20, [R176+UR4+0x3100] ;  /* 0x00310004b014783b */ /* 0x000e6e0008004200 */
[C---:B------:R-:W-:Y:S08]  /*ef30*/  HMMA.16816.F32 R100, R16.reuse, R124, R100 ;  /* 0x0000007c1064723c */ /* 0x040ff00000001864 */
[C---:B------:R-:W-:Y:S01]  /*ef40*/  HMMA.16816.F32 R104, R16.reuse, R126, R104 ;  /* 0x0000007e1068723c */ /* 0x040fe20000001868 */
[----:B------:R-:W-:Y:S07]  /*ef50*/  LDSM.16.MT88.4 R124, [R177+UR4+0x1900] ;  /* 0x00190004b17c783b */ /* 0x000fee0008004200 */
[C---:B--2---:R-:W-:Y:S08]  /*ef60*/  HMMA.16816.F32 R108, R16.reuse, R24, R108 ;  /* 0x00000018106c723c */ /* 0x044ff0000000186c */
[C---:B------:R-:W-:Y:S01]  /*ef70*/  HMMA.16816.F32 R112, R16.reuse, R26, R112 ;  /* 0x0000001a1070723c */ /* 0x040fe20000001870 */
[----:B------:R-:W2:Y:S07]  /*ef80*/  LDSM.16.MT88.4 R24, [R14+0x3100] ;  /* 0x003100000e18783b */ /* 0x000eae0000004200 */
[C---:B------:R-:W-:Y:S08]  /*ef90*/  HMMA.16816.F32 R116, R16.reuse, R128, R116 ;  /* 0x000000801074723c */ /* 0x040ff00000001874 */
[C---:B------:R-:W-:Y:S08]  /*efa0*/  HMMA.16816.F32 R120, R16.reuse, R130, R120 ;  /* 0x000000821078723c */ /* 0x040ff00000001878 */
[C---:B---3--:R-:W-:Y:S08]  /*efb0*/  HMMA.16816.F32 R36, R16.reuse, R28, R36 ;  /* 0x0000001c1024723c */ /* 0x048ff00000001824 */
[C---:B------:R-:W-:Y:S01]  /*efc0*/  HMMA.16816.F32 R40, R16.reuse, R30, R40 ;  /* 0x0000001e1028723c */ /* 0x040fe20000001828 */
[----:B------:R-:W3:Y:S07]  /*efd0*/  LDSM.16.MT88.4 R28, [R177+UR4+0x5100] ;  /* 0x00510004b11c783b */ /* 0x000eee0008004200 */
[C---:B------:R-:W-:Y:S08]  /*efe0*/  HMMA.16816.F32 R44, R16.reuse, R32, R44 ;  /* 0x00000020102c723c */ /* 0x040ff0000000182c */
[C---:B------:R-:W-:Y:S01]  /*eff0*/  HMMA.16816.F32 R48, R16.reuse, R34, R48 ;  /* 0x000000221030723c */ /* 0x040fe20000001830 */
[----:B------:R-:W4:Y:S07]  /*f000*/  LDSM.16.MT88.4 R32, [R13+0x5100] ;  /* 0x005100000d20783b */ /* 0x000f2e0000004200 */
[C---:B-1----:R-:W-:Y:S08]  /*f010*/  HMMA.16816.F32 R52, R16.reuse, R20, R52 ;  /* 0x000000141034723c */ /* 0x042ff00000001834 */
[C---:B------:R-:W-:Y:S01]  /*f020*/  HMMA.16816.F32 R56, R16.reuse, R22, R56 ;  /* 0x000000161038723c */ /* 0x040fe20000001838 */
[----:B------:R-:W1:Y:S07]  /*f030*/  LDSM.16.MT88.4 R20, [R176+UR4+0x5100] ;  /* 0x00510004b014783b */ /* 0x000e6e0008004200 */
        /* <DEDUP_REMOVED lines=8> */
[----:B------:R-:W4:Y:S07]  /*f0c0*/  LDSM.16.MT88.4 R32, [R176+UR4+0x1900] ;  /* 0x00190004b020783b */ /* 0x000f2e0008004200 */
[C---:B-1----:R-:W-:Y:S08]  /*f0d0*/  HMMA.16816.F32 R84, R16.reuse, R20, R84 ;  /* 0x000000141054723c */ /* 0x042ff00000001854 */
[C---:B------:R-:W-:Y:S01]  /*f0e0*/  HMMA.16816.F32 R88, R16.reuse, R22, R88 ;  /* 0x000000161058723c */ /* 0x040fe20000001858 */
[----:B------:R-:W1:Y:S07]  /*f0f0*/  LDSM.16.MT88.4 R20, [R177+UR4+0x3900] ;  /* 0x00390004b114783b */ /* 0x000e6e0008004200 */
[C---:B--2---:R-:W-:Y:S08]  /*f100*/  HMMA.16816.F32 R92, R16.reuse, R24, R92 ;  /* 0x00000018105c723c */ /* 0x044ff0000000185c */
[----:B------:R-:W-:Y:S01]  /*f110*/  HMMA.16816.F32 R96, R16, R26, R96 ;  /* 0x0000001a1060723c */ /* 0x000fe20000001860 */
[----:B------:R-:W2:Y:S06]  /*f120*/  LDSM.16.MT88.4 R24, [R13+0x3900] ;  /* 0x003900000d18783b */ /* 0x000eac0000004200 */
[----:B------:R-:W-:Y:S02]  /*f130*/  F2FP.PACK_AB R16, R166, R159 ;  /* 0x0000009fa610723e */ /* 0x000fe400000000ff */
[----:B------:R-:W-:Y:S03]  /*f140*/  F2FP.PACK_AB R18, R175, R172 ;  /* 0x000000acaf12723e */ /* 0x000fe600000000ff */
[C---:B------:R-:W-:Y:S01]  /*f150*/  F2FP.PACK_AB R17, R206.reuse, R205 ;  /* 0x000000cdce11723e */ /* 0x040fe200000000ff */
[----:B------:R-:W-:Y:S01]  /*f160*/  FADD.FTZ R205, R205, R168 ;  /* 0x000000a8cdcd7221 */ /* 0x000fe20000010000 */
[C---:B------:R-:W-:Y:S03]  /*f170*/  F2FP.PACK_AB R19, R207.reuse, R156 ;  /* 0x0000009ccf13723e */ /* 0x040fe600000000ff */
[----:B------:R-:W-:Y:S04]  /*f180*/  FADD.FTZ R205, R206, R205 ;  /* 0x000000cdcecd7221 */ /* 0x000fe80000010000 */
[C---:B------:R-:W-:Y:S01]  /*f190*/  HMMA.16816.F32 R128, R16.reuse, R124, R4 ;  /* 0x0000007c1080723c */ /* 0x040fe20000001804 */
[----:B------:R-:W5:Y:S02]  /*f1a0*/  LDSM.16.MT88.4 R4, [R13+0x5900] ;  /* 0x005900000d04783b */ /* 0x000f640000004200 */
[----:B------:R-:W-:Y:S04]  /*f1b0*/  FADD.FTZ R156, R156, R205 ;  /* 0x000000cd9c9c7221 */ /* 0x000fe80000010000 */
[----:B------:R-:W-:Y:S01]  /*f1c0*/  FADD.FTZ R198, R207, R156 ;  /* 0x0000009ccfc67221 */ /* 0x000fe20000010000 */
[C---:B------:R-:W-:Y:S01]  /*f1d0*/  HMMA.16816.F32 R124, R16.reuse, R126, R8 ;  /* 0x0000007e107c723c */ /* 0x040fe20000001808 */
[----:B------:R-:W1:Y:S07]  /*f1e0*/  LDSM.16.MT88.4 R8, [R176+UR4+0x5900] ;  /* 0x00590004b008783b */ /* 0x000e6e0008004200 */
[C---:B---3--:R-:W-:Y:S08]  /*f1f0*/  HMMA.16816.F32 R100, R16.reuse, R28, R100 ;  /* 0x0000001c1064723c */ /* 0x048ff00000001864 */
[C---:B------:R-:W-:Y:S08]  /*f200*/  HMMA.16816.F32 R104, R16.reuse, R30, R104 ;  /* 0x0000001e1068723c */ /* 0x040ff00000001868 */
[C---:B----4-:R-:W-:Y:S08]  /*f210*/  HMMA.16816.F32 R108, R16.reuse, R32, R108 ;  /* 0x00000020106c723c */ /* 0x050ff0000000186c */
[C---:B------:R-:W-:Y:S08]  /*f220*/  HMMA.16816.F32 R112, R16.reuse, R34, R112 ;  /* 0x000000221070723c */ /* 0x040ff00000001870 */
[C---:B------:R-:W-:Y:S08]  /*f230*/  HMMA.16816.F32 R116, R16.reuse, R132, R116 ;  /* 0x000000841074723c */ /* 0x040ff00000001874 */
[C---:B------:R-:W-:Y:S08]  /*f240*/  HMMA.16816.F32 R120, R16.reuse, R134, R120 ;  /* 0x000000861078723c */ /* 0x040ff00000001878 */
[C---:B-1----:R-:W-:Y:S08]  /*f250*/  HMMA.16816.F32 R36, R16.reuse, R20, R36 ;  /* 0x000000141024723c */ /* 0x042ff00000001824 */
[C---:B------:R-:W-:Y:S01]  /*f260*/  HMMA.16816.F32 R40, R16.reuse, R22, R40 ;  /* 0x000000161028723c */ /* 0x040fe20000001828 */
[----:B------:R-:W1:Y:S07]  /*f270*/  LDSM.16.MT88.4 R20, [R14+0x5900] ;  /* 0x005900000e14783b */ /* 0x000e6e0000004200 */
        /* <DEDUP_REMOVED lines=8> */
[C---:B-----5:R-:W-:Y:S07]  /*f300*/  HMMA.16816.F32 R76, R16.reuse, R4, R76 ;  /* 0x00000004104c723c */ /* 0x060fee000000184c */
[----:B------:R-:W-:Y:S01]  /*f310*/  FADD.FTZ R4, R148, R151 ;  /* 0x0000009794047221 */ /* 0x000fe20000010000 */
[C---:B------:R-:W-:Y:S04]  /*f320*/  HMMA.16816.F32 R80, R16.reuse, R6, R80 ;  /* 0x000000061050723c */ /* 0x040fe80000001850 */
[----:B------:R-:W-:Y:S04]  /*f330*/  FADD.FTZ R4, R153, R4 ;  /* 0x0000000499047221 */ /* 0x000fe80000010000 */
[C---:B------:R-:W-:Y:S04]  /*f340*/  HMMA.16816.F32 R84, R16.reuse, R8, R84 ;  /* 0x000000081054723c */ /* 0x040fe80000001854 */
[----:B------:R-:W-:Y:S04]  /*f350*/  FADD.FTZ R3, R15, R4 ;  /* 0x000000040f037221 */ /* 0x000fe80000010000 */
[C---:B------:R-:W-:Y:S04]  /*f360*/  HMMA.16816.F32 R88, R16.reuse, R10, R88 ;  /* 0x0000000a1058723c */ /* 0x040fe80000001858 */
[----:B------:R-:W-:Y:S04]  /*f370*/  FADD.FTZ R3, R158, R3 ;  /* 0x000000039e037221 */ /* 0x000fe80000010000 */
[----:B------:R-:W-:Y:S01]  /*f380*/  FADD.FTZ R4, R160, R3 ;  /* 0x00000003a0047221 */ /* 0x000fe20000010000 */
[----:B------:R-:W-:Y:S01]  /*f390*/  IADD3 R3, R202, -0x2, RZ ;  /* 0xfffffffeca037810 */ /* 0x000fe20007ffe0ff */
[C---:B-1----:R-:W-:Y:S03]  /*f3a0*/  HMMA.16816.F32 R92, R16.reuse, R20, R92 ;  /* 0x00000014105c723c */ /* 0x042fe6000000185c */
[----:B------:R-:W-:Y:S01]  /*f3b0*/  FADD.FTZ R4, R161, R4 ;  /* 0x00000004a1047221 */ /* 0x000fe20000010000 */
[----:B------:R-:W-:Y:S03]  /*f3c0*/  ISETP.GE.AND P0, PT, R3, UR11, PT ;  /* 0x0000000b03007c0c */ /* 0x000fe6000bf06270 */
[----:B------:R-:W-:Y:S01]  /*f3d0*/  FADD.FTZ R173, R173, R4 ;  /* 0x00000004adad7221 */ /* 0x000fe20000010000 */
[----:B------:R-:W-:Y:S04]  /*f3e0*/  HMMA.16816.F32 R96, R16, R22, R96 ;  /* 0x000000161060723c */ /* 0x000fe80000001860 */
[----:B------:R-:W-:Y:S04]  /*f3f0*/  FADD.FTZ R174, R174, R173 ;  /* 0x000000adaeae7221 */ /* 0x000fe80000010000 */
[----:B------:R-:W-:Y:S04]  /*f400*/  FADD.FTZ R169, R169, R174 ;  /* 0x000000aea9a97221 */ /* 0x000fe80000010000 */
[----:B------:R-:W-:Y:S04]  /*f410*/  FADD.FTZ R204, R204, R169 ;  /* 0x000000a9cccc7221 */ /* 0x000fe80000010000 */
[----:B------:R-:W-:Y:S04]  /*f420*/  FADD.FTZ R159, R159, R204 ;  /* 0x000000cc9f9f7221 */ /* 0x000fe80000010000 */
[----:B------:R-:W-:Y:S04]  /*f430*/  FADD.FTZ R159, R166, R159 ;  /* 0x0000009fa69f7221 */ /* 0x000fe80000010000 */
[----:B------:R-:W-:Y:S04]  /*f440*/  FADD.FTZ R172, R172, R159 ;  /* 0x0000009facac7221 */ /* 0x000fe80000010000 */
[----:B------:R-:W-:Y:S01]  /*f450*/  FADD.FTZ R197, R175, R172 ;  /* 0x000000acafc57221 */ /* 0x000fe20000010000 */
[----:B------:R-:W-:-:S05]  /*f460*/  @!P0 BRA `(.L_x_1985) ;  /* 0x0000036000008947 */ /* 0x000fca0003800000 */
[----:B------:R-:W-:Y:S01]  /*f470*/  IMAD.MOV.U32 R190, RZ, RZ, RZ ;  /* 0x000000ffffbe7224 */ /* 0x000fe200078e00ff */
[----:B------:R-:W-:Y:S02]  /*f480*/  ISETP.NE.AND P2, PT, R187, 0x1, PT ;  /* 0x00000001bb00780c */ /* 0x000fe40003f45270 */
[----:B------:R-:W-:Y:S04]  /*f490*/  IADD3 R191, R193, R149, R194 ;  /* 0x00000095c1bf7210 */ /* 0x000fe80007ffe0c2 */
[----:B------:R-:W-:Y:S05]  /*f4a0*/  IADD3 R191, R191, -0x80, RZ ;  /* 0xffffff80bfbf7810 */ /* 0x000fea0007ffe0ff */
        /* <DEDUP_REMOVED lines=8> */
[----:B------:R1:W2:Y:S01]  /*f530*/  @!P3 LDG.E R190, [R4.64] ;  /* 0x0000001404beb981 */ /* 0x0002a2000c1e1900 */
[----:B------:R-:W-:Y:S05]  /*f540*/  IMAD R191, R6, c[0x0][0x2b8], R191 ;  /* 0x0000ae0006bf7a24 */ /* 0x000fea00078e02bf */
[----:B------:R-:W-:Y:S05]  /*f550*/  SHF.R.S32.HI R3, RZ, 0x1f, R191 ;  /* 0x0000001fff037819 */ /* 0x000fea00000114bf */
        /* <DEDUP_REMOVED lines=11> */
[----:B------:R-:W-:Y:S02]  /*f610*/  SHF.L.U64.HI R5, R186, 0x1, R189 ;  /* 0x00000001ba057819 */ /* 0x000fe400000102bd */
[----:B------:R-:W-:Y:S01]  /*f620*/  LEA.HI.X R7, R4, c[0x0][0x1cc], R3, 0x1, P0 ;  /* 0x0000730004077a11 */ /* 0x000fe200000f0c03 */
[----:B------:R-:W1:Y:S01]  /*f630*/  SHFL.IDX PT, R10, R9, RZ, 0x181f ;  /* 0x00181fff090a7589 */ /* 0x000e6200000e0000 */
[----:B------:R-:W-:Y:S02]  /*f640*/  IMAD.SHL.U32 R4, R186, 0x2, RZ ;  /* 0x00000002ba047824 */ /* 0x000fe400078e00ff */
[----:B------:R-:W-:Y:S01]  /*f650*/  IMAD.U32 R3, RZ, RZ, UR15 ;  /* 0x0000000fff037e24 */ /* 0x000fe2000f8e00ff */
[----:B------:R-:W2:Y:S03]  /*f660*/  SHFL.IDX PT, R12, R7, RZ, 0x181f ;  /* 0x00181fff070c7589 */ /* 0x000ea600000e0000 */
[----:B------:R-:W-:Y:S01]  /*f670*/  IMAD R3, R3, 0x3000, R192 ;  /* 0x0000300003037824 */ /* 0x000fe200078e02c0 */
[----:B------:R3:W-:Y:S04]  /*f680*/  SHFL.IDX PT, R8, R7, 0x1, 0x181f ;  /* 0x00381f0007087f89 */ /* 0x0007e800000e0000 */
[----:B------:R-:W4:Y:S01]  /*f690*/  SHFL.IDX PT, R6, R9, 0x1, 0x181f ;  /* 0x00381f0009067f89 */ /* 0x000f2200000e0000 */
[C---:B-1----:R-:W-:Y:S02]  /*f6a0*/  IADD3 R16, P0, R10.reuse, R203, RZ ;  /* 0x000000cb0a107210 */ /* 0x042fe40007f1e0ff */
[----:B------:R-:W-:Y:S02]  /*f6b0*/  IADD3 R14, P2, R10, R199, RZ ;  /* 0x000000c70a0e7210 */ /* 0x000fe40007f5e0ff */
[----:B--2---:R-:W-:Y:S02]  /*f6c0*/  IADD3.X R17, R12, R201, RZ, P0, !PT ;  /* 0x000000c90c117210 */ /* 0x004fe400007fe4ff */
[-C--:B------:R-:W-:Y:S01]  /*f6d0*/  IADD3 R10, P1, R10, R4.reuse, RZ ;  /* 0x000000040a0a7210 */ /* 0x080fe20007f3e0ff */
[----:B---3--:R-:W-:Y:S02]  /*f6e0*/  IMAD.SHL.U32 R7, R3, 0x2, RZ ;  /* 0x0000000203077824 */ /* 0x008fe400078e00ff */
[C-C-:B------:R-:W-:Y:S02]  /*f6f0*/  IMAD.X R15, R12.reuse, 0x1, R200.reuse, P2 ;  /* 0x000000010c0f7824 */ /* 0x140fe400010e06c8 */
[----:B------:R-:W-:Y:S01]  /*f700*/  IMAD.X R11, R12, 0x1, R5, P1 ;  /* 0x000000010c0b7824 */ /* 0x000fe200008e0605 */
[----:B------:R1:W-:Y:S01]  /*f710*/  LDGSTS.E.BYPASS.LTC128B.128 [R7+0xc100], [R16.64], !P5 ;  /* 0x0c10000010077fae */ /* 0x0003e2000e901d54 */
[C---:B----4-:R-:W-:Y:S02]  /*f720*/  IADD3 R4, P0, R6.reuse, R4, RZ ;  /* 0x0000000406047210 */ /* 0x050fe40007f1e0ff */
[----:B------:R-:W-:Y:S01]  /*f730*/  IADD3 R12, P1, R6, R203, RZ ;  /* 0x000000cb060c7210 */ /* 0x000fe20007f3e0ff */
[----:B------:R1:W-:Y:S01]  /*f740*/  LDGSTS.E.BYPASS.LTC128B.128 [R7+0xe100], [R14.64], !P4 ;  /* 0x0e1000000e077fae */ /* 0x0003e2000e101d54 */
[----:B------:R-:W-:Y:S02]  /*f750*/  IADD3.X R5, R8, R5, RZ, P0, !PT ;  /* 0x0000000508057210 */ /* 0x000fe400007fe4ff */
[----:B------:R-:W-:Y:S01]  /*f760*/  IADD3 R18, P0, R6, R199, RZ ;  /* 0x000000c706127210 */ /* 0x000fe20007f1e0ff */
[----:B------:R1:W-:Y:S01]  /*f770*/  LDGSTS.E.BYPASS.LTC128B.128 [R7+0x10100], [R10.64], !P6 ;  /* 0x101000000a077fae */ /* 0x0003e2000f101d54 */
[C---:B------:R-:W-:Y:S03]  /*f780*/  IMAD.X R13, R8.reuse, 0x1, R201, P1 ;  /* 0x00000001080d7824 */ /* 0x040fe600008e06c9 */
[----:B------:R-:W-:Y:S02]  /*f790*/  IMAD.X R19, R8, 0x1, R200, P0 ;  /* 0x0000000108137824 */ /* 0x000fe400000e06c8 */
[----:B------:R1:W-:Y:S04]  /*f7a0*/  LDGSTS.E.BYPASS.LTC128B.128 [R7+0xd100], [R12.64], !P5 ;  /* 0x0d1000000c077fae */ /* 0x0003e8000e901d54 */
[----:B------:R1:W-:Y:S04]  /*f7b0*/  LDGSTS.E.BYPASS.LTC128B.128 [R7+0xf100], [R18.64], !P4 ;  /* 0x0f10000012077fae */ /* 0x0003e8000e101d54 */
[----:B------:R1:W-:Y:S02]  /*f7c0*/  LDGSTS.E.BYPASS.LTC128B.128 [R7+0x11100], [R4.64], !P6 ;  /* 0x1110000004077fae */ /* 0x0003e4000f101d54 */
.L_x_1985:
[----:B------:R-:W-:Y:S01]  /*f7d0*/  UIADD3 UR4, UR5, 0x1, URZ ;  /* 0x0000000105047890 */ /* 0x000fe2000fffe03f */
[----:B------:R-:W0:Y:S01]  /*f7e0*/  LDGDEPBAR ;  /* 0x00000000000079af */ /* 0x000e220000000000 */
[----:B------:R-:W-:Y:S01]  /*f7f0*/  UISETP.GE.AND UP2, UPT, UR5, 0x1, UPT ;  /* 0x000000010500788c */ /* 0x000fe2000bf46270 */
[C---:B------:R-:W-:Y:S01]  /*f800*/  ISETP.LE.AND P0, PT, R202.reuse, UR11, PT ;  /* 0x0000000bca007c0c */ /* 0x040fe2000bf03270 */
[----:B------:R-:W-:Y:S01]  /*f810*/  IMAD.MOV.U32 R3, RZ, RZ, R0 ;  /* 0x000000ffff037224 */ /* 0x000fe200078e0000 */
[----:B------:R-:W-:Y:S01]  /*f820*/  IADD3 R202, R202, -0x1, RZ ;  /* 0xffffffffcaca7810 */ /* 0x000fe20007ffe0ff */
[----:B------:R-:W-:Y:S01]  /*f830*/  USEL UR5, UR4, URZ, !UP2 ;  /* 0x0000003f04057287 */ /* 0x000fe2000d000000 */
[----:B------:R-:W-:Y:S09]  /*f840*/  IMAD.MOV.U32 R132, RZ, RZ, R2 ;  /* 0x000000ffff847224 */ /* 0x000ff200078e0002 */
[----:B------:R-:W-:-:S05]  /*f850*/  @!P0 BRA `(.L_x_1986) ;  /* 0xffffca5000008947 */ /* 0x000fca000383ffff */
.L_x_1975:
[----:B-1----:R-:W1:Y:S01]  /*f860*/  SHFL.BFLY PT, R8, R197, 0x2, 0x1f ;  /* 0x0c401f00c5087f89 */ /* 0x002e6200000e0000 */
[----:B------:R-:W-:-:S02]  /*f870*/  MOV R6, RZ ;  /* 0x000000ff00067202 */ /* 0x000fc40000000f00 */
[----:B------:R-:W-:Y:S01]  /*f880*/  MOV R3, RZ ;  /* 0x000000ff00037202 */ /* 0x000fe20000000f00 */
[----:B------:R-:W2:Y:S01]  /*f890*/  SHFL.BFLY PT, R7, R198, 0x2, 0x1f ;  /* 0x0c401f00c6077f89 */ /* 0x000ea200000e0000 */
        /* <DEDUP_REMOVED lines=8> */
[----:B------:R-:W-:Y:S02]  /*f920*/  MOV R7, 0xff800000 ;  /* 0xff80000000077802 */ /* 0x000fe40000000f00 */
[----:B------:R-:W-:-:S09]  /*f930*/  FSETP.NE.FTZ.AND P0, PT, R4, RZ, PT ;  /* 0x000000ff0400720b */ /* 0x000fd20003f15000 */
[----:B------:R-:W1:Y:S01]  /*f940*/  @P1 MUFU.RCP R6, R5 ;  /* 0x0000000500061308 */ /* 0x000e620000001000 */
[----:B------:R-:W-:-:S03]  /*f950*/  @P1 MOV R8, 0x3f317218 ;  /* 0x3f31721800081802 */ /* 0x000fc60000000f00 */
[----:B------:R-:W-:Y:S02]  /*f960*/  @P0 MOV R9, 0x3f317218 ;  /* 0x3f31721800090802 */ /* 0x000fe40000000f00 */
[----:B------:R-:W-:Y:S02]  /*f970*/  @P1 FMUL.FTZ R8, R8, c[0x0][0x2d0] ;  /* 0x0000b40008081a20 */ /* 0x000fe40000410000 */
[----:B------:R-:W2:Y:S01]  /*f980*/  @P1 MUFU.LG2 R5, R5 ;  /* 0x0000000500051308 */ /* 0x000ea20000000c00 */
[----:B------:R-:W-:Y:S02]  /*f990*/  @P0 FMUL.FTZ R9, R9, c[0x0][0x2d0] ;  /* 0x0000b40009090a20 */ /* 0x000fe40000410000 */
[----:B-1----:R-:W-:-:S05]  /*f9a0*/  FMUL.FTZ R128, R6, R128 ;  /* 0x0000008006807220 */ /* 0x002fca0000410000 */
[----:B------:R-:W1:Y:S01]  /*f9b0*/  @P0 MUFU.RCP R3, R4 ;  /* 0x0000000400030308 */ /* 0x000e620000001000 */
        /* <DEDUP_REMOVED lines=47> */
[----:B------:R3:W4:Y:S01]  /*fcb0*/  @P0 MUFU.LG2 R6, R4 ;  /* 0x0000000400060308 */ /* 0x0007220000000c00 */
[----:B--2---:R-:W-:-:S02]  /*fcc0*/  @P1 FMUL.FTZ R5, R5, 0.69314718246459960938 ;  /* 0x3f31721805051820 */ /* 0x004fc40000410000 */
[C---:B-1----:R-:W-:Y:S02]  /*fcd0*/  FMUL.FTZ R130, R3.reuse, R130 ;  /* 0x0000008203827220 */ /* 0x042fe40000410000 */
[C---:B------:R-:W-:Y:S02]  /*fce0*/  FMUL.FTZ R131, R3.reuse, R131 ;  /* 0x0000008303837220 */ /* 0x040fe40000410000 */
[C---:B------:R-:W-:Y:S02]  /*fcf0*/  FMUL.FTZ R126, R3.reuse, R126 ;  /* 0x0000007e037e7220 */ /* 0x040fe40000410000 */
[C---:B------:R-:W-:Y:S02]  /*fd00*/  FMUL.FTZ R127, R3.reuse, R127 ;  /* 0x0000007f037f7220 */ /* 0x040fe40000410000 */
[C---:B------:R-:W-:Y:S02]  /*fd10*/  FMUL.FTZ R102, R3.reuse, R102 ;  /* 0x0000006603667220 */ /* 0x040fe40000410000 */
[----:B------:R-:W-:-:S02]  /*fd20*/  FMUL.FTZ R103, R3, R103 ;  /* 0x0000006703677220 */ /* 0x000fc40000410000 */
[C---:B------:R-:W-:Y:S01]  /*fd30*/  FMUL.FTZ R106, R3.reuse, R106 ;  /* 0x0000006a036a7220 */ /* 0x040fe20000410000 */
[----:B---3--:R-:W-:Y:S01]  /*fd40*/  MOV R4, 0xff800000 ;  /* 0xff80000000047802 */ /* 0x008fe20000000f00 */
[----:B----4-:R-:W-:Y:S02]  /*fd50*/  @P0 FMUL.FTZ R6, R6, 0.69314718246459960938 ;  /* 0x3f31721806060820 */ /* 0x010fe40000410000 */
        /* <DEDUP_REMOVED lines=41> */
[----:B------:R-:W-:Y:S02]  /*fff0*/  @P1 FFMA.FTZ R4, R8, R2, R5 ;  /* 0x0000000208041223 */ /* 0x000fe40000010005 */
[----:B------:R-:W-:Y:S02]  /*10000*/  @P0 FFMA.FTZ R7, R9, R0, R6 ;  /* 0x0000000009070223 */ /* 0x000fe40000010006 */
.L_x_1935:
[----:B------:R-:W-:Y:S05]  /*10010*/  @P2 BRA `(.L_x_1987) ;  /* 0x0000199000002947 */ /* 0x000fea0003800000 */
[----:B------:R-:W1:Y:S01]  /*10020*/  S2R R3, SR_CTAID.Y ;  /* 0x0000000000037919 */ /* 0x000e620000002600 */
[----:B------:R-:W-:Y:S01]  /*10030*/  IMAD R6, RZ, RZ, -UR14 ;  /* 0x8000000eff067e24 */ /* 0x000fe2000f8e02ff */
[----:B------:R-:W-:Y:S01]  /*10040*/  USHF.R.S32.HI UR6, URZ, 0x1f, UR14 ;  /* 0x0000001f3f067899 */ /* 0x000fe2000801140e */
[----:B------:R-:W-:Y:S01]  /*10050*/  IMAD.MOV.U32 R11, RZ, RZ, c[0x0][0x4e8] ;  /* 0x00013a00ff0b7624 */ /* 0x000fe200078e00ff */
[----:B------:R-:W2:Y:S01]  /*10060*/  S2R R2, SR_TID.X ;  /* 0x0000000000027919 */ /* 0x000ea20000002100 */
[----:B------:R-:W-:Y:S01]  /*10070*/  ULDC.64 UR4, c[0x0][0x4d0] ;  /* 0x0001340000047ab9 */ /* 0x000fe20000000a00 */
[----:B------:R-:W-:Y:S01]  /*10080*/  BSSY B0, `(.L_x_1988) ;  /* 0x00000ff000007945 */ /* 0x000fe20003800000 */
[----:B------:R-:W-:Y:S01]  /*10090*/  UIMAD UR7, UR6, UR4, URZ ;  /* 0x00000004060772a4 */ /* 0x000fe2000f8e023f */
[----:B------:R-:W3:Y:S01]  /*100a0*/  S2R R9, SR_CTAID.Z ;  /* 0x0000000000097919 */ /* 0x000ee20000002700 */
[----:B------:R-:W-:-:S03]  /*100b0*/  UIMAD.WIDE.U32 UR8, UR14, UR4, URZ ;  /* 0x000000040e0872a5 */ /* 0x000fc6000f8e003f */
[----:B------:R-:W-:Y:S01]  /*100c0*/  BAR.SYNC.DEFER_BLOCKING 0x1, 0x100 ;  /* 0x0044000000007b1d */ /* 0x000fe20000010000 */
[----:B------:R-:W-:Y:S01]  /*100d0*/  UIMAD UR7, UR14, UR5, UR7 ;  /* 0x000000050e0772a4 */ /* 0x000fe2000f8e0207 */
[C---:B------:R-:W-:Y:S01]  /*100e0*/  ISETP.NE.AND P1, PT, R11.reuse, 0x1, PT ;  /* 0x000000010b00780c */ /* 0x040fe20003f25270 */
[----:B------:R-:W-:Y:S01]  /*100f0*/  IMAD.U32 R16, RZ, RZ, UR8 ;  /* 0x00000008ff107e24 */ /* 0x000fe2000f8e00ff */
[----:B------:R-:W-:Y:S01]  /*10100*/  MOV R17, UR9 ;  /* 0x0000000900117c02 */ /* 0x000fe20008000f00 */
[----:B------:R-:W-:Y:S01]  /*10110*/  UIADD3 UR7, UR9, UR7, URZ ;  /* 0x0000000709077290 */ /* 0x000fe2000fffe03f */
[----:B------:R-:W4:Y:S01]  /*10120*/  S2R R10, SR_CTAID.X ;  /* 0x00000000000a7919 */ /* 0x000f220000002500 */
[----:B------:R-:W-:Y:S01]  /*10130*/  ULDC.64 UR4, c[0x0][0x438] ;  /* 0x00010e0000047ab9 */ /* 0x000fe20000000a00 */
[----:B------:R-:W-:Y:S01]  /*10140*/  IMAD R11, R11, c[0x0][0x388], RZ ;  /* 0x0000e2000b0b7a24 */ /* 0x000fe200078e02ff */
[----:B------:R-:W-:Y:S02]  /*10150*/  UIMAD.WIDE.U32 UR10, UR14, UR4, URZ ;  /* 0x000000040e0a72a5 */ /* 0x000fe4000f8e003f */
[----:B------:R-:W-:Y:S01]  /*10160*/  UIMAD UR4, UR6, UR4, URZ ;  /* 0x00000004060472a4 */ /* 0x000fe2000f8e023f */
[----:B-1----:R-:W-:-:S02]  /*10170*/  IMAD R6, R6, c[0x0][0x550], R3 ;  /* 0x0001540006067a24 */ /* 0x002fc400078e0203 */
[----:B------:R-:W-:Y:S01]  /*10180*/  IMAD.U32 R17, RZ, RZ, UR7 ;  /* 0x00000007ff117e24 */ /* 0x000fe2000f8e00ff */
[----:B------:R-:W-:Y:S01]  /*10190*/  UIMAD UR4, UR14, UR5, UR4 ;  /* 0x000000050e0472a4 */ /* 0x000fe2000f8e0204 */
[----:B--2---:R-:W-:Y:S01]  /*101a0*/  SHF.R.S32.HI R3, RZ, 0x1f, R2 ;  /* 0x0000001fff037819 */ /* 0x004fe20000011402 */
[----:B------:R-:W-:Y:S01]  /*101b0*/  IMAD.U32 R15, RZ, RZ, UR11 ;  /* 0x0000000bff0f7e24 */ /* 0x000fe2000f8e00ff */
[----:B------:R-:W-:Y:S01]  /*101c0*/  MOV R14, UR10 ;  /* 0x0000000a000e7c02 */ /* 0x000fe20008000f00 */
[----:B------:R-:W-:Y:S01]  /*101d0*/  UIADD3 UR4, UR11, UR4, URZ ;  /* 0x000000040b047290 */ /* 0x000fe2000fffe03f */
[-C--:B------:R-:W-:Y:S01]  /*101e0*/  LEA.HI R0, R3, R2.reuse, RZ, 0x5 ;  /* 0x0000000203007211 */ /* 0x080fe200078f28ff */
[----:B---3--:R-:W-:Y:S01]  /*101f0*/  IMAD.WIDE.U32 R16, R9, c[0x0][0x4d8], R16 ;  /* 0x0001360009107a25 */ /* 0x008fe200078e0010 */
[----:B------:R-:W-:Y:S02]  /*10200*/  LEA.HI R3, R3, R2, RZ, 0x2 ;  /* 0x0000000203037211 */ /* 0x000fe400078f10ff */
[----:B------:R-:W-:Y:S01]  /*10210*/  LOP3.LUT R5, R0, 0xffffffe0, RZ, 0xc0, !PT ;  /* 0xffffffe000057812 */ /* 0x000fe200078ec0ff */
[----:B------:R-:W-:Y:S01]  /*10220*/  IMAD.U32 R15, RZ, RZ, UR4 ;  /* 0x00000004ff0f7e24 */ /* 0x000fe2000f8e00ff */
[----:B------:R-:W-:Y:S01]  /*10230*/  SHF.R.S32.HI R13, RZ, 0x5, R0 ;  /* 0x00000005ff0d7819 */ /* 0x000fe20000011400 */
[----:B------:R-:W-:Y:S01]  /*10240*/  IMAD.MOV.U32 R18, RZ, RZ, R16 ;  /* 0x000000ffff127224 */ /* 0x000fe200078e0010 */
[----:B------:R-:W-:Y:S01]  /*10250*/  SHF.R.S32.HI R0, RZ, 0x1f, R0 ;  /* 0x0000001fff007819 */ /* 0x000fe20000011400 */
[----:B------:R-:W-:Y:S01]  /*10260*/  IMAD.IADD R5, R2, 0x1, -R5 ;  /* 0x0000000102057824 */ /* 0x000fe200078e0a05 */
[----:B------:R-:W-:Y:S01]  /*10270*/  LOP3.LUT R3, R3, 0xfffffffc, RZ, 0xc0, !PT ;  /* 0xfffffffc03037812 */ /* 0x000fe200078ec0ff */
[----:B------:R-:W-:Y:S01]  /*10280*/  IMAD.WIDE.U32 R14, R9, c[0x0][0x440], R14 ;  /* 0x00011000090e7a25 */ /* 0x000fe200078e000e */
[----:B------:R-:W-:-:S02]  /*10290*/  LEA.HI R0, R0, R13, RZ, 0x3 ;  /* 0x0000000d00007211 */ /* 0x000fc400078f18ff */
[----:B------:R-:W-:Y:S01]  /*102a0*/  IADD3 R3, -R3, R2, RZ ;  /* 0x0000000203037210 */ /* 0x000fe20007ffe1ff */
[----:B------:R-:W-:Y:S01]  /*102b0*/  IMAD.MOV.U32 R20, RZ, RZ, R14 ;  /* 0x000000ffff147224 */ /* 0x000fe200078e000e */
[----:B------:R-:W-:Y:S02]  /*102c0*/  LOP3.LUT R0, R0, 0xffffff8, RZ, 0xc0, !PT ;  /* 0x0ffffff800007812 */ /* 0x000fe400078ec0ff */
[----:B------:R-:W-:Y:S02]  /*102d0*/  SHF.R.S32.HI R2, RZ, 0x1f, R5 ;  /* 0x0000001fff027819 */ /* 0x000fe40000011405 */
[----:B------:R-:W-:Y:S01]  /*102e0*/  SHF.R.S32.HI R8, RZ, 0x1f, R9 ;  /* 0x0000001fff087819 */ /* 0x000fe20000011409 */
[----:B------:R-:W-:Y:S01]  /*102f0*/  IMAD.IADD R13, R13, 0x1, -R0 ;  /* 0x000000010d0d7824 */ /* 0x000fe200078e0a00 */
[----:B------:R-:W-:Y:S02]  /*10300*/  LEA.HI R0, R3, R3, RZ, 0x1 ;  /* 0x0000000303007211 */ /* 0x000fe400078f08ff */
[----:B------:R-:W-:-:S02]  /*10310*/  LEA.HI R2, R2, R5, RZ, 0x2 ;  /* 0x0000000502027211 */ /* 0x000fc400078f10ff */
[----:B------:R-:W-:Y:S02]  /*10320*/  LOP3.LUT R0, R0, 0x1ffffffe, RZ, 0xc0, !PT ;  /* 0x1ffffffe00007812 */ /* 0x000fe400078ec0ff */
[----:B------:R-:W-:Y:S02]  /*10330*/  SHF.R.S32.HI R12, RZ, 0x2, R2 ;  /* 0x00000002ff0c7819 */ /* 0x000fe40000011402 */
[----:B------:R-:W-:Y:S02]  /*10340*/  IADD3 R0, R3, -R0, RZ ;  /* 0x8000000003007210 */ /* 0x000fe40007ffe0ff */
[----:B------:R-:W-:Y:S01]  /*10350*/  LOP3.LUT R2, R2, 0x7ffffffc, RZ, 0xc0, !PT ;  /* 0x7ffffffc02027812 */ /* 0x000fe200078ec0ff */
[----:B------:R-:W-:Y:S02]  /*10360*/  IMAD R13, R13, 0x10, R12 ;  /* 0x000000100d0d7824 */ /* 0x000fe400078e020c */
[----:B------:R-:W-:Y:S02]  /*10370*/  IMAD R12, R8, c[0x0][0x4d8], RZ ;  /* 0x00013600080c7a24 */ /* 0x000fe400078e02ff */
[----:B------:R-:W-:Y:S01]  /*10380*/  IMAD R3, R0, 0x8, R13 ;  /* 0x0000000800037824 */ /* 0x000fe200078e020d */
[----:B------:R-:W-:Y:S01]  /*10390*/  SHF.R.S32.HI R0, RZ, 0x1f, R6 ;  /* 0x0000001fff007819 */ /* 0x000fe20000011406 */
[----:B------:R-:W-:-:S02]  /*103a0*/  IMAD R8, R8, c[0x0][0x440], RZ ;  /* 0x0001100008087a24 */ /* 0x000fc400078e02ff */
[C---:B------:R-:W-:Y:S01]  /*103b0*/  IMAD R12, R9.reuse, c[0x0][0x4dc], R12 ;  /* 0x00013700090c7a24 */ /* 0x040fe200078e020c */
[C---:B----4-:R-:W-:Y:S01]  /*103c0*/  LEA R3, R10.reuse, R3, 0x7 ;  /* 0x000000030a037211 */ /* 0x050fe200078e38ff */
        /* <DEDUP_REMOVED lines=8> */
[----:B------:R-:W-:Y:S02]  /*10450*/  IMAD R17, R0, c[0x0][0x448], RZ ;  /* 0x0001120000117a24 */ /* 0x000fe400078e02ff */
[C---:B------:R-:W-:Y:S01]  /*10460*/  IMAD R15, R6.reuse, c[0x0][0x4e4], R15 ;  /* 0x00013900060f7a24 */ /* 0x040fe200078e020f */
[----:B------:R-:W-:Y:S01]  /*10470*/  IADD3 R0, -R9, RZ, RZ ;  /* 0x000000ff09007210 */ /* 0x000fe20007ffe1ff */
[C---:B------:R-:W-:Y:S01]  /*10480*/  IMAD R17, R6.reuse, c[0x0][0x44c], R17 ;  /* 0x0001130006117a24 */ /* 0x040fe200078e0211 */
[----:B------:R-:W-:Y:S01]  /*10490*/  SHF.R.S32.HI R12, RZ, 0x1f, R9 ;  /* 0x0000001fff0c7819 */ /* 0x000fe20000011409 */
[----:B------:R-:W-:-:S04]  /*104a0*/  IMAD.WIDE.U32 R20, R6, c[0x0][0x448], R20 ;  /* 0x0001120006147a25 */ /* 0x000fc800078e0014 */
[----:B------:R-:W-:-:S04]  /*104b0*/  IMAD.WIDE.U32 R18, R6, c[0x0][0x4e0], R18 ;  /* 0x0001380006127a25 */ /* 0x000fc800078e0012 */
[----:B------:R-:W-:Y:S01]  /*104c0*/  @P1 IMAD.HI.U32 R6, R3, c[0x0][0x4ec], RZ ;  /* 0x00013b0003061a27 */ /* 0x000fe200078e00ff */
[----:B------:R-:W-:-:S03]  /*104d0*/  IADD3 R14, P0, R9, R18, RZ ;  /* 0x00000012090e7210 */ /* 0x000fc60007f1e0ff */
[----:B------:R-:W-:Y:S01]  /*104e0*/  IMAD R0, R0, c[0x0][0x4e8], R3 ;  /* 0x00013a0000007a24 */ /* 0x000fe200078e0203 */
[----:B------:R-:W-:Y:S01]  /*104f0*/  IADD3.X R15, R12, R19, R15, P0, !PT ;  /* 0x000000130c0f7210 */ /* 0x000fe200007fe40f */
[----:B------:R-:W-:Y:S01]  /*10500*/  IMAD.MOV.U32 R8, RZ, RZ, R3 ;  /* 0x000000ffff087224 */ /* 0x000fe200078e0003 */
[----:B------:R-:W-:Y:S01]  /*10510*/  @P1 SHF.R.U32.HI R8, RZ, c[0x0][0x4f0], R6 ;  /* 0x00013c00ff081a19 */ /* 0x000fe20000011606 */
[----:B------:R-:W-:Y:S01]  /*10520*/  IMAD.IADD R21, R21, 0x1, R17 ;  /* 0x0000000115157824 */ /* 0x000fe200078e0211 */
[----:B------:R-:W-:Y:S01]  /*10530*/  SHF.R.S32.HI R6, RZ, 0x1f, R0 ;  /* 0x0000001fff067819 */ /* 0x000fe20000011400 */
[----:B------:R-:W-:Y:S01]  /*10540*/  IMAD.WIDE.U32 R14, R0, c[0x0][0x4c8], R14 ;  /* 0x00013200000e7a25 */ /* 0x000fe200078e000e */
[----:B------:R-:W-:-:S03]  /*10550*/  IADD3 R12, -R8, RZ, RZ ;  /* 0x000000ff080c7210 */ /* 0x000fc60007ffe1ff */
[----:B------:R-:W-:Y:S01]  /*10560*/  IMAD R9, R6, c[0x0][0x4c8], RZ ;  /* 0x0001320006097a24 */ /* 0x000fe200078e02ff */
[----:B------:R-:W-:Y:S01]  /*10570*/  SHF.R.S32.HI R6, RZ, 0x1f, R8 ;  /* 0x0000001fff067819 */ /* 0x000fe20000011408 */
[----:B------:R-:W-:Y:S02]  /*10580*/  IMAD R12, R12, c[0x0][0x4e8], R3 ;  /* 0x00013a000c0c7a24 */ /* 0x000fe400078e0203 */
[----:B------:R-:W-:Y:S01]  /*10590*/  IMAD R9, R0, c[0x0][0x4cc], R9 ;  /* 0x0001330000097a24 */ /* 0x000fe200078e0209 */
[----:B------:R-:W-:Y:S01]  /*105a0*/  LEA R0, P0, R14, c[0x0][0x4a8], 0x2 ;  /* 0x00012a000e007a11 */ /* 0x000fe200078010ff */
[----:B------:R-:W-:Y:S01]  /*105b0*/  IMAD R3, R6, c[0x0][0x430], RZ ;  /* 0x00010c0006037a24 */ /* 0x000fe200078e02ff */
[----:B------:R-:W-:Y:S01]  /*105c0*/  SHF.R.S32.HI R6, RZ, 0x1f, R12 ;  /* 0x0000001fff067819 */ /* 0x000fe2000001140c */
[----:B------:R-:W-:Y:S02]  /*105d0*/  IMAD.IADD R9, R15, 0x1, R9 ;  /* 0x000000010f097824 */ /* 0x000fe400078e0209 */
[----:B------:R-:W-:Y:S01]  /*105e0*/  SHFL.IDX PT, R16, R0, 0x1, 0x1c1f ;  /* 0x003c1f0000107f89 */ /* 0x000fe200000e0000 */
[----:B------:R-:W-:-:S02]  /*105f0*/  IMAD.WIDE.U32 R20, R8, c[0x0][0x430], R20 ;  /* 0x00010c0008147a25 */ /* 0x000fc400078e0014 */
[----:B------:R-:W-:Y:S02]  /*10600*/  LEA.HI.X R9, R14, c[0x0][0x4ac], R9, 0x2, P0 ;  /* 0x00012b000e097a11 */ /* 0x000fe400000f1409 */
[----:B------:R-:W-:Y:S01]  /*10610*/  SHFL.IDX PT, R14, R0, RZ, 0x1c1f ;  /* 0x001c1fff000e7589 */ /* 0x000fe200000e0000 */
[----:B------:R-:W-:Y:S01]  /*10620*/  IMAD R3, R8, c[0x0][0x434], R3 ;  /* 0x00010d0008037a24 */ /* 0x000fe200078e0203 */
[C---:B------:R-:W-:Y:S01]  /*10630*/  LOP3.LUT P0, RZ, R5.reuse, 0x3, RZ, 0xc0, !PT ;  /* 0x0000000305ff7812 */ /* 0x040fe2000780c0ff */
[----:B------:R-:W-:Y:S01]  /*10640*/  IMAD.IADD R5, R5, 0x1, -R2 ;  /* 0x0000000105057824 */ /* 0x000fe200078e0a02 */
[----:B------:R-:W1:Y:S01]  /*10650*/  SHFL.IDX PT, R15, R9, RZ, 0x1c1f ;  /* 0x001c1fff090f7589 */ /* 0x000e6200000e0000 */
[----:B------:R-:W-:Y:S01]  /*10660*/  IMAD.IADD R21, R21, 0x1, R3 ;  /* 0x0000000115157824 */ /* 0x000fe200078e0203 */
[----:B------:R-:W-:Y:S01]  /*10670*/  ISETP.GE.OR P2, PT, R10, R11, P0 ;  /* 0x0000000b0a00720c */ /* 0x000fe20000746670 */
[----:B------:R-:W-:Y:S01]  /*10680*/  IMAD R3, R6, c[0x0][0x428], RZ ;  /* 0x00010a0006037a24 */ /* 0x000fe200078e02ff */
[----:B------:R2:W3:Y:S01]  /*10690*/  SHFL.IDX PT, R17, R9, 0x1, 0x1c1f ;  /* 0x003c1f0009117f89 */ /* 0x0004e200000e0000 */
[----:B------:R-:W-:-:S02]  /*106a0*/  IADD3 R6, R10, 0x8, RZ ;  /* 0x000000080a067810 */ /* 0x000fc40007ffe0ff */
[C---:B------:R-:W-:Y:S01]  /*106b0*/  IMAD R3, R12.reuse, c[0x0][0x42c], R3 ;  /* 0x00010b000c037a24 */ /* 0x040fe200078e0203 */
[----:B------:R-:W-:Y:S01]  /*106c0*/  SHF.L.U32 R5, R5, 0x1, RZ ;  /* 0x0000000105057819 */ /* 0x000fe200000006ff */
[----:B------:R-:W-:Y:S01]  /*106d0*/  IMAD.WIDE.U32 R12, R12, c[0x0][0x428], R20 ;  /* 0x00010a000c0c7a25 */ /* 0x000fe200078e0014 */
[----:B------:R-:W-:-:S04]  /*106e0*/  ISETP.GE.OR P0, PT, R6, R11, P0 ;  /* 0x0000000b0600720c */ /* 0x000fc80000706670 */
[----:B------:R-:W-:Y:S02]  /*106f0*/  IADD3 R8, R13, R3, RZ ;  /* 0x000000030d087210 */ /* 0x000fe40007ffe0ff */
[----:B------:R-:W-:-:S04]  /*10700*/  LEA R3, P1, R12, c[0x0][0x400], 0x2 ;  /* 0x000100000c037a11 */ /* 0x000fc800078210ff */
[----:B------:R-:W-:Y:S02]  /*10710*/  LEA.HI.X R8, R12, c[0x0][0x404], R8, 0x2, P1 ;  /* 0x000101000c087a11 */ /* 0x000fe400008f1408 */
[----:B------:R-:W-:Y:S01]  /*10720*/  ISETP.GE.AND P1, PT, R6, R11, PT ;  /* 0x0000000b0600720c */ /* 0x000fe20003f26270 */
[----:B------:R4:W4:Y:S04]  /*10730*/  SHFL.IDX PT, R12, R3, RZ, 0x1c1f ;  /* 0x001c1fff030c7589 */ /* 0x00092800000e0000 */
[----:B-1----:R1:W-:Y:S01]  /*10740*/  @!P2 ST.E [R14.64], R4 ;  /* 0x000000040e00a985 */ /* 0x0023e2000c101914 */
[----:B--2---:R-:W-:-:S03]  /*10750*/  P2R R9, PR, RZ, 0x2 ;  /* 0x00000002ff097803 */ /* 0x004fc60000000000 */
[----:B---3--:R1:W-:Y:S01]  /*10760*/  @!P0 ST.E [R16.64], R7 ;  /* 0x0000000710008985 */ /* 0x0083e2000c101914 */
[----:B------:R-:W-:-:S03]  /*10770*/  ISETP.GE.AND P0, PT, R10, R11, PT ;  /* 0x0000000b0a00720c */ /* 0x000fc60003f06270 */
[----:B------:R1:W2:Y:S10]  /*10780*/  SHFL.IDX PT, R13, R8, RZ, 0x1c1f ;  /* 0x001c1fff080d7589 */ /* 0x0002b400000e0000 */
[----:B------:R-:W-:Y:S05]  /*10790*/  @P0 BRA `(.L_x_1989) ;  /* 0x000008d000000947 */ /* 0x000fea0003800000 */
[C---:B-1----:R-:W-:Y:S02]  /*107a0*/  IADD3 R7, R5.reuse, 0x8, RZ ;  /* 0x0000000805077810 */ /* 0x042fe40007ffe0ff */
[----:B------:R-:W-:-:S02]  /*107b0*/  IADD3 R6, R5, 0x10, RZ ;  /* 0x0000001005067810 */ /* 0x000fc40007ffe0ff */
[----:B------:R-:W-:Y:S02]  /*107c0*/  IADD3 R4, R5, 0x18, RZ ;  /* 0x0000001805047810 */ /* 0x000fe40007ffe0ff */
[----:B------:R-:W-:Y:S02]  /*107d0*/  ISETP.GE.AND P3, PT, R7, c[0x0][0x3c8], PT ;  /* 0x0000f20007007a0c */ /* 0x000fe40003f66270 */
[----:B------:R-:W-:Y:S02]  /*107e0*/  ISETP.GE.AND P2, PT, R6, c[0x0][0x3c8], PT ;  /* 0x0000f20006007a0c */ /* 0x000fe40003f46270 */
[----:B------:R-:W-:Y:S02]  /*107f0*/  ISETP.GE.AND P1, PT, R4, c[0x0][0x3c8], PT ;  /* 0x0000f20004007a0c */ /* 0x000fe40003f26270 */
[C---:B------:R-:W-:Y:S02]  /*10800*/  IADD3 R2, R5.reuse, 0x20, RZ ;  /* 0x0000002005027810 */ /* 0x040fe40007ffe0ff */
[----:B------:R-:W-:-:S02]  /*10810*/  ISETP.GE.AND P4, PT, R5, c[0x0][0x3c8], PT ;  /* 0x0000f20005007a0c */ /* 0x000fc40003f86270 */
[----:B------:R-:W-:Y:S02]  /*10820*/  ISETP.GE.AND P0, PT, R2, c[0x0][0x3c8], PT ;  /* 0x0000f20002007a0c */ /* 0x000fe40003f06270 */
[----:B------:R-:W-:Y:S02]  /*10830*/  IADD3 R0, R5, 0x28, RZ ;  /* 0x0000002805007810 */ /* 0x000fe40007ffe0ff */
[----:B------:R-:W-:Y:S02]  /*10840*/  @!P3 LEA.HI R7, R7, R7, RZ, 0x1 ;  /* 0x000000070707b211 */ /* 0x000fe400078f08ff */
[----:B------:R-:W-:Y:S02]  /*10850*/  ISETP.GE.AND P5, PT, R0, c[0x0][0x3c8], PT ;  /* 0x0000f20000007a0c */ /* 0x000fe40003fa6270 */
[----:B------:R-:W-:Y:S02]  /*10860*/  @!P2 LEA.HI R6, R6, R6, RZ, 0x1 ;  /* 0x000000060606a211 */ /* 0x000fe400078f08ff */
[----:B------:R-:W-:Y:S01]  /*10870*/  @!P1 LEA.HI R4, R4, R4, RZ, 0x1 ;  /* 0x0000000404049211 */ /* 0x000fe200078f08ff */
[----:B--2-4-:R-:W-:Y:S01]  /*10880*/  @!P4 IMAD.WIDE R10, R5, 0x4, R12 ;  /* 0x00000004050ac825 */ /* 0x014fe200078e020c */
[----:B------:R-:W-:-:S02]  /*10890*/  @!P3 LOP3.LUT R7, R7, 0xfffffffe, RZ, 0xc0, !PT ;  /* 0xfffffffe0707b812 */ /* 0x000fc400078ec0ff */
[----:B------:R-:W-:Y:S02]  /*108a0*/  @!P2 LOP3.LUT R15, R6, 0xfffffffe, RZ, 0xc0, !PT ;  /* 0xfffffffe060fa812 */ /* 0x000fe400078ec0ff */
[----:B------:R-:W-:Y:S01]  /*108b0*/  @!P1 LOP3.LUT R17, R4, 0xfffffffe, RZ, 0xc0, !PT ;  /* 0xfffffffe04119812 */ /* 0x000fe200078ec0ff */
[----:B------:R1:W-:Y:S01]  /*108c0*/  @!P4 ST.E.64 [R10.64], R128 ;  /* 0x000000800a00c985 */ /* 0x0003e2000c101b14 */
[----:B------:R-:W-:Y:S01]  /*108d0*/  IADD3 R14, R5, 0x30, RZ ;  /* 0x00000030050e7810 */ /* 0x000fe20007ffe0ff */
[--C-:B------:R-:W-:Y:S01]  /*108e0*/  @!P3 IMAD.WIDE R6, R7, 0x4, R12.reuse ;  /* 0x000000040706b825 */ /* 0x100fe200078e020c */
[----:B------:R-:W-:Y:S02]  /*108f0*/  @!P0 LEA.HI R2, R2, R2, RZ, 0x1 ;  /* 0x0000000202028211 */ /* 0x000fe400078f08ff */
[----:B------:R-:W-:Y:S01]  /*10900*/  ISETP.GE.AND P4, PT, R14, c[0x0][0x3c8], PT ;  /* 0x0000f2000e007a0c */ /* 0x000fe20003f86270 */
[----:B------:R-:W-:Y:S01]  /*10910*/  @!P1 IMAD.WIDE R16, R17, 0x4, R12 ;  /* 0x0000000411109825 */ /* 0x000fe200078e020c */
[----:B------:R-:W-:Y:S01]  /*10920*/  @!P0 LOP3.LUT R19, R2, 0xfffffffe, RZ, 0xc0, !PT ;  /* 0xfffffffe02138812 */ /* 0x000fe200078ec0ff */
[----:B------:R2:W-:Y:S01]  /*10930*/  @!P3 ST.E.64 [R6.64], R124 ;  /* 0x0000007c0600b985 */ /* 0x0005e2000c101b14 */
[----:B------:R-:W-:-:S02]  /*10940*/  IADD3 R20, R5, 0x38, RZ ;  /* 0x0000003805147810 */ /* 0x000fc40007ffe0ff */
[----:B------:R-:W-:Y:S01]  /*10950*/  IADD3 R4, R5, 0x48, RZ ;  /* 0x0000004805047810 */ /* 0x000fe20007ffe0ff */
[----:B------:R-:W-:Y:S01]  /*10960*/  @!P0 IMAD.WIDE R18, R19, 0x4, R12 ;  /* 0x0000000413128825 */ /* 0x000fe200078e020c */
[----:B------:R-:W-:Y:S02]  /*10970*/  @!P5 LEA.HI R0, R0, R0, RZ, 0x1 ;  /* 0x000000000000d211 */ /* 0x000fe400078f08ff */
[----:B------:R-:W-:Y:S02]  /*10980*/  ISETP.GE.AND P3, PT, R20, c[0x0][0x3c8], PT ;  /* 0x0000f20014007a0c */ /* 0x000fe40003f66270 */
[----:B------:R-:W-:Y:S02]  /*10990*/  IADD3 R2, R5, 0x50, RZ ;  /* 0x0000005005027810 */ /* 0x000fe40007ffe0ff */
[----:B------:R-:W-:-:S09]  /*109a0*/  @!P4 LEA.HI R14, R14, R14, RZ, 0x1 ;  /* 0x0000000e0e0ec211 */ /* 0x000fd200078f08ff */
[----:B------:R-:W-:Y:S01]  /*109b0*/  @!P3 LEA.HI R20, R20, R20, RZ, 0x1 ;  /* 0x000000141414b211 */ /* 0x000fe200078f08ff */
[----:B-1----:R-:W-:Y:S01]  /*109c0*/  @!P2 IMAD.WIDE R10, R15, 0x4, R12 ;  /* 0x000000040f0aa825 */ /* 0x002fe200078e020c */
[----:B------:R-:W-:-:S04]  /*109d0*/  IADD3 R15, R5, 0x40, RZ ;  /* 0x00000040050f7810 */ /* 0x000fc80007ffe0ff */
        /* <DEDUP_REMOVED lines=14> */
[----:B------:R-:W-:Y:S02]  /*10ac0*/  @!P0 LEA.HI R2, R2, R2, RZ, 0x1 ;  /* 0x0000000202028211 */ /* 0x000fe400078f08ff */
[----:B-1----:R-:W-:Y:S01]  /*10ad0*/  @!P4 LOP3.LUT R11, R14, 0xfffffffe, RZ, 0xc0, !PT ;  /* 0xfffffffe0e0bc812 */ /* 0x002fe200078ec0ff */
[----:B------:R-:W-:-:S04]  /*10ae0*/  @!P2 IMAD.WIDE R14, R15, 0x4, R12 ;  /* 0x000000040f0ea825 */ /* 0x000fc800078e020c */
[----:B------:R-:W-:Y:S02]  /*10af0*/  @!P5 LEA.HI R0, R0, R0, RZ, 0x1 ;  /* 0x000000000000d211 */ /* 0x000fe400078f08ff */
[----:B--2---:R-:W-:Y:S01]  /*10b00*/  @!P3 LOP3.LUT R17, R20, 0xfffffffe, RZ, 0xc0, !PT ;  /* 0xfffffffe1411b812 */ /* 0x004fe200078ec0ff */
[----:B------:R-:W-:Y:S01]  /*10b10*/  @!P4 IMAD.WIDE R10, R11, 0x4, R12 ;  /* 0x000000040b0ac825 */ /* 0x000fe200078e020c */
[----:B------:R-:W-:Y:S02]  /*10b20*/  @!P5 LOP3.LUT R21, R0, 0xfffffffe, RZ, 0xc0, !PT ;  /* 0xfffffffe0015d812 */ /* 0x000fe400078ec0ff */
[----:B---3--:R-:W-:Y:S02]  /*10b30*/  @!P1 LOP3.LUT R19, R4, 0xfffffffe, RZ, 0xc0, !PT ;  /* 0xfffffffe04139812 */ /* 0x008fe400078ec0ff */
[C---:B------:R-:W-:Y:S01]  /*10b40*/  IADD3 R4, R5.reuse, 0x60, RZ ;  /* 0x0000006005047810 */ /* 0x040fe20007ffe0ff */
[----:B------:R1:W-:Y:S01]  /*10b50*/  @!P4 ST.E.64 [R10.64], R116 ;  /* 0x000000740a00c985 */ /* 0x0003e2000c101b14 */
[----:B------:R-:W-:-:S02]  /*10b60*/  IADD3 R18, R5, 0x70, RZ ;  /* 0x0000007005127810 */ /* 0x000fc40007ffe0ff */
[----:B------:R-:W-:Y:S02]  /*10b70*/  ISETP.GE.AND P6, PT, R4, c[0x0][0x3c8], PT ;  /* 0x0000f20004007a0c */ /* 0x000fe40003fc6270 */
[----:B----4-:R-:W-:Y:S02]  /*10b80*/  @!P0 LOP3.LUT R7, R2, 0xfffffffe, RZ, 0xc0, !PT ;  /* 0xfffffffe02078812 */ /* 0x010fe400078ec0ff */
[C---:B------:R-:W-:Y:S02]  /*10b90*/  IADD3 R2, R5.reuse, 0x78, RZ ;  /* 0x0000007805027810 */ /* 0x040fe40007ffe0ff */
[----:B------:R-:W-:Y:S01]  /*10ba0*/  IADD3 R20, R5, 0x80, RZ ;  /* 0x0000008005147810 */ /* 0x000fe20007ffe0ff */
[----:B------:R-:W-:Y:S01]  /*10bb0*/  @!P0 IMAD.WIDE R6, R7, 0x4, R12 ;  /* 0x0000000407068825 */ /* 0x000fe200078e020c */
[----:B------:R-:W-:-:S05]  /*10bc0*/  IADD3 R0, R5, 0x88, RZ ;  /* 0x0000008805007810 */ /* 0x000fca0007ffe0ff */
[----:B------:R-:W-:Y:S01]  /*10bd0*/  @!P6 LEA.HI R4, R4, R4, RZ, 0x1 ;  /* 0x000000040404e211 */ /* 0x000fe200078f08ff */
[----:B-1----:R-:W-:-:S04]  /*10be0*/  @!P3 IMAD.WIDE R10, R17, 0x4, R12 ;  /* 0x00000004110ab825 */ /* 0x002fc800078e020c */
[----:B------:R-:W-:Y:S01]  /*10bf0*/  @!P1 IMAD.WIDE R16, R19, 0x4, R12 ;  /* 0x0000000413109825 */ /* 0x000fe200078e020c */
[----:B------:R-:W-:Y:S01]  /*10c00*/  IADD3 R19, R5, 0x68, RZ ;  /* 0x0000006805137810 */ /* 0x000fe20007ffe0ff */
[----:B------:R1:W-:Y:S01]  /*10c10*/  @!P3 ST.E.64 [R10.64], R120 ;  /* 0x000000780a00b985 */ /* 0x0003e2000c101b14 */
[----:B------:R-:W-:Y:S02]  /*10c20*/  ISETP.GE.AND P3, PT, R18, c[0x0][0x3c8], PT ;  /* 0x0000f20012007a0c */ /* 0x000fe40003f66270 */
[----:B------:R-:W-:Y:S01]  /*10c30*/  ISETP.GE.AND P4, PT, R19, c[0x0][0x3c8], PT ;  /* 0x0000f20013007a0c */ /* 0x000fe20003f86270 */
[----:B------:R2:W-:Y:S01]  /*10c40*/  @!P2 ST.E.64 [R14.64], R36 ;  /* 0x000000240e00a985 */ /* 0x0005e2000c101b14 */
[----:B------:R-:W-:-:S03]  /*10c50*/  ISETP.GE.AND P2, PT, R2, c[0x0][0x3c8], PT ;  /* 0x0000f20002007a0c */ /* 0x000fc60003f46270 */
[----:B------:R3:W-:Y:S01]  /*10c60*/  @!P1 ST.E.64 [R16.64], R40 ;  /* 0x0000002810009985 */ /* 0x0007e2000c101b14 */
[----:B------:R-:W-:-:S03]  /*10c70*/  ISETP.GE.AND P1, PT, R20, c[0x0][0x3c8], PT ;  /* 0x0000f20014007a0c */ /* 0x000fc60003f26270 */
[----:B------:R4:W-:Y:S01]  /*10c80*/  @!P0 ST.E.64 [R6.64], R44 ;  /* 0x0000002c06008985 */ /* 0x0009e2000c101b14 */
[----:B------:R-:W-:Y:S02]  /*10c90*/  ISETP.GE.AND P0, PT, R0, c[0x0][0x3c8], PT ;  /* 0x0000f20000007a0c */ /* 0x000fe40003f06270 */
[----:B------:R-:W-:Y:S02]  /*10ca0*/  @!P3 LEA.HI R18, R18, R18, RZ, 0x1 ;  /* 0x000000121212b211 */ /* 0x000fe400078f08ff */
[----:B------:R-:W-:Y:S02]  /*10cb0*/  @!P4 LEA.HI R19, R19, R19, RZ, 0x1 ;  /* 0x000000131313c211 */ /* 0x000fe400078f08ff */
[----:B------:R-:W-:Y:S02]  /*10cc0*/  @!P2 LEA.HI R2, R2, R2, RZ, 0x1 ;  /* 0x000000020202a211 */ /* 0x000fe400078f08ff */
[----:B------:R-:W-:Y:S02]  /*10cd0*/  @!P4 LOP3.LUT R19, R19, 0xfffffffe, RZ, 0xc0, !PT ;  /* 0xfffffffe1313c812 */ /* 0x000fe400078ec0ff */
[----:B------:R-:W-:-:S03]  /*10ce0*/  @!P1 LEA.HI R20, R20, R20, RZ, 0x1 ;  /* 0x0000001414149211 */ /* 0x000fc600078f08ff */
[----:B------:R-:W-:Y:S01]  /*10cf0*/  @!P0 LEA.HI R0, R0, R0, RZ, 0x1 ;  /* 0x0000000000008211 */ /* 0x000fe200078f08ff */
[--C-:B-1----:R-:W-:Y:S01]  /*10d00*/  @!P5 IMAD.WIDE R10, R21, 0x4, R12.reuse ;  /* 0x00000004150ad825 */ /* 0x102fe200078e020c */
[----:B------:R-:W-:Y:S02]  /*10d10*/  IADD3 R21, R5, 0xa0, RZ ;  /* 0x000000a005157810 */ /* 0x000fe40007ffe0ff */
[----:B--2---:R-:W-:Y:S02]  /*10d20*/  @!P3 LOP3.LUT R15, R18, 0xfffffffe, RZ, 0xc0, !PT ;  /* 0xfffffffe120fb812 */ /* 0x004fe400078ec0ff */
[----:B------:R1:W-:Y:S01]  /*10d30*/  @!P5 ST.E.64 [R10.64], R48 ;  /* 0x000000300a00d985 */ /* 0x0003e2000c101b14 */
[----:B------:R-:W-:Y:S01]  /*10d40*/  @!P4 IMAD.WIDE R18, R19, 0x4, R12 ;  /* 0x000000041312c825 */ /* 0x000fe200078e020c */
[----:B---3--:R-:W-:-:S03]  /*10d50*/  @!P1 LOP3.LUT R17, R20, 0xfffffffe, RZ, 0xc0, !PT ;  /* 0xfffffffe14119812 */ /* 0x008fc600078ec0ff */
[--C-:B------:R-:W-:Y:S01]  /*10d60*/  @!P3 IMAD.WIDE R14, R15, 0x4, R12.reuse ;  /* 0x000000040f0eb825 */ /* 0x100fe200078e020c */
[----:B------:R-:W-:Y:S02]  /*10d70*/  IADD3 R20, R5, 0xa8, RZ ;  /* 0x000000a805147810 */ /* 0x000fe40007ffe0ff */
[----:B----4-:R-:W-:Y:S01]  /*10d80*/  @!P6 LOP3.LUT R7, R4, 0xfffffffe, RZ, 0xc0, !PT ;  /* 0xfffffffe0407e812 */ /* 0x010fe200078ec0ff */
[----:B------:R-:W-:Y:S01]  /*10d90*/  @!P1 IMAD.WIDE R16, R17, 0x4, R12 ;  /* 0x0000000411109825 */ /* 0x000fe200078e020c */
[----:B------:R-:W-:-:S03]  /*10da0*/  IADD3 R4, R5, 0xb8, RZ ;  /* 0x000000b805047810 */ /* 0x000fc60007ffe0ff */
[----:B------:R-:W-:-:S05]  /*10db0*/  @!P6 IMAD.WIDE R6, R7, 0x4, R12 ;  /* 0x000000040706e825 */ /* 0x000fca00078e020c */
[----:B------:R2:W-:Y:S04]  /*10dc0*/  @!P6 ST.E.64 [R6.64], R52 ;  /* 0x000000340600e985 */ /* 0x0005e8000c101b14 */
[----:B------:R3:W-:Y:S04]  /*10dd0*/  @!P4 ST.E.64 [R18.64], R56 ;  /* 0x000000381200c985 */ /* 0x0007e8000c101b14 */
[----:B------:R-:W-:Y:S01]  /*10de0*/  @!P3 ST.E.64 [R14.64], R60 ;  /* 0x0000003c0e00b985 */ /* 0x000fe2000c101b14 */
[----:B------:R-:W-:Y:S02]  /*10df0*/  ISETP.GE.AND P3, PT, R21, c[0x0][0x3c8], PT ;  /* 0x0000f20015007a0c */ /* 0x000fe40003f66270 */
[----:B-1----:R-:W-:-:S02]  /*10e00*/  @!P2 LOP3.LUT R11, R2, 0xfffffffe, RZ, 0xc0, !PT ;  /* 0xfffffffe020ba812 */ /* 0x002fc400078ec0ff */
[----:B------:R-:W-:-:S03]  /*10e10*/  IADD3 R2, R5, 0x98, RZ ;  /* 0x0000009805027810 */ /* 0x000fc60007ffe0ff */
[----:B------:R-:W-:Y:S01]  /*10e20*/  @!P2 IMAD.WIDE R10, R11, 0x4, R12 ;  /* 0x000000040b0aa825 */ /* 0x000fe200078e020c */
[----:B------:R-:W-:-:S04]  /*10e30*/  ISETP.GE.AND P4, PT, R2, c[0x0][0x3c8], PT ;  /* 0x0000f20002007a0c */ /* 0x000fc80003f86270 */
[----:B------:R1:W-:Y:S01]  /*10e40*/  @!P2 ST.E.64 [R10.64], R64 ;  /* 0x000000400a00a985 */ /* 0x0003e2000c101b14 */
[----:B------:R-:W-:Y:S02]  /*10e50*/  ISETP.GE.AND P2, PT, R20, c[0x0][0x3c8], PT ;  /* 0x0000f20014007a0c */ /* 0x000fe40003f46270 */
[----:B------:R-:W-:Y:S01]  /*10e60*/  @!P3 LEA.HI R21, R21, R21, RZ, 0x1 ;  /* 0x000000151515b211 */ /* 0x000fe200078f08ff */
[----:B------:R4:W-:Y:S03]  /*10e70*/  @!P1 ST.E.64 [R16.64], R68 ;  /* 0x0000004410009985 */ /* 0x0009e6000c101b14 */
[----:B------:R-:W-:Y:S02]  /*10e80*/  @!P3 LOP3.LUT R21, R21, 0xfffffffe, RZ, 0xc0, !PT ;  /* 0xfffffffe1515b812 */ /* 0x000fe400078ec0ff */
[----:B--2---:R-:W-:Y:S02]  /*10e90*/  @!P0 LOP3.LUT R7, R0, 0xfffffffe, RZ, 0xc0, !PT ;  /* 0xfffffffe00078812 */ /* 0x004fe400078ec0ff */
[----:B------:R-:W-:-:S02]  /*10ea0*/  IADD3 R0, R5, 0x90, RZ ;  /* 0x0000009005007810 */ /* 0x000fc40007ffe0ff */
[----:B---3--:R-:W-:Y:S01]  /*10eb0*/  IADD3 R18, R5, 0xb0, RZ ;  /* 0x000000b005127810 */ /* 0x008fe20007ffe0ff */
[----:B------:R-:W-:Y:S01]  /*10ec0*/  @!P0 IMAD.WIDE R6, R7, 0x4, R12 ;  /* 0x0000000407068825 */ /* 0x000fe200078e020c */
[----:B------:R-:W-:Y:S02]  /*10ed0*/  ISETP.GE.AND P5, PT, R0, c[0x0][0x3c8], PT ;  /* 0x0000f20000007a0c */ /* 0x000fe40003fa6270 */
[----:B------:R-:W-:Y:S02]  /*10ee0*/  ISETP.GE.AND P1, PT, R18, c[0x0][0x3c8], PT ;  /* 0x0000f20012007a0c */ /* 0x000fe40003f26270 */
[----:B------:R2:W-:Y:S01]  /*10ef0*/  @!P0 ST.E.64 [R6.64], R72 ;  /* 0x0000004806008985 */ /* 0x0005e2000c101b14 */
[----:B------:R-:W-:Y:S02]  /*10f00*/  ISETP.GE.AND P0, PT, R4, c[0x0][0x3c8], PT ;  /* 0x0000f20004007a0c */ /* 0x000fe40003f06270 */
[----:B------:R-:W-:Y:S02]  /*10f10*/  @!P4 LEA.HI R2, R2, R2, RZ, 0x1 ;  /* 0x000000020202c211 */ /* 0x000fe400078f08ff */
[----:B------:R-:W-:-:S04]  /*10f20*/  @!P2 LEA.HI R20, R20, R20, RZ, 0x1 ;  /* 0x000000141414a211 */ /* 0x000fc800078f08ff */
[----:B------:R-:W-:Y:S02]  /*10f30*/  @!P5 LEA.HI R0, R0, R0, RZ, 0x1 ;  /* 0x000000000000d211 */ /* 0x000fe400078f08ff */
[----:B------:R-:W-:Y:S02]  /*10f40*/  @!P1 LEA.HI R18, R18, R18, RZ, 0x1 ;  /* 0x0000001212129211 */ /* 0x000fe400078f08ff */
[----:B-1----:R-:W-:Y:S02]  /*10f50*/  @!P4 LOP3.LUT R11, R2, 0xfffffffe, RZ, 0xc0, !PT ;  /* 0xfffffffe020bc812 */ /* 0x002fe400078ec0ff */
[----:B------:R-:W-:Y:S02]  /*10f60*/  @!P0 LEA.HI R4, R4, R4, RZ, 0x1 ;  /* 0x0000000404048211 */ /* 0x000fe400078f08ff */
[----:B------:R-:W-:Y:S01]  /*10f70*/  @!P2 LOP3.LUT R15, R20, 0xfffffffe, RZ, 0xc0, !PT ;  /* 0xfffffffe140fa812 */ /* 0x000fe200078ec0ff */
[----:B------:R-:W-:Y:S01]  /*10f80*/  @!P4 IMAD.WIDE R10, R11, 0x4, R12 ;  /* 0x000000040b0ac825 */ /* 0x000fe200078e020c */
[----:B----4-:R-:W-:-:S02]  /*10f90*/  @!P1 LOP3.LUT R17, R18, 0xfffffffe, RZ, 0xc0, !PT ;  /* 0xfffffffe12119812 */ /* 0x010fc400078ec0ff */
[----:B------:R-:W-:Y:S01]  /*10fa0*/  @!P0 LOP3.LUT R19, R4, 0xfffffffe, RZ, 0xc0, !PT ;  /* 0xfffffffe04138812 */ /* 0x000fe200078ec0ff */
[----:B------:R-:W-:-:S04]  /*10fb0*/  @!P3 IMAD.WIDE R20, R21, 0x4, R12 ;  /* 0x000000041514b825 */ /* 0x000fc800078e020c */
[----:B------:R-:W-:Y:S01]  /*10fc0*/  @!P2 IMAD.WIDE R14, R15, 0x4, R12 ;  /* 0x000000040f0ea825 */ /* 0x000fe200078e020c */
[----:B--2---:R-:W-:-:S03]  /*10fd0*/  @!P5 LOP3.LUT R7, R0, 0xfffffffe, RZ, 0xc0, !PT ;  /* 0xfffffffe0007d812 */ /* 0x004fc600078ec0ff */
        /* <DEDUP_REMOVED lines=9> */
.L_x_1989:
[----:B------:R-:W-:Y:S05]  /*11070*/  BSYNC B0 ;  /* 0x0000000000007941 */ /* 0x000fea0003800000 */
.L_x_1988:
[----:B------:R-:W-:Y:S01]  /*11080*/  ISETP.NE.AND P0, PT, R9, RZ, PT ;  /* 0x000000ff0900720c */ /* 0x000fe20003f05270 */
[----:B-1----:R1:W3:Y:S04]  /*11090*/  SHFL.IDX PT, R7, R8, 0x1, 0x1c1f ;  /* 0x003c1f0008077f89 */ /* 0x0022e800000e0000 */
[----:B------:R1:W4:Y:S08]  /*110a0*/  SHFL.IDX PT, R6, R3, 0x1, 0x1c1f ;  /* 0x003c1f0003067f89 */ /* 0x00033000000e0000 */
[----:B------:R-:W-:Y:S05]  /*110b0*/  @P0 EXIT ;  /* 0x000000000000094d */ /* 0x000fea0003800000 */
[C---:B-1--4-:R-:W-:Y:S02]  /*110c0*/  IADD3 R3, R5.reuse, 0x8, RZ ;  /* 0x0000000805037810 */ /* 0x052fe40007ffe0ff */
[----:B------:R-:W-:-:S02]  /*110d0*/  ISETP.GE.AND P1, PT, R5, c[0x0][0x3c8], PT ;  /* 0x0000f20005007a0c */ /* 0x000fc40003f26270 */
[----:B------:R-:W-:Y:S02]  /*110e0*/  ISETP.GE.AND P0, PT, R3, c[0x0][0x3c8], PT ;  /* 0x0000f20003007a0c */ /* 0x000fe40003f06270 */
[C---:B------:R-:W-:Y:S02]  /*110f0*/  IADD3 R2, R5.reuse, 0x10, RZ ;  /* 0x0000001005027810 */ /* 0x040fe40007ffe0ff */
[C---:B------:R-:W-:Y:S02]  /*11100*/  IADD3 R0, R5.reuse, 0x18, RZ ;  /* 0x0000001805007810 */ /* 0x040fe40007ffe0ff */
[----:B------:R-:W-:Y:S02]  /*11110*/  ISETP.GE.AND P6, PT, R2, c[0x0][0x3c8], PT ;  /* 0x0000f20002007a0c */ /* 0x000fe40003fc6270 */
[----:B------:R-:W-:Y:S02]  /*11120*/  ISETP.GE.AND P5, PT, R0, c[0x0][0x3c8], PT ;  /* 0x0000f20000007a0c */ /* 0x000fe40003fa6270 */
[C---:B------:R-:W-:Y:S01]  /*11130*/  IADD3 R10, R5.reuse, 0x20, RZ ;  /* 0x00000020050a7810 */ /* 0x040fe20007ffe0ff */
[C---:B--23--:R-:W-:Y:S01]  /*11140*/  @!P1 IMAD.WIDE R12, R5.reuse, 0x4, R6 ;  /* 0x00000004050c9825 */ /* 0x04cfe200078e0206 */
        /* <DEDUP_REMOVED lines=32> */
[--C-:B------:R-:W-:Y:S01]  /*11350*/  @!P4 IMAD.WIDE R10, R11, 0x4, R6.reuse ;  /* 0x000000040b0ac825 */ /* 0x100fe200078e0206 */
[----:B------:R-:W-:Y:S01]  /*11360*/  IADD3 R20, R5, 0x58, RZ ;  /* 0x0000005805147810 */ /* 0x000fe20007ffe0ff */
[----:B------:R2:W-:Y:S01]  /*11370*/  @!P5 ST.E.64 [R12.64], R106 ;  /* 0x0000006a0c00d985 */ /* 0x0005e2000c101b14 */
[----:B------:R-:W-:Y:S01]  /*11380*/  ISETP.GE.AND P5, PT, R0, c[0x0][0x3c8], PT ;  /* 0x0000f20000007a0c */ /* 0x000fe20003fa6270 */
[----:B------:R-:W-:Y:S01]  /*11390*/  @!P0 IMAD.WIDE R16, R3, 0x4, R6 ;  /* 0x0000000403108825 */ /* 0x000fe200078e0206 */
[C---:B------:R-:W-:Y:S01]  /*113a0*/  IADD3 R19, R5.reuse, 0x60, RZ ;  /* 0x0000006005137810 */ /* 0x040fe20007ffe0ff */
[----:B------:R3:W-:Y:S01]  /*113b0*/  @!P4 ST.E.64 [R10.64], R110 ;  /* 0x0000006e0a00c985 */ /* 0x0007e2000c101b14 */
[C---:B------:R-:W-:Y:S02]  /*113c0*/  IADD3 R18, R5.reuse, 0x68, RZ ;  /* 0x0000006805127810 */ /* 0x040fe40007ffe0ff */
[----:B------:R-:W-:-:S02]  /*113d0*/  IADD3 R3, R5, 0x78, RZ ;  /* 0x0000007805037810 */ /* 0x000fc40007ffe0ff */
[----:B------:R-:W-:Y:S02]  /*113e0*/  ISETP.GE.AND P4, PT, R20, c[0x0][0x3c8], PT ;  /* 0x0000f20014007a0c */ /* 0x000fe40003f86270 */
[----:B------:R-:W-:-:S03]  /*113f0*/  @!P6 LEA.HI R2, R2, R2, RZ, 0x1 ;  /* 0x000000020202e211 */ /* 0x000fc600078f08ff */
[----:B------:R-:W-:-:S08]  /*11400*/  @!P5 LEA.HI R0, R0, R0, RZ, 0x1 ;  /* 0x000000000000d211 */ /* 0x000fd000078f08ff */
[----:B------:R-:W-:Y:S02]  /*11410*/  @!P4 LEA.HI R20, R20, R20, RZ, 0x1 ;  /* 0x000000141414c211 */ /* 0x000fe400078f08ff */
[----:B-1----:R-:W-:Y:S01]  /*11420*/  @!P2 LOP3.LUT R15, R8, 0xfffffffe, RZ, 0xc0, !PT ;  /* 0xfffffffe080fa812 */ /* 0x002fe200078ec0ff */
[----:B------:R-:W-:Y:S01]  /*11430*/  @!P3 IMAD.WIDE R8, R9, 0x4, R6 ;  /* 0x000000040908b825 */ /* 0x000fe200078e0206 */
[----:B--2---:R-:W-:-:S03]  /*11440*/  @!P1 LOP3.LUT R13, R4, 0xfffffffe, RZ, 0xc0, !PT ;  /* 0xfffffffe040d9812 */ /* 0x004fc600078ec0ff */
[--C-:B------:R-:W-:Y:S01]  /*11450*/  @!P2 IMAD.WIDE R14, R15, 0x4, R6.reuse ;  /* 0x000000040f0ea825 */ /* 0x100fe200078e0206 */
[----:B------:R-:W-:Y:S01]  /*11460*/  IADD3 R4, R5, 0x70, RZ ;  /* 0x0000007005047810 */ /* 0x000fe20007ffe0ff */
[----:B------:R1:W-:Y:S01]  /*11470*/  @!P3 ST.E.64 [R8.64], R114 ;  /* 0x000000720800b985 */ /* 0x0003e2000c101b14 */
[----:B------:R-:W-:Y:S01]  /*11480*/  ISETP.GE.AND P3, PT, R19, c[0x0][0x3c8], PT ;  /* 0x0000f20013007a0c */ /* 0x000fe20003f66270 */
[--C-:B------:R-:W-:Y:S01]  /*11490*/  @!P1 IMAD.WIDE R12, R13, 0x4, R6.reuse ;  /* 0x000000040d0c9825 */ /* 0x100fe200078e0206 */
[----:B---3--:R-:W-:Y:S01]  /*114a0*/  @!P5 LOP3.LUT R11, R0, 0xfffffffe, RZ, 0xc0, !PT ;  /* 0xfffffffe000bd812 */ /* 0x008fe200078ec0ff */
[----:B------:R-:W-:Y:S01]  /*114b0*/  @!P2 ST.E.64 [R14.64], R118 ;  /* 0x000000760e00a985 */ /* 0x000fe2000c101b14 */
[----:B------:R-:W-:Y:S02]  /*114c0*/  ISETP.GE.AND P2, PT, R18, c[0x0][0x3c8], PT ;  /* 0x0000f20012007a0c */ /* 0x000fe40003f46270 */
[----:B------:R-:W-:Y:S01]  /*114d0*/  IADD3 R0, R5, 0x88, RZ ;  /* 0x0000008805007810 */ /* 0x000fe20007ffe0ff */
[----:B------:R2:W-:Y:S01]  /*114e0*/  @!P1 ST.E.64 [R12.64], R122 ;  /* 0x0000007a0c009985 */ /* 0x0005e2000c101b14 */
[----:B------:R-:W-:Y:S01]  /*114f0*/  ISETP.GE.AND P1, PT, R4, c[0x0][0x3c8], PT ;  /* 0x0000f20004007a0c */ /* 0x000fe20003f26270 */
[----:B------:R-:W-:-:S02]  /*11500*/  @!P5 IMAD.WIDE R10, R11, 0x4, R6 ;  /* 0x000000040b0ad825 */ /* 0x000fc400078e0206 */
[----:B------:R3:W-:Y:S01]  /*11510*/  @!P0 ST.E.64 [R16.64], R38 ;  /* 0x0000002610008985 */ /* 0x0007e2000c101b14 */
[----:B------:R-:W-:Y:S02]  /*11520*/  ISETP.GE.AND P0, PT, R3, c[0x0][0x3c8], PT ;  /* 0x0000f20003007a0c */ /* 0x000fe40003f06270 */
[----:B------:R-:W-:-:S03]  /*11530*/  @!P3 LEA.HI R19, R19, R19, RZ, 0x1 ;  /* 0x000000131313b211 */ /* 0x000fc600078f08ff */
[----:B------:R-:W-:Y:S02]  /*11540*/  @!P2 LEA.HI R18, R18, R18, RZ, 0x1 ;  /* 0x000000121212a211 */ /* 0x000fe400078f08ff */
[----:B------:R-:W-:Y:S02]  /*11550*/  @!P3 LOP3.LUT R19, R19, 0xfffffffe, RZ, 0xc0, !PT ;  /* 0xfffffffe1313b812 */ /* 0x000fe400078ec0ff */
[----:B------:R-:W-:-:S04]  /*11560*/  @!P1 LEA.HI R4, R4, R4, RZ, 0x1 ;  /* 0x0000000404049211 */ /* 0x000fc800078f08ff */
[----:B------:R-:W-:Y:S02]  /*11570*/  @!P0 LEA.HI R3, R3, R3, RZ, 0x1 ;  /* 0x0000000303038211 */ /* 0x000fe400078f08ff */
[----:B-1----:R-:W-:Y:S02]  /*11580*/  @!P6 LOP3.LUT R9, R2, 0xfffffffe, RZ, 0xc0, !PT ;  /* 0xfffffffe0209e812 */ /* 0x002fe400078ec0ff */
[----:B------:R-:W-:Y:S02]  /*11590*/  IADD3 R2, R5, 0x80, RZ ;  /* 0x0000008005027810 */ /* 0x000fe40007ffe0ff */
[----:B------:R-:W-:Y:S01]  /*115a0*/  @!P0 LOP3.LUT R3, R3, 0xfffffffe, RZ, 0xc0, !PT ;  /* 0xfffffffe03038812 */ /* 0x000fe200078ec0ff */
[----:B------:R-:W-:Y:S01]  /*115b0*/  @!P6 IMAD.WIDE R8, R9, 0x4, R6 ;  /* 0x000000040908e825 */ /* 0x000fe200078e0206 */
[----:B--2---:R-:W-:-:S03]  /*115c0*/  @!P4 LOP3.LUT R13, R20, 0xfffffffe, RZ, 0xc0, !PT ;  /* 0xfffffffe140dc812 */ /* 0x004fc600078ec0ff */
[--C-:B------:R-:W-:Y:S01]  /*115d0*/  @!P3 IMAD.WIDE R14, R19, 0x4, R6.reuse ;  /* 0x00000004130eb825 */ /* 0x100fe200078e0206 */
[----:B------:R1:W-:Y:S01]  /*115e0*/  @!P6 ST.E.64 [R8.64], R42 ;  /* 0x0000002a0800e985 */ /* 0x0003e2000c101b14 */
[----:B------:R-:W-:Y:S02]  /*115f0*/  ISETP.GE.AND P6, PT, R2, c[0x0][0x3c8], PT ;  /* 0x0000f20002007a0c */ /* 0x000fe40003fc6270 */
[--C-:B------:R-:W-:Y:S01]  /*11600*/  @!P4 IMAD.WIDE R12, R13, 0x4, R6.reuse ;  /* 0x000000040d0cc825 */ /* 0x100fe200078e0206 */
[----:B------:R2:W-:Y:S01]  /*11610*/  @!P5 ST.E.64 [R10.64], R46 ;  /* 0x0000002e0a00d985 */ /* 0x0005e2000c101b14 */
[----:B------:R-:W-:Y:S02]  /*11620*/  ISETP.GE.AND P5, PT, R0, c[0x0][0x3c8], PT ;  /* 0x0000f20000007a0c */ /* 0x000fe40003fa6270 */
[----:B------:R-:W-:Y:S01]  /*11630*/  IADD3 R20, R5, 0x90, RZ ;  /* 0x0000009005147810 */ /* 0x000fe20007ffe0ff */
[----:B---3--:R-:W-:Y:S01]  /*11640*/  @!P0 IMAD.WIDE R16, R3, 0x4, R6 ;  /* 0x0000000403108825 */ /* 0x008fe200078e0206 */
[C---:B------:R-:W-:Y:S01]  /*11650*/  IADD3 R19, R5.reuse, 0x98, RZ ;  /* 0x0000009805137810 */ /* 0x040fe20007ffe0ff */
[----:B------:R3:W-:Y:S01]  /*11660*/  @!P4 ST.E.64 [R12.64], R50 ;  /* 0x000000320c00c985 */ /* 0x0007e2000c101b14 */
[----:B------:R-:W-:-:S02]  /*11670*/  IADD3 R3, R5, 0xb0, RZ ;  /* 0x000000b005037810 */ /* 0x000fc40007ffe0ff */
[----:B------:R-:W-:Y:S01]  /*11680*/  ISETP.GE.AND P4, PT, R20, c[0x0][0x3c8], PT ;  /* 0x0000f20014007a0c */ /* 0x000fe20003f86270 */
[----:B------:R4:W-:Y:S01]  /*11690*/  @!P3 ST.E.64 [R14.64], R54 ;  /* 0x000000360e00b985 */ /* 0x0009e2000c101b14 */
[----:B------:R-:W-:Y:S02]  /*116a0*/  ISETP.GE.AND P3, PT, R19, c[0x0][0x3c8], PT ;  /* 0x0000f20013007a0c */ /* 0x000fe40003f66270 */
[----:B------:R-:W-:Y:S02]  /*116b0*/  @!P6 LEA.HI R2, R2, R2, RZ, 0x1 ;  /* 0x000000020202e211 */ /* 0x000fe400078f08ff */
[----:B------:R-:W-:-:S07]  /*116c0*/  @!P5 LEA.HI R0, R0, R0, RZ, 0x1 ;  /* 0x000000000000d211 */ /* 0x000fce00078f08ff */
[----:B------:R-:W-:Y:S02]  /*116d0*/  @!P4 LEA.HI R20, R20, R20, RZ, 0x1 ;  /* 0x000000141414c211 */ /* 0x000fe400078f08ff */
[----:B------:R-:W-:Y:S02]  /*116e0*/  @!P3 LEA.HI R19, R19, R19, RZ, 0x1 ;  /* 0x000000131313b211 */ /* 0x000fe400078f08ff */
[----:B-1----:R-:W-:Y:S02]  /*116f0*/  @!P2 LOP3.LUT R9, R18, 0xfffffffe, RZ, 0xc0, !PT ;  /* 0xfffffffe1209a812 */ /* 0x002fe400078ec0ff */
[----:B------:R-:W-:Y:S02]  /*11700*/  IADD3 R18, R5, 0xa0, RZ ;  /* 0x000000a005127810 */ /* 0x000fe40007ffe0ff */
[----:B--2---:R-:W-:Y:S01]  /*11710*/  @!P1 LOP3.LUT R11, R4, 0xfffffffe, RZ, 0xc0, !PT ;  /* 0xfffffffe040b9812 */ /* 0x004fe200078ec0ff */
[----:B------:R-:W-:Y:S01]  /*11720*/  @!P2 IMAD.WIDE R8, R9, 0x4, R6 ;  /* 0x000000040908a825 */ /* 0x000fe200078e0206 */
[----:B------:R-:W-:-:S02]  /*11730*/  IADD3 R4, R5, 0xa8, RZ ;  /* 0x000000a805047810 */ /* 0x000fc40007ffe0ff */
[----:B------:R-:W-:Y:S01]  /*11740*/  @!P3 LOP3.LUT R19, R19, 0xfffffffe, RZ, 0xc0, !PT ;  /* 0xfffffffe1313b812 */ /* 0x000fe200078ec0ff */
[----:B------:R-:W-:Y:S01]  /*11750*/  @!P1 IMAD.WIDE R10, R11, 0x4, R6 ;  /* 0x000000040b0a9825 */ /* 0x000fe200078e0206 */
[----:B------:R1:W-:Y:S01]  /*11760*/  @!P2 ST.E.64 [R8.64], R58 ;  /* 0x0000003a0800a985 */ /* 0x0003e2000c101b14 */
[----:B------:R-:W-:Y:S02]  /*11770*/  ISETP.GE.AND P2, PT, R18, c[0x0][0x3c8], PT ;  /* 0x0000f20012007a0c */ /* 0x000fe40003f46270 */
[----:B---3--:R-:W-:Y:S01]  /*11780*/  @!P4 LOP3.LUT R13, R20, 0xfffffffe, RZ, 0xc0, !PT ;  /* 0xfffffffe140dc812 */ /* 0x008fe200078ec0ff */
        /* <DEDUP_REMOVED lines=34> */
.L_x_1987:
        /* <DEDUP_REMOVED lines=13> */
[----:B------:R-:W2:Y:S01]  /*11a80*/  S2R R3, SR_CTAID.Y ;  /* 0x0000000000037919 */ /* 0x000ea20000002600 */
        /* <DEDUP_REMOVED lines=15> */
[----:B--2---:R-:W-:Y:S02]  /*11b80*/  IMAD R2, R2, c[0x0][0x550], R3 ;  /* 0x0001540002027a24 */ /* 0x004fe400078e0203 */
        /* <DEDUP_REMOVED lines=20> */
.L_x_1990:
        /* <DEDUP_REMOVED lines=11> */
.L_x_3131:


//--------------------- .text._ZN7cutlass13device_kernelIN5flash19enable_sm80_to_sm89INS1_16FlashAttnFwdSm80INS1_25CollectiveMainloopFwdSm80ILi8ELi2ELb0EN4cute5tupleIJNS5_1CILi128EEENS7_ILi64EEENS7_ILi192EEEEEELi192ENS_6half_tEfNS_4arch4Sm80ELb0ELb1ELb0ELb1ELb1ELb0ELb1ELb1EEENS1_21CollectiveEpilogueFwdINS6_IJS8_SA_S9_EEENS6_IJNS7_ILi1EEESI_SI_EEESC_SE_Li256ELb1ELb1ELb1ELb0EEENS1_36VarlenDynamicPersistentTileSchedulerILi128ELi64ELi256ELi256ELb1ELb1ELb0ELb1ELb0ELb1EEEEEEEEEvNT_6ParamsE --------------------------
	.section	.text._ZN7cutlass13device_kernelIN5flash19enable_sm80_to_sm89INS1_16FlashAttnFwdSm80INS1_25CollectiveMainloopFwdSm80ILi8ELi2ELb0EN4cute5tupleIJNS5_1CILi128EEENS7_ILi64EEENS7_ILi192EEEEEELi192ENS_6half_tEfNS_4arch4Sm80ELb0ELb1ELb0ELb1ELb1ELb0ELb1ELb1EEENS1_21CollectiveEpilogueFwdINS6_IJS8_SA_S9_EEENS6_IJNS7_ILi1EEESI_SI_EEESC_SE_Li256ELb1ELb1ELb1ELb0EEENS1_36VarlenDynamicPersistentTileSchedulerILi128ELi64ELi256ELi256ELb1ELb1ELb0ELb1ELb0ELb1EEEEEEEEEvNT_6ParamsE,"ax",@progbits
	.sectioninfo	@"SHI_REGISTERS=255"
	.align	128
.text._ZN7cutlass13device_kernelIN5flash19enable_sm80_to_sm89INS1_16FlashAttnFwdSm80INS1_25CollectiveMainloopFwdSm80ILi8ELi2ELb0EN4cute5tupleIJNS5_1CILi128EEENS7_ILi64EEENS7_ILi192EEEEEELi192ENS_6half_tEfNS_4arch4Sm80ELb0ELb1ELb0ELb1ELb1ELb0ELb1ELb1EEENS1_21CollectiveEpilogueFwdINS6_IJS8_SA_S9_EEENS6_IJNS7_ILi1EEESI_SI_EEESC_SE_Li256ELb1ELb1ELb1ELb0EEENS1_36VarlenDynamicPersistentTileSchedulerILi128ELi64ELi256ELi256ELb1ELb1ELb0ELb1ELb0ELb1EEEEEEEEEvNT_6ParamsE:
        .type           _ZN7cutlass13device_kernelIN5flash19enable_sm80_to_sm89INS1_16FlashAttnFwdSm80INS1_25CollectiveMainloopFwdSm80ILi8ELi2ELb0EN4cute5tupleIJNS5_1CILi128EEENS7_ILi64EEENS7_ILi192EEEEEELi192ENS_6half_tEfNS_4arch4Sm80ELb0ELb1ELb0ELb1ELb1ELb0ELb1ELb1EEENS1_21CollectiveEpilogueFwdINS6_IJS8_SA_S9_EEENS6_IJNS7_ILi1EEESI_SI_EEESC_SE_Li256ELb1ELb1ELb1ELb0EEENS1_36VarlenDynamicPersistentTileSchedulerILi128ELi64ELi256ELi256ELb1ELb1ELb0ELb1ELb0ELb1EEEEEEEEEvNT_6ParamsE,@function
        .size           _ZN7cutlass13device_kernelIN5flash19enable_sm80_to_sm89INS1_16FlashAttnFwdSm80INS1_25CollectiveMainloopFwdSm80ILi8ELi2ELb0EN4cute5tupleIJNS5_1CILi128EEENS7_ILi64EEENS7_ILi192EEEEEELi192ENS_6half_tEfNS_4arch4Sm80ELb0ELb1ELb0ELb1ELb1ELb0ELb1ELb1EEENS1_21CollectiveEpilogueFwdINS6_IJS8_SA_S9_EEENS6_IJNS7_ILi1EEESI_SI_EEESC_SE_Li256ELb1ELb1ELb1ELb0EEENS1_36VarlenDynamicPersistentTileSchedulerILi128ELi64ELi256ELi256ELb1ELb1ELb0ELb1ELb0ELb1EEEEEEEEEvNT_6ParamsE,(.L_x_3132 - _ZN7cutlass13device_kernelIN5flash19enable_sm80_to_sm89INS1_16FlashAttnFwdSm80INS1_25CollectiveMainloopFwdSm80ILi8ELi2ELb0EN4cute5tupleIJNS5_1CILi128EEENS7_ILi64EEENS7_ILi192EEEEEELi192ENS_6half_tEfNS_4arch4Sm80ELb0ELb1ELb0ELb1ELb1ELb0ELb1ELb1EEENS1_21CollectiveEpilogueFwdINS6_IJS8_SA_S9_EEENS6_IJNS7_ILi1EEESI_SI_EEESC_SE_Li256ELb1ELb1ELb1ELb0EEENS1_36VarlenDynamicPersistentTileSchedulerILi128ELi64ELi256ELi256ELb1ELb1ELb0ELb1ELb0ELb1EEEEEEEEEvNT_6ParamsE)
        .other          _ZN7cutlass13device_kernelIN5flash19enable_sm80_to_sm89INS1_16FlashAttnFwdSm80INS1_25CollectiveMainloopFwdSm80ILi8ELi2ELb0EN4cute5tupleIJNS5_1CILi128EEENS7_ILi64EEENS7_ILi192EEEEEELi192ENS_6half_tEfNS_4arch4Sm80ELb0ELb1ELb0ELb1ELb1ELb0ELb1ELb1EEENS1_21CollectiveEpilogueFwdINS6_IJS8_SA_S9_EEENS6_IJNS7_ILi1EEESI_SI_EEESC_SE_Li256ELb1ELb1ELb1ELb0EEENS1_36VarlenDynamicPersistentTileSchedulerILi128ELi64ELi256ELi256ELb1ELb1ELb0ELb1ELb0ELb1EEEEEEEEEvNT_6ParamsE,@"STO_CUDA_ENTRY STV_DEFAULT"
_ZN7cutlass13device_kernelIN5flash19enable_sm80_to_sm89INS1_16FlashAttnFwdSm80INS1_25CollectiveMainloopFwdSm80ILi8ELi2ELb0EN4cute5tupleIJNS5_1CILi128EEENS7_ILi64EEENS7_ILi192EEEEEELi192ENS_6half_tEfNS_4arch4Sm80ELb0ELb1ELb0ELb1ELb1ELb0ELb1ELb1EEENS1_21CollectiveEpilogueFwdINS6_IJS8_SA_S9_EEENS6_IJNS7_ILi1EEESI_SI_EEESC_SE_Li256ELb1ELb1ELb1ELb0EEENS1_36VarlenDynamicPersistentTileSchedulerILi128ELi64ELi256ELi256ELb1ELb1ELb0ELb1ELb0ELb1EEEEEEEEEvNT_6ParamsE:
        /* <DEDUP_REMOVED lines=52> */
.L_x_1996:
        /* <DEDUP_REMOVED lines=16> */
.L_x_2170:
        /* <DEDUP_REMOVED lines=16> */
.L_x_2171:
[----:B---3--:R-:W-:-:S05]  /*0540*/  IMAD R0, R0, c[0x0][0x538], RZ ;  /* 0x00014e0000007a24 */ /* 0x008fca00078e02ff */
[----:B------:R-:W-:-:S04]  /*0550*/  IADD3 R6, R0, R6, RZ ;  /* 0x0000000600067210 */ /* 0x000fc80007ffe0ff */
[----:B------:R-:W-:-:S13]  /*0560*/  ISETP.GT.AND P0, PT, R6, UR4, PT ;  /* 0x0000000406007c0c */ /* 0x000fda000bf04270 */
[----:B-12---:R-:W-:Y:S05]  /*0570*/  @!P0 BRA `(.L_x_1996) ;  /* 0xfffffdc000008947 */ /* 0x006fea000383ffff */
.L_x_1992:
[----:B------:R-:W-:-:S05]  /*0580*/  IADD3 R10, -R0, R6, RZ ;  /* 0x00000006000a7210 */ /* 0x000fca0007ffe1ff */
[----:B------:R-:W-:-:S05]  /*0590*/  IMAD R0, R4, c[0x0][0x538], R10 ;  /* 0x00014e0004007a24 */ /* 0x000fca00078e020a */
[----:B------:R-:W-:Y:S01]  /*05a0*/  ISETP.GT.AND P0, PT, R0, UR4, PT ;  /* 0x0000000400007c0c */ /* 0x000fe2000bf04270 */
[----:B------:R-:W-:-:S12]  /*05b0*/  BRA.DIV ~URZ, `(.L_x_1997) ;  /* 0x000160a27f007947 */ /* 0x000fd8000b800000 */
[----:B------:R-:W-:-:S04]  /*05c0*/  VOTE.ANY R6, PT, !P0 ;  /* 0x0000000000067806 */ /* 0x000fc800040e0100 */
.L_x_2172:
[----:B------:R-:W1:Y:S02]  /*05d0*/  POPC R0, R6 ;  /* 0x0000000600007309 */ /* 0x000e640000000000 */
[----:B-12---:R-:W-:Y:S01]  /*05e0*/  IADD3 R211, R0, R7, RZ ;  /* 0x0000000700d37210 */ /* 0x006fe20007ffe0ff */
[----:B------:R-:W-:Y:S05]  /*05f0*/  BRA.DIV ~URZ, `(.L_x_1998) ;  /* 0x000160b27f007947 */ /* 0x000fea000b800000 */
[----:B------:R1:W2:Y:S01]  /*0600*/  SHFL.IDX PT, R12, R9, R0, 0x1f ;  /* 0x00001f00090c7589 */ /* 0x0002a200000e0000 */
[----:B------:R-:W-:-:S03]  /*0610*/  MOV R5, RZ ;  /* 0x000000ff00057202 */ /* 0x000fc60000000f00 */
[----:B------:R1:W3:Y:S04]  /*0620*/  SHFL.IDX PT, R9, R8, R0, 0x1f ;  /* 0x00001f0008097589 */ /* 0x0002e800000e0000 */
.L_x_2173:
[----:B------:R-:W-:Y:S01]  /*0630*/  ISETP.NE.AND P0, PT, R6, RZ, PT ;  /* 0x000000ff0600720c */ /* 0x000fe20003f05270 */
[----:B------:R-:W-:-:S12]  /*0640*/  BSSY B0, `(.L_x_1999) ;  /* 0x0000005000007945 */ /* 0x000fd80003800000 */
[----:B------:R-:W-:Y:S05]  /*0650*/  @!P0 BRA `(.L_x_2000) ;  /* 0x0000003000008947 */ /* 0x000fea0003800000 */
[----:B-1----:R-:W-:Y:S01]  /*0660*/  IADD3 R0, R0, -0x1, RZ ;  /* 0xffffffff00007810 */ /* 0x002fe20007ffe0ff */
[----:B------:R-:W-:Y:S05]  /*0670*/  BRA.DIV ~URZ, `(.L_x_2001) ;  /* 0x000161127f007947 */ /* 0x000fea000b800000 */
[----:B------:R1:W4:Y:S02]  /*0680*/  SHFL.IDX PT, R5, R4, R0, 0x1f ;  /* 0x00001f0004057589 */ /* 0x00032400000e0000 */
.L_x_2000:
[----:B------:R-:W-:Y:S05]  /*0690*/  BSYNC B0 ;  /* 0x0000000000007941 */ /* 0x000fea0003800000 */
.L_x_1999:
        /* <DEDUP_REMOVED lines=67> */
.L_x_2003:
        /* <DEDUP_REMOVED lines=68> */
.L_x_2004:
[----:B------:R-:W-:Y:S05]  /*0f10*/  BSYNC B0 ;  /* 0x0000000000007941 */ /* 0x000fea0003800000 */
.L_x_2002:
[----:B------:R-:W-:-:S04]  /*0f20*/  LOP3.LUT R0, RZ, R0, RZ, 0x33, !PT ;  /* 0x00000000ff007212 */ /* 0x000fc800078e33ff */
[----:B------:R-:W-:Y:S01]  /*0f30*/  IADD3 R209, R0, R12, RZ ;  /* 0x0000000c00d17210 */ /* 0x000fe20007ffe0ff */
[----:B------:R-:W-:Y:S05]  /*0f40*/  BRA `(.L_x_2005) ;  /* 0x0000004000007947 */ /* 0x000fea0003800000 */
.L_x_1993:
[----:B--2---:R-:W-:Y:S01]  /*0f50*/  IMAD.MOV.U32 R209, RZ, RZ, RZ ;  /* 0x000000ffffd17224 */ /* 0x004fe200078e00ff */
[----:B------:R-:W-:Y:S01]  /*0f60*/  MOV R210, RZ ;  /* 0x000000ff00d27202 */ /* 0x000fe20000000f00 */
[----:B------:R-:W-:Y:S01]  /*0f70*/  IMAD.U32 R208, RZ, RZ, UR4 ;  /* 0x00000004ffd07e24 */ /* 0x000fe2000f8e00ff */
[----:B------:R-:W-:Y:S02]  /*0f80*/  MOV R211, c[0x0][0x53c] ;  /* 0x00014f0000d37a02 */ /* 0x000fe40000000f00 */
.L_x_2005:
[----:B------:R-:W-:Y:S01]  /*0f90*/  ISETP.NE.AND P0, PT, R13, RZ, PT ;  /* 0x000000ff0d00720c */ /* 0x000fe20003f05270 */
[----:B------:R-:W-:-:S12]  /*0fa0*/  WARPSYNC 0xffffffff ;  /* 0xffffffff00007948 */ /* 0x000fd80003800000 */
[----:B------:R1:W-:Y:S04]  /*0fb0*/  @!P0 STS.128 [0x24100], R208 ;  /* 0x024100d0ff008388 */ /* 0x0003e80000000c00 */
[----:B------:R-:W-:Y:S06]  /*0fc0*/  BAR.ARV 0x5, 0x100 ;  /* 0x0144000000007b1d */ /* 0x000fec0000002000 */
.L_x_1991:
        /* <DEDUP_REMOVED lines=14> */
[--C-:B------:R-:W-:Y:S01]  /*10b0*/  SHF.R.S32.HI R7, RZ, 0x2, R13.reuse ;  /* 0x00000002ff077819 */ /* 0x100fe2000001140d */
[----:B------:R-:W-:Y:S01]  /*10c0*/  IMAD.SHL.U32 R4, R205, 0x40, RZ ;  /* 0x00000040cd047824 */ /* 0x000fe200078e00ff */
[----:B------:R-:W-:Y:S01]  /*10d0*/  LEA.HI R6, R9, R15, RZ, 0x5 ;  /* 0x0000000f09067211 */ /* 0x000fe200078f28ff */
[----:B------:R-:W-:Y:S01]  /*10e0*/  IMAD.IADD R14, R3, 0x1, -R0 ;  /* 0x00000001030e7824 */ /* 0x000fe200078e0a00 */
[----:B------:R-:W-:Y:S02]  /*10f0*/  LOP3.LUT R0, R2, 0xfffffff0, RZ, 0xc0, !PT ;  /* 0xfffffff002007812 */ /* 0x000fe400078ec0ff */
        /* <DEDUP_REMOVED lines=9> */
[----:B------:R-:W-:Y:S01]  /*1190*/  LOP3.LUT R2, R4, 0x1c0, RZ, 0xc0, !PT ;  /* 0x000001c004027812 */ /* 0x000fe200078ec0ff */
[----:B------:R-:W-:Y:S01]  /*11a0*/  IMAD.SHL.U32 R9, R9, 0x8, RZ ;  /* 0x0000000809097824 */ /* 0x000fe200078e00ff */
[----:B------:R-:W-:Y:S01]  /*11b0*/  LEA.HI R10, R5, R0, RZ, 0x3 ;  /* 0x00000000050a7211 */ /* 0x000fe200078f18ff */
[----:B------:R-:W-:Y:S01]  /*11c0*/  IMAD.IADD R7, R7, 0x1, -R3 ;  /* 0x0000000107077824 */ /* 0x000fe200078e0a03 */
[----:B------:R-:W-:-:S02]  /*11d0*/  SHF.R.U32.HI R4, RZ, 0x3, R2 ;  /* 0x00000003ff047819 */ /* 0x000fc40000011602 */
[----:B------:R-:W-:Y:S02]  /*11e0*/  LOP3.LUT R2, R2, 0x38, R177, 0xf8, !PT ;  /* 0x0000003802027812 */ /* 0x000fe400078ef8b1 */
[----:B------:R-:W-:Y:S02]  /*11f0*/  LOP3.LUT R3, R10, 0xfffffff8, RZ, 0xc0, !PT ;  /* 0xfffffff80a037812 */ /* 0x000fe400078ec0ff */
[----:B------:R-:W-:Y:S02]  /*1200*/  LOP3.LUT R11, R2, R4, RZ, 0x3c, !PT ;  /* 0x00000004020b7212 */ /* 0x000fe400078e3cff */
[--C-:B------:R-:W-:Y:S01]  /*1210*/  SHF.R.S32.HI R4, RZ, 0x1f, R6.reuse ;  /* 0x0000001fff047819 */ /* 0x100fe20000011406 */
[----:B------:R-:W-:Y:S01]  /*1220*/  IMAD.IADD R2, R0, 0x1, -R3 ;  /* 0x0000000100027824 */ /* 0x000fe200078e0a03 */
[----:B------:R-:W-:Y:S02]  /*1230*/  LOP3.LUT R3, R6, 0xffffffe0, RZ, 0xc0, !PT ;  /* 0xffffffe006037812 */ /* 0x000fe400078ec0ff */
[----:B------:R-:W-:-:S02]  /*1240*/  SHF.R.S32.HI R0, RZ, 0x5, R6 ;  /* 0x00000005ff007819 */ /* 0x000fc40000011406 */
[----:B------:R-:W-:Y:S01]  /*1250*/  LOP3.LUT R5, R7, 0x1, RZ, 0xc0, !PT ;  /* 0x0000000107057812 */ /* 0x000fe200078ec0ff */
[----:B------:R-:W-:Y:S01]  /*1260*/  IMAD.IADD R16, R15, 0x1, -R3 ;  /* 0x000000010f107824 */ /* 0x000fe200078e0a03 */
[----:B------:R-:W-:Y:S01]  /*1270*/  LEA.HI R4, R4, R0, RZ, 0x3 ;  /* 0x0000000004047211 */ /* 0x000fe200078f18ff */
[----:B------:R-:W-:Y:S01]  /*1280*/  IMAD.SHL.U32 R3, R187, 0x40, RZ ;  /* 0x00000040bb037824 */ /* 0x000fe200078e00ff */
[----:B------:R-:W-:Y:S02]  /*1290*/  ISETP.NE.U32.AND P3, PT, R5, 0x1, PT ;  /* 0x000000010500780c */ /* 0x000fe40003f65070 */
[----:B------:R-:W-:Y:S02]  /*12a0*/  SHF.R.S32.HI R12, RZ, 0x1f, R16 ;  /* 0x0000001fff0c7819 */ /* 0x000fe40000011410 */
[----:B------:R-:W-:Y:S02]  /*12b0*/  LOP3.LUT R3, R3, 0x1c0, RZ, 0xc0, !PT ;  /* 0x000001c003037812 */ /* 0x000fe400078ec0ff */
[----:B------:R-:W-:-:S02]  /*12c0*/  LOP3.LUT R4, R4, 0xffffff8, RZ, 0xc0, !PT ;  /* 0x0ffffff804047812 */ /* 0x000fc400078ec0ff */
[----:B------:R-:W-:Y:S02]  /*12d0*/  LOP3.LUT R8, R3, 0x8, R8, 0xf8, !PT ;  /* 0x0000000803087812 */ /* 0x000fe400078ef808 */
[----:B------:R-:W-:Y:S01]  /*12e0*/  SHF.R.U32.HI R6, RZ, 0x3, R3 ;  /* 0x00000003ff067819 */ /* 0x000fe20000011603 */
[----:B------:R-:W-:Y:S01]  /*12f0*/  IMAD.IADD R5, R0, 0x1, -R4 ;  /* 0x0000000100057824 */ /* 0x000fe200078e0a04 */
[----:B------:R-:W-:Y:S02]  /*1300*/  LEA.HI R12, R12, R16, RZ, 0x2 ;  /* 0x000000100c0c7211 */ /* 0x000fe400078f10ff */
        /* <DEDUP_REMOVED lines=8> */
[----:B------:R-:W-:Y:S01]  /*1390*/  LOP3.LUT R11, R11, 0x7ffffe00, R9, 0xf8, !PT ;  /* 0x7ffffe000b0b7812 */ /* 0x000fe200078ef809 */
[----:B------:R-:W-:Y:S01]  /*13a0*/  IMAD R15, R5, 0x10, R4 ;  /* 0x00000010050f7824 */ /* 0x000fe200078e0204 */
[----:B------:R-:W-:Y:S01]  /*13b0*/  LEA.HI R4, R3, R3, RZ, 0x1 ;  /* 0x0000000303047211 */ /* 0x000fe200078f08ff */
[C---:B------:R-:W-:Y:S01]  /*13c0*/  IMAD.SHL.U32 R5, R7.reuse, 0x40, RZ ;  /* 0x0000004007057824 */ /* 0x040fe200078e00ff */
[----:B------:R-:W-:Y:S01]  /*13d0*/  LOP3.LUT R0, R0, 0x1c0, RZ, 0xc0, !PT ;  /* 0x000001c000007812 */ /* 0x000fe200078ec0ff */
[----:B------:R-:W-:Y:S01]  /*13e0*/  IMAD.SHL.U32 R6, R14, 0x8, RZ ;  /* 0x000000080e067824 */ /* 0x000fe200078e00ff */
[----:B------:R-:W-:Y:S01]  /*13f0*/  LOP3.LUT R2, R4, 0x1ffffffe, RZ, 0xc0, !PT ;  /* 0x1ffffffe04027812 */ /* 0x000fe200078ec0ff */
[----:B------:R1:W-:Y:S01]  /*1400*/  STL [R1+0x8], R15 ;  /* 0x0000080f01007387 */ /* 0x0003e20000100800 */
[----:B------:R-:W-:Y:S01]  /*1410*/  R2P PR, R7, 0x6 ;  /* 0x0000000607007804 */ /* 0x000fe20000000000 */
[----:B------:R-:W-:Y:S01]  /*1420*/  IMAD.SHL.U32 R7, R10, 0x40, RZ ;  /* 0x000000400a077824 */ /* 0x000fe200078e00ff */
[----:B------:R-:W-:Y:S01]  /*1430*/  LOP3.LUT R4, R5, 0x1c0, RZ, 0xc0, !PT ;  /* 0x000001c005047812 */ /* 0x000fe200078ec0ff */
[C---:B------:R-:W-:Y:S01]  /*1440*/  IMAD.IADD R212, R3.reuse, 0x1, -R2 ;  /* 0x0000000103d47824 */ /* 0x040fe200078e0a02 */
[----:B------:R-:W-:Y:S01]  /*1450*/  LOP3.LUT R6, R0, 0x8, R6, 0xf8, !PT ;  /* 0x0000000800067812 */ /* 0x000fe200078ef806 */
[----:B------:R-:W-:Y:S01]  /*1460*/  IMAD R5, R3, 0x2, R8 ;  /* 0x0000000203057824 */ /* 0x000fe200078e0208 */
[----:B------:R-:W-:Y:S01]  /*1470*/  SHF.R.U32.HI R0, RZ, 0x3, R0 ;  /* 0x00000003ff007819 */ /* 0x000fe20000011600 */
[----:B------:R-:W-:Y:S01]  /*1480*/  IMAD.SHL.U32 R204, R11, 0x2, RZ ;  /* 0x000000020bcc7824 */ /* 0x000fe200078e00ff */
[----:B------:R-:W-:Y:S01]  /*1490*/  LEA.HI R2, R4, R4, RZ, 0x1d ;  /* 0x0000000404027211 */ /* 0x000fe200078fe8ff */
[----:B------:R-:W-:Y:S01]  /*14a0*/  IMAD R212, R212, 0x8, R15 ;  /* 0x00000008d4d47824 */ /* 0x000fe200078e020f */
[----:B------:R-:W-:Y:S01]  /*14b0*/  LOP3.LUT R3, R6, R0, RZ, 0x3c, !PT ;  /* 0x0000000006037212 */ /* 0x000fe200078e3cff */
[----:B------:R-:W-:Y:S01]  /*14c0*/  IMAD R0, R14, 0x200, R13 ;  /* 0x000002000e007824 */ /* 0x000fe200078e020d */
[----:B------:R-:W-:Y:S01]  /*14d0*/  LOP3.LUT R4, R7, 0xfffffe00, RZ, 0xc0, !PT ;  /* 0xfffffe0007047812 */ /* 0x000fe200078ec0ff */
[----:B------:R-:W-:Y:S01]  /*14e0*/  IMAD.IADD R9, R5, 0x1, R2 ;  /* 0x0000000105097824 */ /* 0x000fe200078e0202 */
[----:B------:R-:W-:Y:S01]  /*14f0*/  SHF.R.S32.HI R7, RZ, 0x1f, R177 ;  /* 0x0000001fff077819 */ /* 0x000fe200000114b1 */
[----:B------:R-:W-:Y:S01]  /*1500*/  IMAD R5, R187, 0x20, R205 ;  /* 0x00000020bb057824 */ /* 0x000fe200078e02cd */
[CC--:B------:R-:W-:Y:S01]  /*1510*/  IADD3 R2, R3.reuse, R4.reuse, R8 ;  /* 0x0000000403027210 */ /* 0x0c0fe20007ffe008 */
[----:B------:R-:W-:Y:S01]  /*1520*/  IMAD.MOV.U32 R8, RZ, RZ, 0x40 ;  /* 0x00000040ff087424 */ /* 0x000fe200078e00ff */
[----:B------:R-:W-:Y:S01]  /*1530*/  LOP3.LUT R3, R3, R4, RZ, 0xfc, !PT ;  /* 0x0000000403037212 */ /* 0x000fe200078efcff */
[----:B------:R-:W-:Y:S01]  /*1540*/  IMAD.MOV.U32 R4, RZ, RZ, 0x20 ;  /* 0x00000020ff047424 */ /* 0x000fe200078e00ff */
[----:B------:R-:W-:-:S02]  /*1550*/  LEA R164, R2, 0x18100, 0x1 ;  /* 0x0001810002a47811 */ /* 0x000fc400078e08ff */
[----:B------:R-:W-:Y:S02]  /*1560*/  LEA R171, R3, 0x100, 0x1 ;  /* 0x0000010003ab7811 */ /* 0x000fe400078e08ff */
[----:B------:R-:W-:Y:S02]  /*1570*/  SEL R169, R4, 0xffffffe0, !P0 ;  /* 0xffffffe004a97807 */ /* 0x000fe40004000000 */
[----:B------:R-:W-:Y:S02]  /*1580*/  LEA R170, R0, 0xc100, 0x1 ;  /* 0x0000c10000aa7811 */ /* 0x000fe400078e08ff */
[----:B------:R-:W-:Y:S01]  /*1590*/  SEL R0, R8, 0xffffffc0, !P4 ;  /* 0xffffffc008007807 */ /* 0x000fe20006000000 */
[----:B------:R-:W-:Y:S01]  /*15a0*/  IMAD.IADD R165, R164, 0x1, R169 ;  /* 0x00000001a4a57824 */ /* 0x000fe200078e02a9 */
[----:B------:R-:W-:Y:S01]  /*15b0*/  LOP3.LUT R5, R12, 0x7ffffffc, RZ, 0xc0, !PT ;  /* 0x7ffffffc0c057812 */ /* 0x000fe200078ec0ff */
[--C-:B------:R-:W-:Y:S01]  /*15c0*/  IMAD.IADD R217, R169, 0x1, R171.reuse ;  /* 0x00000001a9d97824 */ /* 0x100fe200078e02ab */
[----:B------:R-:W-:Y:S01]  /*15d0*/  IADD3 R186, R177, 0x40, RZ ;  /* 0x00000040b1ba7810 */ /* 0x000fe20007ffe0ff */
[----:B------:R-:W-:Y:S01]  /*15e0*/  IMAD.IADD R172, R0, 0x1, R171 ;  /* 0x0000000100ac7824 */ /* 0x000fe200078e02ab */
[----:B------:R-:W-:Y:S01]  /*15f0*/  LEA R222, R9, 0x80, 0x1 ;  /* 0x0000008009de7811 */ /* 0x000fe200078e08ff */
[----:B------:R-:W-:Y:S01]  /*1600*/  IMAD.IADD R167, R164, 0x1, R0 ;  /* 0x00000001a4a77824 */ /* 0x000fe200078e0200 */
[----:B------:R-:W-:Y:S01]  /*1610*/  SHF.R.S32.HI R6, RZ, 0x1f, R186 ;  /* 0x0000001fff067819 */ /* 0x000fe200000114ba */
[----:B------:R-:W-:Y:S01]  /*1620*/  IMAD.IADD R166, R165, 0x1, R0 ;  /* 0x00000001a5a67824 */ /* 0x000fe200078e0200 */
[----:B------:R-:W-:Y:S01]  /*1630*/  SEL R6, R4, 0xffffffe0, !P1 ;  /* 0xffffffe004067807 */ /* 0x000fe20004800000 */
[----:B------:R-:W-:Y:S01]  /*1640*/  IMAD.IADD R0, R0, 0x1, R217 ;  /* 0x0000000100007824 */ /* 0x000fe200078e02d9 */
[----:B------:R-:W-:Y:S01]  /*1650*/  IADD3 R223, R222, -0x10, RZ ;  /* 0xfffffff0dedf7810 */ /* 0x000fe20007ffe0ff */
[----:B------:R-:W-:Y:S01]  /*1660*/  IMAD.IADD R7, R16, 0x1, -R5 ;  /* 0x0000000110077824 */ /* 0x000fe200078e0a05 */
[C---:B------:R-:W-:Y:S01]  /*1670*/  @P3 IADD3 R223, R222.reuse, 0x10, RZ ;  /* 0x00000010dedf3810 */ /* 0x040fe20007ffe0ff */
[----:B------:R-:W-:Y:S01]  /*1680*/  IMAD.IADD R225, R222, 0x1, R6 ;  /* 0x00000001dee17824 */ /* 0x000fe200078e0206 */
[----:B------:R1:W-:Y:S01]  /*1690*/  STL [R1], R0 ;  /* 0x0000000001007387 */ /* 0x0003e20000100800 */
[----:B------:R-:W-:Y:S01]  /*16a0*/  IMAD.SHL.U32 R191, R7, 0x2, RZ ;  /* 0x0000000207bf7824 */ /* 0x000fe200078e00ff */
[----:B------:R-:W-:Y:S01]  /*16b0*/  SEL R5, R8, 0xffffffc0, !P2 ;  /* 0xffffffc008057807 */ /* 0x000fe20005000000 */
[----:B------:R-:W-:Y:S01]  /*16c0*/  IMAD.IADD R224, R6, 0x1, R223 ;  /* 0x0000000106e07824 */ /* 0x000fe200078e02df */
[----:B------:R-:W-:Y:S01]  /*16d0*/  IADD3 R185, R177, 0x80, RZ ;  /* 0x00000080b1b97810 */ /* 0x000fe20007ffe0ff */
[----:B------:R-:W-:Y:S01]  /*16e0*/  IMAD.IADD R219, R169, 0x1, R172 ;  /* 0x00000001a9db7824 */ /* 0x000fe200078e02ac */
[C---:B------:R-:W-:Y:S01]  /*16f0*/  IADD3 R247, R191.reuse, 0x10, RZ ;  /* 0x00000010bff77810 */ /* 0x040fe20007ffe0ff */
[--C-:B------:R-:W-:Y:S01]  /*1700*/  IMAD.IADD R252, R222, 0x1, R5.reuse ;  /* 0x00000001defc7824 */ /* 0x100fe200078e0205 */
[----:B------:R-:W-:Y:S01]  /*1710*/  IADD3 R248, R191, 0x8, RZ ;  /* 0x00000008bff87810 */ /* 0x000fe20007ffe0ff */
[----:B------:R-:W-:Y:S01]  /*1720*/  IMAD.IADD R251, R225, 0x1, R5 ;  /* 0x00000001e1fb7824 */ /* 0x000fe200078e0205 */
[----:B------:R-:W-:Y:S01]  /*1730*/  IADD3 R244, R191, 0x28, RZ ;  /* 0x00000028bff47810 */ /* 0x000fe20007ffe0ff */
[----:B------:R-:W-:Y:S01]  /*1740*/  IMAD.IADD R250, R5, 0x1, R223 ;  /* 0x0000000105fa7824 */ /* 0x000fe200078e02df */
[C---:B------:R-:W-:Y:S01]  /*1750*/  IADD3 R245, R191.reuse, 0x20, RZ ;  /* 0x00000020bff57810 */ /* 0x040fe20007ffe0ff */
[----:B------:R-:W-:Y:S01]  /*1760*/  IMAD.IADD R249, R224, 0x1, R5 ;  /* 0x00000001e0f97824 */ /* 0x000fe200078e0205 */
[----:B------:R-:W-:-:S02]  /*1770*/  IADD3 R241, R191, 0x40, RZ ;  /* 0x00000040bff17810 */ /* 0x000fc40007ffe0ff */
[----:B------:R-:W-:Y:S02]  /*1780*/  SHF.R.S32.HI R4, RZ, 0x1f, R191 ;  /* 0x0000001fff047819 */ /* 0x000fe400000114bf */
[C---:B------:R-:W-:Y:S02]  /*1790*/  IADD3 R246, R191.reuse, 0x18, RZ ;  /* 0x00000018bff67810 */ /* 0x040fe40007ffe0ff */
[C---:B------:R-:W-:Y:S02]  /*17a0*/  IADD3 R242, R191.reuse, 0x38, RZ ;  /* 0x00000038bff27810 */ /* 0x040fe40007ffe0ff */
[C---:B------:R-:W-:Y:S02]  /*17b0*/  IADD3 R238, R191.reuse, 0x58, RZ ;  /* 0x00000058bfee7810 */ /* 0x040fe40007ffe0ff */
[C---:B------:R-:W-:Y:S02]  /*17c0*/  IADD3 R243, R191.reuse, 0x30, RZ ;  /* 0x00000030bff37810 */ /* 0x040fe40007ffe0ff */
[----:B------:R-:W-:-:S02]  /*17d0*/  IADD3 R239, R191, 0x50, RZ ;  /* 0x00000050bfef7810 */ /* 0x000fc40007ffe0ff */
[C---:B------:R-:W-:Y:S02]  /*17e0*/  IADD3 R235, R191.reuse, 0x70, RZ ;  /* 0x00000070bfeb7810 */ /* 0x040fe40007ffe0ff */
[----:B------:R-:W-:Y:S02]  /*17f0*/  SHF.R.S32.HI R4, RZ, 0x1f, R247 ;  /* 0x0000001fff047819 */ /* 0x000fe400000114f7 */
[C---:B------:R-:W-:Y:S02]  /*1800*/  IADD3 R240, R191.reuse, 0x48, RZ ;  /* 0x00000048bff07810 */ /* 0x040fe40007ffe0ff */
[C---:B------:R-:W-:Y:S02]  /*1810*/  IADD3 R236, R191.reuse, 0x68, RZ ;  /* 0x00000068bfec7810 */ /* 0x040fe40007ffe0ff */
[----:B------:R-:W-:Y:S02]  /*1820*/  IADD3 R232, R191, 0x88, RZ ;  /* 0x00000088bfe87810 */ /* 0x000fe40007ffe0ff */
[----:B------:R-:W-:-:S02]  /*1830*/  SHF.R.S32.HI R7, RZ, 0x1f, R248 ;  /* 0x0000001fff077819 */ /* 0x000fc400000114f8 */
[----:B------:R-:W-:Y:S02]  /*1840*/  SHF.R.S32.HI R4, RZ, 0x1f, R244 ;  /* 0x0000001fff047819 */ /* 0x000fe400000114f4 */
[C---:B------:R-:W-:Y:S02]  /*1850*/  IADD3 R237, R191.reuse, 0x60, RZ ;  /* 0x00000060bfed7810 */ /* 0x040fe40007ffe0ff */
[C---:B------:R-:W-:Y:S02]  /*1860*/  IADD3 R233, R191.reuse, 0x80, RZ ;  /* 0x00000080bfe97810 */ /* 0x040fe40007ffe0ff */
[----:B------:R-:W-:Y:S02]  /*1870*/  IADD3 R229, R191, 0xa0, RZ ;  /* 0x000000a0bfe57810 */ /* 0x000fe40007ffe0ff */
[----:B------:R-:W-:Y:S02]  /*1880*/  SHF.R.S32.HI R7, RZ, 0x1f, R245 ;  /* 0x0000001fff077819 */ /* 0x000fe400000114f5 */
[----:B------:R-:W-:-:S02]  /*1890*/  SHF.R.S32.HI R4, RZ, 0x1f, R241 ;  /* 0x0000001fff047819 */ /* 0x000fc400000114f1 */
[C---:B------:R-:W-:Y:S02]  /*18a0*/  IADD3 R234, R191.reuse, 0x78, RZ ;  /* 0x00000078bfea7810 */ /* 0x040fe40007ffe0ff */
[C---:B------:R-:W-:Y:S02]  /*18b0*/  IADD3 R230, R191.reuse, 0x98, RZ ;  /* 0x00000098bfe67810 */ /* 0x040fe40007ffe0ff */
[----:B------:R-:W-:Y:S02]  /*18c0*/  IADD3 R227, R191, 0xb0, RZ ;  /* 0x000000b0bfe37810 */ /* 0x000fe40007ffe0ff */
[----:B------:R-:W-:Y:S02]  /*18d0*/  SHF.R.S32.HI R8, RZ, 0x1f, R246 ;  /* 0x0000001fff087819 */ /* 0x000fe400000114f6 */
        /* <DEDUP_REMOVED lines=18> */
[C---:B------:R-:W-:Y:S02]  /*1a00*/  IADD3 R207, R204.reuse, 0xc100, RZ ;  /* 0x0000c100cccf7810 */ /* 0x040fe40007ffe0ff */
[----:B------:R-:W-:-:S02]  /*1a10*/  IADD3 R206, R204, 0x100, RZ ;  /* 0x00000100ccce7810 */ /* 0x000fc40007ffe0ff */
[----:B------:R-:W-:Y:S02]  /*1a20*/  SHF.R.S32.HI R8, RZ, 0x1f, R231 ;  /* 0x0000001fff087819 */ /* 0x000fe400000114e7 */
[----:B------:R-:W-:Y:S02]  /*1a30*/  SHF.R.S32.HI R7, RZ, 0x1f, R228 ;  /* 0x0000001fff077819 */ /* 0x000fe400000114e4 */
[----:B-1----:R-:W-:Y:S02]  /*1a40*/  SHF.R.S32.HI R4, RZ, 0x1f, R226 ;  /* 0x0000001fff047819 */ /* 0x002fe400000114e2 */
.L_x_2169:
        /* <DEDUP_REMOVED lines=22> */
.L_x_2006:
[----:B------:R-:W-:-:S04]  /*1bb0*/  ISETP.NE.U32.AND P0, PT, RZ, c[0x0][0x368], PT ;  /* 0x0000da00ff007a0c */ /* 0x000fc80003f05070 */
[----:B------:R-:W-:-:S13]  /*1bc0*/  ISETP.NE.AND.EX P0, PT, RZ, c[0x0][0x36c], PT, P0 ;  /* 0x0000db00ff007a0c */ /* 0x000fda0003f05300 */
[----:B------:R-:W-:Y:S05]  /*1bd0*/  @!P0 BRA `(.L_x_2007) ;  /* 0x0000003000008947 */ /* 0x000fea0003800000 */
[----:B-1----:R-:W-:-:S05]  /*1be0*/  IMAD.WIDE R2, R211, R13, c[0x0][0x368] ;  /* 0x0000da00d3027625 */ /* 0x002fca00078e020d */
[----:B------:R1:W5:Y:S01]  /*1bf0*/  LDG.E R0, [R2.64] ;  /* 0x0000000602007981 */ /* 0x000362000c1e1900 */
[----:B------:R-:W-:Y:S05]  /*1c00*/  BRA `(.L_x_2008) ;  /* 0x0000008000007947 */ /* 0x000fea0003800000 */
.L_x_2007:
        /* <DEDUP_REMOVED lines=8> */
.L_x_2008:
        /* <DEDUP_REMOVED lines=28> */
.L_x_2011:
[----:B------:R-:W-:-:S13]  /*1e50*/  ISETP.NE.AND P0, PT, R7, 0x1, PT ;  /* 0x000000010700780c */ /* 0x000fda0003f05270 */
[----:B------:R-:W-:-:S05]  /*1e60*/  @P0 IMAD.HI.U32 R0, R2, c[0x0][0x330], RZ ;  /* 0x0000cc0002000a27 */ /* 0x000fca00078e00ff */
[----:B------:R-:W-:Y:S02]  /*1e70*/  @P0 SHF.R.U32.HI R2, RZ, c[0x0][0x334], R0 ;  /* 0x0000cd00ff020a19 */ /* 0x000fe40000011600 */
.L_x_2012:
[----:B------:R-:W-:Y:S05]  /*1e80*/  BSYNC B0 ;  /* 0x0000000000007941 */ /* 0x000fea0003800000 */
.L_x_2010:
[----:B------:R-:W-:-:S05]  /*1e90*/  IMAD R2, R2, R7, c[0x0][0x32c] ;  /* 0x0000cb0002027624 */ /* 0x000fca00078e0207 */
[----:B------:R-:W-:-:S04]  /*1ea0*/  IMNMX R3, R3, R2, PT ;  /* 0x0000000203037217 */ /* 0x000fc80003800200 */
.L_x_2009:
        /* <DEDUP_REMOVED lines=25> */
.L_x_2015:
[----:B------:R-:W-:-:S13]  /*2040*/  ISETP.NE.AND P0, PT, R7, 0x1, PT ;  /* 0x000000010700780c */ /* 0x000fda0003f05270 */
[----:B------:R-:W-:-:S05]  /*2050*/  @P0 IMAD.HI.U32 R3, R0, c[0x0][0x330], RZ ;  /* 0x0000cc0000030a27 */ /* 0x000fca00078e00ff */
[----:B------:R-:W-:Y:S02]  /*2060*/  @P0 SHF.R.U32.HI R0, RZ, c[0x0][0x334], R3 ;  /* 0x0000cd00ff000a19 */ /* 0x000fe40000011603 */
.L_x_2016:
[----:B------:R-:W-:Y:S05]  /*2070*/  BSYNC B0 ;  /* 0x0000000000007941 */ /* 0x000fea0003800000 */
.L_x_2014:
[----:B------:R-:W-:-:S05]  /*2080*/  IMAD R0, R0, c[0x0][0x32c], RZ ;  /* 0x0000cb0000007a24 */ /* 0x000fca00078e02ff */
[----:B------:R-:W-:-:S04]  /*2090*/  IMNMX R2, R2, R0, !PT ;  /* 0x0000000002027217 */ /* 0x000fc80007800200 */
.L_x_2013:
        /* <DEDUP_REMOVED lines=14> */
[----:B------:R-:W-:Y:S01]  /*2180*/  ISETP.NE.AND P0, PT, R220, RZ, PT ;  /* 0x000000ffdc00720c */ /* 0x000fe20003f05270 */
[----:B------:R-:W-:-:S03]  /*2190*/  IMAD.MOV.U32 R4, RZ, RZ, RZ ;  /* 0x000000ffff047224 */ /* 0x000fc600078e00ff */
        /* <DEDUP_REMOVED lines=29> */
.L_x_2018:
[----:B------:R-:W-:Y:S05]  /*2370*/  BSYNC B0 ;  /* 0x0000000000007941 */ /* 0x000fea0003800000 */
.L_x_2017:
[----:B------:R-:W-:Y:S01]  /*2380*/  IMAD R188, R221, R2, R8 ;  /* 0x00000002ddbc7224 */ /* 0x000fe200078e0208 */
[----:B------:R-:W-:Y:S01]  /*2390*/  PRMT R0, RZ, 0x7610, R0 ;  /* 0x00007610ff007816 */ /* 0x000fe20000000000 */
[----:B------:R-:W-:Y:S01]  /*23a0*/  IMAD.MOV.U32 R22, RZ, RZ, RZ ;  /* 0x000000ffff167224 */ /* 0x000fe200078e00ff */
[----:B------:R-:W-:Y:S01]  /*23b0*/  MOV R17, RZ ;  /* 0x000000ff00117202 */ /* 0x000fe20000000f00 */
        /* <DEDUP_REMOVED lines=56> */
[----:B------:R-:W-:Y:S02]  /*2740*/  SHF.R.S32.HI R0, RZ, 0x1f, R12 ;  /* 0x0000001fff007819 */ /* 0x000fe4000001140c */
[----:B------:R-:W-:Y:S02]  /*2750*/  LEA R4, R187, R205, 0x5 ;  /* 0x000000cdbb047211 */ /* 0x000fe400078e28ff */
[----:B------:R-:W-:Y:S01]  /*2760*/  LOP3.LUT R14, R210, 0xffff, RZ, 0xc0, !PT ;  /* 0x0000ffffd20e7812 */ /* 0x000fe200078ec0ff */
[----:B------:R-:W-:Y:S01]  /*2770*/  IMAD R0, R0, c[0x0][0x178], RZ ;  /* 0x00005e0000007a24 */ /* 0x000fe200078e02ff */
[----:B------:R-:W-:Y:S01]  /*2780*/  ISETP.GE.AND P2, PT, R185, c[0x0][0x198], PT ;  /* 0x00006600b9007a0c */ /* 0x000fe20003f46270 */
[----:B------:R-:W-:Y:S01]  /*2790*/  IMAD.IADD R5, R4, 0x1, R203 ;  /* 0x0000000104057824 */ /* 0x000fe200078e02cb */
[----:B------:R-:W-:Y:S01]  /*27a0*/  SEL R4, R211, RZ, !P3 ;  /* 0x000000ffd3047207 */ /* 0x000fe20005800000 */
[----:B------:R-:W-:Y:S01]  /*27b0*/  IMAD R0, R12, c[0x0][0x17c], R0 ;  /* 0x00005f000c007a24 */ /* 0x000fe200078e0200 */
[----:B------:R-:W-:Y:S01]  /*27c0*/  IADD3 R16, R180, -0x1, RZ ;  /* 0xffffffffb4107810 */ /* 0x000fe20007ffe0ff */
[----:B------:R-:W-:-:S04]  /*27d0*/  @P4 IMAD.HI.U32 R7, R5, c[0x0][0x2c8], RZ ;  /* 0x0000b20005074a27 */ /* 0x000fc800078e00ff */
        /* <DEDUP_REMOVED lines=10> */
[----:B------:R-:W-:Y:S01]  /*2880*/  IMAD.WIDE.U32 R2, R4, c[0x0][0x1c0], R2 ;  /* 0x0000700004027a25 */ /* 0x000fe200078e0002 */
        /* <DEDUP_REMOVED lines=20> */
.L_x_2174:
[----:B------:R-:W-:Y:S05]  /*29d0*/  BRA.DIV ~URZ, `(.L_x_2021) ;  /* 0x00013e927f007947 */ /* 0x000fea000b800000 */
[----:B------:R3:W4:Y:S02]  /*29e0*/  SHFL.IDX PT, R0, R12, RZ, 0x181f ;  /* 0x00181fff0c007589 */ /* 0x00072400000e0000 */
.L_x_2175:
        /* <DEDUP_REMOVED lines=20> */
.L_x_2023:
[----:B------:R-:W-:Y:S05]  /*2b30*/  BSYNC B0 ;  /* 0x0000000000007941 */ /* 0x000fea0003800000 */
.L_x_2022:
[----:B------:R-:W-:Y:S05]  /*2b40*/  BRA.DIV ~URZ, `(.L_x_2024) ;  /* 0x00013d927f007947 */ /* 0x000fea000b800000 */
[----:B--2---:R2:W1:Y:S04]  /*2b50*/  SHFL.IDX PT, R8, R9, 0x1, 0x181f ;  /* 0x00381f0009087f89 */ /* 0x00446800000e0000 */
[----:B----4-:R2:W4:Y:S02]  /*2b60*/  SHFL.IDX PT, R0, R12, 0x1, 0x181f ;  /* 0x00381f000c007f89 */ /* 0x01052400000e0000 */
.L_x_2176:
        /* <DEDUP_REMOVED lines=19> */
.L_x_2026:
[----:B------:R-:W-:Y:S05]  /*2ca0*/  BSYNC B0 ;  /* 0x0000000000007941 */ /* 0x000fea0003800000 */
.L_x_2025:
[----:B------:R-:W-:Y:S05]  /*2cb0*/  BRA.DIV ~URZ, `(.L_x_2027) ;  /* 0x00013cf27f007947 */ /* 0x000fea000b800000 */
[----:B-1----:R1:W2:Y:S02]  /*2cc0*/  SHFL.IDX PT, R8, R9, 0x2, 0x181f ;  /* 0x00581f0009087f89 */ /* 0x0022a400000e0000 */
.L_x_2177:
[----:B------:R-:W-:Y:S05]  /*2cd0*/  BRA.DIV ~URZ, `(.L_x_2028) ;  /* 0x00013d427f007947 */ /* 0x000fea000b800000 */
[----:B----4-:R4:W1:Y:S02]  /*2ce0*/  SHFL.IDX PT, R0, R12, 0x2, 0x181f ;  /* 0x00581f000c007f89 */ /* 0x01086400000e0000 */
.L_x_2178:
        /* <DEDUP_REMOVED lines=19> */
.L_x_2030:
[----:B------:R-:W-:Y:S05]  /*2e20*/  BSYNC B0 ;  /* 0x0000000000007941 */ /* 0x000fea0003800000 */
.L_x_2029:
[----:B------:R-:W-:Y:S05]  /*2e30*/  BRA.DIV ~URZ, `(.L_x_2031) ;  /* 0x00013c527f007947 */ /* 0x000fea000b800000 */
[----:B--2---:R2:W3:Y:S04]  /*2e40*/  SHFL.IDX PT, R8, R9, 0x3, 0x181f ;  /* 0x00781f0009087f89 */ /* 0x0044e800000e0000 */
[----:B-1----:R2:W1:Y:S02]  /*2e50*/  SHFL.IDX PT, R0, R12, 0x3, 0x181f ;  /* 0x00781f000c007f89 */ /* 0x00246400000e0000 */
.L_x_2179:
        /* <DEDUP_REMOVED lines=26> */
[----:B------:R-:W-:Y:S01]  /*3000*/  IMAD R20, R187, 0x20, R205 ;  /* 0x00000020bb147824 */ /* 0x000fe200078e02cd */
[----:B------:R-:W-:Y:S01]  /*3010*/  LOP3.LUT R213, R213, 0xfffffff7, RZ, 0xc0, !PT ;  /* 0xfffffff7d5d57812 */ /* 0x000fe200078ec0ff */
[----:B------:R-:W-:Y:S01]  /*3020*/  IMAD.SHL.U32 R161, R16, 0x40, RZ ;  /* 0x0000004010a17824 */ /* 0x000fe200078e00ff */
[----:B------:R-:W-:Y:S01]  /*3030*/  ISETP.NE.AND P6, PT, R0, 0x1, PT ;  /* 0x000000010000780c */ /* 0x000fe20003fc5270 */
[----:B------:R-:W-:-:S02]  /*3040*/  IMAD.MOV.U32 R174, RZ, RZ, RZ ;  /* 0x000000ffffae7224 */ /* 0x000fc400078e00ff */
[----:B-1----:R-:W-:-:S05]  /*3050*/  IMAD.IADD R2, R20, 0x1, R161 ;  /* 0x0000000114027824 */ /* 0x002fca00078e02a1 */
[C---:B------:R-:W-:Y:S01]  /*3060*/  ISETP.GE.AND P0, PT, R2.reuse, R189, PT ;  /* 0x000000bd0200720c */ /* 0x040fe20003f06270 */
[----:B------:R-:W-:-:S03]  /*3070*/  IMAD.IADD R2, R2, 0x1, R193 ;  /* 0x0000000102027824 */ /* 0x000fc600078e02c1 */
[----:B------:R-:W-:Y:S01]  /*3080*/  ISETP.GT.OR P0, PT, R20, 0x3f, P0 ;  /* 0x0000003f1400780c */ /* 0x000fe20000704670 */
[----:B------:R-:W-:-:S04]  /*3090*/  @P6 IMAD.HI.U32 R3, R2, c[0x0][0x2bc], RZ ;  /* 0x0000af0002036a27 */ /* 0x000fc800078e00ff */
[----:B------:R-:W-:-:S04]  /*30a0*/  IMAD.WIDE.U32 R194, R14, c[0x0][0x1e8], RZ ;  /* 0x00007a000ec27a25 */ /* 0x000fc800078e00ff */
[----:B------:R-:W-:-:S04]  /*30b0*/  IMAD.WIDE.U32 R198, R14, c[0x0][0x210], RZ ;  /* 0x000084000ec67a25 */ /* 0x000fc800078e00ff */
[----:B------:R-:W-:Y:S02]  /*30c0*/  IMAD.SHL.U32 R17, R177, 0x2, RZ ;  /* 0x00000002b1117824 */ /* 0x000fe400078e00ff */
[----:B------:R-:W-:Y:S01]  /*30d0*/  IMAD.SHL.U32 R19, R185, 0x2, RZ ;  /* 0x00000002b9137824 */ /* 0x000fe200078e00ff */
[----:B------:R-:W-:Y:S01]  /*30e0*/  ISETP.GT.AND P5, PT, R20, 0x3f, PT ;  /* 0x0000003f1400780c */ /* 0x000fe20003fa4270 */
[----:B------:R-:W-:Y:S01]  /*30f0*/  IMAD.MOV.U32 R0, RZ, RZ, R2 ;  /* 0x000000ffff007224 */ /* 0x000fe200078e0002 */
[----:B------:R-:W-:Y:S01]  /*3100*/  @P6 SHF.R.U32.HI R0, RZ, c[0x0][0x2c0], R3 ;  /* 0x0000b000ff006a19 */ /* 0x000fe20000011603 */
[----:B------:R-:W-:Y:S01]  /*3110*/  IMAD.IADD R92, R189, 0x1, -R161 ;  /* 0x00000001bd5c7824 */ /* 0x000fe200078e0aa1 */
[----:B------:R-:W-:Y:S02]  /*3120*/  @P6 LOP3.LUT R213, R213, 0x8, RZ, 0xfc, !PT ;  /* 0x00000008d5d56812 */ /* 0x000fe400078efcff */
[----:B------:R-:W-:-:S04]  /*3130*/  @!P0 IADD3 R3, P1, R0, R196, RZ ;  /* 0x000000c400038210 */ /* 0x000fc80007f3e0ff */
[----:B------:R-:W-:Y:S02]  /*3140*/  @!P0 LEA.HI.X.SX32 R5, R0, R201, 0x1, P1 ;  /* 0x000000c900058211 */ /* 0x000fe400008f0eff */
[----:B------:R-:W-:-:S04]  /*3150*/  @!P0 LEA R4, P1, R3, c[0x0][0x2a0], 0x2 ;  /* 0x0000a80003048a11 */ /* 0x000fc800078210ff */
[----:B------:R-:W-:-:S05]  /*3160*/  @!P0 LEA.HI.X R5, R3, c[0x0][0x2a4], R5, 0x2, P1 ;  /* 0x0000a90003058a11 */ /* 0x000fca00008f1405 */
[----:B------:R1:W3:Y:S01]  /*3170*/  @!P0 LDG.E R174, [R4.64] ;  /* 0x0000000604ae8981 */ /* 0x0002e2000c1e1900 */
[----:B------:R-:W-:Y:S01]  /*3180*/  IMAD.MOV R0, RZ, RZ, -R0 ;  /* 0x000000ffff007224 */ /* 0x000fe200078e0a00 */
[----:B------:R-:W-:Y:S01]  /*3190*/  LOP3.LUT R213, R213, 0xfffffffe, RZ, 0xc0, !PT ;  /* 0xfffffffed5d57812 */ /* 0x000fe200078ec0ff */
[----:B------:R-:W-:Y:S01]  /*31a0*/  IMAD R200, R14, c[0x0][0x1ec], R195 ;  /* 0x00007b000ec87a24 */ /* 0x000fe200078e02c3 */
[----:B------:R-:W-:Y:S01]  /*31b0*/  BSSY B0, `(.L_x_2032) ;  /* 0x00000a8000007945 */ /* 0x000fe20003800000 */
[----:B------:R-:W-:Y:S01]  /*31c0*/  IMAD R175, R0, c[0x0][0x2b8], R2 ;  /* 0x0000ae0000af7a24 */ /* 0x000fe200078e0202 */
[----:B------:R-:W-:Y:S01]  /*31d0*/  @P5 LOP3.LUT R213, R213, 0x1, RZ, 0xfc, !PT ;  /* 0x00000001d5d55812 */ /* 0x000fe200078efcff */
[----:B--2-4-:R-:W-:Y:S02]  /*31e0*/  IMAD.IADD R12, R92, 0x1, -R205 ;  /* 0x000000015c0c7824 */ /* 0x014fe400078e0acd */
[----:B------:R-:W-:-:S03]  /*31f0*/  IMAD.WIDE.U32 R2, R175, c[0x0][0x1e0], RZ ;  /* 0x00007800af027a25 */ /* 0x000fc600078e00ff */
[----:B------:R-:W-:Y:S01]  /*3200*/  ISETP.GE.AND P1, PT, R12, 0x1, PT ;  /* 0x000000010c00780c */ /* 0x000fe20003f26270 */
[----:B------:R-:W-:Y:S01]  /*3210*/  IMAD R202, R14, c[0x0][0x214], R199 ;  /* 0x000085000eca7a24 */ /* 0x000fe200078e02c7 */
[----:B------:R-:W-:Y:S02]  /*3220*/  SHF.L.U64.HI R14, R185, 0x1, R21 ;  /* 0x00000001b90e7819 */ /* 0x000fe40000010215 */
[----:B-1----:R-:W-:-:S09]  /*3230*/  SHF.R.S32.HI R4, RZ, 0x1f, R175 ;  /* 0x0000001fff047819 */ /* 0x002fd200000114af */
[----:B------:R-:W-:Y:S02]  /*3240*/  @P1 ISETP.GE.AND P4, PT, R177, c[0x0][0x1d4], PT ;  /* 0x00007500b1001a0c */ /* 0x000fe40003f86270 */
[----:B------:R-:W-:Y:S01]  /*3250*/  @P1 ISETP.GE.AND P3, PT, R186, c[0x0][0x1d4], PT ;  /* 0x00007500ba001a0c */ /* 0x000fe20003f66270 */
[C---:B------:R-:W-:Y:S02]  /*3260*/  IMAD R0, R4.reuse, c[0x0][0x1e0], RZ ;  /* 0x0000780004007a24 */ /* 0x040fe400078e02ff */
[----:B------:R-:W-:Y:S02]  /*3270*/  IMAD R5, R4, c[0x0][0x208], RZ ;  /* 0x0000820004057a24 */ /* 0x000fe400078e02ff */
[----:B------:R-:W-:-:S04]  /*3280*/  IMAD R0, R175, c[0x0][0x1e4], R0 ;  /* 0x00007900af007a24 */ /* 0x000fc800078e0200 */
[----:B------:R-:W-:Y:S01]  /*3290*/  IMAD.IADD R3, R3, 0x1, R0 ;  /* 0x0000000103037824 */ /* 0x000fe200078e0200 */
[----:B---3--:R-:W-:-:S03]  /*32a0*/  SHF.R.S32.HI R13, RZ, 0x1f, R174 ;  /* 0x0000001fff0d7819 */ /* 0x008fc600000114ae */
        /* <DEDUP_REMOVED lines=8> */
[----:B------:R-:W-:-:S03]  /*3330*/  IMAD.WIDE.U32 R2, R175, c[0x0][0x208], RZ ;  /* 0x00008200af027a25 */ /* 0x000fc600078e00ff */
[----:B------:R-:W2:Y:S04]  /*3340*/  SHFL.IDX PT, R9, R6, RZ, 0x181f ;  /* 0x00181fff06097589 */ /* 0x000ea800000e0000 */
[----:B------:R3:W4:Y:S04]  /*3350*/  SHFL.IDX PT, R10, R0, 0x1, 0x181f ;  /* 0x00381f00000a7f89 */ /* 0x00072800000e0000 */
[----:B------:R5:W4:Y:S01]  /*3360*/  SHFL.IDX PT, R11, R6, 0x1, 0x181f ;  /* 0x00381f00060b7f89 */ /* 0x000b2200000e0000 */
[----:B-1----:R-:W-:Y:S01]  /*3370*/  @P1 LEA R4, P0, R177, R8, 0x1 ;  /* 0x00000008b1041211 */ /* 0x002fe200078008ff */
[----:B---3--:R-:W-:-:S03]  /*3380*/  IMAD R0, R175, c[0x0][0x20c], R5 ;  /* 0x00008300af007a24 */ /* 0x008fc600078e0205 */
[-C--:B--2---:R-:W-:Y:S02]  /*3390*/  @P1 LEA.HI.X R5, R177, R9.reuse, R18, 0x1, P0 ;  /* 0x00000009b1051211 */ /* 0x084fe400000f0c12 */
[----:B------:R-:W-:Y:S01]  /*33a0*/  ISETP.GE.AND P0, PT, R12, 0x21, PT ;  /* 0x000000210c00780c */ /* 0x000fe20003f06270 */
[----:B------:R-:W-:Y:S01]  /*33b0*/  IMAD.IADD R3, R3, 0x1, R0 ;  /* 0x0000000103037824 */ /* 0x000fe200078e0200 */
[----:B-----5:R-:W-:Y:S01]  /*33c0*/  @P1 LEA R6, P2, R186, R8, 0x1 ;  /* 0x00000008ba061211 */ /* 0x020fe200078408ff */
[----:B------:R1:W-:Y:S01]  /*33d0*/  @P1 LDGSTS.E.BYPASS.LTC128B.128 [R204+0xc100], [R4.64], !P4 ;  /* 0x0c10000004cc1fae */ /* 0x0003e2000e101d46 */
[----:B------:R-:W-:Y:S01]  /*33e0*/  IMAD R0, R13, c[0x0][0x218], RZ ;  /* 0x000086000d007a24 */ /* 0x000fe200078e02ff */
[C---:B------:R-:W-:Y:S01]  /*33f0*/  ISETP.GE.AND P4, PT, R177.reuse, c[0x0][0x1d4], PT ;  /* 0x00007500b1007a0c */ /* 0x040fe20003f86270 */
[----:B------:R-:W-:Y:S01]  /*3400*/  IMAD.WIDE.U32 R2, R174, c[0x0][0x218], R2 ;  /* 0x00008600ae027a25 */ /* 0x000fe200078e0002 */
[----:B------:R-:W-:Y:S02]  /*3410*/  @P1 LEA.HI.X R7, R186, R9, R15, 0x1, P2 ;  /* 0x00000009ba071211 */ /* 0x000fe400010f0c0f */
[----:B------:R-:W-:-:S03]  /*3420*/  SHF.L.U64.HI R13, R177, 0x1, R18 ;  /* 0x00000001b10d7819 */ /* 0x000fc60000010212 */
[----:B------:R2:W-:Y:S01]  /*3430*/  @P1 LDGSTS.E.BYPASS.LTC128B.128 [R204+0xe100], [R6.64], !P3 ;  /* 0x0e10000006cc1fae */ /* 0x0005e2000d901d46 */
[----:B-1----:R-:W-:-:S04]  /*3440*/  @P1 LEA R4, P2, R185, R8, 0x1 ;  /* 0x00000008b9041211 */ /* 0x002fc800078408ff */
[----:B------:R-:W-:Y:S01]  /*3450*/  @P1 LEA.HI.X R5, R185, R9, R21, 0x1, P2 ;  /* 0x00000009b9051211 */ /* 0x000fe200010f0c15 */
[----:B--2---:R-:W-:Y:S01]  /*3460*/  IMAD R6, R174, c[0x0][0x21c], R0 ;  /* 0x00008700ae067a24 */ /* 0x004fe200078e0200 */
[----:B------:R-:W-:Y:S02]  /*3470*/  IADD3 R0, P3, R2, R198, RZ ;  /* 0x000000c602007210 */ /* 0x000fe40007f7e0ff */
[C---:B----4-:R-:W-:Y:S02]  /*3480*/  @P0 LEA R2, P2, R177.reuse, R10, 0x1 ;  /* 0x0000000ab1020211 */ /* 0x050fe400078408ff */
[----:B------:R-:W-:Y:S02]  /*3490*/  IADD3.X R6, R202, R3, R6, P3, !PT ;  /* 0x00000003ca067210 */ /* 0x000fe40001ffe406 */
[----:B------:R-:W-:Y:S01]  /*34a0*/  @P0 LEA.HI.X R3, R177, R11, R18, 0x1, P2 ;  /* 0x0000000bb1030211 */ /* 0x000fe200010f0c12 */
[----:B------:R-:W-:Y:S01]  /*34b0*/  IMAD.SHL.U32 R18, R186, 0x2, RZ ;  /* 0x00000002ba127824 */ /* 0x000fe200078e00ff */
[----:B------:R-:W-:-:S02]  /*34c0*/  LEA R8, P2, R0, c[0x0][0x1f8], 0x1 ;  /* 0x00007e0000087a11 */ /* 0x000fc400078408ff */
[----:B------:R-:W-:Y:S02]  /*34d0*/  @P1 ISETP.GE.AND P3, PT, R185, c[0x0][0x1d4], PT ;  /* 0x00007500b9001a0c */ /* 0x000fe40003f66270 */
[----:B------:R-:W-:Y:S02]  /*34e0*/  LEA.HI.X R9, R0, c[0x0][0x1fc], R6, 0x1, P2 ;  /* 0x00007f0000097a11 */ /* 0x000fe400010f0c06 */
[----:B------:R-:W-:Y:S01]  /*34f0*/  @P0 ISETP.GE.AND P2, PT, R177, c[0x0][0x1d4], PT ;  /* 0x00007500b1000a0c */ /* 0x000fe20003f46270 */
[----:B------:R-:W1:Y:S04]  /*3500*/  SHFL.IDX PT, R6, R8, RZ, 0x181f ;  /* 0x00181fff08067589 */ /* 0x000e6800000e0000 */
[----:B------:R-:W2:Y:S04]  /*3510*/  SHFL.IDX PT, R7, R9, RZ, 0x181f ;  /* 0x00181fff09077589 */ /* 0x000ea800000e0000 */
[----:B------:R3:W-:Y:S01]  /*3520*/  @P1 LDGSTS.E.BYPASS.LTC128B.128 [R204+0x10100], [R4.64], !P3 ;  /* 0x1010000004cc1fae */ /* 0x0007e2000d901d46 */
[----:B------:R-:W-:-:S03]  /*3530*/  @P0 ISETP.GE.AND P3, PT, R186, c[0x0][0x1d4], PT ;  /* 0x00007500ba000a0c */ /* 0x000fc60003f66270 */
[----:B------:R4:W-:Y:S01]  /*3540*/  @P0 LDGSTS.E.BYPASS.LTC128B.128 [R204+0xd100], [R2.64], !P2 ;  /* 0x0d10000002cc0fae */ /* 0x0009e2000d101d46 */
[----:B------:R-:W-:-:S03]  /*3550*/  @P0 ISETP.GE.AND P2, PT, R185, c[0x0][0x1d4], PT ;  /* 0x00007500b9000a0c */ /* 0x000fc60003f46270 */
[----:B------:R-:W5:Y:S04]  /*3560*/  SHFL.IDX PT, R0, R8, 0x1, 0x181f ;  /* 0x00381f0008007f89 */ /* 0x000f6800000e0000 */
[----:B------:R-:W1:Y:S01]  /*3570*/  SHFL.IDX PT, R8, R9, 0x1, 0x181f ;  /* 0x00381f0009087f89 */ /* 0x000e6200000e0000 */
[----:B---3--:R-:W-:-:S04]  /*3580*/  @P0 LEA R4, P1, R186, R10, 0x1 ;  /* 0x0000000aba040211 */ /* 0x008fc800078208ff */
[CCC-:B------:R-:W-:Y:S02]  /*3590*/  @P0 LEA.HI.X R5, R186.reuse, R11.reuse, R15.reuse, 0x1, P1 ;  /* 0x0000000bba050211 */ /* 0x1c0fe400008f0c0f */
[C---:B----4-:R-:W-:Y:S02]  /*35a0*/  @P0 LEA R2, P1, R185.reuse, R10, 0x1 ;  /* 0x0000000ab9020211 */ /* 0x050fe400078208ff */
[C---:B------:R-:W-:Y:S01]  /*35b0*/  SHF.L.U64.HI R15, R186.reuse, 0x1, R15 ;  /* 0x00000001ba0f7819 */ /* 0x040fe2000001020f */
[----:B------:R3:W-:Y:S01]  /*35c0*/  @P0 LDGSTS.E.BYPASS.LTC128B.128 [R204+0xf100], [R4.64], !P3 ;  /* 0x0f10000004cc0fae */ /* 0x0007e2000d901d46 */
[----:B------:R-:W-:Y:S02]  /*35d0*/  @P0 LEA.HI.X R3, R185, R11, R21, 0x1, P1 ;  /* 0x0000000bb9030211 */ /* 0x000fe400008f0c15 */
[----:B------:R-:W-:-:S03]  /*35e0*/  ISETP.GE.AND P3, PT, R186, c[0x0][0x1d4], PT ;  /* 0x00007500ba007a0c */ /* 0x000fc60003f66270 */
[----:B------:R1:W-:Y:S01]  /*35f0*/  @P0 LDGSTS.E.BYPASS.LTC128B.128 [R204+0x11100], [R2.64], !P2 ;  /* 0x1110000002cc0fae */ /* 0x0003e2000d101d46 */
[C---:B------:R-:W-:Y:S02]  /*3600*/  ISETP.LT.OR P2, PT, R12.reuse, 0x1, P4 ;  /* 0x000000010c00780c */ /* 0x040fe40002741670 */
[C---:B------:R-:W-:Y:S01]  /*3610*/  ISETP.LT.OR P1, PT, R12.reuse, 0x1, P3 ;  /* 0x000000010c00780c */ /* 0x040fe20001f21670 */
[----:B------:R-:W0:Y:S01]  /*3620*/  LDGDEPBAR ;  /* 0x00000000000079af */ /* 0x000e220000000000 */
[----:B------:R-:W-:Y:S02]  /*3630*/  ISETP.LT.OR P4, PT, R12, 0x21, P4 ;  /* 0x000000210c00780c */ /* 0x000fe40002781670 */
[----:B-1----:R-:W-:-:S05]  /*3640*/  IADD3 R2, P0, R6, R17, RZ ;  /* 0x0000001106027210 */ /* 0x002fca0007f1e0ff */
[----:B--2---:R-:W-:-:S05]  /*3650*/  IMAD.X R3, R7, 0x1, R13, P0 ;  /* 0x0000000107037824 */ /* 0x004fca00000e060d */
[----:B------:R1:W-:Y:S01]  /*3660*/  LDGSTS.E.BYPASS.LTC128B.128 [R204+0x100], [R2.64], !P2 ;  /* 0x0010000002cc7fae */ /* 0x0003e2000d101d46 */
[----:B------:R-:W-:Y:S02]  /*3670*/  ISETP.LT.OR P2, PT, R12, 0x21, P3 ;  /* 0x000000210c00780c */ /* 0x000fe40001f41670 */
[----:B------:R-:W-:Y:S02]  /*3680*/  ISETP.GT.AND P3, PT, R16, R188, PT ;  /* 0x000000bc1000720c */ /* 0x000fe40003f64270 */
[----:B-1----:R-:W-:-:S05]  /*3690*/  IADD3 R2, P0, R6, R18, RZ ;  /* 0x0000001206027210 */ /* 0x002fca0007f1e0ff */
[----:B------:R-:W-:-:S05]  /*36a0*/  IMAD.X R3, R7, 0x1, R15, P0 ;  /* 0x0000000107037824 */ /* 0x000fca00000e060f */
[----:B------:R1:W-:Y:S01]  /*36b0*/  LDGSTS.E.BYPASS.LTC128B.128 [R204+0x2100], [R2.64], !P1 ;  /* 0x0210000002cc7fae */ /* 0x0003e2000c901d46 */
[----:B------:R-:W-:Y:S02]  /*36c0*/  ISETP.GE.AND P1, PT, R185, c[0x0][0x1d4], PT ;  /* 0x00007500b9007a0c */ /* 0x000fe40003f26270 */
[----:B-1----:R-:W-:-:S05]  /*36d0*/  IADD3 R2, P0, R6, R19, RZ ;  /* 0x0000001306027210 */ /* 0x002fca0007f1e0ff */
[----:B------:R-:W-:Y:S01]  /*36e0*/  IMAD.X R3, R7, 0x1, R14, P0 ;  /* 0x0000000107037824 */ /* 0x000fe200000e060e */
[C---:B------:R-:W-:Y:S02]  /*36f0*/  ISETP.LT.OR P0, PT, R12.reuse, 0x1, P1 ;  /* 0x000000010c00780c */ /* 0x040fe40000f01670 */
[----:B------:R-:W-:-:S11]  /*3700*/  ISETP.LT.OR P1, PT, R12, 0x21, P1 ;  /* 0x000000210c00780c */ /* 0x000fd60000f21670 */
[----:B------:R1:W-:Y:S01]  /*3710*/  LDGSTS.E.BYPASS.LTC128B.128 [R204+0x4100], [R2.64], !P0 ;  /* 0x0410000002cc7fae */ /* 0x0003e2000c101d46 */
[----:B-----5:R-:W-:-:S05]  /*3720*/  IADD3 R6, P0, R0, R17, RZ ;  /* 0x0000001100067210 */ /* 0x020fca0007f1e0ff */
[----:B------:R-:W-:Y:S01]  /*3730*/  IMAD.X R7, R8, 0x1, R13, P0 ;  /* 0x0000000108077824 */ /* 0x000fe200000e060d */
[----:B---3--:R-:W-:-:S04]  /*3740*/  IADD3 R4, P0, R0, R18, RZ ;  /* 0x0000001200047210 */ /* 0x008fc80007f1e0ff */
[----:B------:R2:W-:Y:S01]  /*3750*/  LDGSTS.E.BYPASS.LTC128B.128 [R204+0x1100], [R6.64], !P4 ;  /* 0x0110000006cc7fae */ /* 0x0005e2000e101d46 */
[----:B------:R-:W-:-:S05]  /*3760*/  IMAD.X R5, R8, 0x1, R15, P0 ;  /* 0x0000000108057824 */ /* 0x000fca00000e060f */
[----:B------:R2:W-:Y:S01]  /*3770*/  LDGSTS.E.BYPASS.LTC128B.128 [R204+0x3100], [R4.64], !P2 ;  /* 0x0310000004cc7fae */ /* 0x0005e2000d101d46 */
[----:B-1----:R-:W-:-:S05]  /*3780*/  IADD3 R2, P0, R0, R19, RZ ;  /* 0x0000001300027210 */ /* 0x002fca0007f1e0ff */
[----:B------:R-:W-:-:S05]  /*3790*/  IMAD.X R3, R8, 0x1, R14, P0 ;  /* 0x0000000108037824 */ /* 0x000fca00000e060e */
[----:B------:R2:W-:Y:S04]  /*37a0*/  LDGSTS.E.BYPASS.LTC128B.128 [R204+0x5100], [R2.64], !P1 ;  /* 0x0510000002cc7fae */ /* 0x0005e8000c901d46 */
[----:B------:R-:W0:Y:S01]  /*37b0*/  LDGDEPBAR ;  /* 0x00000000000079af */ /* 0x000e220000000000 */
[----:B------:R-:W-:Y:S05]  /*37c0*/  @!P3 BRA `(.L_x_2033) ;  /* 0x000004600000b947 */ /* 0x000fea0003800000 */
[----:B--2---:R-:W-:Y:S01]  /*37d0*/  IADD3 R2, R20, R161, R193 ;  /* 0x000000a114027210 */ /* 0x004fe20007ffe0c1 */
        /* <DEDUP_REMOVED lines=27> */
.L_x_2180:
[----:B------:R-:W-:Y:S05]  /*3990*/  BRA.DIV ~URZ, `(.L_x_2035) ;  /* 0x000132327f007947 */ /* 0x000fea000b800000 */
[----:B------:R-:W3:Y:S01]  /*39a0*/  SHFL.IDX PT, R0, R11, RZ, 0x181f ;  /* 0x00181fff0b007589 */ /* 0x000ee200000e0000 */
[----:B------:R-:W-:Y:S02]  /*39b0*/  ISETP.GE.AND P2, PT, R177, c[0x0][0x1d4], PT ;  /* 0x00007500b1007a0c */ /* 0x000fe40003f46270 */
[----:B------:R-:W-:Y:S02]  /*39c0*/  ISETP.GE.AND P1, PT, R186, c[0x0][0x1d4], PT ;  /* 0x00007500ba007a0c */ /* 0x000fe40003f26270 */
        /* <DEDUP_REMOVED lines=10> */
[----:B------:R-:W3:Y:S03]  /*3a70*/  SHFL.IDX PT, R0, R11, 0x1, 0x181f ;  /* 0x00381f000b007f89 */ /* 0x000ee600000e0000 */
[----:B------:R-:W-:Y:S01]  /*3a80*/  IMAD.X R3, R8, 0x1, R14, P0 ;  /* 0x0000000108037824 */ /* 0x000fe200000e060e */
[----:B------:R-:W-:Y:S01]  /*3a90*/  ISETP.GE.AND P0, PT, R185, c[0x0][0x1d4], PT ;  /* 0x00007500b9007a0c */ /* 0x000fe20003f06270 */
[----:B------:R2:W-:Y:S04]  /*3aa0*/  LDGSTS.E.BYPASS.LTC128B.128 [R204+0x14100], [R4.64], !P1 ;  /* 0x1410000004cc7fae */ /* 0x0005e8000c901d46 */
[----:B------:R4:W1:Y:S08]  /*3ab0*/  SHFL.IDX PT, R8, R9, 0x1, 0x181f ;  /* 0x00381f0009087f89 */ /* 0x00087000000e0000 */
[----:B------:R2:W-:Y:S01]  /*3ac0*/  LDGSTS.E.BYPASS.LTC128B.128 [R204+0x16100], [R2.64], !P0 ;  /* 0x1610000002cc7fae */ /* 0x0005e2000c101d46 */
[----:B-1--4-:R-:W-:-:S03]  /*3ad0*/  SEL R9, RZ, 0x10, P0 ;  /* 0x00000010ff097807 */ /* 0x012fc60000000000 */
.L_x_2181:
        /* <DEDUP_REMOVED lines=21> */
.L_x_2033:
[----:B------:R-:W-:Y:S05]  /*3c30*/  BSYNC B0 ;  /* 0x0000000000007941 */ /* 0x000fea0003800000 */
.L_x_2032:
        /* <DEDUP_REMOVED lines=10> */
[----:B-12---:R1:W2:Y:S04]  /*3ce0*/  LDSM.16.M88.4 R4, [R164] ;  /* 0x00000000a404783b */ /* 0x0062a80000000200 */
        /* <DEDUP_REMOVED lines=11> */
[----:B------:R-:W-:Y:S01]  /*3da0*/  IMAD.WIDE.U32 R2, R175, c[0x0][0x208], RZ ;  /* 0x00008200af027a25 */ /* 0x000fe200078e00ff */
[----:B------:R-:W-:-:S02]  /*3db0*/  SHF.R.S32.HI R12, RZ, 0x1f, R174 ;  /* 0x0000001fff0c7819 */ /* 0x000fc400000114ae */
[----:B------:R-:W-:Y:S01]  /*3dc0*/  SHF.R.S32.HI R13, RZ, 0x1f, R185 ;  /* 0x0000001fff0d7819 */ /* 0x000fe200000114b9 */
[----:B------:R-:W-:Y:S01]  /*3dd0*/  IMAD R0, R0, c[0x0][0x208], RZ ;  /* 0x0000820000007a24 */ /* 0x000fe200078e02ff */
[----:B------:R-:W-:Y:S01]  /*3de0*/  SHF.R.S32.HI R15, RZ, 0x1f, R186 ;  /* 0x0000001fff0f7819 */ /* 0x000fe200000114ba */
[----:B------:R-:W-:Y:S01]  /*3df0*/  IMAD.SHL.U32 R27, R185, 0x2, RZ ;  /* 0x00000002b91b7824 */ /* 0x000fe200078e00ff */
[----:B------:R-:W-:Y:S01]  /*3e00*/  SHF.R.S32.HI R14, RZ, 0x1f, R177 ;  /* 0x0000001fff0e7819 */ /* 0x000fe200000114b1 */
[----:B------:R-:W-:Y:S01]  /*3e10*/  IMAD R0, R175, c[0x0][0x20c], R0 ;  /* 0x00008300af007a24 */ /* 0x000fe200078e0200 */
[----:B------:R-:W-:Y:S01]  /*3e20*/  SHF.L.U64.HI R24, R185, 0x1, R13 ;  /* 0x00000001b9187819 */ /* 0x000fe2000001020d */
[C---:B------:R-:W-:Y:S01]  /*3e30*/  IMAD.SHL.U32 R26, R186.reuse, 0x2, RZ ;  /* 0x00000002ba1a7824 */ /* 0x040fe200078e00ff */
[----:B------:R-:W-:Y:S01]  /*3e40*/  SHF.L.U64.HI R23, R186, 0x1, R15 ;  /* 0x00000001ba177819 */ /* 0x000fe2000001020f */
[----:B------:R-:W-:Y:S01]  /*3e50*/  IMAD.IADD R3, R3, 0x1, R0 ;  /* 0x0000000103037824 */ /* 0x000fe200078e0200 */
[----:B------:R-:W-:Y:S01]  /*3e60*/  SHF.L.U64.HI R22, R177, 0x1, R14 ;  /* 0x00000001b1167819 */ /* 0x000fe2000001020e */
[----:B------:R-:W-:-:S02]  /*3e70*/  IMAD R0, R12, c[0x0][0x218], RZ ;  /* 0x000086000c007a24 */ /* 0x000fc400078e02ff */
[----:B------:R-:W-:-:S04]  /*3e80*/  IMAD.WIDE.U32 R2, R174, c[0x0][0x218], R2 ;  /* 0x00008600ae027a25 */ /* 0x000fc800078e0002 */
[----:B------:R-:W-:Y:S01]  /*3e90*/  IMAD R12, R174, c[0x0][0x21c], R0 ;  /* 0x00008700ae0c7a24 */ /* 0x000fe200078e0200 */
[----:B------:R-:W-:Y:S01]  /*3ea0*/  IADD3 R0, P0, R198, R2, RZ ;  /* 0x00000002c6007210 */ /* 0x000fe20007f1e0ff */
[----:B------:R-:W-:-:S03]  /*3eb0*/  IMAD.SHL.U32 R25, R177, 0x2, RZ ;  /* 0x00000002b1197824 */ /* 0x000fc600078e00ff */
[----:B------:R-:W-:Y:S02]  /*3ec0*/  IADD3.X R2, R202, R3, R12, P0, !PT ;  /* 0x00000003ca027210 */ /* 0x000fe400007fe40c */
[----:B------:R-:W-:-:S04]  /*3ed0*/  LEA R19, P0, R0, c[0x0][0x1f8], 0x1 ;  /* 0x00007e0000137a11 */ /* 0x000fc800078008ff */
[----:B------:R-:W-:Y:S01]  /*3ee0*/  LEA.HI.X R13, R0, c[0x0][0x1fc], R2, 0x1, P0 ;  /* 0x00007f00000d7a11 */ /* 0x000fe200000f0c02 */
[----:B------:R-:W-:Y:S06]  /*3ef0*/  BRA.DIV ~URZ, `(.L_x_2038) ;  /* 0x00012f127f007947 */ /* 0x000fec000b800000 */
[----:B------:R4:W3:Y:S02]  /*3f00*/  SHFL.IDX PT, R12, R13, RZ, 0x181f ;  /* 0x00181fff0d0c7589 */ /* 0x0008e400000e0000 */
.L_x_2182:
[----:B------:R-:W-:Y:S05]  /*3f10*/  BRA.DIV ~URZ, `(.L_x_2039) ;  /* 0x00012f627f007947 */ /* 0x000fea000b800000 */
[----:B------:R-:W5:Y:S01]  /*3f20*/  SHFL.IDX PT, R0, R19, RZ, 0x181f ;  /* 0x00181fff13007589 */ /* 0x000f6200000e0000 */
[----:B------:R-:W-:Y:S02]  /*3f30*/  ISETP.GE.AND P3, PT, R177, c[0x0][0x1d4], PT ;  /* 0x00007500b1007a0c */ /* 0x000fe40003f66270 */
[----:B------:R-:W-:Y:S02]  /*3f40*/  ISETP.GE.AND P1, PT, R186, c[0x0][0x1d4], PT ;  /* 0x00007500ba007a0c */ /* 0x000fe40003f26270 */
[----:B------:R-:W-:Y:S02]  /*3f50*/  SEL R21, RZ, 0x10, P3 ;  /* 0x00000010ff157807 */ /* 0x000fe40001800000 */
[----:B------:R-:W-:Y:S02]  /*3f60*/  SEL R18, RZ, 0x10, P1 ;  /* 0x00000010ff127807 */ /* 0x000fe40000800000 */
[----:B-----5:R-:W-:-:S05]  /*3f70*/  IADD3 R16, P0, R0, R25, RZ ;  /* 0x0000001900107210 */ /* 0x020fca0007f1e0ff */
[----:B---3--:R-:W-:Y:S01]  /*3f80*/  IMAD.X R17, R12, 0x1, R22, P0 ;  /* 0x000000010c117824 */ /* 0x008fe200000e0616 */
[----:B------:R-:W-:-:S04]  /*3f90*/  IADD3 R14, P0, R0, R26, RZ ;  /* 0x0000001a000e7210 */ /* 0x000fc80007f1e0ff */
[----:B------:R-:W-:Y:S01]  /*3fa0*/  @!PT LDS RZ, [RZ] ;  /* 0x00000000fffff984 */ /* 0x000fe20000000800 */
[----:B------:R-:W-:Y:S01]  /*3fb0*/  @!PT LDS RZ, [RZ] ;  /* 0x00000000fffff984 */ /* 0x000fe20000000800 */
[----:B------:R3:W-:Y:S01]  /*3fc0*/  LDGSTS.E.BYPASS.LTC128B.128 [R204+0x6100], [R16.64], !P3 ;  /* 0x0610000010cc7fae */ /* 0x0007e2000d901d46 */
[----:B------:R-:W-:Y:S01]  /*3fd0*/  IMAD.X R15, R12, 0x1, R23, P0 ;  /* 0x000000010c0f7824 */ /* 0x000fe200000e0617 */
[----:B------:R-:W-:Y:S02]  /*3fe0*/  IADD3 R2, P0, R0, R27, RZ ;  /* 0x0000001b00027210 */ /* 0x000fe40007f1e0ff */
[----:B------:R-:W4:Y:S03]  /*3ff0*/  SHFL.IDX PT, R0, R19, 0x1, 0x181f ;  /* 0x00381f0013007f89 */ /* 0x000f2600000e0000 */
[----:B------:R-:W-:Y:S01]  /*4000*/  IMAD.X R3, R12, 0x1, R24, P0 ;  /* 0x000000010c037824 */ /* 0x000fe200000e0618 */
[----:B------:R-:W-:Y:S01]  /*4010*/  ISETP.GE.AND P0, PT, R185, c[0x0][0x1d4], PT ;  /* 0x00007500b9007a0c */ /* 0x000fe20003f06270 */
[----:B------:R3:W-:Y:S04]  /*4020*/  LDGSTS.E.BYPASS.LTC128B.128 [R204+0x8100], [R14.64], !P1 ;  /* 0x081000000ecc7fae */ /* 0x0007e8000c901d46 */
[----:B------:R5:W2:Y:S08]  /*4030*/  SHFL.IDX PT, R12, R13, 0x1, 0x181f ;  /* 0x00381f000d0c7f89 */ /* 0x000ab000000e0000 */
[----:B------:R3:W-:Y:S01]  /*4040*/  LDGSTS.E.BYPASS.LTC128B.128 [R204+0xa100], [R2.64], !P0 ;  /* 0x0a10000002cc7fae */ /* 0x0007e2000c101d46 */
[----:B----45:R-:W-:-:S03]  /*4050*/  SEL R13, RZ, 0x10, P0 ;  /* 0x00000010ff0d7807 */ /* 0x030fc60000000000 */
.L_x_2183:
[----:B---3--:R-:W-:Y:S02]  /*4060*/  IADD3 R2, -R21, 0x10, RZ ;  /* 0x0000001015027810 */ /* 0x008fe40007ffe1ff */
[----:B------:R-:W-:-:S02]  /*4070*/  IADD3 R3, -R18, 0x10, RZ ;  /* 0x0000001012037810 */ /* 0x000fc40007ffe1ff */
[----:B------:R-:W-:-:S04]  /*4080*/  LOP3.LUT R2, R2, 0xf, RZ, 0xc0, !PT ;  /* 0x0000000f02027812 */ /* 0x000fc800078ec0ff */
[----:B------:R-:W-:Y:S02]  /*4090*/  IADD3 R16, P1, P0, R2, R0, R25 ;  /* 0x0000000002107210 */ /* 0x000fe4000783e019 */
[----:B------:R-:W-:Y:S02]  /*40a0*/  LOP3.LUT R2, R3, 0xf, RZ, 0xc0, !PT ;  /* 0x0000000f03027812 */ /* 0x000fe400078ec0ff */
[----:B------:R-:W-:Y:S02]  /*40b0*/  IADD3 R3, -R13, 0x10, RZ ;  /* 0x000000100d037810 */ /* 0x000fe40007ffe1ff */
[----:B--2---:R-:W-:Y:S02]  /*40c0*/  IADD3.X R17, RZ, R12, R22, P1, P0 ;  /* 0x0000000cff117210 */ /* 0x004fe40000fe0416 */
        /* <DEDUP_REMOVED lines=14> */
.L_x_2037:
[----:B------:R-:W-:Y:S05]  /*41b0*/  BSYNC B0 ;  /* 0x0000000000007941 */ /* 0x000fea0003800000 */
.L_x_2036:
[----:B------:R-:W-:Y:S01]  /*41c0*/  IMAD.MOV.U32 R0, RZ, RZ, 0x40 ;  /* 0x00000040ff007424 */ /* 0x000fe200078e00ff */
[----:B------:R-:W-:Y:S01]  /*41d0*/  LOP3.LUT P1, RZ, R187, 0x4, RZ, 0xc0, !PT ;  /* 0x00000004bbff7812 */ /* 0x000fe2000782c0ff */
[----:B------:R-:W0:Y:S01]  /*41e0*/  LDGDEPBAR ;  /* 0x00000000000079af */ /* 0x000e220000000000 */
[----:B------:R-:W-:Y:S01]  /*41f0*/  WARPSYNC 0xffffffff ;  /* 0xffffffff00007948 */ /* 0x000fe20003800000 */
[C---:B--23--:R-:W-:Y:S01]  /*4200*/  HMMA.16816.F32 R12, R4.reuse, R32, RZ ;  /* 0x00000020040c723c */ /* 0x04cfe200000018ff */
[----:B------:R-:W-:Y:S01]  /*4210*/  SEL R162, R0, 0xffffffc0, !P1 ;  /* 0xffffffc000a27807 */ /* 0x000fe20004800000 */
[----:B------:R-:W-:Y:S01]  /*4220*/  LDSM.16.M88.4 R16, [R167] ;  /* 0x00000000a710783b */ /* 0x000fe20000000200 */
[----:B------:R-:W-:Y:S01]  /*4230*/  IMAD.MOV.U32 R3, RZ, RZ, c[0x0][0x2c4] ;  /* 0x0000b100ff037624 */ /* 0x000fe200078e00ff */
[----:B------:R-:W-:Y:S01]  /*4240*/  ULDC UR4, c[0x0][0x324] ;  /* 0x0000c90000047ab9 */ /* 0x000fe20000000800 */
[----:B------:R-:W-:Y:S01]  /*4250*/  IADD3 R0, R162, R170, R168 ;  /* 0x000000aaa2007210 */ /* 0x000fe20007ffe0a8 */
[----:B------:R-:W-:Y:S01]  /*4260*/  IMAD.IADD R2, R170, 0x1, R162 ;  /* 0x00000001aa027824 */ /* 0x000fe200078e02a2 */
[----:B------:R-:W-:Y:S01]  /*4270*/  ULOP3.LUT UR4, URZ, UR4, URZ, 0x33, !UPT ;  /* 0x000000043f047292 */ /* 0x000fe2000f8e333f */
[----:B------:R-:W-:Y:S01]  /*4280*/  HMMA.16816.F32 R28, R4, R34, RZ ;  /* 0x00000022041c723c */ /* 0x000fe200000018ff */
[----:B------:R-:W-:Y:S01]  /*4290*/  ISETP.NE.AND P0, PT, R3, 0x1, PT ;  /* 0x000000010300780c */ /* 0x000fe20003f05270 */
[----:B------:R-:W-:Y:S01]  /*42a0*/  LDSM.16.M88.4 R68, [R0] ;  /* 0x000000000044783b */ /* 0x000fe20000000200 */
[----:B------:R-:W-:-:S03]  /*42b0*/  IMAD.MOV.U32 R93, RZ, RZ, c[0x0][0x32c] ;  /* 0x0000cb00ff5d7624 */ /* 0x000fc600078e00ff */
[----:B------:R-:W2:Y:S02]  /*42c0*/  LDSM.16.M88.4 R52, [R2] ;  /* 0x000000000234783b */ /* 0x000ea40000000200 */
[C---:B----4-:R-:W-:Y:S01]  /*42d0*/  HMMA.16816.F32 R32, R4.reuse, R36, RZ ;  /* 0x000000240420723c */ /* 0x050fe200000018ff */
[----:B------:R-:W-:Y:S01]  /*42e0*/  ISETP.GE.AND P4, PT, R93, 0x1, PT ;  /* 0x000000015d00780c */ /* 0x000fe20003f86270 */
[----:B------:R-:W3:Y:S04]  /*42f0*/  LDSM.16.M88.4 R56, [R2+0x800] ;  /* 0x000800000238783b */ /* 0x000ee80000000200 */
[----:B------:R-:W4:Y:S02]  /*4300*/  LDSM.16.M88.4 R76, [R2+0x1000] ;  /* 0x00100000024c783b */ /* 0x000f240000000200 */
[C---:B------:R-:W-:Y:S02]  /*4310*/  HMMA.16816.F32 R36, R4.reuse, R38, RZ ;  /* 0x000000260424723c */ /* 0x040fe400000018ff */
[----:B------:R-:W-:Y:S04]  /*4320*/  LDSM.16.M88.4 R72, [R0+0x800] ;  /* 0x000800000048783b */ /* 0x000fe80000000200 */
[----:B------:R-:W-:Y:S02]  /*4330*/  LDSM.16.M88.4 R84, [R0+0x1000] ;  /* 0x001000000054783b */ /* 0x000fe40000000200 */
[C---:B-1----:R-:W-:Y:S08]  /*4340*/  HMMA.16816.F32 R40, R4.reuse, R48, RZ ;  /* 0x000000300428723c */ /* 0x042ff000000018ff */
[C---:B------:R-:W-:Y:S08]  /*4350*/  HMMA.16816.F32 R48, R4.reuse, R50, RZ ;  /* 0x000000320430723c */ /* 0x040ff000000018ff */
[C---:B------:R-:W-:Y:S08]  /*4360*/  HMMA.16816.F32 R24, R4.reuse, R44, RZ ;  /* 0x0000002c0418723c */ /* 0x040ff000000018ff */
[----:B------:R-:W-:Y:S01]  /*4370*/  HMMA.16816.F32 R44, R4, R46, RZ ;  /* 0x0000002e042c723c */ /* 0x000fe200000018ff */
[----:B------:R-:W-:Y:S07]  /*4380*/  LDSM.16.M88.4 R4, [R166] ;  /* 0x00000000a604783b */ /* 0x000fee0000000200 */
[C---:B------:R-:W-:Y:S08]  /*4390*/  HMMA.16816.F32 R12, R8.reuse, R60, R12 ;  /* 0x0000003c080c723c */ /* 0x040ff0000000180c */
[C---:B------:R-:W-:Y:S01]  /*43a0*/  HMMA.16816.F32 R28, R8.reuse, R62, R28 ;  /* 0x0000003e081c723c */ /* 0x040fe2000000181c */
[----:B------:R-:W1:Y:S07]  /*43b0*/  LDSM.16.M88.4 R60, [R2+0x1800] ;  /* 0x00180000023c783b */ /* 0x000e6e0000000200 */
        /* <DEDUP_REMOVED lines=8> */
[----:B------:R-:W-:Y:S07]  /*4440*/  LDSM.16.M88.4 R88, [R170+0x3000] ;  /* 0x00300000aa58783b */ /* 0x000fee0000000200 */
[C---:B--2---:R-:W-:Y:S01]  /*4450*/  HMMA.16816.F32 R8, R16.reuse, R52, R12 ;  /* 0x000000341008723c */ /* 0x044fe2000000180c */
[----:B------:R-:W-:Y:S07]  /*4460*/  LDSM.16.M88.4 R12, [R164+0x4000] ;  /* 0x00400000a40c783b */ /* 0x000fee0000000200 */
[C---:B------:R-:W-:Y:S08]  /*4470*/  HMMA.16816.F32 R28, R16.reuse, R54, R28 ;  /* 0x00000036101c723c */ /* 0x040ff0000000181c */
[C---:B---3--:R-:W-:Y:S08]  /*4480*/  HMMA.16816.F32 R32, R16.reuse, R56, R32 ;  /* 0x000000381020723c */ /* 0x048ff00000001820 */
[C---:B------:R-:W-:Y:S01]  /*4490*/  HMMA.16816.F32 R36, R16.reuse, R58, R36 ;  /* 0x0000003a1024723c */ /* 0x040fe20000001824 */
[----:B------:R-:W2:Y:S07]  /*44a0*/  LDSM.16.M88.4 R56, [R0+0x1800] ;  /* 0x001800000038783b */ /* 0x000eae0000000200 */
[C---:B----4-:R-:W-:Y:S08]  /*44b0*/  HMMA.16816.F32 R52, R16.reuse, R78, R48 ;  /* 0x0000004e1034723c */ /* 0x050ff00000001830 */
[C---:B------:R-:W-:Y:S01]  /*44c0*/  HMMA.16816.F32 R40, R16.reuse, R76, R40 ;  /* 0x0000004c1028723c */ /* 0x040fe20000001828 */
[----:B------:R-:W-:Y:S07]  /*44d0*/  LDSM.16.M88.4 R76, [R2+0x2800] ;  /* 0x00280000024c783b */ /* 0x000fee0000000200 */
[C---:B-1----:R-:W-:Y:S01]  /*44e0*/  HMMA.16816.F32 R48, R16.reuse, R60, R24 ;  /* 0x0000003c1030723c */ /* 0x042fe20000001818 */
[----:B------:R-:W-:Y:S07]  /*44f0*/  LDSM.16.M88.4 R24, [R20+0x3800] ;  /* 0x003800001418783b */ /* 0x000fee0000000200 */
[----:B------:R-:W-:Y:S01]  /*4500*/  HMMA.16816.F32 R44, R16, R62, R44 ;  /* 0x0000003e102c723c */ /* 0x000fe2000000182c */
[----:B------:R-:W1:Y:S04]  /*4510*/  LDSM.16.M88.4 R60, [R170+0x3800] ;  /* 0x00380000aa3c783b */ /* 0x000e680000000200 */
[----:B------:R-:W-:Y:S03]  /*4520*/  LDSM.16.M88.4 R16, [R165+0x4000] ;  /* 0x00400000a510783b */ /* 0x000fe60000000200 */
        /* <DEDUP_REMOVED lines=8> */
[----:B------:R-:W5:Y:S07]  /*45b0*/  LDSM.16.M88.4 R84, [R20+0x3000] ;  /* 0x003000001454783b */ /* 0x000f6e0000000200 */
[C---:B--2---:R-:W-:Y:S08]  /*45c0*/  HMMA.16816.F32 R48, R4.reuse, R56, R48 ;  /* 0x000000380430723c */ /* 0x044ff00000001830 */
[----:B------:R-:W-:Y:S01]  /*45d0*/  HMMA.16816.F32 R44, R4, R58, R44 ;  /* 0x0000003a042c723c */ /* 0x000fe2000000182c */
[----:B------:R-:W-:Y:S07]  /*45e0*/  LDSM.16.M88.4 R56, [R2+0x3800] ;  /* 0x003800000238783b */ /* 0x000fee0000000200 */
[C---:B------:R-:W-:Y:S01]  /*45f0*/  HMMA.16816.F32 R4, R12.reuse, R64, R8 ;  /* 0x000000400c04723c */ /* 0x040fe20000001808 */
[----:B------:R-:W-:Y:S07]  /*4600*/  LDSM.16.M88.4 R8, [R167+0x4000] ;  /* 0x00400000a708783b */ /* 0x000fee0000000200 */
[C---:B------:R-:W-:Y:S01]  /*4610*/  HMMA.16816.F32 R28, R12.reuse, R66, R28 ;  /* 0x000000420c1c723c */ /* 0x040fe2000000181c */
[----:B------:R-:W2:Y:S07]  /*4620*/  LDSM.16.M88.4 R64, [R2+0x2000] ;  /* 0x002000000240783b */ /* 0x000eae0000000200 */
[C---:B------:R-:W-:Y:S08]  /*4630*/  HMMA.16816.F32 R32, R12.reuse, R80, R32 ;  /* 0x000000500c20723c */ /* 0x040ff00000001820 */
[C---:B------:R-:W-:Y:S01]  /*4640*/  HMMA.16816.F32 R36, R12.reuse, R82, R36 ;  /* 0x000000520c24723c */ /* 0x040fe20000001824 */
[----:B------:R-:W-:Y:S07]  /*4650*/  LDSM.16.M88.4 R80, [R170+0x4800] ;  /* 0x00480000aa50783b */ /* 0x000fee0000000200 */
[C---:B------:R-:W-:Y:S08]  /*4660*/  HMMA.16816.F32 R40, R12.reuse, R88, R40 ;  /* 0x000000580c28723c */ /* 0x040ff00000001828 */
[C---:B------:R-:W-:Y:S01]  /*4670*/  HMMA.16816.F32 R52, R12.reuse, R90, R52 ;  /* 0x0000005a0c34723c */ /* 0x040fe20000001834 */
[----:B------:R-:W2:Y:S07]  /*4680*/  LDSM.16.M88.4 R88, [R2+0x3000] ;  /* 0x003000000258783b */ /* 0x000eae0000000200 */
[C---:B-1----:R-:W-:Y:S08]  /*4690*/  HMMA.16816.F32 R48, R12.reuse, R60, R48 ;  /* 0x0000003c0c30723c */ /* 0x042ff00000001830 */
[----:B------:R-:W-:Y:S01]  /*46a0*/  HMMA.16816.F32 R44, R12, R62, R44 ;  /* 0x0000003e0c2c723c */ /* 0x000fe2000000182c */
[----:B------:R-:W-:Y:S07]  /*46b0*/  LDSM.16.M88.4 R60, [R0+0x3800] ;  /* 0x00380000003c783b */ /* 0x000fee0000000200 */
[C---:B---3--:R-:W-:Y:S01]  /*46c0*/  HMMA.16816.F32 R12, R16.reuse, R68, R4 ;  /* 0x00000044100c723c */ /* 0x048fe20000001804 */
[----:B------:R-:W-:Y:S07]  /*46d0*/  LDSM.16.M88.4 R4, [R166+0x4000] ;  /* 0x00400000a604783b */ /* 0x000fee0000000200 */
[C---:B------:R-:W-:Y:S01]  /*46e0*/  HMMA.16816.F32 R28, R16.reuse, R70, R28 ;  /* 0x00000046101c723c */ /* 0x040fe2000000181c */
[----:B------:R-:W1:Y:S07]  /*46f0*/  LDSM.16.M88.4 R68, [R0+0x2000] ;  /* 0x002000000044783b */ /* 0x000e6e0000000200 */
[C---:B----4-:R-:W-:Y:S08]  /*4700*/  HMMA.16816.F32 R32, R16.reuse, R72, R32 ;  /* 0x000000481020723c */ /* 0x050ff00000001820 */
[C---:B------:R-:W-:Y:S01]  /*4710*/  HMMA.16816.F32 R36, R16.reuse, R74, R36 ;  /* 0x0000004a1024723c */ /* 0x040fe20000001824 */
[----:B------:R-:W3:Y:S07]  /*4720*/  LDSM.16.M88.4 R72, [R0+0x2800] ;  /* 0x002800000048783b */ /* 0x000eee0000000200 */
[C---:B-----5:R-:W-:Y:S08]  /*4730*/  HMMA.16816.F32 R40, R16.reuse, R84, R40 ;  /* 0x000000541028723c */ /* 0x060ff00000001828 */
[C---:B------:R-:W-:Y:S01]  /*4740*/  HMMA.16816.F32 R52, R16.reuse, R86, R52 ;  /* 0x000000561034723c */ /* 0x040fe20000001834 */
[----:B------:R-:W4:Y:S07]  /*4750*/  LDSM.16.M88.4 R84, [R0+0x3000] ;  /* 0x003000000054783b */ /* 0x000f2e0000000200 */
[C---:B------:R-:W-:Y:S08]  /*4760*/  HMMA.16816.F32 R48, R16.reuse, R24, R48 ;  /* 0x000000181030723c */ /* 0x040ff00000001830 */
[----:B------:R-:W-:Y:S01]  /*4770*/  HMMA.16816.F32 R44, R16, R26, R44 ;  /* 0x0000001a102c723c */ /* 0x000fe2000000182c */
[----:B------:R-:W-:Y:S07]  /*4780*/  LDSM.16.M88.4 R16, [R164+0x8000] ;  /* 0x00800000a410783b */ /* 0x000fee0000000200 */
[C---:B--2---:R-:W-:Y:S08]  /*4790*/  HMMA.16816.F32 R24, R8.reuse, R64, R12 ;  /* 0x000000400818723c */ /* 0x044ff0000000180c */
[C---:B------:R-:W-:Y:S01]  /*47a0*/  HMMA.16816.F32 R12, R8.reuse, R66, R28 ;  /* 0x00000042080c723c */ /* 0x040fe2000000181c */
[----:B------:R-:W2:Y:S07]  /*47b0*/  LDSM.16.M88.4 R64, [R170+0x4000] ;  /* 0x00400000aa40783b */ /* 0x000eae0000000200 */
[C---:B------:R-:W-:Y:S08]  /*47c0*/  HMMA.16816.F32 R32, R8.reuse, R76, R32 ;  /* 0x0000004c0820723c */ /* 0x040ff00000001820 */
[C---:B------:R-:W-:Y:S01]  /*47d0*/  HMMA.16816.F32 R36, R8.reuse, R78, R36 ;  /* 0x0000004e0824723c */ /* 0x040fe20000001824 */
[----:B------:R-:W-:Y:S07]  /*47e0*/  LDSM.16.M88.4 R76, [R20+0x4800] ;  /* 0x00480000144c783b */ /* 0x000fee0000000200 */
[C---:B------:R-:W-:Y:S08]  /*47f0*/  HMMA.16816.F32 R40, R8.reuse, R88, R40 ;  /* 0x000000580828723c */ /* 0x040ff00000001828 */
[C---:B------:R-:W-:Y:S01]  /*4800*/  HMMA.16816.F32 R52, R8.reuse, R90, R52 ;  /* 0x0000005a0834723c */ /* 0x040fe20000001834 */
[----:B------:R-:W5:Y:S07]  /*4810*/  LDSM.16.M88.4 R88, [R170+0x5000] ;  /* 0x00500000aa58783b */ /* 0x000f6e0000000200 */
[C---:B------:R-:W-:Y:S08]  /*4820*/  HMMA.16816.F32 R48, R8.reuse, R56, R48 ;  /* 0x000000380830723c */ /* 0x040ff00000001830 */
[----:B------:R-:W-:Y:S01]  /*4830*/  HMMA.16816.F32 R44, R8, R58, R44 ;  /* 0x0000003a082c723c */ /* 0x000fe2000000182c */
[----:B------:R-:W2:Y:S07]  /*4840*/  LDSM.16.M88.4 R56, [R170+0x5800] ;  /* 0x00580000aa38783b */ /* 0x000eae0000000200 */
[C---:B-1----:R-:W-:Y:S08]  /*4850*/  HMMA.16816.F32 R28, R4.reuse, R68, R24 ;  /* 0x00000044041c723c */ /* 0x042ff00000001818 */
[C---:B------:R-:W-:Y:S01]  /*4860*/  HMMA.16816.F32 R24, R4.reuse, R70, R12 ;  /* 0x000000460418723c */ /* 0x040fe2000000180c */
[----:B------:R-:W-:Y:S04]  /*4870*/  LDSM.16.M88.4 R12, [R165+0x8000] ;  /* 0x00800000a50c783b */ /* 0x000fe80000000200 */
[----:B------:R-:W1:Y:S03]  /*4880*/  LDSM.16.M88.4 R68, [R20+0x4000] ;  /* 0x004000001444783b */ /* 0x000e660000000200 */
[C---:B---3--:R-:W-:Y:S08]  /*4890*/  HMMA.16816.F32 R8, R4.reuse, R72, R32 ;  /* 0x000000480408723c */ /* 0x048ff00000001820 */
[C---:B------:R-:W-:Y:S01]  /*48a0*/  HMMA.16816.F32 R36, R4.reuse, R74, R36 ;  /* 0x0000004a0424723c */ /* 0x040fe20000001824 */
[----:B------:R-:W-:Y:S07]  /*48b0*/  LDSM.16.M88.4 R72, [R2+0x4000] ;  /* 0x004000000248783b */ /* 0x000fee0000000200 */
[C---:B----4-:R-:W-:Y:S08]  /*48c0*/  HMMA.16816.F32 R40, R4.reuse, R84, R40 ;  /* 0x000000540428723c */ /* 0x050ff00000001828 */
[C---:B------:R-:W-:Y:S01]  /*48d0*/  HMMA.16816.F32 R52, R4.reuse, R86, R52 ;  /* 0x000000560434723c */ /* 0x040fe20000001834 */
[----:B------:R-:W3:Y:S07]  /*48e0*/  LDSM.16.M88.4 R84, [R20+0x5000] ;  /* 0x005000001454783b */ /* 0x000eee0000000200 */
[C---:B------:R-:W-:Y:S08]  /*48f0*/  HMMA.16816.F32 R48, R4.reuse, R60, R48 ;  /* 0x0000003c0430723c */ /* 0x040ff00000001830 */
[----:B------:R-:W-:Y:S01]  /*4900*/  HMMA.16816.F32 R44, R4, R62, R44 ;  /* 0x0000003e042c723c */ /* 0x000fe2000000182c */
[----:B------:R-:W-:Y:S07]  /*4910*/  LDSM.16.M88.4 R60, [R2+0x5800] ;  /* 0x00580000023c783b */ /* 0x000fee0000000200 */
[C---:B--2---:R-:W-:Y:S08]  /*4920*/  HMMA.16816.F32 R32, R16.reuse, R64, R28 ;  /* 0x000000401020723c */ /* 0x044ff0000000181c */
[C---:B------:R-:W-:Y:S01]  /*4930*/  HMMA.16816.F32 R28, R16.reuse, R66, R24 ;  /* 0x00000042101c723c */ /* 0x040fe20000001818 */
[----:B------:R2:W4:Y:S07]  /*4940*/  LDSM.16.M88.4 R64, [R20+0x5800] ;  /* 0x005800001440783b */ /* 0x00052e0000000200 */
[C---:B------:R-:W-:Y:S01]  /*4950*/  HMMA.16816.F32 R24, R16.reuse, R80, R8 ;  /* 0x000000501018723c */ /* 0x040fe20000001808 */
[----:B------:R-:W1:Y:S07]  /*4960*/  LDSM.16.M88.4 R8, [R167+0x8000] ;  /* 0x00800000a708783b */ /* 0x000e6e0000000200 */
[C---:B------:R-:W-:Y:S01]  /*4970*/  HMMA.16816.F32 R4, R16.reuse, R82, R36 ;  /* 0x000000521004723c */ /* 0x040fe20000001824 */
[----:B------:R-:W2:Y:S07]  /*4980*/  LDSM.16.M88.4 R80, [R2+0x4800] ;  /* 0x004800000250783b */ /* 0x000eae0000000200 */
[C---:B-----5:R-:W-:Y:S08]  /*4990*/  HMMA.16816.F32 R36, R16.reuse, R88, R40 ;  /* 0x000000581024723c */ /* 0x060ff00000001828 */
[C---:B------:R-:W-:Y:S08]  /*49a0*/  HMMA.16816.F32 R52, R16.reuse, R90, R52 ;  /* 0x0000005a1034723c */ /* 0x040ff00000001834 */
[C---:B------:R-:W-:Y:S08]  /*49b0*/  HMMA.16816.F32 R48, R16.reuse, R56, R48 ;  /* 0x000000381030723c */ /* 0x040ff00000001830 */
[----:B------:R-:W-:Y:S01]  /*49c0*/  HMMA.16816.F32 R40, R16, R58, R44 ;  /* 0x0000003a1028723c */ /* 0x000fe2000000182c */
[----:B------:R-:W5:Y:S07]  /*49d0*/  LDSM.16.M88.4 R56, [R2+0x5000] ;  /* 0x005000000238783b */ /* 0x000f6e0000000200 */
[C---:B-1----:R-:W-:Y:S08]  /*49e0*/  HMMA.16816.F32 R32, R12.reuse, R68, R32 ;  /* 0x000000440c20723c */ /* 0x042ff00000001820 */
[C---:B------:R-:W-:Y:S01]  /*49f0*/  HMMA.16816.F32 R28, R12.reuse, R70, R28 ;  /* 0x000000460c1c723c */ /* 0x040fe2000000181c */
[----:B------:R-:W-:Y:S07]  /*4a00*/  LDSM.16.M88.4 R68, [R0+0x4000] ;  /* 0x004000000044783b */ /* 0x000fee0000000200 */
[C---:B------:R-:W-:Y:S08]  /*4a10*/  HMMA.16816.F32 R24, R12.reuse, R76, R24 ;  /* 0x0000004c0c18723c */ /* 0x040ff00000001818 */
[C---:B--2---:R-:W-:Y:S01]  /*4a20*/  HMMA.16816.F32 R20, R12.reuse, R78, R4 ;  /* 0x0000004e0c14723c */ /* 0x044fe20000001804 */
[----:B------:R-:W1:Y:S04]  /*4a30*/  LDSM.16.M88.4 R4, [R166+0x8000] ;  /* 0x00800000a604783b */ /* 0x000e680000000200 */
[----:B------:R-:W2:Y:S03]  /*4a40*/  LDSM.16.M88.4 R76, [R0+0x4800] ;  /* 0x00480000004c783b */ /* 0x000ea60000000200 */
[C---:B---3--:R-:W-:Y:S08]  /*4a50*/  HMMA.16816.F32 R16, R12.reuse, R84, R36 ;  /* 0x000000540c10723c */ /* 0x048ff00000001824 */
[C---:B------:R-:W-:Y:S08]  /*4a60*/  HMMA.16816.F32 R52, R12.reuse, R86, R52 ;  /* 0x000000560c34723c */ /* 0x040ff00000001834 */
[C---:B----4-:R-:W-:Y:S08]  /*4a70*/  HMMA.16816.F32 R48, R12.reuse, R64, R48 ;  /* 0x000000400c30723c */ /* 0x050ff00000001830 */
[----:B------:R-:W-:Y:S01]  /*4a80*/  HMMA.16816.F32 R12, R12, R66, R40 ;  /* 0x000000420c0c723c */ /* 0x000fe20000001828 */
[----:B------:R-:W3:Y:S04]  /*4a90*/  LDSM.16.M88.4 R40, [R0+0x5000] ;  /* 0x005000000028783b */ /* 0x000ee80000000200 */
[----:B------:R4:W1:Y:S03]  /*4aa0*/  LDSM.16.M88.4 R64, [R0+0x5800] ;  /* 0x005800000040783b */ /* 0x0008660000000200 */
[C---:B------:R-:W-:Y:S08]  /*4ab0*/  HMMA.16816.F32 R44, R8.reuse, R72, R32 ;  /* 0x00000048082c723c */ /* 0x040ff00000001820 */
[C---:B------:R-:W-:Y:S08]  /*4ac0*/  HMMA.16816.F32 R36, R8.reuse, R74, R28 ;  /* 0x0000004a0824723c */ /* 0x040ff0000000181c */
[----:B------:R-:W-:Y:S01]  /*4ad0*/  HMMA.16816.F32 R32, R8, R80, R24 ;  /* 0x000000500820723c */ /* 0x000fe20000001818 */
[----:B----4-:R-:W-:-:S04]  /*4ae0*/  IMAD.IADD R0, R212, 0x1, R203 ;  /* 0x00000001d4007824 */ /* 0x010fc800078e02cb */
[----:B------:R-:W-:-:S03]  /*4af0*/  @P0 IMAD.HI.U32 R2, R0, c[0x0][0x2c8], RZ ;  /* 0x0000b20000020a27 */ /* 0x000fc600078e00ff */
[C---:B------:R-:W-:Y:S08]  /*4b00*/  HMMA.16816.F32 R28, R8.reuse, R82, R20 ;  /* 0x00000052081c723c */ /* 0x040ff00000001814 */
[C---:B-----5:R-:W-:Y:S08]  /*4b10*/  HMMA.16816.F32 R24, R8.reuse, R56, R16 ;  /* 0x000000380818723c */ /* 0x060ff00000001810 */
[C---:B------:R-:W-:Y:S08]  /*4b20*/  HMMA.16816.F32 R20, R8.reuse, R58, R52 ;  /* 0x0000003a0814723c */ /* 0x040ff00000001834 */
[C---:B------:R-:W-:Y:S08]  /*4b30*/  HMMA.16816.F32 R16, R8.reuse, R60, R48 ;  /* 0x0000003c0810723c */ /* 0x040ff00000001830 */
[----:B------:R-:W-:Y:S07]  /*4b40*/  HMMA.16816.F32 R12, R8, R62, R12 ;  /* 0x0000003e080c723c */ /* 0x000fee000000180c */
[----:B------:R-:W-:Y:S01]  /*4b50*/  IMAD.MOV.U32 R8, RZ, RZ, R0 ;  /* 0x000000ffff087224 */ /* 0x000fe200078e0000 */
[----:B------:R-:W-:Y:S01]  /*4b60*/  @P0 SHF.R.U32.HI R8, RZ, c[0x0][0x2cc], R2 ;  /* 0x0000b300ff080a19 */ /* 0x000fe20000011602 */
[----:B-1----:R-:W-:Y:S01]  /*4b70*/  HMMA.16816.F32 R48, R4, R68, R44 ;  /* 0x000000440430723c */ /* 0x002fe2000000182c */
[----:B------:R-:W-:-:S03]  /*4b80*/  IADD3 R0, R189, 0x1, -R161 ;  /* 0x00000001bd007810 */ /* 0x000fc60007ffe8a1 */
[----:B------:R-:W1:Y:S01]  /*4b90*/  SHFL.IDX PT, R3, R8, RZ, 0x1c1f ;  /* 0x001c1fff08037589 */ /* 0x000e6200000e0000 */
[----:B------:R-:W-:-:S03]  /*4ba0*/  IADD3 R0, -R190, R0, -R191 ;  /* 0x00000000be007210 */ /* 0x000fc60007ffe9bf */
[C---:B------:R-:W-:Y:S08]  /*4bb0*/  HMMA.16816.F32 R44, R4.reuse, R70, R36 ;  /* 0x00000046042c723c */ /* 0x040ff00000001824 */
[C---:B--2---:R-:W-:Y:S08]  /*4bc0*/  HMMA.16816.F32 R36, R4.reuse, R76, R32 ;  /* 0x0000004c0424723c */ /* 0x044ff00000001820 */
[C---:B------:R-:W-:Y:S08]  /*4bd0*/  HMMA.16816.F32 R32, R4.reuse, R78, R28 ;  /* 0x0000004e0420723c */ /* 0x040ff0000000181c */
[C---:B---3--:R-:W-:Y:S08]  /*4be0*/  HMMA.16816.F32 R28, R4.reuse, R40, R24 ;  /* 0x00000028041c723c */ /* 0x048ff00000001818 */
[C---:B------:R-:W-:Y:S08]  /*4bf0*/  HMMA.16816.F32 R24, R4.reuse, R42, R20 ;  /* 0x0000002a0418723c */ /* 0x040ff00000001814 */
[C---:B------:R-:W-:Y:S08]  /*4c00*/  HMMA.16816.F32 R16, R4.reuse, R64, R16 ;  /* 0x000000400410723c */ /* 0x040ff00000001810 */
[----:B------:R-:W-:Y:S07]  /*4c10*/  HMMA.16816.F32 R12, R4, R66, R12 ;  /* 0x00000042040c723c */ /* 0x000fee000000180c */
[----:B------:R-:W-:Y:S01]  /*4c20*/  IADD3 R5, R0, c[0x0][0x328], RZ ;  /* 0x0000ca0000057a10 */ /* 0x000fe20007ffe0ff */
[----:B------:R-:W-:Y:S01]  /*4c30*/  IMAD.IADD R7, R92, 0x1, -R191 ;  /* 0x000000015c077824 */ /* 0x000fe200078e0abf */
[----:B------:R-:W-:-:S03]  /*4c40*/  IADD3 R6, R0, UR4, RZ ;  /* 0x0000000400067c10 */ /* 0x000fc6000fffe0ff */
[--C-:B-1----:R-:W-:Y:S02]  /*4c50*/  IMAD.IADD R2, R5, 0x1, R3.reuse ;  /* 0x0000000105027824 */ /* 0x102fe400078e0203 */
[----:B------:R-:W-:-:S03]  /*4c60*/  IMAD.IADD R0, R6, 0x1, R3 ;  /* 0x0000000106007824 */ /* 0x000fc600078e0203 */
[----:B------:R-:W-:Y:S01]  /*4c70*/  IMNMX R2, R7, R2, PT ;  /* 0x0000000207027217 */ /* 0x000fe20003800200 */
        /* <DEDUP_REMOVED lines=12> */
.L_x_2042:
[----:B------:R-:W-:-:S04]  /*4d40*/  MOV R4, 0x1 ;  /* 0x0000000100047802 */ /* 0x000fc80000000f00 */
[----:B------:R-:W-:-:S13]  /*4d50*/  ISETP.NE.AND P0, PT, R4, c[0x0][0x32c], PT ;  /* 0x0000cb0004007a0c */ /* 0x000fda0003f05270 */
[----:B------:R-:W-:-:S05]  /*4d60*/  @P0 IMAD.HI.U32 R4, R3, c[0x0][0x330], RZ ;  /* 0x0000cc0003040a27 */ /* 0x000fca00078e00ff */
[----:B------:R-:W-:Y:S02]  /*4d70*/  @P0 SHF.R.U32.HI R3, RZ, c[0x0][0x334], R4 ;  /* 0x0000cd00ff030a19 */ /* 0x000fe40000011604 */
.L_x_2043:
[----:B------:R-:W-:Y:S05]  /*4d80*/  BSYNC B0 ;  /* 0x0000000000007941 */ /* 0x000fea0003800000 */
.L_x_2041:
[----:B------:R-:W-:-:S04]  /*4d90*/  IMAD R3, R3, c[0x0][0x32c], -R161 ;  /* 0x0000cb0003037a24 */ /* 0x000fc800078e0aa1 */
[----:B------:R-:W-:-:S05]  /*4da0*/  IMAD.IADD R3, R3, 0x1, -R191 ;  /* 0x0000000103037824 */ /* 0x000fca00078e0abf */
[----:B------:R-:W-:Y:S02]  /*4db0*/  IADD3 R4, R3, c[0x0][0x32c], RZ ;  /* 0x0000cb0003047a10 */ /* 0x000fe40007ffe0ff */
[----:B------:R-:W-:Y:S02]  /*4dc0*/  IMNMX R0, R0, R3, !PT ;  /* 0x0000000300007217 */ /* 0x000fe40007800200 */
[----:B------:R-:W-:Y:S02]  /*4dd0*/  IMNMX R2, R2, R4, PT ;  /* 0x0000000402027217 */ /* 0x000fe40003800200 */
.L_x_2040:
[----:B------:R-:W-:Y:S01]  /*4de0*/  ISETP.GT.AND P3, PT, R180, RZ, PT ;  /* 0x000000ffb400720c */ /* 0x000fe20003f64270 */
[----:B------:R-:W1:Y:S03]  /*4df0*/  SHFL.IDX PT, R3, R8, 0x1, 0x1c1f ;  /* 0x003c1f0008037f89 */ /* 0x000e6600000e0000 */
        /* <DEDUP_REMOVED lines=46> */
[----:B-1----:R-:W-:-:S03]  /*50e0*/  IMAD.IADD R0, R6, 0x1, R3 ;  /* 0x0000000106007824 */ /* 0x002fc600078e0203 */
[----:B------:R-:W-:Y:S01]  /*50f0*/  ISETP.LT.OR P0, PT, R2, 0x3a, P0 ;  /* 0x0000003a0200780c */ /* 0x000fe20000701670 */
[----:B------:R-:W-:-:S03]  /*5100*/  IMAD.IADD R2, R5, 0x1, R3 ;  /* 0x0000000105027824 */ /* 0x000fc600078e0203 */
[----:B------:R-:W-:Y:S02]  /*5110*/  FSEL R74, R13, -INF , !P0 ;  /* 0xff8000000d4a7808 */ /* 0x000fe40004000000 */
        /* <DEDUP_REMOVED lines=13> */
.L_x_2046:
[----:B------:R-:W-:-:S04]  /*51f0*/  MOV R4, 0x1 ;  /* 0x0000000100047802 */ /* 0x000fc80000000f00 */
[----:B------:R-:W-:-:S13]  /*5200*/  ISETP.NE.AND P0, PT, R4, c[0x0][0x32c], PT ;  /* 0x0000cb0004007a0c */ /* 0x000fda0003f05270 */
[----:B------:R-:W-:-:S05]  /*5210*/  @P0 IMAD.HI.U32 R4, R3, c[0x0][0x330], RZ ;  /* 0x0000cc0003040a27 */ /* 0x000fca00078e00ff */
[----:B------:R-:W-:Y:S02]  /*5220*/  @P0 SHF.R.U32.HI R3, RZ, c[0x0][0x334], R4 ;  /* 0x0000cd00ff030a19 */ /* 0x000fe40000011604 */
.L_x_2047:
[----:B------:R-:W-:Y:S05]  /*5230*/  BSYNC B0 ;  /* 0x0000000000007941 */ /* 0x000fea0003800000 */
.L_x_2045:
[----:B------:R-:W-:-:S04]  /*5240*/  IMAD R3, R3, c[0x0][0x32c], -R161 ;  /* 0x0000cb0003037a24 */ /* 0x000fc800078e0aa1 */
[----:B------:R-:W-:-:S05]  /*5250*/  IMAD.IADD R3, R3, 0x1, -R191 ;  /* 0x0000000103037824 */ /* 0x000fca00078e0abf */
[----:B------:R-:W-:Y:S02]  /*5260*/  IADD3 R4, R3, c[0x0][0x32c], RZ ;  /* 0x0000cb0003047a10 */ /* 0x000fe40007ffe0ff */
[----:B------:R-:W-:Y:S02]  /*5270*/  IMNMX R0, R0, R3, !PT ;  /* 0x0000000300007217 */ /* 0x000fe40007800200 */
[----:B------:R-:W-:Y:S02]  /*5280*/  IMNMX R2, R2, R4, PT ;  /* 0x0000000402027217 */ /* 0x000fe40003800200 */
.L_x_2044:
[----:B------:R-:W-:Y:S01]  /*5290*/  ISETP.GT.AND P0, PT, R0, 0x8, P3 ;  /* 0x000000080000780c */ /* 0x000fe20001f04270 */
[----:B------:R-:W2:Y:S01]  /*52a0*/  LDL R92, [R1] ;  /* 0x00000000015c7983 */ /* 0x000ea20000100800 */
[----:B------:R-:W-:Y:S01]  /*52b0*/  FMNMX.FTZ R3, R9, R11, !PT ;  /* 0x0000000b09037209 */ /* 0x000fe20007810000 */
[----:B------:R-:W-:-:S04]  /*52c0*/  DEPBAR.LE SB0, 0x2 ;  /* 0x000080800000791a */ /* 0x000fc80000000000 */
[----:B------:R-:W-:Y:S01]  /*52d0*/  BAR.SYNC.DEFER_BLOCKING 0x0 ;  /* 0x0000000000007b1d */ /* 0x000fe20000010000 */
[----:B------:R-:W-:Y:S02]  /*52e0*/  ISETP.LT.OR P0, PT, R2, 0x9, P0 ;  /* 0x000000090200780c */ /* 0x000fe40000701670 */
[----:B------:R-:W-:Y:S02]  /*52f0*/  FMNMX.FTZ R3, R20, R3, !PT ;  /* 0x0000000314037209 */ /* 0x000fe40007810000 */
[----:B------:R-:W-:Y:S01]  /*5300*/  FSEL R8, R46, -INF , !P0 ;  /* 0xff8000002e087808 */ /* 0x000fe20004000000 */
[----:B------:R-:W-:Y:S01]  /*5310*/  BSSY B0, `(.L_x_2048) ;  /* 0x00001af000007945 */ /* 0x000fe20003800000 */
[----:B------:R-:W-:Y:S02]  /*5320*/  ISETP.GT.AND P0, PT, R0, 0x9, P3 ;  /* 0x000000090000780c */ /* 0x000fe40001f04270 */
[----:B------:R-:W-:Y:S02]  /*5330*/  FMNMX.FTZ R3, R21, R3, !PT ;  /* 0x0000000315037209 */ /* 0x000fe40007810000 */
[----:B------:R-:W-:-:S02]  /*5340*/  ISETP.LT.OR P0, PT, R2, 0xa, P0 ;  /* 0x0000000a0200780c */ /* 0x000fc40000701670 */
[----:B------:R-:W-:Y:S02]  /*5350*/  FMNMX.FTZ R3, R22, R3, !PT ;  /* 0x0000000316037209 */ /* 0x000fe40007810000 */
[----:B------:R-:W-:Y:S02]  /*5360*/  FSEL R10, R47, -INF , !P0 ;  /* 0xff8000002f0a7808 */ /* 0x000fe40004000000 */
[----:B------:R-:W-:Y:S02]  /*5370*/  ISETP.GT.AND P0, PT, R0, 0x10, P3 ;  /* 0x000000100000780c */ /* 0x000fe40001f04270 */
[----:B------:R-:W-:Y:S02]  /*5380*/  FMNMX.FTZ R3, R23, R3, !PT ;  /* 0x0000000317037209 */ /* 0x000fe40007810000 */
[----:B------:R-:W-:Y:S02]  /*5390*/  ISETP.LT.OR P0, PT, R2, 0x11, P0 ;  /* 0x000000110200780c */ /* 0x000fe40000701670 */
[----:B------:R-:W-:Y:S01]  /*53a0*/  FMNMX.FTZ R3, R32, R3, !PT ;  /* 0x0000000320037209 */ /* 0x000fe20007810000 */
[----:B------:R-:W-:Y:S01]  /*53b0*/  LDSM.16.MT88.4 R40, [R172+0x800] ;  /* 0x00080000ac28783b */ /* 0x000fe20000004200 */
[----:B------:R-:W-:-:S02]  /*53c0*/  FSEL R16, R38, -INF , !P0 ;  /* 0xff80000026107808 */ /* 0x000fc40004000000 */
[----:B------:R-:W-:Y:S01]  /*53d0*/  ISETP.GT.AND P0, PT, R0, 0x11, P3 ;  /* 0x000000110000780c */ /* 0x000fe20001f04270 */
[----:B------:R-:W-:Y:S01]  /*53e0*/  LDSM.16.MT88.4 R60, [R171+0x2000] ;  /* 0x00200000ab3c783b */ /* 0x000fe20000004200 */
[----:B------:R-:W-:Y:S02]  /*53f0*/  FMNMX.FTZ R3, R33, R3, !PT ;  /* 0x0000000321037209 */ /* 0x000fe40007810000 */
[----:B------:R-:W-:Y:S01]  /*5400*/  ISETP.LT.OR P0, PT, R2, 0x12, P0 ;  /* 0x000000120200780c */ /* 0x000fe20000701670 */
[----:B------:R-:W-:Y:S01]  /*5410*/  LDSM.16.MT88.4 R56, [R219+0x2000] ;  /* 0x00200000db38783b */ /* 0x000fe20000004200 */
[----:B------:R-:W-:Y:S02]  /*5420*/  FMNMX.FTZ R3, R73, R3, !PT ;  /* 0x0000000349037209 */ /* 0x000fe40007810000 */
[----:B------:R-:W-:Y:S02]  /*5430*/  FSEL R17, R39, -INF , !P0 ;  /* 0xff80000027117808 */ /* 0x000fe40004000000 */
[----:B------:R-:W-:Y:S01]  /*5440*/  ISETP.GT.AND P0, PT, R0, 0x18, P3 ;  /* 0x000000180000780c */ /* 0x000fe20001f04270 */
[----:B------:R-:W-:Y:S01]  /*5450*/  LDSM.16.MT88.4 R36, [R172] ;  /* 0x00000000ac24783b */ /* 0x000fe20000004200 */
[----:B------:R-:W-:-:S02]  /*5460*/  FMNMX.FTZ R3, R72, R3, !PT ;  /* 0x0000000348037209 */ /* 0x000fc40007810000 */
[----:B------:R-:W-:Y:S02]  /*5470*/  ISETP.LT.OR P0, PT, R2, 0x19, P0 ;  /* 0x000000190200780c */ /* 0x000fe40000701670 */
[----:B------:R-:W-:Y:S02]  /*5480*/  FMNMX.FTZ R3, R71, R3, !PT ;  /* 0x0000000347037209 */ /* 0x000fe40007810000 */
[----:B------:R-:W-:Y:S02]  /*5490*/  FSEL R49, R34, -INF , !P0 ;  /* 0xff80000022317808 */ /* 0x000fe40004000000 */
        /* <DEDUP_REMOVED lines=8> */
[----:B------:R-:W-:-:S02]  /*5520*/  FMNMX.FTZ R3, R75, R3, !PT ;  /* 0x000000034b037209 */ /* 0x000fc40007810000 */
[----:B------:R-:W-:Y:S02]  /*5530*/  FSEL R66, R30, -INF , !P0 ;  /* 0xff8000001e427808 */ /* 0x000fe40004000000 */
[----:B------:R-:W-:Y:S02]  /*5540*/  ISETP.GT.AND P0, PT, R0, 0x21, P3 ;  /* 0x000000210000780c */ /* 0x000fe40001f04270 */
[----:B------:R-:W-:Y:S02]  /*5550*/  FMNMX.FTZ R3, R74, R3, !PT ;  /* 0x000000034a037209 */ /* 0x000fe40007810000 */
[----:B------:R-:W-:-:S03]  /*5560*/  ISETP.LT.OR P0, PT, R2, 0x22, P0 ;  /* 0x000000220200780c */ /* 0x000fc60000701670 */
[----:B------:R-:W1:Y:S01]  /*5570*/  SHFL.BFLY PT, R5, R3, 0x2, 0x1f ;  /* 0x0c401f0003057f89 */ /* 0x000e6200000e0000 */
[----:B------:R-:W-:Y:S02]  /*5580*/  FSEL R67, R31, -INF , !P0 ;  /* 0xff8000001f437808 */ /* 0x000fe40004000000 */
[----:B------:R-:W-:Y:S01]  /*5590*/  ISETP.GT.AND P0, PT, R0, 0x28, P3 ;  /* 0x000000280000780c */ /* 0x000fe20001f04270 */
[----:B------:R-:W-:Y:S03]  /*55a0*/  LDSM.16.MT88.4 R28, [R217+0x800] ;  /* 0x00080000d91c783b */ /* 0x000fe60000004200 */
        /* <DEDUP_REMOVED lines=28> */
[----:B------:R-:W-:Y:S01]  /*5770*/  FMNMX.FTZ R4, R49, R4, !PT ;  /* 0x0000000431047209 */ /* 0x000fe20007810000 */
[----:B------:R-:W-:Y:S03]  /*5780*/  LDSM.16.MT88.4 R12, [R171] ;  /* 0x00000000ab0c783b */ /* 0x000fe60000004200 */
[----:B------:R-:W-:-:S04]  /*5790*/  FMNMX.FTZ R4, R48, R4, !PT ;  /* 0x0000000430047209 */ /* 0x000fc80007810000 */
[----:B------:R-:W-:-:S04]  /*57a0*/  FMNMX.FTZ R4, R66, R4, !PT ;  /* 0x0000000442047209 */ /* 0x000fc80007810000 */
[----:B------:R-:W-:-:S04]  /*57b0*/  FMNMX.FTZ R4, R67, R4, !PT ;  /* 0x0000000443047209 */ /* 0x000fc80007810000 */
[----:B------:R-:W-:-:S04]  /*57c0*/  FMNMX.FTZ R4, R68, R4, !PT ;  /* 0x0000000444047209 */ /* 0x000fc80007810000 */
[----:B------:R-:W-:-:S04]  /*57d0*/  FMNMX.FTZ R4, R69, R4, !PT ;  /* 0x0000000445047209 */ /* 0x000fc80007810000 */
[----:B------:R-:W-:-:S04]  /*57e0*/  FMNMX.FTZ R0, R163, R4, !PT ;  /* 0x00000004a3007209 */ /* 0x000fc80007810000 */
[----:B------:R-:W-:Y:S02]  /*57f0*/  FMNMX.FTZ R2, R176, R0, !PT ;  /* 0x00000000b0027209 */ /* 0x000fe40007810000 */
[----:B-1----:R-:W-:Y:S02]  /*5800*/  FMNMX.FTZ R0, R3, R5, !PT ;  /* 0x0000000503007209 */ /* 0x002fe40007810000 */
[----:B------:R-:W-:-:S03]  /*5810*/  FMNMX.FTZ R2, R173, R2, !PT ;  /* 0x00000002ad027209 */ /* 0x000fc60007810000 */
[----:B------:R-:W1:Y:S01]  /*5820*/  SHFL.BFLY PT, R4, R0, 0x1, 0x1f ;  /* 0x0c201f0000047f89 */ /* 0x000e6200000e0000 */
[----:B------:R-:W-:-:S05]  /*5830*/  FMNMX.FTZ R2, R160, R2, !PT ;  /* 0x00000002a0027209 */ /* 0x000fca0007810000 */
[----:B------:R-:W3:Y:S01]  /*5840*/  SHFL.BFLY PT, R3, R2, 0x2, 0x1f ;  /* 0x0c401f0002037f89 */ /* 0x000ee200000e0000 */
[----:B-1----:R-:W-:-:S04]  /*5850*/  FMNMX.FTZ R101, R0, R4, !PT ;  /* 0x0000000400657209 */ /* 0x002fc80007810000 */
[C---:B------:R-:W-:Y:S01]  /*5860*/  FSETP.NEU.FTZ.AND P0, PT, R101.reuse, -INF , PT ;  /* 0xff8000006500780b */ /* 0x040fe20003f1d000 */
[----:B------:R-:W-:Y:S01]  /*5870*/  FMUL.FTZ R0, R101, c[0x0][0x2d0] ;  /* 0x0000b40065007a20 */ /* 0x000fe20000410000 */
[----:B---3--:R-:W-:-:S04]  /*5880*/  FMNMX.FTZ R2, R2, R3, !PT ;  /* 0x0000000302027209 */ /* 0x008fc80007810000 */
[----:B------:R-:W-:Y:S01]  /*5890*/  FSEL R0, R0, RZ, P0 ;  /* 0x000000ff00007208 */ /* 0x000fe20000000000 */
[----:B------:R-:W1:Y:S04]  /*58a0*/  SHFL.BFLY PT, R4, R2, 0x1, 0x1f ;  /* 0x0c201f0002047f89 */ /* 0x000e6800000e0000 */
[----:B------:R-:W-:-:S04]  /*58b0*/  FFMA.FTZ R3, R9, c[0x0][0x2d0], -R0 ;  /* 0x0000b40009037a23 */ /* 0x000fc80000010800 */
[----:B------:R3:W-:Y:S01]  /*58c0*/  MUFU.EX2 R103, R3 ;  /* 0x0000000300677308 */ /* 0x0007e20000000800 */
[----:B-1----:R-:W-:Y:S01]  /*58d0*/  FMNMX.FTZ R100, R2, R4, !PT ;  /* 0x0000000402647209 */ /* 0x002fe20007810000 */
[--C-:B------:R-:W-:Y:S02]  /*58e0*/  FFMA.FTZ R2, R20, c[0x0][0x2d0], -R0.reuse ;  /* 0x0000b40014027a23 */ /* 0x100fe40000010800 */
[----:B---3--:R-:W-:Y:S01]  /*58f0*/  FFMA.FTZ R3, R11, c[0x0][0x2d0], -R0 ;  /* 0x0000b4000b037a23 */ /* 0x008fe20000010800 */
[----:B------:R-:W-:-:S03]  /*5900*/  FSETP.NEU.FTZ.AND P0, PT, R100, -INF , PT ;  /* 0xff8000006400780b */ /* 0x000fc60003f1d000 */
[----:B------:R1:W-:Y:S08]  /*5910*/  MUFU.EX2 R156, R2 ;  /* 0x00000002009c7308 */ /* 0x0003f00000000800 */
[----:B------:R3:W4:Y:S01]  /*5920*/  MUFU.EX2 R102, R3 ;  /* 0x0000000300667308 */ /* 0x0007220000000800 */
[----:B-1----:R-:W-:-:S05]  /*5930*/  FMUL.FTZ R2, R100, c[0x0][0x2d0] ;  /* 0x0000b40064027a20 */ /* 0x002fca0000410000 */
[----:B------:R-:W-:Y:S01]  /*5940*/  FSEL R2, R2, RZ, P0 ;  /* 0x000000ff02027208 */ /* 0x000fe20000000000 */
[----:B---3--:R-:W-:-:S04]  /*5950*/  FFMA.FTZ R3, R21, c[0x0][0x2d0], -R0 ;  /* 0x0000b40015037a23 */ /* 0x008fc80000010800 */
[----:B------:R1:W-:Y:S02]  /*5960*/  MUFU.EX2 R157, R3 ;  /* 0x00000003009d7308 */ /* 0x0003e40000000800 */
[----:B-1----:R-:W-:-:S06]  /*5970*/  FFMA.FTZ R3, R6, c[0x0][0x2d0], -R2 ;  /* 0x0000b40006037a23 */ /* 0x002fcc0000010802 */
[----:B------:R1:W-:Y:S02]  /*5980*/  MUFU.EX2 R65, R3 ;  /* 0x0000000300417308 */ /* 0x0003e40000000800 */
[--C-:B-1----:R-:W-:Y:S02]  /*5990*/  FFMA.FTZ R3, R7, c[0x0][0x2d0], -R2.reuse ;  /* 0x0000b40007037a23 */ /* 0x102fe40000010802 */
[----:B------:R-:W1:Y:S04]  /*59a0*/  LDSM.16.MT88.4 R4, [R217] ;  /* 0x00000000d904783b */ /* 0x000e680000004200 */
[----:B------:R3:W5:Y:S02]  /*59b0*/  MUFU.EX2 R64, R3 ;  /* 0x0000000300407308 */ /* 0x0007640000000800 */
[----:B---3--:R-:W-:Y:S01]  /*59c0*/  FFMA.FTZ R3, R8, c[0x0][0x2d0], -R2 ;  /* 0x0000b40008037a23 */ /* 0x008fe20000010802 */
[----:B----4-:R-:W-:-:S02]  /*59d0*/  F2FP.PACK_AB R8, R102, R103 ;  /* 0x000000676608723e */ /* 0x010fc400000000ff */
[----:B-----5:R-:W-:-:S03]  /*59e0*/  F2FP.PACK_AB R9, R64, R65 ;  /* 0x000000414009723e */ /* 0x020fc600000000ff */
[----:B------:R3:W-:Y:S02]  /*59f0*/  MUFU.EX2 R95, R3 ;  /* 0x00000003005f7308 */ /* 0x0007e40000000800 */
[----:B---3--:R-:W-:Y:S01]  /*5a00*/  FFMA.FTZ R3, R10, c[0x0][0x2d0], -R2 ;  /* 0x0000b4000a037a23 */ /* 0x008fe20000010802 */
[----:B------:R-:W-:-:S05]  /*5a10*/  F2FP.PACK_AB R10, R157, R156 ;  /* 0x0000009c9d0a723e */ /* 0x000fca00000000ff */
[----:B------:R3:W4:Y:S02]  /*5a20*/  MUFU.EX2 R138, R3 ;  /* 0x00000003008a7308 */ /* 0x0007240000000800 */
[----:B---3--:R-:W-:Y:S01]  /*5a30*/  FFMA.FTZ R3, R22, c[0x0][0x2d0], -R0 ;  /* 0x0000b40016037a23 */ /* 0x008fe20000010800 */
[----:B----4-:R-:W-:-:S05]  /*5a40*/  F2FP.PACK_AB R11, R138, R95 ;  /* 0x0000005f8a0b723e */ /* 0x010fca00000000ff */
[----:B------:R3:W-:Y:S02]  /*5a50*/  MUFU.EX2 R209, R3 ;  /* 0x0000000300d17308 */ /* 0x0007e40000000800 */
[C---:B-1----:R-:W-:Y:S08]  /*5a60*/  HMMA.16816.F32 R24, R8.reuse, R4, RZ ;  /* 0x000000040818723c */ /* 0x042ff000000018ff */
[----:B------:R-:W-:Y:S01]  /*5a70*/  HMMA.16816.F32 R52, R8, R12, RZ ;  /* 0x0000000c0834723c */ /* 0x000fe200000018ff */
[----:B---3--:R-:W-:-:S04]  /*5a80*/  FFMA.FTZ R3, R23, c[0x0][0x2d0], -R0 ;  /* 0x0000b40017037a23 */ /* 0x008fc80000010800 */
[----:B------:R1:W3:Y:S03]  /*5a90*/  MUFU.EX2 R215, R3 ;  /* 0x0000000300d77308 */ /* 0x0002e60000000800 */
[C---:B------:R-:W-:Y:S08]  /*5aa0*/  HMMA.16816.F32 R20, R8.reuse, R6, RZ ;  /* 0x000000060814723c */ /* 0x040ff000000018ff */
[----:B------:R-:W-:Y:S01]  /*5ab0*/  HMMA.16816.F32 R44, R8, R14, RZ ;  /* 0x0000000e082c723c */ /* 0x000fe200000018ff */
[----:B-1----:R-:W-:-:S07]  /*5ac0*/  FFMA.FTZ R3, R32, c[0x0][0x2d0], -R0 ;  /* 0x0000b40020037a23 */ /* 0x002fce0000010800 */
[----:B------:R-:W-:Y:S01]  /*5ad0*/  HMMA.16816.F32 R12, R8, R38, RZ ;  /* 0x00000026080c723c */ /* 0x000fe200000018ff */
[----:B---3--:R-:W-:Y:S01]  /*5ae0*/  F2FP.PACK_AB R4, R215, R209 ;  /* 0x000000d1d704723e */ /* 0x008fe200000000ff */
[----:B------:R1:W-:Y:S02]  /*5af0*/  MUFU.EX2 R214, R3 ;  /* 0x0000000300d67308 */ /* 0x0003e40000000800 */
[----:B-1----:R-:W-:Y:S02]  /*5b00*/  FFMA.FTZ R3, R33, c[0x0][0x2d0], -R0 ;  /* 0x0000b40021037a23 */ /* 0x002fe40000010800 */
[----:B------:R-:W1:Y:S04]  /*5b10*/  LDSM.16.MT88.4 R32, [R171+0x800] ;  /* 0x00080000ab20783b */ /* 0x000e680000004200 */
[----:B------:R3:W4:Y:S02]  /*5b20*/  MUFU.EX2 R216, R3 ;  /* 0x0000000300d87308 */ /* 0x0007240000000800 */
[----:B---3--:R-:W-:Y:S01]  /*5b30*/  FFMA.FTZ R3, R16, c[0x0][0x2d0], -R2 ;  /* 0x0000b40010037a23 */ /* 0x008fe20000010802 */
[----:B----4-:R-:W-:-:S05]  /*5b40*/  F2FP.PACK_AB R6, R216, R214 ;  /* 0x000000d6d806723e */ /* 0x010fca00000000ff */
[----:B------:R3:W-:Y:S02]  /*5b50*/  MUFU.EX2 R139, R3 ;  /* 0x00000003008b7308 */ /* 0x0007e40000000800 */
[--C-:B---3--:R-:W-:Y:S02]  /*5b60*/  FFMA.FTZ R3, R17, c[0x0][0x2d0], -R2.reuse ;  /* 0x0000b40011037a23 */ /* 0x108fe40000010802 */
[----:B------:R-:W-:Y:S01]  /*5b70*/  HMMA.16816.F32 R16, R8, R36, RZ ;  /* 0x000000240810723c */ /* 0x000fe200000018ff */
[----:B------:R-:W-:Y:S03]  /*5b80*/  LDSM.16.MT88.4 R36, [R217+0x2800] ;  /* 0x00280000d924783b */ /* 0x000fe60000004200 */
[----:B------:R3:W4:Y:S02]  /*5b90*/  MUFU.EX2 R137, R3 ;  /* 0x0000000300897308 */ /* 0x0007240000000800 */
[----:B---3--:R-:W-:Y:S01]  /*5ba0*/  FFMA.FTZ R3, R49, c[0x0][0x2d0], -R2 ;  /* 0x0000b40031037a23 */ /* 0x008fe20000010802 */
[----:B----4-:R-:W-:-:S05]  /*5bb0*/  F2FP.PACK_AB R5, R137, R139 ;  /* 0x0000008b8905723e */ /* 0x010fca00000000ff */
[----:B------:R3:W-:Y:S02]  /*5bc0*/  MUFU.EX2 R178, R3 ;  /* 0x0000000300b27308 */ /* 0x0007e40000000800 */
[----:B---3--:R-:W-:Y:S02]  /*5bd0*/  FFMA.FTZ R3, R48, c[0x0][0x2d0], -R2 ;  /* 0x0000b40030037a23 */ /* 0x008fe40000010802 */
[----:B--2---:R-:W2:Y:S04]  /*5be0*/  LDSM.16.MT88.4 R48, [R92] ;  /* 0x000000005c30783b */ /* 0x004ea80000004200 */
[----:B------:R-:W3:Y:S02]  /*5bf0*/  MUFU.EX2 R179, R3 ;  /* 0x0000000300b37308 */ /* 0x000ee40000000800 */
[----:B---3--:R-:W-:Y:S01]  /*5c00*/  F2FP.PACK_AB R7, R179, R178 ;  /* 0x000000b2b307723e */ /* 0x008fe200000000ff */
[----:B------:R-:W-:-:S05]  /*5c10*/  FFMA.FTZ R3, R73, c[0x0][0x2d0], -R0 ;  /* 0x0000b40049037a23 */ /* 0x000fca0000010800 */
[----:B------:R3:W-:Y:S01]  /*5c20*/  MUFU.EX2 R181, R3 ;  /* 0x0000000300b57308 */ /* 0x0007e20000000800 */
[C---:B------:R-:W-:Y:S01]  /*5c30*/  HMMA.16816.F32 R152, R4.reuse, R28, R24 ;  /* 0x0000001c0498723c */ /* 0x040fe20000001818 */
[----:B------:R-:W4:Y:S07]  /*5c40*/  LDSM.16.MT88.4 R24, [R219+0x800] ;  /* 0x00080000db18783b */ /* 0x000f2e0000004200 */
[----:B------:R-:W-:Y:S01]  /*5c50*/  HMMA.16816.F32 R116, R4, R30, R20 ;  /* 0x0000001e0474723c */ /* 0x000fe20000001814 */
[----:B------:R-:W5:Y:S01]  /*5c60*/  LDSM.16.MT88.4 R20, [R217+0x2000] ;  /* 0x00200000d914783b */ /* 0x000f620000004200 */
[----:B---3--:R-:W-:-:S06]  /*5c70*/  FFMA.FTZ R3, R72, c[0x0][0x2d0], -R0 ;  /* 0x0000b40048037a23 */ /* 0x008fcc0000010800 */
[C---:B-1----:R-:W-:Y:S01]  /*5c80*/  HMMA.16816.F32 R132, R4.reuse, R32, R52 ;  /* 0x000000200484723c */ /* 0x042fe20000001834 */
[----:B------:R-:W-:Y:S01]  /*5c90*/  LDSM.16.MT88.4 R52, [R172+0x2000] ;  /* 0x00200000ac34783b */ /* 0x000fe20000004200 */
[----:B------:R1:W-:Y:S06]  /*5ca0*/  MUFU.EX2 R184, R3 ;  /* 0x0000000300b87308 */ /* 0x0003ec0000000800 */
[C---:B------:R-:W-:Y:S08]  /*5cb0*/  HMMA.16816.F32 R148, R4.reuse, R40, R16 ;  /* 0x000000280494723c */ /* 0x040ff00000001810 */
[----:B------:R-:W-:Y:S01]  /*5cc0*/  HMMA.16816.F32 R144, R4, R42, R12 ;  /* 0x0000002a0490723c */ /* 0x000fe2000000180c */
[----:B------:R-:W3:Y:S01]  /*5cd0*/  LDSM.16.MT88.4 R40, [R171+0x2800] ;  /* 0x00280000ab28783b */ /* 0x000ee20000004200 */
[----:B-1----:R-:W-:-:S04]  /*5ce0*/  FFMA.FTZ R3, R71, c[0x0][0x2d0], -R0 ;  /* 0x0000b40047037a23 */ /* 0x002fc80000010800 */
[----:B------:R1:W-:Y:S02]  /*5cf0*/  MUFU.EX2 R182, R3 ;  /* 0x0000000300b67308 */ /* 0x0003e40000000800 */
[----:B--2---:R-:W-:Y:S08]  /*5d00*/  HMMA.16816.F32 R16, R8, R48, RZ ;  /* 0x000000300810723c */ /* 0x004ff000000018ff */
[----:B------:R-:W-:Y:S01]  /*5d10*/  HMMA.16816.F32 R124, R4, R34, R44 ;  /* 0x00000022047c723c */ /* 0x000fe2000000182c */
[----:B------:R-:W-:Y:S01]  /*5d20*/  LDSM.16.MT88.4 R44, [R219+0x2800] ;  /* 0x00280000db2c783b */ /* 0x000fe20000004200 */
[----:B-1----:R-:W-:-:S06]  /*5d30*/  FFMA.FTZ R3, R70, c[0x0][0x2d0], -R0 ;  /* 0x0000b40046037a23 */ /* 0x002fcc0000010800 */
[C---:B------:R-:W-:Y:S01]  /*5d40*/  HMMA.16816.F32 R12, R8.reuse, R50, RZ ;  /* 0x00000032080c723c */ /* 0x040fe200000018ff */
[----:B------:R-:W1:Y:S01]  /*5d50*/  LDSM.16.MT88.4 R48, [R172+0x2800] ;  /* 0x00280000ac30783b */ /* 0x000e620000004200 */
[----:B------:R2:W1:Y:S06]  /*5d60*/  MUFU.EX2 R192, R3 ;  /* 0x0000000300c07308 */ /* 0x00046c0000000800 */
[----:B------:R-:W-:Y:S08]  /*5d70*/  HMMA.16816.F32 R32, R8, R60, RZ ;  /* 0x0000003c0820723c */ /* 0x000ff000000018ff */
[----:B----4-:R-:W-:Y:S01]  /*5d80*/  HMMA.16816.F32 R108, R4, R24, R16 ;  /* 0x00000018046c723c */ /* 0x010fe20000001810 */
[----:B--2---:R-:W-:-:S07]  /*5d90*/  FFMA.FTZ R3, R66, c[0x0][0x2d0], -R2 ;  /* 0x0000b40042037a23 */ /* 0x004fce0000010802 */
[C---:B------:R-:W-:Y:S01]  /*5da0*/  HMMA.16816.F32 R28, R8.reuse, R62, RZ ;  /* 0x0000003e081c723c */ /* 0x040fe200000018ff */
[----:B------:R-:W2:Y:S07]  /*5db0*/  LDSM.16.MT88.4 R60, [R171+0x4000] ;  /* 0x00400000ab3c783b */ /* 0x000eae0000004200 */
[----:B-----5:R-:W-:Y:S08]  /*5dc0*/  HMMA.16816.F32 R16, R8, R20, RZ ;  /* 0x000000140810723c */ /* 0x020ff000000018ff */
[C---:B------:R-:W-:Y:S08]  /*5dd0*/  HMMA.16816.F32 R140, R4.reuse, R26, R12 ;  /* 0x0000001a048c723c */ /* 0x040ff0000000180c */
[----:B---3--:R-:W-:Y:S01]  /*5de0*/  HMMA.16816.F32 R128, R4, R40, R32 ;  /* 0x000000280480723c */ /* 0x008fe20000001820 */
[----:B------:R-:W3:Y:S07]  /*5df0*/  LDSM.16.MT88.4 R32, [R217+0x4000] ;  /* 0x00400000d920783b */ /* 0x000eee0000004200 */
        /* <DEDUP_REMOVED lines=10> */
[----:B--2---:R-:W-:Y:S08]  /*5ea0*/  HMMA.16816.F32 R12, R8, R60, RZ ;  /* 0x0000003c080c723c */ /* 0x004ff000000018ff */
[C---:B------:R-:W-:Y:S08]  /*5eb0*/  HMMA.16816.F32 R80, R4.reuse, R46, R16 ;  /* 0x0000002e0450723c */ /* 0x040ff00000001810 */
[----:B------:R-:W-:Y:S01]  /*5ec0*/  HMMA.16816.F32 R96, R4, R48, R28 ;  /* 0x000000300460723c */ /* 0x000fe2000000181c */
[----:B------:R-:W2:Y:S07]  /*5ed0*/  LDSM.16.MT88.4 R28, [R172+0x4000] ;  /* 0x00400000ac1c783b */ /* 0x000eae0000004200 */
[C---:B---3--:R-:W-:Y:S08]  /*5ee0*/  HMMA.16816.F32 R16, R8.reuse, R32, RZ ;  /* 0x000000200810723c */ /* 0x048ff000000018ff */
        /* <DEDUP_REMOVED lines=8> */
[----:B--2---:R-:W-:Y:S08]  /*5f70*/  HMMA.16816.F32 R12, R8, R28, RZ ;  /* 0x0000001c080c723c */ /* 0x004ff000000018ff */
        /* <DEDUP_REMOVED lines=8> */
[----:B-1----:R1:W-:Y:S02]  /*6000*/  MUFU.EX2 R92, R3 ;  /* 0x00000003005c7308 */ /* 0x0023e40000000800 */
        /* <DEDUP_REMOVED lines=13> */
[--C-:B------:R-:W-:Y:S02]  /*60e0*/  FFMA.FTZ R14, R94, c[0x0][0x2d0], -R0.reuse ;  /* 0x0000b4005e0e7a23 */ /* 0x100fe40000010800 */
[----:B------:R-:W-:Y:S02]  /*60f0*/  FFMA.FTZ R0, R74, c[0x0][0x2d0], -R0 ;  /* 0x0000b4004a007a23 */ /* 0x000fe40000010800 */
[----:B------:R2:W3:Y:S08]  /*6100*/  MUFU.EX2 R102, R3 ;  /* 0x0000000300667308 */ /* 0x0004f00000000800 */
[----:B------:R4:W-:Y:S01]  /*6110*/  MUFU.EX2 R183, R0 ;  /* 0x0000000000b77308 */ /* 0x0009e20000000800 */
[----:B--2---:R-:W-:Y:S01]  /*6120*/  FFMA.FTZ R3, R68, c[0x0][0x2d0], -R2 ;  /* 0x0000b40044037a23 */ /* 0x004fe20000010802 */
[----:B---3--:R-:W-:-:S06]  /*6130*/  F2FP.PACK_AB R5, R102, R92 ;  /* 0x0000005c6605723e */ /* 0x008fcc00000000ff */
[----:B------:R-:W-:Y:S01]  /*6140*/  MUFU.EX2 R14, R14 ;  /* 0x0000000e000e7308 */ /* 0x000fe20000000800 */
[----:B----4-:R-:W-:-:S07]  /*6150*/  FFMA.FTZ R0, R163, c[0x0][0x2d0], -R2 ;  /* 0x0000b400a3007a23 */ /* 0x010fce0000010802 */
[----:B------:R2:W-:Y:S08]  /*6160*/  MUFU.EX2 R103, R3 ;  /* 0x0000000300677308 */ /* 0x0005f00000000800 */
[----:B------:R-:W-:Y:S01]  /*6170*/  MUFU.EX2 R12, R12 ;  /* 0x0000000c000c7308 */ /* 0x000fe20000000800 */
[----:B--2---:R-:W-:-:S07]  /*6180*/  FFMA.FTZ R3, R69, c[0x0][0x2d0], -R2 ;  /* 0x0000b40045037a23 */ /* 0x004fce0000010802 */
[----:B------:R2:W3:Y:S02]  /*6190*/  MUFU.EX2 R136, R3 ;  /* 0x0000000300887308 */ /* 0x0004e40000000800 */
[----:B--2---:R-:W-:Y:S01]  /*61a0*/  FADD.FTZ R3, R156, R4 ;  /* 0x000000049c037221 */ /* 0x004fe20000010000 */
[----:B------:R-:W-:Y:S02]  /*61b0*/  F2FP.PACK_AB R4, R184, R181 ;  /* 0x000000b5b804723e */ /* 0x000fe400000000ff */
[----:B---3--:R-:W-:Y:S01]  /*61c0*/  F2FP.PACK_AB R7, R136, R103 ;  /* 0x000000678807723e */ /* 0x008fe200000000ff */
[----:B------:R-:W-:Y:S02]  /*61d0*/  FADD.FTZ R15, R157, R3 ;  /* 0x000000039d0f7221 */ /* 0x000fe40000010000 */
[----:B------:R-:W-:-:S04]  /*61e0*/  FADD.FTZ R3, R65, R64 ;  /* 0x0000004041037221 */ /* 0x000fc80000010000 */
        /* <DEDUP_REMOVED lines=26> */
[----:B------:R-:W-:-:S06]  /*6390*/  F2FP.PACK_AB R98, R183, R12 ;  /* 0x0000000cb762723e */ /* 0x000fcc00000000ff */
        /* <DEDUP_REMOVED lines=17> */
[----:B------:R-:W-:-:S02]  /*64b0*/  FFMA.FTZ R4, R173, c[0x0][0x2d0], -R2 ;  /* 0x0000b400ad047a23 */ /* 0x000fc40000010802 */
[--C-:B-1----:R-:W-:Y:S02]  /*64c0*/  FFMA.FTZ R0, R176, c[0x0][0x2d0], -R2.reuse ;  /* 0x0000b400b0007a23 */ /* 0x102fe40000010802 */
[----:B------:R-:W-:Y:S01]  /*64d0*/  FFMA.FTZ R2, R160, c[0x0][0x2d0], -R2 ;  /* 0x0000b400a0027a23 */ /* 0x000fe20000010802 */
[----:B------:R1:W-:Y:S08]  /*64e0*/  MUFU.EX2 R8, R4 ;  /* 0x0000000400087308 */ /* 0x0003f00000000800 */
[----:B------:R-:W2:Y:S08]  /*64f0*/  MUFU.EX2 R11, R0 ;  /* 0x00000000000b7308 */ /* 0x000eb00000000800 */
[----:B------:R-:W3:Y:S01]  /*6500*/  MUFU.EX2 R9, R2 ;  /* 0x0000000200097308 */ /* 0x000ee20000000800 */
[----:B-1----:R-:W-:Y:S01]  /*6510*/  LDSM.16.MT88.4 R4, [R219+0x5800] ;  /* 0x00580000db04783b */ /* 0x002fe20000004200 */
[----:B--2---:R-:W-:Y:S01]  /*6520*/  F2FP.PACK_AB R97, R11, R10 ;  /* 0x0000000a0b61723e */ /* 0x004fe200000000ff */
[----:B------:R-:W-:-:S02]  /*6530*/  FADD.FTZ R0, R95, R3 ;  /* 0x000000035f007221 */ /* 0x000fc40000010000 */
[----:B------:R-:W-:Y:S02]  /*6540*/  FADD.FTZ R3, R209, R15 ;  /* 0x0000000fd1037221 */ /* 0x000fe40000010000 */
        /* <DEDUP_REMOVED lines=18> */
[----:B------:R-:W-:Y:S01]  /*6670*/  FADD.FTZ R0, R192, R3 ;  /* 0x00000003c0007221 */ /* 0x000fe20000010000 */
[----:B------:R-:W-:Y:S01]  /*6680*/  IADD3 R3, R180, -0x3, RZ ;  /* 0xfffffffdb4037810 */ /* 0x000fe20007ffe0ff */
[----:B------:R-:W-:Y:S01]  /*6690*/  FADD.FTZ R2, R136, R2 ;  /* 0x0000000288027221 */ /* 0x000fe20000010000 */
[----:B------:R-:W-:Y:S01]  /*66a0*/  HMMA.16816.F32 R44, R96, R48, R68 ;  /* 0x00000030602c723c */ /* 0x000fe20000001844 */
[----:B------:R-:W-:Y:S01]  /*66b0*/  FADD.FTZ R0, R14, R0 ;  /* 0x000000000e007221 */ /* 0x000fe20000010000 */
[----:B------:R-:W-:Y:S01]  /*66c0*/  ISETP.GE.AND P0, PT, R3, R188, PT ;  /* 0x000000bc0300720c */ /* 0x000fe20003f06270 */
[----:B------:R-:W-:Y:S02]  /*66d0*/  FADD.FTZ R2, R10, R2 ;  /* 0x000000020a027221 */ /* 0x000fe40000010000 */
[----:B------:R-:W-:-:S02]  /*66e0*/  FADD.FTZ R0, R13, R0 ;  /* 0x000000000d007221 */ /* 0x000fc40000010000 */
[----:B------:R-:W-:Y:S01]  /*66f0*/  FADD.FTZ R2, R11, R2 ;  /* 0x000000020b027221 */ /* 0x000fe20000010000 */
[C---:B------:R-:W-:Y:S01]  /*6700*/  HMMA.16816.F32 R40, R96.reuse, R42, R64 ;  /* 0x0000002a6028723c */ /* 0x040fe20000001840 */
[----:B------:R-:W1:Y:S01]  /*6710*/  LDSM.16.MT88.4 R64, [R219+0x3800] ;  /* 0x00380000db40783b */ /* 0x000e620000004200 */
[----:B------:R-:W-:Y:S02]  /*6720*/  FADD.FTZ R0, R12, R0 ;  /* 0x000000000c007221 */ /* 0x000fe40000010000 */
[----:B------:R-:W-:Y:S02]  /*6730*/  FADD.FTZ R2, R8, R2 ;  /* 0x0000000208027221 */ /* 0x000fe40000010000 */
[----:B------:R-:W-:Y:S02]  /*6740*/  FADD.FTZ R183, R183, R0 ;  /* 0x00000000b7b77221 */ /* 0x000fe40000010000 */
[----:B------:R-:W-:Y:S01]  /*6750*/  HMMA.16816.F32 R48, R96, R50, R72 ;  /* 0x000000326030723c */ /* 0x000fe20000001848 */
[----:B------:R-:W2:Y:S01]  /*6760*/  LDSM.16.MT88.4 R72, [R171+0x5800] ;  /* 0x00580000ab48783b */ /* 0x000ea20000004200 */
[----:B------:R-:W-:-:S06]  /*6770*/  FADD.FTZ R184, R9, R2 ;  /* 0x0000000209b87221 */ /* 0x000fcc0000010000 */
        /* <DEDUP_REMOVED lines=23> */
[----:B------:R-:W-:Y:S02]  /*68f0*/  IMAD.MOV.U32 R176, RZ, RZ, c[0x0][0x2b8] ;  /* 0x0000ae00ffb07624 */ /* 0x000fe400078e00ff */
[----:B------:R-:W-:-:S02]  /*6900*/  IMAD R163, R187, 0x20, R205 ;  /* 0x00000020bba37824 */ /* 0x000fc400078e02cd */
[----:B------:R-:W-:Y:S01]  /*6910*/  IMAD.MOV.U32 R174, RZ, RZ, RZ ;  /* 0x000000ffffae7224 */ /* 0x000fe200078e00ff */
[----:B------:R-:W-:Y:S02]  /*6920*/  ISETP.NE.AND P5, PT, R176, 0x1, PT ;  /* 0x00000001b000780c */ /* 0x000fe40003fa5270 */
[C---:B------:R-:W-:Y:S02]  /*6930*/  IADD3 R2, R163.reuse, R161, R193 ;  /* 0x000000a1a3027210 */ /* 0x040fe40007ffe0c1 */
[----:B------:R-:W-:Y:S02]  /*6940*/  ISETP.GT.AND P4, PT, R163, 0x3f, PT ;  /* 0x0000003fa300780c */ /* 0x000fe40003f84270 */
[----:B------:R-:W-:-:S05]  /*6950*/  IADD3 R2, R2, -0x80, RZ ;  /* 0xffffff8002027810 */ /* 0x000fca0007ffe0ff */
        /* <DEDUP_REMOVED lines=10> */
[C---:B------:R-:W-:Y:S01]  /*6a00*/  IMAD.SHL.U32 R18, R185.reuse, 0x2, RZ ;  /* 0x00000002b9127824 */ /* 0x040fe200078e00ff */
        /* <DEDUP_REMOVED lines=23> */
.L_x_2184:
[----:B------:R-:W-:Y:S05]  /*6b80*/  BRA.DIV ~URZ, `(.L_x_2051) ;  /* 0x000105a27f007947 */ /* 0x000fea000b800000 */
[----:B------:R-:W3:Y:S02]  /*6b90*/  SHFL.IDX PT, R0, R12, RZ, 0x181f ;  /* 0x00181fff0c007589 */ /* 0x000ee400000e0000 */
[----:B---3--:R-:W-:-:S05]  /*6ba0*/  IADD3 R8, P0, R0, R17, RZ ;  /* 0x0000001100087210 */ /* 0x008fca0007f1e0ff */
[----:B--2---:R-:W-:Y:S01]  /*6bb0*/  IMAD.X R9, R4, 0x1, R14, P0 ;  /* 0x0000000104097824 */ /* 0x004fe200000e060e */
[----:B------:R-:W-:-:S05]  /*6bc0*/  IADD3 R6, P0, R0, R16, RZ ;  /* 0x0000001000067210 */ /* 0x000fca0007f1e0ff */
[----:B------:R-:W-:Y:S01]  /*6bd0*/  IMAD.X R7, R4, 0x1, R13, P0 ;  /* 0x0000000104077824 */ /* 0x000fe200000e060d */
[----:B------:R-:W-:Y:S02]  /*6be0*/  IADD3 R2, P0, R0, R18, RZ ;  /* 0x0000001200027210 */ /* 0x000fe40007f1e0ff */
[----:B------:R-:W2:Y:S03]  /*6bf0*/  SHFL.IDX PT, R0, R12, 0x1, 0x181f ;  /* 0x00381f000c007f89 */ /* 0x000ea600000e0000 */
[----:B------:R-:W-:Y:S01]  /*6c00*/  IMAD.X R3, R4, 0x1, R15, P0 ;  /* 0x0000000104037824 */ /* 0x000fe200000e060f */
[----:B------:R-:W-:Y:S01]  /*6c10*/  ISETP.GE.AND P0, PT, R177, c[0x0][0x1d4], PT ;  /* 0x00007500b1007a0c */ /* 0x000fe20003f06270 */
[----:B------:R3:W4:Y:S03]  /*6c20*/  SHFL.IDX PT, R4, R5, 0x1, 0x181f ;  /* 0x00381f0005047f89 */ /* 0x00072600000e0000 */
[----:B------:R-:W-:-:S09]  /*6c30*/  SEL R11, RZ, 0x10, P0 ;  /* 0x00000010ff0b7807 */ /* 0x000fd20000000000 */
[----:B------:R1:W-:Y:S01]  /*6c40*/  LDGSTS.E.BYPASS.LTC128B.128 [R204+0xc100], [R8.64], !P0 ;  /* 0x0c10000008cc7fae */ /* 0x0003e2000c101d46 */
[----:B------:R-:W-:-:S04]  /*6c50*/  ISETP.GE.AND P0, PT, R186, c[0x0][0x1d4], PT ;  /* 0x00007500ba007a0c */ /* 0x000fc80003f06270 */
[----:B------:R-:W-:-:S09]  /*6c60*/  SEL R10, RZ, 0x10, P0 ;  /* 0x00000010ff0a7807 */ /* 0x000fd20000000000 */
[----:B------:R1:W-:Y:S01]  /*6c70*/  LDGSTS.E.BYPASS.LTC128B.128 [R204+0xe100], [R6.64], !P0 ;  /* 0x0e10000006cc7fae */ /* 0x0003e2000c101d46 */
[----:B------:R-:W-:-:S04]  /*6c80*/  ISETP.GE.AND P0, PT, R185, c[0x0][0x1d4], PT ;  /* 0x00007500b9007a0c */ /* 0x000fc80003f06270 */
[----:B-1-3--:R-:W-:-:S09]  /*6c90*/  SEL R5, RZ, 0x10, P0 ;  /* 0x00000010ff057807 */ /* 0x00afd20000000000 */
[----:B------:R1:W-:Y:S02]  /*6ca0*/  LDGSTS.E.BYPASS.LTC128B.128 [R204+0x10100], [R2.64], !P0 ;  /* 0x1010000002cc7fae */ /* 0x0003e4000c101d46 */
.L_x_2185:
[----:B-12-4-:R-:W-:-:S04]  /*6cb0*/  IADD3 R2, -R10, 0x10, RZ ;  /* 0x000000100a027810 */ /* 0x016fc80007ffe1ff */
[----:B------:R-:W-:-:S04]  /*6cc0*/  LOP3.LUT R2, R2, 0xf, RZ, 0xc0, !PT ;  /* 0x0000000f02027812 */ /* 0x000fc800078ec0ff */
[----:B------:R-:W-:Y:S02]  /*6cd0*/  IADD3 R6, P3, P0, R2, R0, R16 ;  /* 0x0000000002067210 */ /* 0x000fe4000787e010 */
[----:B------:R-:W-:Y:S02]  /*6ce0*/  IADD3 R2, -R11, 0x10, RZ ;  /* 0x000000100b027810 */ /* 0x000fe40007ffe1ff */
[----:B------:R-:W-:Y:S02]  /*6cf0*/  IADD3.X R7, RZ, R4, R13, P3, P0 ;  /* 0x00000004ff077210 */ /* 0x000fe40001fe040d */
        /* <DEDUP_REMOVED lines=16> */
.L_x_2049:
[----:B------:R-:W-:Y:S05]  /*6e00*/  BSYNC B0 ;  /* 0x0000000000007941 */ /* 0x000fea0003800000 */
.L_x_2048:
[----:B------:R-:W-:Y:S01]  /*6e10*/  IMAD.MOV.U32 R0, RZ, RZ, c[0x0][0x2c4] ;  /* 0x0000b100ff007624 */ /* 0x000fe200078e00ff */
[----:B------:R-:W0:Y:S01]  /*6e20*/  LDGDEPBAR ;  /* 0x00000000000079af */ /* 0x000e220000000000 */
[----:B-1----:R-:W-:Y:S01]  /*6e30*/  IMAD.MOV.U32 R3, RZ, RZ, c[0x0][0x32c] ;  /* 0x0000cb00ff037624 */ /* 0x002fe200078e00ff */
[----:B------:R-:W-:Y:S02]  /*6e40*/  IADD3 R173, R180, -0x2, RZ ;  /* 0xfffffffeb4ad7810 */ /* 0x000fe40007ffe0ff */
[----:B------:R-:W-:Y:S01]  /*6e50*/  ISETP.NE.AND P0, PT, R0, 0x1, PT ;  /* 0x000000010000780c */ /* 0x000fe20003f05270 */
[----:B------:R-:W-:-:S12]  /*6e60*/  IMAD.MOV.U32 R0, RZ, RZ, R203 ;  /* 0x000000ffff007224 */ /* 0x000fd800078e00cb */
[----:B------:R-:W-:-:S05]  /*6e70*/  @P0 IMAD.HI.U32 R2, R203, c[0x0][0x2c8], RZ ;  /* 0x0000b200cb020a27 */ /* 0x000fca00078e00ff */
[----:B------:R-:W-:Y:S02]  /*6e80*/  @P0 SHF.R.U32.HI R0, RZ, c[0x0][0x2cc], R2 ;  /* 0x0000b300ff000a19 */ /* 0x000fe40000011602 */
[----:B------:R-:W-:-:S03]  /*6e90*/  ISETP.GE.AND P0, PT, R3, 0x1, PT ;  /* 0x000000010300780c */ /* 0x000fc60003f06270 */
[----:B------:R-:W-:-:S05]  /*6ea0*/  IMAD.IADD R2, R218, 0x1, R0 ;  /* 0x00000001da027824 */ /* 0x000fca00078e0200 */
[----:B------:R-:W-:-:S05]  /*6eb0*/  IADD3 R0, R2, c[0x0][0x328], RZ ;  /* 0x0000ca0002007a10 */ /* 0x000fca0007ffe0ff */
[----:B------:R-:W-:Y:S05]  /*6ec0*/  @!P0 BRA `(.L_x_2052) ;  /* 0x0000013000008947 */ /* 0x000fea0003800000 */
        /* <DEDUP_REMOVED lines=11> */
.L_x_2054:
[----:B------:R-:W-:-:S04]  /*6f80*/  MOV R2, 0x1 ;  /* 0x0000000100027802 */ /* 0x000fc80000000f00 */
[----:B------:R-:W-:-:S13]  /*6f90*/  ISETP.NE.AND P0, PT, R2, c[0x0][0x32c], PT ;  /* 0x0000cb0002007a0c */ /* 0x000fda0003f05270 */
[----:B------:R-:W-:-:S05]  /*6fa0*/  @P0 IMAD.HI.U32 R2, R3, c[0x0][0x330], RZ ;  /* 0x0000cc0003020a27 */ /* 0x000fca00078e00ff */
[----:B------:R-:W-:Y:S02]  /*6fb0*/  @P0 SHF.R.U32.HI R3, RZ, c[0x0][0x334], R2 ;  /* 0x0000cd00ff030a19 */ /* 0x000fe40000011602 */
.L_x_2055:
[----:B------:R-:W-:Y:S05]  /*6fc0*/  BSYNC B0 ;  /* 0x0000000000007941 */ /* 0x000fea0003800000 */
.L_x_2053:
[----:B------:R-:W-:-:S05]  /*6fd0*/  MOV R2, c[0x0][0x32c] ;  /* 0x0000cb0000027a02 */ /* 0x000fca0000000f00 */
[----:B------:R-:W-:-:S05]  /*6fe0*/  IMAD R3, R3, R2, c[0x0][0x32c] ;  /* 0x0000cb0003037624 */ /* 0x000fca00078e0202 */
[----:B------:R-:W-:-:S04]  /*6ff0*/  IMNMX R0, R0, R3, PT ;  /* 0x0000000300007217 */ /* 0x000fc80003800200 */
.L_x_2052:
[----:B------:R-:W-:Y:S01]  /*7000*/  SHF.R.S32.HI R2, RZ, 0x1f, R0 ;  /* 0x0000001fff027819 */ /* 0x000fe20000011400 */
[----:B------:R-:W-:Y:S02]  /*7010*/  IMAD.MOV.U32 R163, RZ, RZ, 0x1 ;  /* 0x00000001ffa37424 */ /* 0x000fe400078e00ff */
[----:B------:R-:W-:Y:S01]  /*7020*/  IMAD.MOV.U32 R178, RZ, RZ, RZ ;  /* 0x000000ffffb27224 */ /* 0x000fe200078e00ff */
[----:B------:R-:W-:-:S04]  /*7030*/  LEA.HI R0, R2, R0, RZ, 0x6 ;  /* 0x0000000002007211 */ /* 0x000fc800078f30ff */
[----:B------:R-:W-:-:S04]  /*7040*/  SHF.R.S32.HI R0, RZ, 0x6, R0 ;  /* 0x00000006ff007819 */ /* 0x000fc80000011400 */
[----:B------:R-:W-:-:S04]  /*7050*/  IMNMX R192, R188, R0, !PT ;  /* 0x00000000bcc07217 */ /* 0x000fc80007800200 */
[----:B------:R-:W-:-:S13]  /*7060*/  ISETP.GE.AND P0, PT, R173, R192, PT ;  /* 0x000000c0ad00720c */ /* 0x000fda0003f06270 */
[----:B------:R-:W-:Y:S05]  /*7070*/  @!P0 BRA `(.L_x_2056) ;  /* 0x00003aa000008947 */ /* 0x000fea0003800000 */
[----:B------:R-:W-:Y:S01]  /*7080*/  ISETP.GE.AND P0, PT, R177, c[0x0][0x1d4], PT ;  /* 0x00007500b1007a0c */ /* 0x000fe20003f06270 */
[----:B------:R-:W-:Y:S01]  /*7090*/  IMAD.MOV.U32 R103, RZ, RZ, R100 ;  /* 0x000000ffff677224 */ /* 0x000fe200078e0064 */
[----:B------:R-:W-:Y:S01]  /*70a0*/  LOP3.LUT R213, R213, 0xfffffffb, RZ, 0xc0, !PT ;  /* 0xfffffffbd5d57812 */ /* 0x000fe200078ec0ff */
[----:B------:R-:W-:Y:S02]  /*70b0*/  IMAD.MOV.U32 R102, RZ, RZ, R101 ;  /* 0x000000ffff667224 */ /* 0x000fe400078e0065 */
[----:B------:R-:W-:Y:S02]  /*70c0*/  IMAD.MOV.U32 R176, RZ, RZ, R173 ;  /* 0x000000ffffb07224 */ /* 0x000fe400078e00ad */
[----:B------:R-:W-:Y:S02]  /*70d0*/  IMAD.MOV.U32 R178, RZ, RZ, RZ ;  /* 0x000000ffffb27224 */ /* 0x000fe400078e00ff */
[----:B------:R-:W-:-:S04]  /*70e0*/  IMAD.MOV.U32 R163, RZ, RZ, 0x1 ;  /* 0x00000001ffa37424 */ /* 0x000fc800078e00ff */
[----:B------:R-:W-:Y:S02]  /*70f0*/  @P0 LOP3.LUT R213, R213, 0x4, RZ, 0xfc, !PT ;  /* 0x00000004d5d50812 */ /* 0x000fe400078efcff */
[----:B------:R-:W-:Y:S02]  /*7100*/  ISETP.GE.AND P0, PT, R186, c[0x0][0x1d4], PT ;  /* 0x00007500ba007a0c */ /* 0x000fe40003f06270 */
[----:B------:R-:W-:-:S11]  /*7110*/  LOP3.LUT R213, R213, 0xfffffffd, RZ, 0xc0, !PT ;  /* 0xfffffffdd5d57812 */ /* 0x000fd600078ec0ff */
[----:B------:R-:W-:Y:S02]  /*7120*/  @P0 LOP3.LUT R213, R213, 0x2, RZ, 0xfc, !PT ;  /* 0x00000002d5d50812 */ /* 0x000fe400078efcff */
.L_x_2073:
[----:B------:R-:W-:Y:S04]  /*7130*/  DEPBAR.LE SB0, 0x2 ;  /* 0x000080800000791a */ /* 0x000fe80000000000 */
[----:B------:R-:W-:Y:S01]  /*7140*/  WARPSYNC 0xffffffff ;  /* 0xffffffff00007948 */ /* 0x000fe20003800000 */
[----:B------:R-:W-:Y:S01]  /*7150*/  BAR.SYNC.DEFER_BLOCKING 0x0 ;  /* 0x0000000000007b1d */ /* 0x000fe20000010000 */
[----:B------:R-:W-:Y:S01]  /*7160*/  IMAD R161, R163, 0x6000, RZ ;  /* 0x00006000a3a17824 */ /* 0x000fe200078e02ff */
[----:B------:R-:W-:Y:S04]  /*7170*/  ISETP.GE.AND P0, PT, R188, R176, PT ;  /* 0x000000b0bc00720c */ /* 0x000fe80003f06270 */
[----:B------:R-:W-:Y:S04]  /*7180*/  IADD3 R0, R170, R161, RZ ;  /* 0x000000a1aa007210 */ /* 0x000fe80007ffe0ff */
[----:B------:R-:W-:Y:S01]  /*7190*/  IADD3 R100, R168, R0, RZ ;  /* 0x00000000a8647210 */ /* 0x000fe20007ffe0ff */
        /* <DEDUP_REMOVED lines=35> */
[----:B------:R4:W3:Y:S02]  /*73d0*/  SHFL.IDX PT, R5, R12, RZ, 0x181f ;  /* 0x00181fff0c057589 */ /* 0x0008e400000e0000 */
.L_x_2186:
[----:B------:R-:W-:-:S05]  /*73e0*/  BRA.DIV ~URZ, `(.L_x_2060) ;  /* 0x0000fff27f007947 */ /* 0x000fca000b800000 */
[----:B------:R-:W5:Y:S01]  /*73f0*/  SHFL.IDX PT, R2, R13, RZ, 0x181f ;  /* 0x00181fff0d027589 */ /* 0x000f6200000e0000 */
[----:B------:R-:W-:Y:S01]  /*7400*/  ISETP.GE.AND P4, PT, R177, c[0x0][0x1d4], PT ;  /* 0x00007500b1007a0c */ /* 0x000fe20003f86270 */
[----:B------:R-:W-:Y:S01]  /*7410*/  IMAD R4, R178, 0x6000, R206 ;  /* 0x00006000b2047824 */ /* 0x000fe200078e02ce */
[----:B------:R-:W-:Y:S04]  /*7420*/  ISETP.GE.AND P3, PT, R186, c[0x0][0x1d4], PT ;  /* 0x00007500ba007a0c */ /* 0x000fe80003f66270 */
[----:B------:R-:W-:Y:S02]  /*7430*/  SEL R15, RZ, 0x10, P3 ;  /* 0x00000010ff0f7807 */ /* 0x000fe40001800000 */
[C---:B-----5:R-:W-:Y:S05]  /*7440*/  IADD3 R6, P0, R2.reuse, R28, RZ ;  /* 0x0000001c02067210 */ /* 0x060fea0007f1e0ff */
[C---:B---3--:R-:W-:Y:S05]  /*7450*/  IMAD.X R7, R5.reuse, 0x1, R20, P0 ;  /* 0x0000000105077824 */ /* 0x048fea00000e0614 */
[----:B------:R-:W-:Y:S01]  /*7460*/  @!PT LDS RZ, [RZ] ;  /* 0x00000000fffff984 */ /* 0x000fe20000000800 */
[----:B------:R-:W-:Y:S01]  /*7470*/  @!PT LDS RZ, [RZ] ;  /* 0x00000000fffff984 */ /* 0x000fe20000000800 */
[----:B------:R3:W-:Y:S02]  /*7480*/  LDGSTS.E.BYPASS.LTC128B.128 [R4], [R6.64], !P4 ;  /* 0x0000000006047fae */ /* 0x0007e4000e101d46 */
[C---:B---3--:R-:W-:Y:S05]  /*7490*/  IADD3 R6, P0, R2.reuse, R23, RZ ;  /* 0x0000001702067210 */ /* 0x048fea0007f1e0ff */
[C---:B------:R-:W-:Y:S01]  /*74a0*/  IMAD.X R7, R5.reuse, 0x1, R21, P0 ;  /* 0x0000000105077824 */ /* 0x040fe200000e0615 */
[----:B------:R-:W-:Y:S04]  /*74b0*/  IADD3 R2, P0, R2, R29, RZ ;  /* 0x0000001d02027210 */ /* 0x000fe80007f1e0ff */
[----:B------:R3:W-:Y:S01]  /*74c0*/  LDGSTS.E.BYPASS.LTC128B.128 [R4+0x2000], [R6.64], !P3 ;  /* 0x0200000006047fae */ /* 0x0007e2000d901d46 */
[----:B------:R-:W-:Y:S01]  /*74d0*/  IMAD.X R3, R5, 0x1, R22, P0 ;  /* 0x0000000105037824 */ /* 0x000fe200000e0616 */
[----:B------:R-:W-:Y:S02]  /*74e0*/  ISETP.GE.AND P0, PT, R185, c[0x0][0x1d4], PT ;  /* 0x00007500b9007a0c */ /* 0x000fe40003f06270 */
[----:B------:R4:W2:Y:S02]  /*74f0*/  SHFL.IDX PT, R5, R12, 0x1, 0x181f ;  /* 0x00381f000c057f89 */ /* 0x0008a400000e0000 */
[----:B------:R-:W-:Y:S09]  /*7500*/  SEL R14, RZ, 0x10, P0 ;  /* 0x00000010ff0e7807 */ /* 0x000ff20000000000 */
[----:B------:R5:W-:Y:S01]  /*7510*/  LDGSTS.E.BYPASS.LTC128B.128 [R4+0x4000], [R2.64], !P0 ;  /* 0x0400000002047fae */ /* 0x000be2000c101d46 */
[----:B---3--:R-:W-:Y:S03]  /*7520*/  SEL R7, RZ, 0x10, P4 ;  /* 0x00000010ff077807 */ /* 0x008fe60002000000 */
[----:B-----5:R4:W3:Y:S04]  /*7530*/  SHFL.IDX PT, R2, R13, 0x1, 0x181f ;  /* 0x00381f000d027f89 */ /* 0x0208e800000e0000 */
.L_x_2187:
[----:B--2---:R-:W-:Y:S02]  /*7540*/  IADD3 R3, -R15, 0x10, RZ ;  /* 0x000000100f037810 */ /* 0x004fe40007ffe1ff */
[----:B------:R-:W-:Y:S02]  /*7550*/  ISETP.NE.U32.AND P6, PT, R7, RZ, PT ;  /* 0x000000ff0700720c */ /* 0x000fe40003fc5070 */
[----:B------:R-:W-:Y:S04]  /*7560*/  LOP3.LUT R3, R3, 0xf, RZ, 0xc0, !PT ;  /* 0x0000000f03037812 */ /* 0x000fe800078ec0ff */
[-C--:B---3--:R-:W-:Y:S02]  /*7570*/  IADD3 R6, P3, P0, R3, R2.reuse, R23 ;  /* 0x0000000203067210 */ /* 0x088fe4000787e017 */
[----:B------:R-:W-:Y:S02]  /*7580*/  IADD3 R3, -R7, 0x10, RZ ;  /* 0x0000001007037810 */ /* 0x000fe40007ffe1ff */
[-C--:B------:R-:W-:Y:S02]  /*7590*/  IADD3.X R7, RZ, R5.reuse, R21, P3, P0 ;  /* 0x00000005ff077210 */ /* 0x080fe40001fe0415 */
[----:B------:R-:W-:Y:S04]  /*75a0*/  LOP3.LUT R3, R3, 0xf, RZ, 0xc0, !PT ;  /* 0x0000000f03037812 */ /* 0x000fe800078ec0ff */
[-C--:B----4-:R-:W-:Y:S02]  /*75b0*/  IADD3 R12, P5, P4, R3, R2.reuse, R28 ;  /* 0x00000002030c7210 */ /* 0x090fe40007cbe01c */
[C---:B------:R-:W-:Y:S02]  /*75c0*/  IADD3 R3, -R14.reuse, 0x10, RZ ;  /* 0x000000100e037810 */ /* 0x040fe40007ffe1ff */
[-C--:B------:R-:W-:Y:S02]  /*75d0*/  IADD3.X R13, RZ, R5.reuse, R20, P5, P4 ;  /* 0x00000005ff0d7210 */ /* 0x080fe40002fe8414 */
[----:B------:R-:W-:Y:S03]  /*75e0*/  LOP3.LUT R3, R3, 0xf, RZ, 0xc0, !PT ;  /* 0x0000000f03037812 */ /* 0x000fe600078ec0ff */
[----:B------:R-:W-:Y:S01]  /*75f0*/  @!PT LDS RZ, [RZ] ;  /* 0x00000000fffff984 */ /* 0x000fe20000000800 */
[----:B------:R-:W-:Y:S01]  /*7600*/  @!PT LDS RZ, [RZ] ;  /* 0x00000000fffff984 */ /* 0x000fe20000000800 */
[----:B------:R-:W-:Y:S01]  /*7610*/  @!PT LDS RZ, [RZ] ;  /* 0x00000000fffff984 */ /* 0x000fe20000000800 */
[----:B------:R2:W-:Y:S01]  /*7620*/  LDGSTS.E.BYPASS.LTC128B.128.ZFILL [R4+0x1000], [R12.64], P6 ;  /* 0x010000000c047fae */ /* 0x0005e2000b141d46 */
[----:B------:R-:W-:Y:S04]  /*7630*/  IADD3 R2, P3, P0, R3, R2, R29 ;  /* 0x0000000203027210 */ /* 0x000fe8000787e01d */
[----:B------:R-:W-:Y:S02]  /*7640*/  IADD3.X R3, RZ, R5, R22, P3, P0 ;  /* 0x00000005ff037210 */ /* 0x000fe40001fe0416 */
[----:B------:R-:W-:Y:S11]  /*7650*/  ISETP.NE.U32.AND P0, PT, R15, RZ, PT ;  /* 0x000000ff0f00720c */ /* 0x000ff60003f05070 */
[----:B------:R-:W-:Y:S02]  /*7660*/  @!UPT UIADD3 URZ, URZ, URZ, URZ ;  /* 0x0000003f3f3ff290 */ /* 0x000fe4000fffe03f */
[----:B------:R2:W-:Y:S01]  /*7670*/  LDGSTS.E.BYPASS.LTC128B.128.ZFILL [R4+0x3000], [R6.64], P0 ;  /* 0x0300000006047fae */ /* 0x0005e20008141d46 */
[----:B------:R-:W-:Y:S11]  /*7680*/  ISETP.NE.U32.AND P0, PT, R14, RZ, PT ;  /* 0x000000ff0e00720c */ /* 0x000ff60003f05070 */
[----:B------:R-:W-:Y:S02]  /*7690*/  @!UPT UIADD3 URZ, URZ, URZ, URZ ;  /* 0x0000003f3f3ff290 */ /* 0x000fe4000fffe03f */
[----:B------:R2:W-:Y:S02]  /*76a0*/  LDGSTS.E.BYPASS.LTC128B.128.ZFILL [R4+0x5000], [R2.64], P0 ;  /* 0x0500000002047fae */ /* 0x0005e40008141d46 */
.L_x_2058:
[----:B------:R-:W-:Y:S05]  /*76b0*/  BSYNC B0 ;  /* 0x0000000000007941 */ /* 0x000fea0003800000 */
.L_x_2057:
[----:B------:R-:W0:Y:S01]  /*76c0*/  LDGDEPBAR ;  /* 0x00000000000079af */ /* 0x000e220000000000 */
[----:B------:R-:W-:Y:S01]  /*76d0*/  WARPSYNC 0xffffffff ;  /* 0xffffffff00007948 */ /* 0x000fe20003800000 */
[C---:B--23--:R-:W-:Y:S01]  /*76e0*/  HMMA.16816.F32 R4, R32.reuse, R8, RZ ;  /* 0x000000082004723c */ /* 0x04cfe200000018ff */
[----:B------:R-:W-:Y:S01]  /*76f0*/  IMAD.MOV.U32 R173, RZ, RZ, c[0x0][0x2c4] ;  /* 0x0000b100ffad7624 */ /* 0x000fe200078e00ff */
[----:B------:R-:W-:Y:S01]  /*7700*/  ULDC UR4, c[0x0][0x324] ;  /* 0x0000c90000047ab9 */ /* 0x000fe20000000800 */
[----:B------:R-:W-:Y:S01]  /*7710*/  ISETP.GE.AND P0, PT, R178, 0x1, PT ;  /* 0x00000001b200780c */ /* 0x000fe20003f06270 */
[----:B------:R-:W-:Y:S01]  /*7720*/  IMAD.IADD R160, R162, 0x1, R0 ;  /* 0x00000001a2a07824 */ /* 0x000fe200078e0200 */
[----:B------:R-:W-:Y:S01]  /*7730*/  IADD3 R2, R178, 0x1, RZ ;  /* 0x00000001b2027810 */ /* 0x000fe20007ffe0ff */
[----:B------:R-:W-:Y:S01]  /*7740*/  IMAD.IADD R101, R162, 0x1, R100 ;  /* 0x00000001a2657824 */ /* 0x000fe200078e0264 */
[----:B------:R-:W-:Y:S01]  /*7750*/  ISETP.NE.AND P3, PT, R173, 0x1, PT ;  /* 0x00000001ad00780c */ /* 0x000fe20003f65270 */
[C---:B------:R-:W-:Y:S01]  /*7760*/  HMMA.16816.F32 R8, R32.reuse, R10, RZ ;  /* 0x0000000a2008723c */ /* 0x040fe200000018ff */
[----:B------:R-:W-:Y:S01]  /*7770*/  IMAD.IADD R3, R168, 0x1, R0 ;  /* 0x00000001a8037824 */ /* 0x000fe200078e0200 */
[----:B------:R-:W-:Y:S02]  /*7780*/  ULOP3.LUT UR4, URZ, UR4, URZ, 0x33, !UPT ;  /* 0x000000043f047292 */ /* 0x000fe4000f8e333f */
[----:B------:R-:W-:Y:S01]  /*7790*/  SEL R178, R2, RZ, !P0 ;  /* 0x000000ff02b27207 */ /* 0x000fe20004000000 */
[----:B------:R-:W-:Y:S01]  /*77a0*/  IMAD.MOV.U32 R173, RZ, RZ, c[0x0][0x32c] ;  /* 0x0000cb00ffad7624 */ /* 0x000fe200078e00ff */
[----:B------:R-:W-:Y:S02]  /*77b0*/  IADD3 R2, R168, R0, R162 ;  /* 0x00000000a8027210 */ /* 0x000fe40007ffe0a2 */
[C---:B----4-:R-:W-:Y:S02]  /*77c0*/  HMMA.16816.F32 R12, R32.reuse, R16, RZ ;  /* 0x00000010200c723c */ /* 0x050fe400000018ff */
[----:B------:R-:W-:Y:S06]  /*77d0*/  ISETP.GE.AND P4, PT, R173, 0x1, PT ;  /* 0x00000001ad00780c */ /* 0x000fec0003f86270 */
        /* <DEDUP_REMOVED lines=30> */
[----:B------:R-:W-:Y:S01]  /*79c0*/  LDSM.16.M88.4 R152, [R3+0x5800] ;  /* 0x005800000398783b */ /* 0x000fe20000000200 */
[C---:B-1----:R-:W-:Y:S08]  /*79d0*/  HMMA.16816.F32 R4, R140.reuse, R144, R4 ;  /* 0x000000908c04723c */ /* 0x042ff00000001804 */
[C---:B------:R-:W-:Y:S01]  /*79e0*/  HMMA.16816.F32 R8, R140.reuse, R146, R8 ;  /* 0x000000928c08723c */ /* 0x040fe20000001808 */
[----:B------:R-:W-:Y:S07]  /*79f0*/  LDSM.16.M88.4 R144, [R164+0x4000] ;  /* 0x00400000a490783b */ /* 0x000fee0000000200 */
[C---:B--2---:R-:W-:Y:S08]  /*7a00*/  HMMA.16816.F32 R12, R140.reuse, R136, R12 ;  /* 0x000000888c0c723c */ /* 0x044ff0000000180c */
[C---:B------:R-:W-:Y:S01]  /*7a10*/  HMMA.16816.F32 R16, R140.reuse, R138, R16 ;  /* 0x0000008a8c10723c */ /* 0x040fe20000001810 */
[----:B------:R-:W1:Y:S07]  /*7a20*/  LDSM.16.M88.4 R136, [R101+0x1800] ;  /* 0x001800006588783b */ /* 0x000e6e0000000200 */
[C---:B------:R-:W-:Y:S08]  /*7a30*/  HMMA.16816.F32 R20, R140.reuse, R148, R20 ;  /* 0x000000948c14723c */ /* 0x040ff00000001814 */
[C---:B------:R-:W-:Y:S01]  /*7a40*/  HMMA.16816.F32 R24, R140.reuse, R150, R24 ;  /* 0x000000968c18723c */ /* 0x040fe20000001818 */
[----:B------:R-:W2:Y:S07]  /*7a50*/  LDSM.16.M88.4 R148, [R0+0x2000] ;  /* 0x002000000094783b */ /* 0x000eae0000000200 */
[C---:B-1----:R-:W-:Y:S08]  /*7a60*/  HMMA.16816.F32 R28, R140.reuse, R136, R28 ;  /* 0x000000888c1c723c */ /* 0x042ff0000000181c */
[----:B------:R-:W-:Y:S01]  /*7a70*/  HMMA.16816.F32 R32, R140, R138, R32 ;  /* 0x0000008a8c20723c */ /* 0x000fe20000001820 */
[----:B------:R-:W1:Y:S06]  /*7a80*/  LDSM.16.M88.4 R136, [R0+0x2800] ;  /* 0x002800000088783b */ /* 0x000e6c0000000200 */
[----:B------:R-:W3:Y:S01]  /*7a90*/  LDSM.16.M88.4 R140, [R0+0x3000] ;  /* 0x00300000008c783b */ /* 0x000ee20000000200 */
        /* <DEDUP_REMOVED lines=8> */
[----:B------:R-:W1:Y:S07]  /*7b20*/  LDSM.16.M88.4 R140, [R100+0x2000] ;  /* 0x00200000648c783b */ /* 0x000e6e0000000200 */
[C---:B--2---:R-:W-:Y:S08]  /*7b30*/  HMMA.16816.F32 R28, R144.reuse, R148, R28 ;  /* 0x00000094901c723c */ /* 0x044ff0000000181c */
[----:B------:R-:W-:Y:S01]  /*7b40*/  HMMA.16816.F32 R32, R144, R150, R32 ;  /* 0x000000969020723c */ /* 0x000fe20000001820 */
[----:B------:R-:W2:Y:S06]  /*7b50*/  LDSM.16.M88.4 R144, [R3+0x2800] ;  /* 0x002800000390783b */ /* 0x000eac0000000200 */
        /* <DEDUP_REMOVED lines=48> */
[----:B------:R2:W3:Y:S07]  /*7e60*/  LDSM.16.M88.4 R148, [R100+0x4000] ;  /* 0x004000006494783b */ /* 0x0004ee0000000200 */
[C---:B-1----:R-:W-:Y:S08]  /*7e70*/  HMMA.16816.F32 R28, R140.reuse, R144, R28 ;  /* 0x000000908c1c723c */ /* 0x042ff0000000181c */
[----:B------:R-:W-:Y:S01]  /*7e80*/  HMMA.16816.F32 R32, R140, R146, R32 ;  /* 0x000000928c20723c */ /* 0x000fe20000001820 */
[----:B------:R-:W1:Y:S06]  /*7e90*/  LDSM.16.M88.4 R140, [R3+0x4800] ;  /* 0x00480000038c783b */ /* 0x000e6c0000000200 */
[----:B------:R-:W4:Y:S01]  /*7ea0*/  LDSM.16.M88.4 R144, [R3+0x5000] ;  /* 0x005000000390783b */ /* 0x000f220000000200 */
[----:B--2---:R-:W-:Y:S04]  /*7eb0*/  IMAD.IADD R100, R212, 0x1, R203 ;  /* 0x00000001d4647824 */ /* 0x004fe800078e02cb */
[----:B------:R-:W-:Y:S05]  /*7ec0*/  @P3 IMAD.HI.U32 R0, R100, c[0x0][0x2c8], RZ ;  /* 0x0000b20064003a27 */ /* 0x000fea00078e00ff */
[----:B------:R-:W-:Y:S05]  /*7ed0*/  @P3 SHF.R.U32.HI R100, RZ, c[0x0][0x2cc], R0 ;  /* 0x0000b300ff643a19 */ /* 0x000fea0000011600 */
[----:B------:R-:W-:Y:S01]  /*7ee0*/  SHFL.IDX PT, R3, R100, RZ, 0x1c1f ;  /* 0x001c1fff64037589 */ /* 0x000fe200000e0000 */
[C---:B---3--:R-:W-:Y:S08]  /*7ef0*/  HMMA.16816.F32 R4, R136.reuse, R148, R4 ;  /* 0x000000948804723c */ /* 0x048ff00000001804 */
[C---:B------:R-:W-:Y:S01]  /*7f00*/  HMMA.16816.F32 R8, R136.reuse, R150, R8 ;  /* 0x000000968808723c */ /* 0x040fe20000001808 */
[----:B------:R-:W-:Y:S07]  /*7f10*/  LDSM.16.M88.4 R148, [R160+0x4800] ;  /* 0x00480000a094783b */ /* 0x000fee0000000200 */
[C---:B-1----:R-:W-:Y:S08]  /*7f20*/  HMMA.16816.F32 R12, R136.reuse, R140, R12 ;  /* 0x0000008c880c723c */ /* 0x042ff0000000180c */
[C---:B------:R-:W-:Y:S01]  /*7f30*/  HMMA.16816.F32 R16, R136.reuse, R142, R16 ;  /* 0x0000008e8810723c */ /* 0x040fe20000001810 */
[----:B------:R-:W-:Y:S07]  /*7f40*/  LDSM.16.M88.4 R140, [R167+0x8000] ;  /* 0x00800000a78c783b */ /* 0x000fee0000000200 */
[C---:B----4-:R-:W-:Y:S08]  /*7f50*/  HMMA.16816.F32 R20, R136.reuse, R144, R20 ;  /* 0x000000908814723c */ /* 0x050ff00000001814 */
        /* <DEDUP_REMOVED lines=20> */
[C---:B------:R-:W-:Y:S07]  /*80a0*/  HMMA.16816.F32 R8, R136.reuse, R146, R8 ;  /* 0x000000928808723c */ /* 0x040fee0000001808 */
[----:B------:R-:W-:Y:S01]  /*80b0*/  IMAD.SHL.U32 R147, R176, 0x40, RZ ;  /* 0x00000040b0937824 */ /* 0x000fe200078e00ff */
[C---:B------:R-:W-:Y:S04]  /*80c0*/  HMMA.16816.F32 R12, R136.reuse, R148, R12 ;  /* 0x00000094880c723c */ /* 0x040fe8000000180c */
[----:B------:R-:W-:Y:S04]  /*80d0*/  IADD3 R0, -R191, 0x1, -R147 ;  /* 0x00000001bf007810 */ /* 0x000fe80007ffe993 */
[C---:B------:R-:W-:Y:S04]  /*80e0*/  HMMA.16816.F32 R16, R136.reuse, R150, R16 ;  /* 0x000000968810723c */ /* 0x040fe80000001810 */
[----:B------:R-:W-:Y:S04]  /*80f0*/  IADD3 R0, -R190, R0, R189 ;  /* 0x00000000be007210 */ /* 0x000fe80007ffe1bd */
[C---:B--2---:R-:W-:Y:S04]  /*8100*/  HMMA.16816.F32 R20, R136.reuse, R140, R20 ;  /* 0x0000008c8814723c */ /* 0x044fe80000001814 */
[C---:B------:R-:W-:Y:S04]  /*8110*/  IADD3 R101, R0.reuse, UR4, RZ ;  /* 0x0000000400657c10 */ /* 0x040fe8000fffe0ff */
[C---:B------:R-:W-:Y:S08]  /*8120*/  HMMA.16816.F32 R24, R136.reuse, R142, R24 ;  /* 0x0000008e8818723c */ /* 0x040ff00000001818 */
[C---:B---3--:R-:W-:Y:S08]  /*8130*/  HMMA.16816.F32 R28, R136.reuse, R152, R28 ;  /* 0x00000098881c723c */ /* 0x048ff0000000181c */
[----:B------:R-:W-:Y:S07]  /*8140*/  HMMA.16816.F32 R32, R136, R154, R32 ;  /* 0x0000009a8820723c */ /* 0x000fee0000001820 */
[----:B------:R-:W-:Y:S01]  /*8150*/  IADD3 R139, R0, c[0x0][0x328], RZ ;  /* 0x0000ca00008b7a10 */ /* 0x000fe20007ffe0ff */
[--C-:B------:R-:W-:Y:S04]  /*8160*/  IMAD.IADD R0, R101, 0x1, R3.reuse ;  /* 0x0000000165007824 */ /* 0x100fe800078e0203 */
[----:B------:R-:W-:Y:S01]  /*8170*/  IMAD.IADD R2, R139, 0x1, R3 ;  /* 0x000000018b027824 */ /* 0x000fe200078e0203 */
[----:B------:R-:W-:-:S05]  /*8180*/  @!P4 BRA `(.L_x_2061) ;  /* 0x000001800000c947 */ /* 0x000fca0003800000 */
[----:B------:R-:W-:Y:S01]  /*8190*/  IADD3 R3, -R190, R189, R3 ;  /* 0x000000bdbe037210 */ /* 0x000fe20007ffe103 */
[----:B------:R-:W-:Y:S03]  /*81a0*/  BSSY B0, `(.L_x_2062) ;  /* 0x0000011000007945 */ /* 0x000fe60003800000 */
        /* <DEDUP_REMOVED lines=11> */
.L_x_2063:
[----:B------:R-:W-:Y:S04]  /*8260*/  MOV R136, c[0x0][0x32c] ;  /* 0x0000cb0000887a02 */ /* 0x000fe80000000f00 */
[----:B------:R-:W-:Y:S11]  /*8270*/  ISETP.NE.AND P0, PT, R136, 0x1, PT ;  /* 0x000000018800780c */ /* 0x000ff60003f05270 */
[----:B------:R-:W-:Y:S02]  /*8280*/  @!UPT UIADD3 URZ, URZ, URZ, URZ ;  /* 0x0000003f3f3ff290 */ /* 0x000fe4000fffe03f */
[----:B------:R-:W-:Y:S05]  /*8290*/  @P0 IMAD.HI.U32 R136, R3, c[0x0][0x330], RZ ;  /* 0x0000cc0003880a27 */ /* 0x000fea00078e00ff */
[----:B------:R-:W-:Y:S02]  /*82a0*/  @P0 SHF.R.U32.HI R3, RZ, c[0x0][0x334], R136 ;  /* 0x0000cd00ff030a19 */ /* 0x000fe40000011688 */
.L_x_2064:
[----:B------:R-:W-:Y:S05]  /*82b0*/  BSYNC B0 ;  /* 0x0000000000007941 */ /* 0x000fea0003800000 */
.L_x_2062:
[----:B------:R-:W-:Y:S04]  /*82c0*/  IMAD R3, R3, c[0x0][0x32c], -R147 ;  /* 0x0000cb0003037a24 */ /* 0x000fe800078e0a93 */
[----:B------:R-:W-:Y:S05]  /*82d0*/  IMAD.IADD R3, R3, 0x1, -R191 ;  /* 0x0000000103037824 */ /* 0x000fea00078e0abf */
[----:B------:R-:W-:Y:S02]  /*82e0*/  IMNMX R0, R0, R3, !PT ;  /* 0x0000000300007217 */ /* 0x000fe40007800200 */
[----:B------:R-:W-:Y:S04]  /*82f0*/  IADD3 R3, R3, c[0x0][0x32c], RZ ;  /* 0x0000cb0003037a10 */ /* 0x000fe80007ffe0ff */
[----:B------:R-:W-:Y:S02]  /*8300*/  IMNMX R2, R2, R3, PT ;  /* 0x0000000302027217 */ /* 0x000fe40003800200 */
.L_x_2061:
[----:B------:R-:W-:Y:S04]  /*8310*/  ISETP.GT.AND P3, PT, R176, -0x1, PT ;  /* 0xffffffffb000780c */ /* 0x000fe80003f64270 */
[----:B------:R-:W-:Y:S04]  /*8320*/  ISETP.GT.AND P0, PT, R0, RZ, P3 ;  /* 0x000000ff0000720c */ /* 0x000fe80001f04270 */
[----:B------:R-:W-:Y:S04]  /*8330*/  ISETP.LT.OR P0, PT, R2, 0x1, P0 ;  /* 0x000000010200780c */ /* 0x000fe80000701670 */
[----:B------:R-:W-:Y:S02]  /*8340*/  FSEL R141, R4, -INF , !P0 ;  /* 0xff800000048d7808 */ /* 0x000fe40004000000 */
[----:B------:R-:W-:Y:S04]  /*8350*/  ISETP.GT.AND P0, PT, R0, 0x1, P3 ;  /* 0x000000010000780c */ /* 0x000fe80001f04270 */
        /* <DEDUP_REMOVED lines=41> */
[----:B------:R-:W-:Y:S02]  /*85f0*/  ISETP.GT.AND P0, PT, R0, 0x39, P3 ;  /* 0x000000390000780c */ /* 0x000fe40001f04270 */
[----:B------:R-:W1:Y:S02]  /*8600*/  SHFL.IDX PT, R0, R100, 0x1, 0x1c1f ;  /* 0x003c1f0064007f89 */ /* 0x000e6400000e0000 */
[----:B------:R-:W-:Y:S04]  /*8610*/  ISETP.LT.OR P0, PT, R2, 0x3a, P0 ;  /* 0x0000003a0200780c */ /* 0x000fe80000701670 */
[----:B------:R-:W-:Y:S01]  /*8620*/  FSEL R5, R33, -INF , !P0 ;  /* 0xff80000021057808 */ /* 0x000fe20004000000 */
[--C-:B-1----:R-:W-:Y:S02]  /*8630*/  IMAD.IADD R3, R139, 0x1, R0.reuse ;  /* 0x000000018b037824 */ /* 0x102fe400078e0200 */
        /* <DEDUP_REMOVED lines=15> */
.L_x_2067:
[----:B------:R-:W-:Y:S04]  /*8730*/  MOV R4, c[0x0][0x32c] ;  /* 0x0000cb0000047a02 */ /* 0x000fe80000000f00 */
[----:B------:R-:W-:Y:S11]  /*8740*/  ISETP.NE.AND P0, PT, R4, 0x1, PT ;  /* 0x000000010400780c */ /* 0x000ff60003f05270 */
[----:B------:R-:W-:Y:S02]  /*8750*/  @!UPT UIADD3 URZ, URZ, URZ, URZ ;  /* 0x0000003f3f3ff290 */ /* 0x000fe4000fffe03f */
[----:B------:R-:W-:Y:S05]  /*8760*/  @P0 IMAD.HI.U32 R4, R0, c[0x0][0x330], RZ ;  /* 0x0000cc0000040a27 */ /* 0x000fea00078e00ff */
[----:B------:R-:W-:Y:S02]  /*8770*/  @P0 SHF.R.U32.HI R0, RZ, c[0x0][0x334], R4 ;  /* 0x0000cd00ff000a19 */ /* 0x000fe40000011604 */
.L_x_2068:
[----:B------:R-:W-:Y:S05]  /*8780*/  BSYNC B0 ;  /* 0x0000000000007941 */ /* 0x000fea0003800000 */
.L_x_2066:
[----:B------:R-:W-:Y:S04]  /*8790*/  IMAD R0, R0, c[0x0][0x32c], -R147 ;  /* 0x0000cb0000007a24 */ /* 0x000fe800078e0a93 */
[----:B------:R-:W-:Y:S05]  /*87a0*/  IMAD.IADD R0, R0, 0x1, -R191 ;  /* 0x0000000100007824 */ /* 0x000fea00078e0abf */
[----:B------:R-:W-:Y:S02]  /*87b0*/  IMNMX R2, R2, R0, !PT ;  /* 0x0000000002027217 */ /* 0x000fe40007800200 */
[----:B------:R-:W-:Y:S04]  /*87c0*/  IADD3 R0, R0, c[0x0][0x32c], RZ ;  /* 0x0000cb0000007a10 */ /* 0x000fe80007ffe0ff */
[----:B------:R-:W-:Y:S02]  /*87d0*/  IMNMX R3, R3, R0, PT ;  /* 0x0000000003037217 */ /* 0x000fe40003800200 */
.L_x_2065:
[----:B------:R-:W-:Y:S01]  /*87e0*/  FMNMX.FTZ R0, R141, R102, !PT ;  /* 0x000000668d007209 */ /* 0x000fe20007810000 */
[----:B------:R-:W-:Y:S04]  /*87f0*/  DEPBAR.LE SB0, 0x2 ;  /* 0x000080800000791a */ /* 0x000fe80000000000 */
[----:B------:R-:W-:Y:S01]  /*8800*/  FMNMX.FTZ R0, R144, R0, !PT ;  /* 0x0000000090007209 */ /* 0x000fe20007810000 */
[----:B------:R-:W-:Y:S03]  /*8810*/  BAR.SYNC.DEFER_BLOCKING 0x0 ;  /* 0x0000000000007b1d */ /* 0x000fe60000010000 */
        /* <DEDUP_REMOVED lines=14> */
[----:B------:R-:W1:Y:S01]  /*8900*/  SHFL.BFLY PT, R4, R0, 0x2, 0x1f ;  /* 0x0c401f0000047f89 */ /* 0x000e6200000e0000 */
[----:B------:R-:W-:Y:S01]  /*8910*/  BSSY B0, `(.L_x_2069) ;  /* 0x0000215000007945 */ /* 0x000fe20003800000 */
[----:B-1----:R-:W-:Y:S06]  /*8920*/  FMNMX.FTZ R0, R0, R4, !PT ;  /* 0x0000000400007209 */ /* 0x002fec0007810000 */
[----:B------:R-:W1:Y:S02]  /*8930*/  SHFL.BFLY PT, R4, R0, 0x1, 0x1f ;  /* 0x0c201f0000047f89 */ /* 0x000e6400000e0000 */
[----:B-1----:R-:W-:Y:S04]  /*8940*/  FMNMX.FTZ R101, R0, R4, !PT ;  /* 0x0000000400657209 */ /* 0x002fe80007810000 */
[C---:B------:R-:W-:Y:S01]  /*8950*/  FSETP.NEU.FTZ.AND P0, PT, R101.reuse, -INF , PT ;  /* 0xff8000006500780b */ /* 0x040fe20003f1d000 */
[C---:B------:R-:W-:Y:S03]  /*8960*/  FMUL.FTZ R4, R101.reuse, c[0x0][0x2d0] ;  /* 0x0000b40065047a20 */ /* 0x040fe60000410000 */
[----:B------:R-:W-:Y:S02]  /*8970*/  FSEL R0, R101, RZ, P0 ;  /* 0x000000ff65007208 */ /* 0x000fe40000000000 */
[----:B------:R-:W-:Y:S02]  /*8980*/  FSEL R4, R4, RZ, P0 ;  /* 0x000000ff04047208 */ /* 0x000fe40000000000 */
[----:B------:R-:W-:Y:S01]  /*8990*/  ISETP.GT.AND P0, PT, R2, RZ, P3 ;  /* 0x000000ff0200720c */ /* 0x000fe20001f04270 */
[----:B------:R-:W-:Y:S02]  /*89a0*/  FADD.FTZ R0, -R0, R102 ;  /* 0x0000006600007221 */ /* 0x000fe40000010100 */
[--C-:B------:R-:W-:Y:S01]  /*89b0*/  FFMA.FTZ R153, R137, c[0x0][0x2d0], -R4.reuse ;  /* 0x0000b40089997a23 */ /* 0x100fe20000010804 */
[----:B------:R-:W-:Y:S01]  /*89c0*/  ISETP.LT.OR P0, PT, R3, 0x1, P0 ;  /* 0x000000010300780c */ /* 0x000fe20000701670 */
[--C-:B------:R-:W-:Y:S02]  /*89d0*/  FFMA.FTZ R21, R141, c[0x0][0x2d0], -R4.reuse ;  /* 0x0000b4008d157a23 */ /* 0x100fe40000010804 */
[--C-:B------:R-:W-:Y:S01]  /*89e0*/  FFMA.FTZ R28, R142, c[0x0][0x2d0], -R4.reuse ;  /* 0x0000b4008e1c7a23 */ /* 0x100fe20000010804 */
[----:B------:R-:W-:Y:S01]  /*89f0*/  FSEL R6, R6, -INF , !P0 ;  /* 0xff80000006067808 */ /* 0x000fe20004000000 */
[--C-:B------:R-:W-:Y:S01]  /*8a00*/  FFMA.FTZ R25, R143, c[0x0][0x2d0], -R4.reuse ;  /* 0x0000b4008f197a23 */ /* 0x100fe20000010804 */
[----:B------:R-:W-:Y:S01]  /*8a10*/  ISETP.GT.AND P0, PT, R2, 0x1, P3 ;  /* 0x000000010200780c */ /* 0x000fe20001f04270 */
[--C-:B------:R-:W-:Y:S02]  /*8a20*/  FFMA.FTZ R24, R144, c[0x0][0x2d0], -R4.reuse ;  /* 0x0000b40090187a23 */ /* 0x100fe40000010804 */
[----:B------:R-:W-:Y:S01]  /*8a30*/  FMUL.FTZ R0, R0, c[0x0][0x2d0] ;  /* 0x0000b40000007a20 */ /* 0x000fe20000410000 */
[----:B------:R-:W-:Y:S01]  /*8a40*/  ISETP.LT.OR P0, PT, R3, 0x2, P0 ;  /* 0x000000020300780c */ /* 0x000fe20000701670 */
[--C-:B------:R-:W-:Y:S02]  /*8a50*/  FFMA.FTZ R179, R5, c[0x0][0x2d0], -R4.reuse ;  /* 0x0000b40005b37a23 */ /* 0x100fe40000010804 */
[----:B------:R-:W-:Y:S01]  /*8a60*/  MUFU.EX2 R5, R21 ;  /* 0x0000001500057308 */ /* 0x000fe20000000800 */
[----:B------:R-:W-:Y:S01]  /*8a70*/  FSEL R7, R7, -INF , !P0 ;  /* 0xff80000007077808 */ /* 0x000fe20004000000 */
[--C-:B------:R-:W-:Y:S01]  /*8a80*/  FFMA.FTZ R181, R9, c[0x0][0x2d0], -R4.reuse ;  /* 0x0000b40009b57a23 */ /* 0x100fe20000010804 */
[----:B------:R-:W-:Y:S01]  /*8a90*/  ISETP.GT.AND P0, PT, R2, 0x8, P3 ;  /* 0x000000080200780c */ /* 0x000fe20001f04270 */
[--C-:B------:R-:W-:Y:S02]  /*8aa0*/  FFMA.FTZ R146, R140, c[0x0][0x2d0], -R4.reuse ;  /* 0x0000b4008c927a23 */ /* 0x100fe40000010804 */
[--C-:B------:R-:W-:Y:S01]  /*8ab0*/  FFMA.FTZ R145, R138, c[0x0][0x2d0], -R4.reuse ;  /* 0x0000b4008a917a23 */ /* 0x100fe20000010804 */
[----:B------:R-:W-:Y:S01]  /*8ac0*/  ISETP.LT.OR P0, PT, R3, 0x9, P0 ;  /* 0x000000090300780c */ /* 0x000fe20000701670 */
[--C-:B------:R-:W-:Y:S02]  /*8ad0*/  FFMA.FTZ R152, R136, c[0x0][0x2d0], -R4.reuse ;  /* 0x0000b40088987a23 */ /* 0x100fe40000010804 */
[----:B------:R-:W1:Y:S01]  /*8ae0*/  MUFU.EX2 R0, R0 ;  /* 0x0000000000007308 */ /* 0x000e620000000800 */
[----:B------:R-:W-:Y:S01]  /*8af0*/  FSEL R102, R10, -INF , !P0 ;  /* 0xff8000000a667808 */ /* 0x000fe20004000000 */
[--C-:B------:R-:W-:Y:S01]  /*8b00*/  FFMA.FTZ R173, R20, c[0x0][0x2d0], -R4.reuse ;  /* 0x0000b40014ad7a23 */ /* 0x100fe20000010804 */
[----:B------:R-:W-:Y:S01]  /*8b10*/  ISETP.GT.AND P0, PT, R2, 0x9, P3 ;  /* 0x000000090200780c */ /* 0x000fe20001f04270 */
[--C-:B------:R-:W-:Y:S02]  /*8b20*/  FFMA.FTZ R160, R17, c[0x0][0x2d0], -R4.reuse ;  /* 0x0000b40011a07a23 */ /* 0x100fe40000010804 */
[--C-:B------:R-:W-:Y:S01]  /*8b30*/  FFMA.FTZ R159, R16, c[0x0][0x2d0], -R4.reuse ;  /* 0x0000b400109f7a23 */ /* 0x100fe20000010804 */
[----:B------:R-:W-:Y:S01]  /*8b40*/  ISETP.LT.OR P0, PT, R3, 0xa, P0 ;  /* 0x0000000a0300780c */ /* 0x000fe20000701670 */
[--C-:B------:R-:W-:Y:S02]  /*8b50*/  FFMA.FTZ R158, R13, c[0x0][0x2d0], -R4.reuse ;  /* 0x0000b4000d9e7a23 */ /* 0x100fe40000010804 */
[--C-:B------:R-:W-:Y:S01]  /*8b60*/  FFMA.FTZ R182, R12, c[0x0][0x2d0], -R4.reuse ;  /* 0x0000b4000cb67a23 */ /* 0x100fe20000010804 */
[----:B------:R-:W-:Y:S01]  /*8b70*/  FSEL R137, R11, -INF , !P0 ;  /* 0xff8000000b897808 */ /* 0x000fe20004000000 */
[----:B------:R-:W-:Y:S01]  /*8b80*/  FFMA.FTZ R180, R8, c[0x0][0x2d0], -R4 ;  /* 0x0000b40008b47a23 */ /* 0x000fe20000010804 */
[----:B------:R-:W-:Y:S01]  /*8b90*/  ISETP.GT.AND P0, PT, R2, 0x10, P3 ;  /* 0x000000100200780c */ /* 0x000fe20001f04270 */
[----:B------:R2:W-:Y:S03]  /*8ba0*/  MUFU.EX2 R8, R25 ;  /* 0x0000001900087308 */ /* 0x0005e60000000800 */
[C---:B------:R-:W-:Y:S04]  /*8bb0*/  ISETP.LT.OR P0, PT, R3.reuse, 0x11, P0 ;  /* 0x000000110300780c */ /* 0x040fe80000701670 */
[----:B------:R-:W-:Y:S02]  /*8bc0*/  FSEL R141, R14, -INF , !P0 ;  /* 0xff8000000e8d7808 */ /* 0x000fe40004000000 */
[----:B------:R-:W-:Y:S01]  /*8bd0*/  ISETP.GT.AND P0, PT, R2, 0x11, P3 ;  /* 0x000000110200780c */ /* 0x000fe20001f04270 */
[C---:B-1----:R-:W-:Y:S02]  /*8be0*/  FMUL.FTZ R17, R0.reuse, R121 ;  /* 0x0000007900117220 */ /* 0x042fe40000410000 */
[C---:B------:R-:W-:Y:S01]  /*8bf0*/  FMUL.FTZ R9, R0.reuse, R129 ;  /* 0x0000008100097220 */ /* 0x040fe20000410000 */
[----:B------:R-:W-:Y:S01]  /*8c00*/  ISETP.LT.OR P0, PT, R3, 0x12, P0 ;  /* 0x000000120300780c */ /* 0x000fe20000701670 */
[C---:B------:R-:W-:Y:S02]  /*8c10*/  FMUL.FTZ R32, R0.reuse, R104 ;  /* 0x0000006800207220 */ /* 0x040fe40000410000 */
[C---:B------:R-:W-:Y:S01]  /*8c20*/  FMUL.FTZ R33, R0.reuse, R105 ;  /* 0x0000006900217220 */ /* 0x040fe20000410000 */
[----:B------:R-:W-:Y:S01]  /*8c30*/  FSEL R142, R15, -INF , !P0 ;  /* 0xff8000000f8e7808 */ /* 0x000fe20004000000 */
[----:B------:R-:W-:Y:S01]  /*8c40*/  FMUL.FTZ R12, R0, R124 ;  /* 0x0000007c000c7220 */ /* 0x000fe20000410000 */
[----:B------:R-:W-:Y:S01]  /*8c50*/  ISETP.GT.AND P0, PT, R2, 0x18, P3 ;  /* 0x000000180200780c */ /* 0x000fe20001f04270 */
[C---:B------:R-:W-:Y:S01]  /*8c60*/  FMUL.FTZ R13, R0.reuse, R125 ;  /* 0x0000007d000d7220 */ /* 0x040fe20000410000 */
[----:B------:R-:W-:Y:S01]  /*8c70*/  MUFU.EX2 R124, R173 ;  /* 0x000000ad007c7308 */ /* 0x000fe20000000800 */
[C---:B------:R-:W-:Y:S01]  /*8c80*/  FMUL.FTZ R16, R0.reuse, R120 ;  /* 0x0000007800107220 */ /* 0x040fe20000410000 */
[C---:B------:R-:W-:Y:S01]  /*8c90*/  ISETP.LT.OR P0, PT, R3.reuse, 0x19, P0 ;  /* 0x000000190300780c */ /* 0x040fe20000701670 */
[C---:B------:R-:W-:Y:S02]  /*8ca0*/  FMUL.FTZ R20, R0.reuse, R116 ;  /* 0x0000007400147220 */ /* 0x040fe40000410000 */
[----:B------:R-:W-:Y:S01]  /*8cb0*/  FMUL.FTZ R21, R0, R117 ;  /* 0x0000007500157220 */ /* 0x000fe20000410000 */
[----:B------:R-:W-:Y:S01]  /*8cc0*/  FSEL R143, R18, -INF , !P0 ;  /* 0xff800000128f7808 */ /* 0x000fe20004000000 */
[----:B--2---:R-:W-:Y:S01]  /*8cd0*/  FMUL.FTZ R25, R0, R113 ;  /* 0x0000007100197220 */ /* 0x004fe20000410000 */
[----:B------:R-:W-:Y:S01]  /*8ce0*/  ISETP.GT.AND P0, PT, R2, 0x19, P3 ;  /* 0x000000190200780c */ /* 0x000fe20001f04270 */
[C---:B------:R-:W-:Y:S01]  /*8cf0*/  FMUL.FTZ R29, R0.reuse, R109 ;  /* 0x0000006d001d7220 */ /* 0x040fe20000410000 */
[----:B------:R-:W-:Y:S01]  /*8d00*/  MUFU.EX2 R125, R160 ;  /* 0x000000a0007d7308 */ /* 0x000fe20000000800 */
[C---:B------:R-:W-:Y:S01]  /*8d10*/  FMUL.FTZ R36, R0.reuse, R36 ;  /* 0x0000002400247220 */ /* 0x040fe20000410000 */
[----:B------:R-:W-:Y:S01]  /*8d20*/  ISETP.LT.OR P0, PT, R3, 0x1a, P0 ;  /* 0x0000001a0300780c */ /* 0x000fe20000701670 */
[C---:B------:R-:W-:Y:S02]  /*8d30*/  FMUL.FTZ R37, R0.reuse, R37 ;  /* 0x0000002500257220 */ /* 0x040fe40000410000 */
[C---:B------:R-:W-:Y:S01]  /*8d40*/  FMUL.FTZ R40, R0.reuse, R40 ;  /* 0x0000002800287220 */ /* 0x040fe20000410000 */
[----:B------:R-:W-:Y:S01]  /*8d50*/  FSEL R144, R19, -INF , !P0 ;  /* 0xff80000013907808 */ /* 0x000fe20004000000 */
[----:B------:R-:W-:Y:S01]  /*8d60*/  FMUL.FTZ R41, R0, R41 ;  /* 0x0000002900297220 */ /* 0x000fe20000410000 */
[----:B------:R-:W-:Y:S01]  /*8d70*/  ISETP.GT.AND P0, PT, R2, 0x20, P3 ;  /* 0x000000200200780c */ /* 0x000fe20001f04270 */
[C---:B------:R-:W-:Y:S02]  /*8d80*/  FMUL.FTZ R44, R0.reuse, R44 ;  /* 0x0000002c002c7220 */ /* 0x040fe40000410000 */
[C---:B------:R-:W-:Y:S01]  /*8d90*/  FMUL.FTZ R45, R0.reuse, R45 ;  /* 0x0000002d002d7220 */ /* 0x040fe20000410000 */
[C---:B------:R-:W-:Y:S01]  /*8da0*/  ISETP.LT.OR P0, PT, R3.reuse, 0x21, P0 ;  /* 0x000000210300780c */ /* 0x040fe20000701670 */
[C---:B------:R-:W-:Y:S02]  /*8db0*/  FMUL.FTZ R48, R0.reuse, R48 ;  /* 0x0000003000307220 */ /* 0x040fe40000410000 */
[----:B------:R-:W-:Y:S01]  /*8dc0*/  FMUL.FTZ R49, R0, R49 ;  /* 0x0000003100317220 */ /* 0x000fe20000410000 */
[----:B------:R-:W-:Y:S01]  /*8dd0*/  FSEL R148, R22, -INF , !P0 ;  /* 0xff80000016947808 */ /* 0x000fe20004000000 */
[----:B------:R-:W-:Y:S01]  /*8de0*/  FMUL.FTZ R52, R0, R52 ;  /* 0x0000003400347220 */ /* 0x000fe20000410000 */
[----:B------:R-:W-:Y:S01]  /*8df0*/  ISETP.GT.AND P0, PT, R2, 0x21, P3 ;  /* 0x000000210200780c */ /* 0x000fe20001f04270 */
[C---:B------:R-:W-:Y:S02]  /*8e00*/  FMUL.FTZ R53, R0.reuse, R53 ;  /* 0x0000003500357220 */ /* 0x040fe40000410000 */
        /* <DEDUP_REMOVED lines=34> */
[----:B------:R-:W-:Y:S03]  /*9030*/  FMUL.FTZ R97, R0, R97 ;  /* 0x0000006100617220 */ /* 0x000fe60000410000 */
[----:B------:R-:W-:Y:S02]  /*9040*/  FSEL R155, R31, -INF , !P0 ;  /* 0xff8000001f9b7808 */ /* 0x000fe40004000000 */
[----:B------:R-:W-:Y:S04]  /*9050*/  ISETP.GT.AND P0, PT, R2, 0x38, P3 ;  /* 0x000000380200780c */ /* 0x000fe80001f04270 */
[C---:B------:R-:W-:Y:S04]  /*9060*/  ISETP.LT.OR P0, PT, R3.reuse, 0x39, P0 ;  /* 0x000000390300780c */ /* 0x040fe80000701670 */
[----:B------:R-:W-:Y:S02]  /*9070*/  FSEL R157, R34, -INF , !P0 ;  /* 0xff800000229d7808 */ /* 0x000fe40004000000 */
[----:B------:R-:W-:Y:S01]  /*9080*/  ISETP.GT.AND P0, PT, R2, 0x39, P3 ;  /* 0x000000390200780c */ /* 0x000fe20001f04270 */
[----:B------:R-:W-:Y:S03]  /*9090*/  FFMA.FTZ R2, R0, R183, R5 ;  /* 0x000000b700027223 */ /* 0x000fe60000010005 */
[----:B------:R-:W-:Y:S02]  /*90a0*/  ISETP.LT.OR P0, PT, R3, 0x3a, P0 ;  /* 0x0000003a0300780c */ /* 0x000fe40000701670 */
[----:B------:R-:W1:Y:S02]  /*90b0*/  MUFU.EX2 R3, R24 ;  /* 0x0000001800037308 */ /* 0x000e640000000800 */
[----:B------:R-:W-:Y:S01]  /*90c0*/  FSEL R156, R35, -INF , !P0 ;  /* 0xff800000239c7808 */ /* 0x000fe20004000000 */
[C---:B-1----:R-:W-:Y:S01]  /*90d0*/  FADD.FTZ R4, R3.reuse, R2 ;  /* 0x0000000203047221 */ /* 0x042fe20000010000 */
[----:B------:R-:W-:Y:S01]  /*90e0*/  FMNMX.FTZ R2, R6, R103, !PT ;  /* 0x0000006706027209 */ /* 0x000fe20007810000 */
[----:B------:R-:W-:Y:S01]  /*90f0*/  FMUL.FTZ R24, R0, R112 ;  /* 0x0000007000187220 */ /* 0x000fe20000410000 */
[----:B------:R-:W-:Y:S01]  /*9100*/  F2FP.PACK_AB R136, R3, R5 ;  /* 0x000000050388723e */ /* 0x000fe200000000ff */
[----:B------:R-:W-:Y:S01]  /*9110*/  FADD.FTZ R4, R8, R4 ;  /* 0x0000000408047221 */ /* 0x000fe20000010000 */
[----:B------:R-:W-:Y:S02]  /*9120*/  FMNMX.FTZ R2, R7, R2, !PT ;  /* 0x0000000207027209 */ /* 0x000fe40007810000 */
[----:B------:R-:W1:Y:S02]  /*9130*/  MUFU.EX2 R5, R28 ;  /* 0x0000001c00057308 */ /* 0x000e640000000800 */
[----:B------:R-:W-:Y:S04]  /*9140*/  FMNMX.FTZ R2, R102, R2, !PT ;  /* 0x0000000266027209 */ /* 0x000fe80007810000 */
[----:B------:R-:W-:Y:S04]  /*9150*/  FMNMX.FTZ R2, R137, R2, !PT ;  /* 0x0000000289027209 */ /* 0x000fe80007810000 */
[----:B------:R-:W-:Y:S04]  /*9160*/  FMNMX.FTZ R2, R141, R2, !PT ;  /* 0x000000028d027209 */ /* 0x000fe80007810000 */
[----:B------:R-:W-:Y:S04]  /*9170*/  FMNMX.FTZ R2, R142, R2, !PT ;  /* 0x000000028e027209 */ /* 0x000fe80007810000 */
[----:B------:R-:W-:Y:S04]  /*9180*/  FMNMX.FTZ R2, R143, R2, !PT ;  /* 0x000000028f027209 */ /* 0x000fe80007810000 */
[----:B------:R-:W-:Y:S01]  /*9190*/  FMNMX.FTZ R2, R144, R2, !PT ;  /* 0x0000000290027209 */ /* 0x000fe20007810000 */
[C---:B-1----:R-:W-:Y:S01]  /*91a0*/  FADD.FTZ R140, R5.reuse, R4 ;  /* 0x00000004058c7221 */ /* 0x042fe20000010000 */
[----:B------:R-:W-:Y:S01]  /*91b0*/  F2FP.PACK_AB R138, R5, R8 ;  /* 0x00000008058a723e */ /* 0x000fe200000000ff */
[----:B------:R-:W-:Y:S01]  /*91c0*/  FMUL.FTZ R8, R0, R128 ;  /* 0x0000008000087220 */ /* 0x000fe20000410000 */
[----:B------:R-:W-:Y:S01]  /*91d0*/  FMNMX.FTZ R2, R148, R2, !PT ;  /* 0x0000000294027209 */ /* 0x000fe20007810000 */
[C---:B------:R-:W-:Y:S02]  /*91e0*/  FMUL.FTZ R4, R0.reuse, R132 ;  /* 0x0000008400047220 */ /* 0x040fe40000410000 */
[C---:B------:R-:W-:Y:S01]  /*91f0*/  FMUL.FTZ R5, R0.reuse, R133 ;  /* 0x0000008500057220 */ /* 0x040fe20000410000 */
[----:B------:R-:W-:Y:S01]  /*9200*/  FMNMX.FTZ R2, R149, R2, !PT ;  /* 0x0000000295027209 */ /* 0x000fe20007810000 */
[----:B------:R-:W-:Y:S01]  /*9210*/  FMUL.FTZ R28, R0, R108 ;  /* 0x0000006c001c7220 */ /* 0x000fe20000410000 */
[----:B------:R-:W-:Y:S02]  /*9220*/  MUFU.EX2 R132, R159 ;  /* 0x0000009f00847308 */ /* 0x000fe40000000800 */
        /* <DEDUP_REMOVED lines=9> */
[----:B-1----:R-:W-:Y:S04]  /*92c0*/  FMNMX.FTZ R100, R2, R3, !PT ;  /* 0x0000000302647209 */ /* 0x002fe80007810000 */
[C---:B------:R-:W-:Y:S01]  /*92d0*/  FSETP.NEU.FTZ.AND P0, PT, R100.reuse, -INF , PT ;  /* 0xff8000006400780b */ /* 0x040fe20003f1d000 */
[C---:B------:R-:W-:Y:S03]  /*92e0*/  FMUL.FTZ R3, R100.reuse, c[0x0][0x2d0] ;  /* 0x0000b40064037a20 */ /* 0x040fe60000410000 */
[----:B------:R-:W-:Y:S05]  /*92f0*/  FSEL R2, R100, RZ, P0 ;  /* 0x000000ff64027208 */ /* 0x000fea0000000000 */
[----:B------:R-:W-:Y:S01]  /*9300*/  FADD.FTZ R2, -R2, R103 ;  /* 0x0000006702027221 */ /* 0x000fe20000010100 */
[----:B------:R-:W-:Y:S03]  /*9310*/  FSEL R103, R3, RZ, P0 ;  /* 0x000000ff03677208 */ /* 0x000fe60000000000 */
[----:B------:R-:W-:Y:S02]  /*9320*/  FMUL.FTZ R2, R2, c[0x0][0x2d0] ;  /* 0x0000b40002027a20 */ /* 0x000fe40000410000 */
[--C-:B------:R-:W-:Y:S02]  /*9330*/  FFMA.FTZ R3, R6, c[0x0][0x2d0], -R103.reuse ;  /* 0x0000b40006037a23 */ /* 0x100fe40000010867 */
[--C-:B------:R-:W-:Y:S02]  /*9340*/  FFMA.FTZ R7, R7, c[0x0][0x2d0], -R103.reuse ;  /* 0x0000b40007077a23 */ /* 0x100fe40000010867 */
[----:B------:R-:W1:Y:S01]  /*9350*/  MUFU.EX2 R2, R2 ;  /* 0x0000000200027308 */ /* 0x000e620000000800 */
[--C-:B------:R-:W-:Y:S02]  /*9360*/  FFMA.FTZ R0, R102, c[0x0][0x2d0], -R103.reuse ;  /* 0x0000b40066007a23 */ /* 0x100fe40000010867 */
[----:B------:R-:W-:Y:S07]  /*9370*/  FFMA.FTZ R109, R144, c[0x0][0x2d0], -R103 ;  /* 0x0000b400906d7a23 */ /* 0x000fee0000010867 */
[----:B------:R-:W2:Y:S10]  /*9380*/  MUFU.EX2 R3, R3 ;  /* 0x0000000300037308 */ /* 0x000eb40000000800 */
[----:B------:R3:W-:Y:S01]  /*9390*/  MUFU.EX2 R121, R7 ;  /* 0x0000000700797308 */ /* 0x0007e20000000800 */
[C---:B-1----:R-:W-:Y:S02]  /*93a0*/  FMUL.FTZ R26, R2.reuse, R114 ;  /* 0x00000072021a7220 */ /* 0x042fe40000410000 */
[C---:B------:R-:W-:Y:S02]  /*93b0*/  FMUL.FTZ R10, R2.reuse, R130 ;  /* 0x00000082020a7220 */ /* 0x040fe40000410000 */
[C---:B------:R-:W-:Y:S05]  /*93c0*/  FMUL.FTZ R11, R2.reuse, R131 ;  /* 0x00000083020b7220 */ /* 0x040fea0000410000 */
        /* <DEDUP_REMOVED lines=9> */
[C---:B---3--:R-:W-:Y:S02]  /*9460*/  FMUL.FTZ R7, R2.reuse, R135 ;  /* 0x0000008702077220 */ /* 0x048fe40000410000 */
[C---:B------:R-:W-:Y:S02]  /*9470*/  FMUL.FTZ R22, R2.reuse, R118 ;  /* 0x0000007602167220 */ /* 0x040fe40000410000 */
[C---:B------:R-:W-:Y:S01]  /*9480*/  FMUL.FTZ R23, R2.reuse, R119 ;  /* 0x0000007702177220 */ /* 0x040fe20000410000 */
[----:B------:R-:W-:Y:S01]  /*9490*/  MUFU.EX2 R122, R109 ;  /* 0x0000006d007a7308 */ /* 0x000fe20000000800 */
[C---:B------:R-:W-:Y:S02]  /*94a0*/  FMUL.FTZ R27, R2.reuse, R115 ;  /* 0x00000073021b7220 */ /* 0x040fe40000410000 */
[C---:B--2---:R-:W-:Y:S02]  /*94b0*/  FFMA.FTZ R115, R2.reuse, R184, R3 ;  /* 0x000000b802737223 */ /* 0x044fe40000010003 */
        /* <DEDUP_REMOVED lines=22> */
[C---:B------:R-:W-:Y:S01]  /*9620*/  FMUL.FTZ R71, R2.reuse, R71 ;  /* 0x0000004702477220 */ /* 0x040fe20000410000 */
[----:B-1----:R-:W-:Y:S01]  /*9630*/  F2FP.PACK_AB R110, R127, R126 ;  /* 0x0000007e7f6e723e */ /* 0x002fe200000000ff */
        /* <DEDUP_REMOVED lines=14> */
[----:B------:R-:W-:Y:S01]  /*9720*/  IADD3 R2, R171, R161, RZ ;  /* 0x000000a1ab027210 */ /* 0x000fe20007ffe0ff */
[--C-:B------:R-:W-:Y:S01]  /*9730*/  FFMA.FTZ R0, R137, c[0x0][0x2d0], -R103.reuse ;  /* 0x0000b40089007a23 */ /* 0x100fe20000010867 */
[----:B------:R-:W-:Y:S02]  /*9740*/  F2FP.PACK_AB R137, R121, R3 ;  /* 0x000000037989723e */ /* 0x000fe400000000ff */
[----:B------:R-:W1:Y:S01]  /*9750*/  MUFU.EX2 R3, R146 ;  /* 0x0000009200037308 */ /* 0x000e620000000800 */
[----:B------:R-:W2:Y:S08]  /*9760*/  LDSM.16.MT88.4 R104, [R2] ;  /* 0x000000000268783b */ /* 0x000eb00000004200 */
[----:B------:R-:W-:Y:S01]  /*9770*/  LDSM.16.MT88.4 R128, [R2+0x1800] ;  /* 0x001800000280783b */ /* 0x000fe20000004200 */
[----:B------:R-:W3:Y:S10]  /*9780*/  MUFU.EX2 R113, R0 ;  /* 0x0000000000717308 */ /* 0x000ef40000000800 */
[----:B------:R-:W-:Y:S01]  /*9790*/  MUFU.EX2 R146, R182 ;  /* 0x000000b600927308 */ /* 0x000fe20000000800 */
[C---:B-1----:R-:W-:Y:S02]  /*97a0*/  F2FP.PACK_AB R108, R102.reuse, R3 ;  /* 0x00000003666c723e */ /* 0x042fe400000000ff */
[----:B---3--:R-:W-:Y:S01]  /*97b0*/  F2FP.PACK_AB R139, R113, R114 ;  /* 0x00000072718b723e */ /* 0x008fe200000000ff */
[----:B------:R-:W-:Y:S04]  /*97c0*/  FADD.FTZ R0, R3, R140 ;  /* 0x0000008c03007221 */ /* 0x000fe80000010000 */
[----:B------:R-:W-:Y:S01]  /*97d0*/  FADD.FTZ R123, R102, R0 ;  /* 0x00000000667b7221 */ /* 0x000fe20000010000 */
[C---:B------:R-:W-:Y:S01]  /*97e0*/  IADD3 R102, R169.reuse, R2, RZ ;  /* 0x00000002a9667210 */ /* 0x040fe20007ffe0ff */
[C---:B--2---:R-:W-:Y:S05]  /*97f0*/  HMMA.16816.F32 R4, R136.reuse, R104, R4 ;  /* 0x000000688804723c */ /* 0x044fea0000001804 */
[----:B------:R-:W-:Y:S03]  /*9800*/  IADD3 R0, R172, R161, RZ ;  /* 0x000000a1ac007210 */ /* 0x000fe60007ffe0ff */
[C---:B------:R-:W-:Y:S01]  /*9810*/  HMMA.16816.F32 R8, R136.reuse, R106, R8 ;  /* 0x0000006a8808723c */ /* 0x040fe20000001808 */
[----:B------:R-:W1:Y:S03]  /*9820*/  LDSM.16.MT88.4 R104, [R102] ;  /* 0x000000006668783b */ /* 0x000e660000004200 */
[----:B------:R-:W-:Y:S04]  /*9830*/  IADD3 R3, R169, R0, RZ ;  /* 0x00000000a9037210 */ /* 0x000fe80007ffe0ff */
        /* <DEDUP_REMOVED lines=31> */
[--C-:B------:R-:W-:Y:S01]  /*9a30*/  FFMA.FTZ R104, R141, c[0x0][0x2d0], -R103.reuse ;  /* 0x0000b4008d687a23 */ /* 0x100fe20000010867 */
[----:B------:R-:W-:Y:S03]  /*9a40*/  HMMA.16816.F32 R96, R136, R106, R96 ;  /* 0x0000006a8860723c */ /* 0x000fe60000001860 */
[----:B------:R1:W-:Y:S02]  /*9a50*/  MUFU.EX2 R112, R104 ;  /* 0x0000006800707308 */ /* 0x0003e40000000800 */
[--C-:B-1----:R-:W-:Y:S08]  /*9a60*/  FFMA.FTZ R104, R142, c[0x0][0x2d0], -R103.reuse ;  /* 0x0000b4008e687a23 */ /* 0x102ff00000010867 */
[----:B------:R1:W2:Y:S02]  /*9a70*/  MUFU.EX2 R120, R104 ;  /* 0x0000006800787308 */ /* 0x0002a40000000800 */
[--C-:B-1----:R-:W-:Y:S01]  /*9a80*/  FFMA.FTZ R104, R143, c[0x0][0x2d0], -R103.reuse ;  /* 0x0000b4008f687a23 */ /* 0x102fe20000010867 */
[----:B--2---:R-:W-:Y:S07]  /*9a90*/  F2FP.PACK_AB R109, R120, R112 ;  /* 0x00000070786d723e */ /* 0x004fee00000000ff */
[----:B------:R1:W2:Y:S02]  /*9aa0*/  MUFU.EX2 R116, R104 ;  /* 0x0000006800747308 */ /* 0x0002a40000000800 */
[----:B-1----:R-:W1:Y:S01]  /*9ab0*/  LDSM.16.MT88.4 R104, [R2+0x800] ;  /* 0x000800000268783b */ /* 0x002e620000004200 */
[----:B--2---:R-:W-:Y:S07]  /*9ac0*/  F2FP.PACK_AB R111, R122, R116 ;  /* 0x000000747a6f723e */ /* 0x004fee00000000ff */
        /* <DEDUP_REMOVED lines=35> */
[----:B------:R-:W-:Y:S01]  /*9d00*/  HMMA.16816.F32 R96, R108, R106, R96 ;  /* 0x0000006a6c60723c */ /* 0x000fe20000001860 */
[----:B------:R-:W1:Y:S01]  /*9d10*/  LDSM.16.MT88.4 R108, [R2+0x1000] ;  /* 0x00100000026c783b */ /* 0x000e620000004200 */
[----:B------:R-:W2:Y:S02]  /*9d20*/  MUFU.EX2 R148, R181 ;  /* 0x000000b500947308 */ /* 0x000ea40000000800 */
[--C-:B------:R-:W-:Y:S03]  /*9d30*/  FFMA.FTZ R105, R151, c[0x0][0x2d0], -R103.reuse ;  /* 0x0000b40097697a23 */ /* 0x100fe60000010867 */
[----:B------:R-:W-:Y:S05]  /*9d40*/  F2FP.PACK_AB R106, R152, R132 ;  /* 0x00000084986a723e */ /* 0x000fea00000000ff */
[----:B------:R3:W-:Y:S10]  /*9d50*/  MUFU.EX2 R117, R104 ;  /* 0x0000006800757308 */ /* 0x0007f40000000800 */
[----:B------:R4:W-:Y:S01]  /*9d60*/  MUFU.EX2 R145, R105 ;  /* 0x0000006900917308 */ /* 0x0009e20000000800 */
[----:B--2---:R-:W-:Y:S01]  /*9d70*/  F2FP.PACK_AB R136, R148, R146 ;  /* 0x000000929488723e */ /* 0x004fe200000000ff */
[----:B---3--:R-:W-:Y:S08]  /*9d80*/  FFMA.FTZ R104, R149, c[0x0][0x2d0], -R103 ;  /* 0x0000b40095687a23 */ /* 0x008ff00000010867 */
[----:B------:R-:W-:Y:S01]  /*9d90*/  MUFU.EX2 R149, R180 ;  /* 0x000000b400957308 */ /* 0x000fe20000000800 */
[----:B----4-:R-:W-:Y:S09]  /*9da0*/  FADD.FTZ R105, R126, R123 ;  /* 0x0000007b7e697221 */ /* 0x010ff20000010000 */
[----:B------:R2:W-:Y:S02]  /*9db0*/  MUFU.EX2 R118, R104 ;  /* 0x0000006800767308 */ /* 0x0005e40000000800 */
[----:B--2---:R-:W-:Y:S08]  /*9dc0*/  FFMA.FTZ R104, R150, c[0x0][0x2d0], -R103 ;  /* 0x0000b40096687a23 */ /* 0x004ff00000010867 */
[----:B------:R-:W2:Y:S10]  /*9dd0*/  MUFU.EX2 R150, R179 ;  /* 0x000000b300967308 */ /* 0x000eb40000000800 */
[----:B------:R3:W4:Y:S01]  /*9de0*/  MUFU.EX2 R119, R104 ;  /* 0x0000006800777308 */ /* 0x0007220000000800 */
[----:B--2---:R-:W-:Y:S01]  /*9df0*/  F2FP.PACK_AB R138, R150, R149 ;  /* 0x00000095968a723e */ /* 0x004fe200000000ff */
[----:B---3--:R-:W-:Y:S01]  /*9e00*/  FADD.FTZ R104, R121, R115 ;  /* 0x0000007379687221 */ /* 0x008fe20000010000 */
[----:B----4-:R-:W-:Y:S01]  /*9e10*/  F2FP.PACK_AB R107, R145, R119 ;  /* 0x00000077916b723e */ /* 0x010fe200000000ff */
[----:B------:R-:W-:Y:S01]  /*9e20*/  FADD.FTZ R121, R127, R105 ;  /* 0x000000697f797221 */ /* 0x000fe20000010000 */
[----:B------:R-:W-:Y:S01]  /*9e30*/  F2FP.PACK_AB R105, R118, R117 ;  /* 0x000000757669723e */ /* 0x000fe200000000ff */
[----:B------:R-:W-:Y:S04]  /*9e40*/  FADD.FTZ R104, R114, R104 ;  /* 0x0000006872687221 */ /* 0x000fe80000010000 */
[----:B------:R-:W-:Y:S04]  /*9e50*/  FADD.FTZ R104, R113, R104 ;  /* 0x0000006871687221 */ /* 0x000fe80000010000 */
[----:B------:R-:W-:Y:S02]  /*9e60*/  FADD.FTZ R104, R112, R104 ;  /* 0x0000006870687221 */ /* 0x000fe40000010000 */
[----:B------:R-:W2:Y:S02]  /*9e70*/  LDSM.16.MT88.4 R112, [R102+0x1000] ;  /* 0x001000006670783b */ /* 0x000ea40000004200 */
[----:B------:R-:W-:Y:S04]  /*9e80*/  FADD.FTZ R104, R120, R104 ;  /* 0x0000006878687221 */ /* 0x000fe80000010000 */
[----:B------:R-:W-:Y:S01]  /*9e90*/  FADD.FTZ R120, R116, R104 ;  /* 0x0000006874787221 */ /* 0x000fe20000010000 */
[----:B------:R-:W-:Y:S01]  /*9ea0*/  F2FP.PACK_AB R104, R125, R124 ;  /* 0x0000007c7d68723e */ /* 0x000fe200000000ff */
[----:B------:R-:W-:Y:S04]  /*9eb0*/  FFMA.FTZ R116, R154, c[0x0][0x2d0], -R103 ;  /* 0x0000b4009a747a23 */ /* 0x000fe80000010867 */
[----:B------:R3:W-:Y:S02]  /*9ec0*/  MUFU.EX2 R142, R116 ;  /* 0x00000074008e7308 */ /* 0x0007e40000000800 */
[C---:B-1----:R-:W-:Y:S08]  /*9ed0*/  HMMA.16816.F32 R4, R104.reuse, R108, R4 ;  /* 0x0000006c6804723c */ /* 0x042ff00000001804 */
[C---:B------:R-:W-:Y:S01]  /*9ee0*/  HMMA.16816.F32 R8, R104.reuse, R110, R8 ;  /* 0x0000006e6808723c */ /* 0x040fe20000001808 */
[----:B------:R-:W1:Y:S03]  /*9ef0*/  LDSM.16.MT88.4 R108, [R0+0x1000] ;  /* 0x00100000006c783b */ /* 0x000e660000004200 */
[----:B---3--:R-:W-:Y:S04]  /*9f00*/  FADD.FTZ R116, R124, R121 ;  /* 0x000000797c747221 */ /* 0x008fe80000010000 */
        /* <DEDUP_REMOVED lines=28> */
[----:B------:R-:W-:Y:S01]  /*a0d0*/  FFMA.FTZ R108, R155, c[0x0][0x2d0], -R103 ;  /* 0x0000b4009b6c7a23 */ /* 0x000fe20000010867 */
[C---:B------:R-:W-:Y:S03]  /*a0e0*/  HMMA.16816.F32 R88, R104.reuse, R110, R88 ;  /* 0x0000006e6858723c */ /* 0x040fe60000001858 */
[----:B------:R1:W3:Y:S01]  /*a0f0*/  MUFU.EX2 R141, R108 ;  /* 0x0000006c008d7308 */ /* 0x0002e20000000800 */
[----:B------:R-:W-:Y:S02]  /*a100*/  FADD.FTZ R109, R122, R120 ;  /* 0x000000787a6d7221 */ /* 0x000fe40000010000 */
[----:B------:R-:W4:Y:S02]  /*a110*/  LDSM.16.MT88.4 R120, [R102+0x1800] ;  /* 0x001800006678783b */ /* 0x000f240000004200 */
[----:B------:R-:W-:Y:S04]  /*a120*/  FADD.FTZ R109, R117, R109 ;  /* 0x0000006d756d7221 */ /* 0x000fe80000010000 */
[----:B------:R-:W-:Y:S02]  /*a130*/  FADD.FTZ R117, R125, R116 ;  /* 0x000000747d757221 */ /* 0x000fe40000010000 */
[----:B------:R-:W-:Y:S02]  /*a140*/  FADD.FTZ R116, R118, R109 ;  /* 0x0000006d76747221 */ /* 0x000fe40000010000 */
[----:B------:R-:W-:Y:S01]  /*a150*/  FADD.FTZ R144, R132, R117 ;  /* 0x0000007584907221 */ /* 0x000fe20000010000 */
[C---:B--2---:R-:W-:Y:S03]  /*a160*/  HMMA.16816.F32 R92, R104.reuse, R112, R92 ;  /* 0x00000070685c723c */ /* 0x044fe6000000185c */
[----:B------:R-:W-:Y:S05]  /*a170*/  FADD.FTZ R143, R119, R116 ;  /* 0x00000074778f7221 */ /* 0x000fea0000010000 */
[----:B------:R-:W-:Y:S01]  /*a180*/  HMMA.16816.F32 R96, R104, R114, R96 ;  /* 0x000000726860723c */ /* 0x000fe20000001860 */
[----:B------:R-:W-:Y:S03]  /*a190*/  LDSM.16.MT88.4 R104, [R3+0x1800] ;  /* 0x001800000368783b */ /* 0x000fe60000004200 */
[--C-:B-1----:R-:W-:Y:S01]  /*a1a0*/  FFMA.FTZ R108, R157, c[0x0][0x2d0], -R103.reuse ;  /* 0x0000b4009d6c7a23 */ /* 0x102fe20000010867 */
[----:B---3--:R-:W-:Y:S01]  /*a1b0*/  F2FP.PACK_AB R137, R141, R142 ;  /* 0x0000008e8d89723e */ /* 0x008fe200000000ff */
[----:B------:R-:W-:Y:S02]  /*a1c0*/  FFMA.FTZ R103, R156, c[0x0][0x2d0], -R103 ;  /* 0x0000b4009c677a23 */ /* 0x000fe40000010867 */
[----:B------:R1:W-:Y:S10]  /*a1d0*/  MUFU.EX2 R140, R108 ;  /* 0x0000006c008c7308 */ /* 0x0003f40000000800 */
[----:B------:R-:W2:Y:S01]  /*a1e0*/  MUFU.EX2 R103, R103 ;  /* 0x0000006700677308 */ /* 0x000ea20000000800 */
[----:B-1----:R-:W1:Y:S01]  /*a1f0*/  LDSM.16.MT88.4 R108, [R0+0x1800] ;  /* 0x00180000006c783b */ /* 0x002e620000004200 */
[----:B--2---:R-:W-:Y:S07]  /*a200*/  F2FP.PACK_AB R139, R103, R140 ;  /* 0x0000008c678b723e */ /* 0x004fee00000000ff */
[C---:B------:R-:W-:Y:S01]  /*a210*/  HMMA.16816.F32 R132, R136.reuse, R128, R4 ;  /* 0x000000808884723c */ /* 0x040fe20000001804 */
[----:B------:R-:W2:Y:S07]  /*a220*/  LDSM.16.MT88.4 R4, [R2+0x3800] ;  /* 0x003800000204783b */ /* 0x000eae0000004200 */
[C---:B------:R-:W-:Y:S01]  /*a230*/  HMMA.16816.F32 R128, R136.reuse, R130, R8 ;  /* 0x000000828880723c */ /* 0x040fe20000001808 */
[----:B------:R-:W3:Y:S07]  /*a240*/  LDSM.16.MT88.4 R8, [R102+0x3800] ;  /* 0x003800006608783b */ /* 0x000eee0000004200 */
[C---:B----4-:R-:W-:Y:S01]  /*a250*/  HMMA.16816.F32 R124, R136.reuse, R120, R12 ;  /* 0x00000078887c723c */ /* 0x050fe2000000180c */
[----:B------:R-:W4:Y:S07]  /*a260*/  LDSM.16.MT88.4 R12, [R0+0x3800] ;  /* 0x00380000000c783b */ /* 0x000f2e0000004200 */
[C---:B------:R-:W-:Y:S01]  /*a270*/  HMMA.16816.F32 R120, R136.reuse, R122, R16 ;  /* 0x0000007a8878723c */ /* 0x040fe20000001810 */
[----:B------:R-:W-:Y:S07]  /*a280*/  LDSM.16.MT88.4 R16, [R102+0x5800] ;  /* 0x005800006610783b */ /* 0x000fee0000004200 */
[C---:B-1----:R-:W-:Y:S01]  /*a290*/  HMMA.16816.F32 R116, R136.reuse, R108, R20 ;  /* 0x0000006c8874723c */ /* 0x042fe20000001814 */
[----:B------:R1:W-:Y:S07]  /*a2a0*/  LDSM.16.MT88.4 R20, [R0+0x5800] ;  /* 0x005800000014783b */ /* 0x0003ee0000004200 */
[C---:B------:R-:W-:Y:S08]  /*a2b0*/  HMMA.16816.F32 R112, R136.reuse, R110, R24 ;  /* 0x0000006e8870723c */ /* 0x040ff00000001818 */
[C---:B------:R-:W-:Y:S08]  /*a2c0*/  HMMA.16816.F32 R108, R136.reuse, R104, R28 ;  /* 0x00000068886c723c */ /* 0x040ff0000000181c */
[C---:B------:R-:W-:Y:S04]  /*a2d0*/  HMMA.16816.F32 R104, R136.reuse, R106, R32 ;  /* 0x0000006a8868723c */ /* 0x040fe80000001820 */
[----:B-1----:R-:W-:Y:S04]  /*a2e0*/  FADD.FTZ R0, R145, R143 ;  /* 0x0000008f91007221 */ /* 0x002fe80000010000 */
[C---:B--2---:R-:W-:Y:S04]  /*a2f0*/  HMMA.16816.F32 R36, R136.reuse, R4, R36 ;  /* 0x000000048824723c */ /* 0x044fe80000001824 */
[----:B------:R-:W-:Y:S04]  /*a300*/  FADD.FTZ R0, R142, R0 ;  /* 0x000000008e007221 */ /* 0x000fe80000010000 */
[C---:B------:R-:W-:Y:S01]  /*a310*/  HMMA.16816.F32 R40, R136.reuse, R6, R40 ;  /* 0x000000068828723c */ /* 0x040fe20000001828 */
[----:B------:R-:W1:Y:S03]  /*a320*/  LDSM.16.MT88.4 R4, [R3+0x3800] ;  /* 0x003800000304783b */ /* 0x000e660000004200 */
[----:B------:R-:W-:Y:S04]  /*a330*/  FADD.FTZ R0, R141, R0 ;  /* 0x000000008d007221 */ /* 0x000fe80000010000 */
[C---:B---3--:R-:W-:Y:S08]  /*a340*/  HMMA.16816.F32 R44, R136.reuse, R8, R44 ;  /* 0x00000008882c723c */ /* 0x048ff0000000182c */
[C---:B------:R-:W-:Y:S01]  /*a350*/  HMMA.16816.F32 R48, R136.reuse, R10, R48 ;  /* 0x0000000a8830723c */ /* 0x040fe20000001830 */
[----:B------:R2:W3:Y:S07]  /*a360*/  LDSM.16.MT88.4 R8, [R2+0x5800] ;  /* 0x005800000208783b */ /* 0x0004ee0000004200 */
[C---:B----4-:R-:W-:Y:S08]  /*a370*/  HMMA.16816.F32 R52, R136.reuse, R12, R52 ;  /* 0x0000000c8834723c */ /* 0x050ff00000001834 */
[C---:B------:R-:W-:Y:S01]  /*a380*/  HMMA.16816.F32 R56, R136.reuse, R14, R56 ;  /* 0x0000000e8838723c */ /* 0x040fe20000001838 */
[----:B------:R4:W5:Y:S03]  /*a390*/  LDSM.16.MT88.4 R12, [R3+0x5800] ;  /* 0x00580000030c783b */ /* 0x0009660000004200 */
[----:B--2---:R-:W-:Y:S04]  /*a3a0*/  FADD.FTZ R2, R152, R144 ;  /* 0x0000009098027221 */ /* 0x004fe80000010000 */
[C---:B-1----:R-:W-:Y:S04]  /*a3b0*/  HMMA.16816.F32 R60, R136.reuse, R4, R60 ;  /* 0x00000004883c723c */ /* 0x042fe8000000183c */
[----:B------:R-:W-:Y:S04]  /*a3c0*/  FADD.FTZ R2, R146, R2 ;  /* 0x0000000292027221 */ /* 0x000fe80000010000 */
[----:B------:R-:W-:Y:S01]  /*a3d0*/  FADD.FTZ R2, R148, R2 ;  /* 0x0000000294027221 */ /* 0x000fe20000010000 */
[C---:B------:R-:W-:Y:S03]  /*a3e0*/  HMMA.16816.F32 R64, R136.reuse, R6, R64 ;  /* 0x000000068840723c */ /* 0x040fe60000001840 */
[----:B----4-:R-:W-:Y:S05]  /*a3f0*/  FADD.FTZ R3, R149, R2 ;  /* 0x0000000295037221 */ /* 0x010fea0000010000 */
[C---:B---3--:R-:W-:Y:S04]  /*a400*/  HMMA.16816.F32 R68, R136.reuse, R8, R68 ;  /* 0x000000088844723c */ /* 0x048fe80000001844 */
[----:B------:R-:W-:Y:S01]  /*a410*/  FADD.FTZ R2, R140, R0 ;  /* 0x000000008c027221 */ /* 0x000fe20000010000 */
[----:B------:R-:W-:Y:S01]  /*a420*/  IADD3 R0, R176, -0x2, RZ ;  /* 0xfffffffeb0007810 */ /* 0x000fe20007ffe0ff */
[----:B------:R-:W-:Y:S02]  /*a430*/  FADD.FTZ R183, R150, R3 ;  /* 0x0000000396b77221 */ /* 0x000fe40000010000 */
[C---:B------:R-:W-:Y:S03]  /*a440*/  HMMA.16816.F32 R72, R136.reuse, R10, R72 ;  /* 0x0000000a8848723c */ /* 0x040fe60000001848 */
[----:B------:R-:W-:Y:S01]  /*a450*/  ISETP.GE.AND P0, PT, R0, R188, PT ;  /* 0x000000bc0000720c */ /* 0x000fe20003f06270 */
[----:B------:R-:W-:Y:S04]  /*a460*/  FADD.FTZ R184, R103, R2 ;  /* 0x0000000267b87221 */ /* 0x000fe80000010000 */
[C---:B------:R-:W-:Y:S08]  /*a470*/  HMMA.16816.F32 R76, R136.reuse, R16, R76 ;  /* 0x00000010884c723c */ /* 0x040ff0000000184c */
[C---:B------:R-:W-:Y:S08]  /*a480*/  HMMA.16816.F32 R80, R136.reuse, R18, R80 ;  /* 0x000000128850723c */ /* 0x040ff00000001850 */
[C---:B------:R-:W-:Y:S08]  /*a490*/  HMMA.16816.F32 R84, R136.reuse, R20, R84 ;  /* 0x000000148854723c */ /* 0x040ff00000001854 */
[C---:B------:R-:W-:Y:S08]  /*a4a0*/  HMMA.16816.F32 R88, R136.reuse, R22, R88 ;  /* 0x000000168858723c */ /* 0x040ff00000001858 */
[C---:B-----5:R-:W-:Y:S08]  /*a4b0*/  HMMA.16816.F32 R92, R136.reuse, R12, R92 ;  /* 0x0000000c885c723c */ /* 0x060ff0000000185c */
[----:B------:R-:W-:Y:S01]  /*a4c0*/  HMMA.16816.F32 R96, R136, R14, R96 ;  /* 0x0000000e8860723c */ /* 0x000fe20000001860 */
[----:B------:R-:W-:Y:S07]  /*a4d0*/  @!UPT UIADD3 URZ, URZ, URZ, URZ ;  /* 0x0000003f3f3ff290 */ /* 0x000fee000fffe03f */
[----:B------:R-:W-:-:S11]  /*a4e0*/  @!P0 BRA `(.L_x_2070) ;  /* 0x0000057000008947 */ /* 0x000fd60003800000 */
[----:B------:R-:W-:Y:S01]  /*a4f0*/  SHF.R.S32.HI R7, RZ, 0x1f, R186 ;  /* 0x0000001fff077819 */ /* 0x000fe200000114ba */
[----:B------:R-:W-:Y:S01]  /*a500*/  IMAD.MOV.U32 R214, RZ, RZ, c[0x0][0x2b8] ;  /* 0x0000ae00ffd67624 */ /* 0x000fe200078e00ff */
[----:B------:R-:W-:Y:S01]  /*a510*/  SHF.R.S32.HI R6, RZ, 0x1f, R177 ;  /* 0x0000001fff067819 */ /* 0x000fe200000114b1 */
[----:B------:R-:W-:Y:S01]  /*a520*/  IMAD R209, R187, 0x20, R205 ;  /* 0x00000020bbd17824 */ /* 0x000fe200078e02cd */
[----:B------:R-:W-:Y:S01]  /*a530*/  SHF.L.U64.HI R14, R186, 0x1, R7 ;  /* 0x00000001ba0e7819 */ /* 0x000fe20000010207 */
[----:B------:R-:W-:Y:S01]  /*a540*/  IMAD.MOV.U32 R174, RZ, RZ, RZ ;  /* 0x000000ffffae7224 */ /* 0x000fe200078e00ff */
[----:B------:R-:W-:Y:S01]  /*a550*/  ISETP.NE.AND P5, PT, R214, 0x1, PT ;  /* 0x00000001d600780c */ /* 0x000fe20003fa5270 */
[----:B------:R-:W-:Y:S01]  /*a560*/  IMAD.SHL.U32 R18, R185, 0x2, RZ ;  /* 0x00000002b9127824 */ /* 0x000fe200078e00ff */
[C---:B------:R-:W-:Y:S01]  /*a570*/  IADD3 R2, R209.reuse, R147, R193 ;  /* 0x00000093d1027210 */ /* 0x040fe20007ffe0c1 */
[----:B------:R-:W-:Y:S01]  /*a580*/  IMAD.SHL.U32 R17, R186, 0x2, RZ ;  /* 0x00000002ba117824 */ /* 0x000fe200078e00ff */
[----:B------:R-:W-:Y:S01]  /*a590*/  ISETP.GT.AND P4, PT, R209, 0x3f, PT ;  /* 0x0000003fd100780c */ /* 0x000fe20003f84270 */
[C---:B------:R-:W-:Y:S01]  /*a5a0*/  IMAD.SHL.U32 R16, R177.reuse, 0x2, RZ ;  /* 0x00000002b1107824 */ /* 0x040fe200078e00ff */
[----:B------:R-:W-:Y:S02]  /*a5b0*/  IADD3 R2, R2, -0x80, RZ ;  /* 0xffffff8002027810 */ /* 0x000fe40007ffe0ff */
[----:B------:R-:W-:Y:S02]  /*a5c0*/  SHF.R.S32.HI R209, RZ, 0x1f, R185 ;  /* 0x0000001fffd17819 */ /* 0x000fe400000114b9 */
[----:B------:R-:W-:Y:S01]  /*a5d0*/  SHF.L.U64.HI R13, R177, 0x1, R6 ;  /* 0x00000001b10d7819 */ /* 0x000fe20000010206 */
[----:B------:R-:W-:Y:S01]  /*a5e0*/  IMAD.MOV.U32 R0, RZ, RZ, R2 ;  /* 0x000000ffff007224 */ /* 0x000fe200078e0002 */
[----:B------:R-:W-:Y:S01]  /*a5f0*/  SHF.L.U64.HI R15, R185, 0x1, R209 ;  /* 0x00000001b90f7819 */ /* 0x000fe200000102d1 */
        /* <DEDUP_REMOVED lines=24> */
.L_x_2188:
[----:B------:R-:W-:-:S05]  /*a780*/  BRA.DIV ~URZ, `(.L_x_2072) ;  /* 0x0000cf127f007947 */ /* 0x000fca000b800000 */
[----:B------:R-:W3:Y:S01]  /*a790*/  SHFL.IDX PT, R0, R12, RZ, 0x181f ;  /* 0x00181fff0c007589 */ /* 0x000ee200000e0000 */
[----:B------:R-:W-:Y:S02]  /*a7a0*/  ISETP.GE.AND P4, PT, R177, c[0x0][0x1d4], PT ;  /* 0x00007500b1007a0c */ /* 0x000fe40003f86270 */
[----:B------:R-:W-:Y:S02]  /*a7b0*/  ISETP.GE.AND P3, PT, R186, c[0x0][0x1d4], PT ;  /* 0x00007500ba007a0c */ /* 0x000fe40003f66270 */
[----:B------:R-:W-:Y:S02]  /*a7c0*/  SEL R10, RZ, 0x10, P4 ;  /* 0x00000010ff0a7807 */ /* 0x000fe40002000000 */
[----:B---3--:R-:W-:Y:S05]  /*a7d0*/  IADD3 R8, P0, R0, R16, RZ ;  /* 0x0000001000087210 */ /* 0x008fea0007f1e0ff */
[----:B--2---:R-:W-:Y:S01]  /*a7e0*/  IMAD.X R9, R4, 0x1, R13, P0 ;  /* 0x0000000104097824 */ /* 0x004fe200000e060d */
[----:B------:R-:W-:Y:S05]  /*a7f0*/  IADD3 R6, P0, R0, R17, RZ ;  /* 0x0000001100067210 */ /* 0x000fea0007f1e0ff */
[----:B------:R-:W-:Y:S01]  /*a800*/  IMAD.X R7, R4, 0x1, R14, P0 ;  /* 0x0000000104077824 */ /* 0x000fe200000e060e */
[----:B------:R-:W-:Y:S01]  /*a810*/  IADD3 R2, P0, R0, R18, RZ ;  /* 0x0000001200027210 */ /* 0x000fe20007f1e0ff */
[----:B------:R-:W-:Y:S04]  /*a820*/  IMAD R0, R178, 0x6000, R207 ;  /* 0x00006000b2007824 */ /* 0x000fe800078e02cf */
[----:B------:R-:W-:Y:S01]  /*a830*/  IMAD.X R3, R4, 0x1, R15, P0 ;  /* 0x0000000104037824 */ /* 0x000fe200000e060f */
[----:B------:R-:W-:Y:S01]  /*a840*/  @!PT LDS RZ, [RZ] ;  /* 0x00000000fffff984 */ /* 0x000fe20000000800 */
[----:B------:R-:W-:Y:S01]  /*a850*/  @!PT LDS RZ, [RZ] ;  /* 0x00000000fffff984 */ /* 0x000fe20000000800 */
[----:B------:R2:W-:Y:S01]  /*a860*/  LDGSTS.E.BYPASS.LTC128B.128 [R0], [R8.64], !P4 ;  /* 0x0000000008007fae */ /* 0x0005e2000e101d46 */
[----:B------:R-:W-:Y:S03]  /*a870*/  ISETP.GE.AND P0, PT, R185, c[0x0][0x1d4], PT ;  /* 0x00007500b9007a0c */ /* 0x000fe60003f06270 */
[----:B------:R2:W-:Y:S01]  /*a880*/  LDGSTS.E.BYPASS.LTC128B.128 [R0+0x2000], [R6.64], !P3 ;  /* 0x0200000006007fae */ /* 0x0005e2000d901d46 */
[----:B------:R-:W-:Y:S03]  /*a890*/  SEL R11, RZ, 0x10, P0 ;  /* 0x00000010ff0b7807 */ /* 0x000fe60000000000 */
[----:B------:R3:W4:Y:S06]  /*a8a0*/  SHFL.IDX PT, R4, R5, 0x1, 0x181f ;  /* 0x00381f0005047f89 */ /* 0x00072c00000e0000 */
[----:B------:R5:W-:Y:S01]  /*a8b0*/  LDGSTS.E.BYPASS.LTC128B.128 [R0+0x4000], [R2.64], !P0 ;  /* 0x0400000002007fae */ /* 0x000be2000c101d46 */
[----:B-1-3--:R-:W-:Y:S03]  /*a8c0*/  SEL R5, RZ, 0x10, P3 ;  /* 0x00000010ff057807 */ /* 0x00afe60001800000 */
[----:B-----5:R2:W1:Y:S04]  /*a8d0*/  SHFL.IDX PT, R2, R12, 0x1, 0x181f ;  /* 0x00381f000c027f89 */ /* 0x02046800000e0000 */
.L_x_2189:
[C---:B----4-:R-:W-:Y:S04]  /*a8e0*/  IADD3 R3, -R10.reuse, 0x10, RZ ;  /* 0x000000100a037810 */ /* 0x050fe80007ffe1ff */
[----:B------:R-:W-:Y:S04]  /*a8f0*/  LOP3.LUT R3, R3, 0xf, RZ, 0xc0, !PT ;  /* 0x0000000f03037812 */ /* 0x000fe800078ec0ff */
[----:B-12---:R-:W-:Y:S02]  /*a900*/  IADD3 R8, P3, P0, R3, R2, R16 ;  /* 0x0000000203087210 */ /* 0x006fe4000787e010 */
[----:B------:R-:W-:Y:S02]  /*a910*/  IADD3 R3, -R5, 0x10, RZ ;  /* 0x0000001005037810 */ /* 0x000fe40007ffe1ff */
[----:B------:R-:W-:Y:S02]  /*a920*/  IADD3.X R9, RZ, R4, R13, P3, P0 ;  /* 0x00000004ff097210 */ /* 0x000fe40001fe040d */
[----:B------:R-:W-:Y:S04]  /*a930*/  LOP3.LUT R3, R3, 0xf, RZ, 0xc0, !PT ;  /* 0x0000000f03037812 */ /* 0x000fe800078ec0ff */
[----:B------:R-:W-:Y:S02]  /*a940*/  IADD3 R6, P3, P0, R3, R2, R17 ;  /* 0x0000000203067210 */ /* 0x000fe4000787e011 */
[----:B------:R-:W-:Y:S02]  /*a950*/  IADD3 R3, -R11, 0x10, RZ ;  /* 0x000000100b037810 */ /* 0x000fe40007ffe1ff */
[----:B------:R-:W-:Y:S02]  /*a960*/  IADD3.X R7, RZ, R4, R14, P3, P0 ;  /* 0x00000004ff077210 */ /* 0x000fe40001fe040e */
        /* <DEDUP_REMOVED lines=9> */
[----:B------:R-:W-:Y:S11]  /*aa00*/  ISETP.NE.U32.AND P0, PT, R5, RZ, PT ;  /* 0x000000ff0500720c */ /* 0x000ff60003f05070 */
[----:B------:R-:W-:Y:S02]  /*aa10*/  @!UPT UIADD3 URZ, URZ, URZ, URZ ;  /* 0x0000003f3f3ff290 */ /* 0x000fe4000fffe03f */
[----:B------:R1:W-:Y:S01]  /*aa20*/  LDGSTS.E.BYPASS.LTC128B.128.ZFILL [R0+0x3000], [R6.64], P0 ;  /* 0x0300000006007fae */ /* 0x0003e20008141d46 */
[----:B------:R-:W-:Y:S11]  /*aa30*/  ISETP.NE.U32.AND P0, PT, R11, RZ, PT ;  /* 0x000000ff0b00720c */ /* 0x000ff60003f05070 */
[----:B------:R-:W-:Y:S02]  /*aa40*/  @!UPT UIADD3 URZ, URZ, URZ, URZ ;  /* 0x0000003f3f3ff290 */ /* 0x000fe4000fffe03f */
[----:B------:R1:W-:Y:S02]  /*aa50*/  LDGSTS.E.BYPASS.LTC128B.128.ZFILL [R0+0x5000], [R2.64], P0 ;  /* 0x0500000002007fae */ /* 0x0003e40008141d46 */
.L_x_2070:
[----:B------:R-:W-:Y:S05]  /*aa60*/  BSYNC B0 ;  /* 0x0000000000007941 */ /* 0x000fea0003800000 */
.L_x_2069:
[C---:B-1----:R-:W-:Y:S01]  /*aa70*/  IADD3 R0, R163.reuse, 0x1, RZ ;  /* 0x00000001a3007810 */ /* 0x042fe20007ffe0ff */
[----:B------:R-:W0:Y:S01]  /*aa80*/  LDGDEPBAR ;  /* 0x00000000000079af */ /* 0x000e220000000000 */
[----:B------:R-:W-:Y:S01]  /*aa90*/  ISETP.GE.AND P0, PT, R163, 0x1, PT ;  /* 0x00000001a300780c */ /* 0x000fe20003f06270 */
[----:B------:R-:W-:Y:S01]  /*aaa0*/  IMAD.MOV.U32 R103, RZ, RZ, R100 ;  /* 0x000000ffff677224 */ /* 0x000fe200078e0064 */
[----:B------:R-:W-:Y:S01]  /*aab0*/  IADD3 R173, R176, -0x1, RZ ;  /* 0xffffffffb0ad7810 */ /* 0x000fe20007ffe0ff */
[----:B------:R-:W-:Y:S01]  /*aac0*/  IMAD.MOV.U32 R102, RZ, RZ, R101 ;  /* 0x000000ffff667224 */ /* 0x000fe200078e0065 */
[----:B------:R-:W-:Y:S02]  /*aad0*/  SEL R163, R0, RZ, !P0 ;  /* 0x000000ff00a37207 */ /* 0x000fe40004000000 */
[----:B------:R-:W-:Y:S01]  /*aae0*/  ISETP.GT.AND P0, PT, R176, R192, PT ;  /* 0x000000c0b000720c */ /* 0x000fe20003f04270 */
[----:B------:R-:W-:Y:S11]  /*aaf0*/  IMAD.MOV.U32 R176, RZ, RZ, R173 ;  /* 0x000000ffffb07224 */ /* 0x000ff600078e00ad */
[----:B------:R-:W-:Y:S01]  /*ab00*/  @!UPT UIADD3 URZ, URZ, URZ, URZ ;  /* 0x0000003f3f3ff290 */ /* 0x000fe2000fffe03f */
[----:B------:R-:W-:-:S05]  /*ab10*/  @P0 BRA `(.L_x_2073) ;  /* 0xffffc61000000947 */ /* 0x000fca000383ffff */
.L_x_2056:
        /* <DEDUP_REMOVED lines=21> */
.L_x_2076:
[----:B------:R-:W-:-:S04]  /*ac70*/  MOV R3, c[0x0][0x32c] ;  /* 0x0000cb0000037a02 */ /* 0x000fc80000000f00 */
[----:B------:R-:W-:-:S13]  /*ac80*/  ISETP.NE.AND P0, PT, R3, 0x1, PT ;  /* 0x000000010300780c */ /* 0x000fda0003f05270 */
[----:B------:R-:W-:-:S05]  /*ac90*/  @P0 IMAD.HI.U32 R3, R0, c[0x0][0x330], RZ ;  /* 0x0000cc0000030a27 */ /* 0x000fca00078e00ff */
[----:B------:R-:W-:Y:S02]  /*aca0*/  @P0 SHF.R.U32.HI R0, RZ, c[0x0][0x334], R3 ;  /* 0x0000cd00ff000a19 */ /* 0x000fe40000011603 */
.L_x_2077:
[----:B------:R-:W-:Y:S05]  /*acb0*/  BSYNC B0 ;  /* 0x0000000000007941 */ /* 0x000fea0003800000 */
.L_x_2075:
[----:B------:R-:W-:-:S05]  /*acc0*/  IMAD R0, R0, c[0x0][0x32c], RZ ;  /* 0x0000cb0000007a24 */ /* 0x000fca00078e02ff */
[----:B------:R-:W-:-:S04]  /*acd0*/  IMNMX R2, R2, R0, !PT ;  /* 0x0000000002027217 */ /* 0x000fc80007800200 */
.L_x_2074:
[----:B------:R-:W-:Y:S01]  /*ace0*/  IADD3 R2, R2, 0x3f, RZ ;  /* 0x0000003f02027810 */ /* 0x000fe20007ffe0ff */
[----:B------:R-:W-:Y:S02]  /*acf0*/  IMAD.MOV.U32 R209, RZ, RZ, 0x1f ;  /* 0x0000001fffd17424 */ /* 0x000fe400078e00ff */
[----:B------:R-:W-:Y:S01]  /*ad00*/  IMAD.MOV.U32 R192, RZ, RZ, -0x1 ;  /* 0xffffffffffc07424 */ /* 0x000fe200078e00ff */
        /* <DEDUP_REMOVED lines=8> */
.L_x_2088:
[----:B------:R-:W-:Y:S04]  /*ad90*/  DEPBAR.LE SB0, 0x2 ;  /* 0x000080800000791a */ /* 0x000fe80000000000 */
[----:B------:R-:W-:Y:S01]  /*ada0*/  WARPSYNC 0xffffffff ;  /* 0xffffffff00007948 */ /* 0x000fe20003800000 */
[----:B------:R-:W-:Y:S01]  /*adb0*/  BAR.SYNC.DEFER_BLOCKING 0x0 ;  /* 0x0000000000007b1d */ /* 0x000fe20000010000 */
[----:B------:R-:W-:Y:S01]  /*adc0*/  IMAD R162, R163, 0x6000, RZ ;  /* 0x00006000a3a27824 */ /* 0x000fe200078e02ff */
[----:B------:R-:W-:Y:S01]  /*add0*/  LOP3.LUT P2, RZ, R187, 0x2, RZ, 0xc0, !PT ;  /* 0x00000002bbff7812 */ /* 0x000fe2000784c0ff */
[----:B------:R-:W-:Y:S01]  /*ade0*/  IMAD.MOV.U32 R2, RZ, RZ, 0x20 ;  /* 0x00000020ff027424 */ /* 0x000fe200078e00ff */
[----:B------:R-:W-:Y:S02]  /*adf0*/  ISETP.GE.AND P0, PT, R188, R173, PT ;  /* 0x000000adbc00720c */ /* 0x000fe40003f06270 */
[----:B------:R-:W-:Y:S02]  /*ae00*/  IADD3 R100, R170, R162, RZ ;  /* 0x000000a2aa647210 */ /* 0x000fe40007ffe0ff */
[----:B------:R-:W-:Y:S05]  /*ae10*/  SEL R160, R2, 0xffffffe0, !P2 ;  /* 0xffffffe002a07807 */ /* 0x000fea0005000000 */
[----:B------:R-:W-:Y:S01]  /*ae20*/  IMAD.IADD R103, R160, 0x1, R100 ;  /* 0x00000001a0677824 */ /* 0x000fe200078e0264 */
        /* <DEDUP_REMOVED lines=36> */
.L_x_2190:
        /* <DEDUP_REMOVED lines=22> */
.L_x_2191:
[C---:B--2---:R-:W-:Y:S02]  /*b1d0*/  IADD3 R3, -R6.reuse, 0x10, RZ ;  /* 0x0000001006037810 */ /* 0x044fe40007ffe1ff */
[----:B------:R-:W-:Y:S02]  /*b1e0*/  ISETP.NE.U32.AND P3, PT, R6, RZ, PT ;  /* 0x000000ff0600720c */ /* 0x000fe40003f65070 */
[----:B------:R-:W-:Y:S04]  /*b1f0*/  LOP3.LUT R3, R3, 0xf, RZ, 0xc0, !PT ;  /* 0x0000000f03037812 */ /* 0x000fe800078ec0ff */
[-C--:B---34-:R-:W-:Y:S02]  /*b200*/  IADD3 R12, P1, P0, R3, R2.reuse, R23 ;  /* 0x00000002030c7210 */ /* 0x098fe4000783e017 */
        /* <DEDUP_REMOVED lines=17> */
.L_x_2080:
[----:B------:R-:W-:Y:S05]  /*b320*/  BSYNC B0 ;  /* 0x0000000000007941 */ /* 0x000fea0003800000 */
.L_x_2079:
[----:B------:R-:W0:Y:S01]  /*b330*/  LDGDEPBAR ;  /* 0x00000000000079af */ /* 0x000e220000000000 */
[----:B------:R-:W-:Y:S01]  /*b340*/  WARPSYNC 0xffffffff ;  /* 0xffffffff00007948 */ /* 0x000fe20003800000 */
[C---:B--23--:R-:W-:Y:S01]  /*b350*/  HMMA.16816.F32 R4, R32.reuse, R8, RZ ;  /* 0x000000082004723c */ /* 0x04cfe200000018ff */
[----:B------:R-:W-:Y:S02]  /*b360*/  IMAD.MOV.U32 R2, RZ, RZ, 0x40 ;  /* 0x00000040ff027424 */ /* 0x000fe400078e00ff */
[----:B------:R-:W-:Y:S01]  /*b370*/  LOP3.LUT P1, RZ, R187, 0x4, RZ, 0xc0, !PT ;  /* 0x00000004bbff7812 */ /* 0x000fe2000782c0ff */
[----:B------:R-:W-:Y:S01]  /*b380*/  IMAD.IADD R3, R170, 0x1, R162 ;  /* 0x00000001aa037824 */ /* 0x000fe200078e02a2 */
[----:B------:R-:W-:Y:S02]  /*b390*/  ISETP.GE.AND P0, PT, R178, 0x1, PT ;  /* 0x00000001b200780c */ /* 0x000fe40003f06270 */
[----:B------:R-:W-:Y:S01]  /*b3a0*/  SEL R161, R2, 0xffffffc0, !P1 ;  /* 0xffffffc002a17807 */ /* 0x000fe20004800000 */
[C---:B------:R-:W-:Y:S01]  /*b3b0*/  HMMA.16816.F32 R8, R32.reuse, R10, RZ ;  /* 0x0000000a2008723c */ /* 0x040fe200000018ff */
[C---:B------:R-:W-:Y:S03]  /*b3c0*/  IMAD.IADD R2, R160.reuse, 0x1, R3 ;  /* 0x00000001a0027824 */ /* 0x040fe600078e0203 */
[C---:B------:R-:W-:Y:S01]  /*b3d0*/  IMAD.IADD R101, R161.reuse, 0x1, R100 ;  /* 0x00000001a1657824 */ /* 0x040fe200078e0264 */
[----:B------:R-:W-:Y:S03]  /*b3e0*/  IADD3 R3, R160, R3, R161 ;  /* 0x00000003a0037210 */ /* 0x000fe60007ffe0a1 */
        /* <DEDUP_REMOVED lines=19> */
[----:B------:R-:W2:Y:S07]  /*b520*/  LDSM.16.M88.4 R140, [R101+0x800] ;  /* 0x00080000658c783b */ /* 0x000eae0000000200 */
        /* <DEDUP_REMOVED lines=67> */
[----:B------:R-:W-:Y:S07]  /*b960*/  LDSM.16.M88.4 R144, [R164+0x8000] ;  /* 0x00800000a490783b */ /* 0x000fee0000000200 */
[C---:B--2---:R-:W-:Y:S08]  /*b970*/  HMMA.16816.F32 R12, R136.reuse, R140, R12 ;  /* 0x0000008c880c723c */ /* 0x044ff0000000180c */
        /* <DEDUP_REMOVED lines=21> */
[----:B------:R-:W3:Y:S01]  /*bad0*/  LDSM.16.M88.4 R148, [R2+0x5800] ;  /* 0x005800000294783b */ /* 0x000ee20000000200 */
[C---:B-1----:R-:W-:Y:S08]  /*bae0*/  HMMA.16816.F32 R4, R136.reuse, R140, R4 ;  /* 0x0000008c8804723c */ /* 0x042ff00000001804 */
[C---:B------:R-:W-:Y:S01]  /*baf0*/  HMMA.16816.F32 R8, R136.reuse, R142, R8 ;  /* 0x0000008e8808723c */ /* 0x040fe20000001808 */
[----:B------:R-:W-:Y:S07]  /*bb00*/  LDSM.16.M88.4 R140, [R167+0x8000] ;  /* 0x00800000a78c783b */ /* 0x000fee0000000200 */
[C---:B------:R-:W-:Y:S08]  /*bb10*/  HMMA.16816.F32 R12, R136.reuse, R152, R12 ;  /* 0x00000098880c723c */ /* 0x040ff0000000180c */
[C---:B------:R-:W-:Y:S01]  /*bb20*/  HMMA.16816.F32 R16, R136.reuse, R154, R16 ;  /* 0x0000009a8810723c */ /* 0x040fe20000001810 */
[----:B------:R-:W1:Y:S07]  /*bb30*/  LDSM.16.M88.4 R152, [R101+0x4000] ;  /* 0x004000006598783b */ /* 0x000e6e0000000200 */
[C---:B--2---:R-:W-:Y:S08]  /*bb40*/  HMMA.16816.F32 R20, R136.reuse, R144, R20 ;  /* 0x000000908814723c */ /* 0x044ff00000001814 */
[C---:B------:R-:W-:Y:S01]  /*bb50*/  HMMA.16816.F32 R24, R136.reuse, R146, R24 ;  /* 0x000000928818723c */ /* 0x040fe20000001818 */
[----:B------:R-:W2:Y:S07]  /*bb60*/  LDSM.16.M88.4 R144, [R101+0x4800] ;  /* 0x004800006590783b */ /* 0x000eae0000000200 */
[C---:B---3--:R-:W-:Y:S08]  /*bb70*/  HMMA.16816.F32 R28, R136.reuse, R148, R28 ;  /* 0x00000094881c723c */ /* 0x048ff0000000181c */
[----:B------:R-:W-:Y:S01]  /*bb80*/  HMMA.16816.F32 R32, R136, R150, R32 ;  /* 0x000000968820723c */ /* 0x000fe20000001820 */
[----:B------:R-:W3:Y:S07]  /*bb90*/  LDSM.16.M88.4 R136, [R101+0x5000] ;  /* 0x005000006588783b */ /* 0x000eee0000000200 */
[----:B------:R-:W4:Y:S01]  /*bba0*/  LDSM.16.M88.4 R148, [R101+0x5800] ;  /* 0x005800006594783b */ /* 0x000f220000000200 */
        /* <DEDUP_REMOVED lines=9> */
[C---:B----4-:R-:W-:Y:S08]  /*bc40*/  HMMA.16816.F32 R28, R140.reuse, R148, R28 ;  /* 0x000000948c1c723c */ /* 0x050ff0000000181c */
[----:B------:R-:W-:Y:S01]  /*bc50*/  HMMA.16816.F32 R32, R140, R150, R32 ;  /* 0x000000968c20723c */ /* 0x000fe20000001820 */
[----:B------:R-:W3:Y:S07]  /*bc60*/  LDSM.16.M88.4 R140, [R3+0x5000] ;  /* 0x00500000038c783b */ /* 0x000eee0000000200 */
[----:B------:R4:W5:Y:S01]  /*bc70*/  LDSM.16.M88.4 R148, [R3+0x5800] ;  /* 0x005800000394783b */ /* 0x0009620000000200 */
[C---:B-1----:R-:W-:Y:S08]  /*bc80*/  HMMA.16816.F32 R4, R144.reuse, R152, R4 ;  /* 0x000000989004723c */ /* 0x042ff00000001804 */
[C---:B------:R-:W-:Y:S08]  /*bc90*/  HMMA.16816.F32 R8, R144.reuse, R154, R8 ;  /* 0x0000009a9008723c */ /* 0x040ff00000001808 */
[C---:B--2---:R-:W-:Y:S08]  /*bca0*/  HMMA.16816.F32 R12, R144.reuse, R136, R12 ;  /* 0x00000088900c723c */ /* 0x044ff0000000180c */
[----:B----4-:R-:W-:Y:S01]  /*bcb0*/  FMNMX.FTZ R3, R4, R0, !PT ;  /* 0x0000000004037209 */ /* 0x010fe20007810000 */
[C---:B------:R-:W-:Y:S03]  /*bcc0*/  HMMA.16816.F32 R16, R144.reuse, R138, R16 ;  /* 0x0000008a9010723c */ /* 0x040fe60000001810 */
[----:B------:R-:W-:Y:S02]  /*bcd0*/  FMNMX.FTZ R2, R6, R102, !PT ;  /* 0x0000006606027209 */ /* 0x000fe40007810000 */
[----:B------:R-:W-:Y:S02]  /*bce0*/  FMNMX.FTZ R3, R5, R3, !PT ;  /* 0x0000000305037209 */ /* 0x000fe40007810000 */
[----:B------:R-:W-:Y:S01]  /*bcf0*/  FMNMX.FTZ R2, R7, R2, !PT ;  /* 0x0000000207027209 */ /* 0x000fe20007810000 */
[C---:B---3--:R-:W-:Y:S04]  /*bd00*/  HMMA.16816.F32 R20, R144.reuse, R140, R20 ;  /* 0x0000008c9014723c */ /* 0x048fe80000001814 */
        /* <DEDUP_REMOVED lines=35> */
.L_x_2192:
        /* <DEDUP_REMOVED lines=104> */
[----:B------:R-:W-:Y:S02]  /*c5c0*/  FFMA.FTZ R159, R31, c[0x0][0x2d0], -R3 ;  /* 0x0000b4001f9f7a23 */ /* 0x000fe40000010803 */
[----:B------:R-:W-:Y:S01]  /*c5d0*/  FADD.FTZ R3, R12, R4 ;  /* 0x000000040c037221 */ /* 0x000fe20000010000 */
[----:B------:R2:W-:Y:S01]  /*c5e0*/  MUFU.EX2 R181, R7 ;  /* 0x0000000700b57308 */ /* 0x0005e20000000800 */
[C---:B------:R-:W-:Y:S02]  /*c5f0*/  FMUL.FTZ R9, R2.reuse, R129 ;  /* 0x0000008102097220 */ /* 0x040fe40000410000 */
[C---:B------:R-:W-:Y:S02]  /*c600*/  FMUL.FTZ R4, R2.reuse, R132 ;  /* 0x0000008402047220 */ /* 0x040fe40000410000 */
[C---:B------:R-:W-:Y:S02]  /*c610*/  FMUL.FTZ R12, R2.reuse, R124 ;  /* 0x0000007c020c7220 */ /* 0x040fe40000410000 */
[C---:B------:R-:W-:Y:S02]  /*c620*/  FMUL.FTZ R88, R2.reuse, R88 ;  /* 0x0000005802587220 */ /* 0x040fe40000410000 */
[C---:B------:R-:W-:Y:S01]  /*c630*/  FMUL.FTZ R89, R2.reuse, R89 ;  /* 0x0000005902597220 */ /* 0x040fe20000410000 */
[----:B------:R3:W4:Y:S01]  /*c640*/  MUFU.EX2 R14, R6 ;  /* 0x00000006000e7308 */ /* 0x0007220000000800 */
[C---:B------:R-:W-:Y:S02]  /*c650*/  FMUL.FTZ R92, R2.reuse, R92 ;  /* 0x0000005c025c7220 */ /* 0x040fe40000410000 */
[----:B------:R-:W-:Y:S01]  /*c660*/  FMUL.FTZ R93, R2, R93 ;  /* 0x0000005d025d7220 */ /* 0x000fe20000410000 */
[----:B-1----:R-:W-:Y:S01]  /*c670*/  F2FP.PACK_AB R139, R128, R125 ;  /* 0x0000007d808b723e */ /* 0x002fe200000000ff */
[C---:B------:R-:W-:Y:S02]  /*c680*/  FMUL.FTZ R96, R2.reuse, R96 ;  /* 0x0000006002607220 */ /* 0x040fe40000410000 */
[C---:B------:R-:W-:Y:S02]  /*c690*/  FMUL.FTZ R97, R2.reuse, R97 ;  /* 0x0000006102617220 */ /* 0x040fe40000410000 */
[----:B------:R-:W-:Y:S01]  /*c6a0*/  FADD.FTZ R3, R5, R3 ;  /* 0x0000000305037221 */ /* 0x000fe20000010000 */
[----:B------:R-:W-:Y:S01]  /*c6b0*/  MUFU.EX2 R121, R145 ;  /* 0x0000009100797308 */ /* 0x000fe20000000800 */
[----:B------:R-:W-:Y:S01]  /*c6c0*/  FMUL.FTZ R5, R2, R133 ;  /* 0x0000008502057220 */ /* 0x000fe20000410000 */
[----:B------:R-:W-:Y:S01]  /*c6d0*/  IADD3 R2, R171, R162, RZ ;  /* 0x000000a2ab027210 */ /* 0x000fe20007ffe0ff */
[C---:B------:R-:W-:Y:S02]  /*c6e0*/  FMUL.FTZ R34, R0.reuse, R106 ;  /* 0x0000006a00227220 */ /* 0x040fe40000410000 */
[C---:B------:R-:W-:Y:S01]  /*c6f0*/  FMUL.FTZ R35, R0.reuse, R107 ;  /* 0x0000006b00237220 */ /* 0x040fe20000410000 */
[----:B------:R-:W-:Y:S01]  /*c700*/  IADD3 R102, R169, R2, RZ ;  /* 0x00000002a9667210 */ /* 0x000fe20007ffe0ff */
[----:B------:R-:W1:Y:S01]  /*c710*/  LDSM.16.MT88.4 R140, [R2] ;  /* 0x00000000028c783b */ /* 0x000e620000004200 */
[----:B------:R-:W-:Y:S02]  /*c720*/  FADD.FTZ R3, R137, R3 ;  /* 0x0000000389037221 */ /* 0x000fe40000010000 */
[C---:B--2---:R-:W-:Y:S01]  /*c730*/  FMUL.FTZ R7, R0.reuse, R135 ;  /* 0x0000008700077220 */ /* 0x044fe20000410000 */
[----:B------:R-:W-:Y:S01]  /*c740*/  MUFU.EX2 R124, R144 ;  /* 0x00000090007c7308 */ /* 0x000fe20000000800 */
[C---:B------:R-:W-:Y:S02]  /*c750*/  FMUL.FTZ R10, R0.reuse, R130 ;  /* 0x00000082000a7220 */ /* 0x040fe40000410000 */
[C---:B---3--:R-:W-:Y:S01]  /*c760*/  FMUL.FTZ R6, R0.reuse, R134 ;  /* 0x0000008600067220 */ /* 0x048fe20000410000 */
[----:B------:R-:W2:Y:S01]  /*c770*/  LDSM.16.MT88.4 R104, [R102] ;  /* 0x000000006668783b */ /* 0x000ea20000004200 */
[C---:B----4-:R-:W-:Y:S01]  /*c780*/  F2FP.PACK_AB R137, R181.reuse, R14 ;  /* 0x0000000eb589723e */ /* 0x050fe200000000ff */
[C---:B------:R-:W-:Y:S02]  /*c790*/  FMUL.FTZ R11, R0.reuse, R131 ;  /* 0x00000083000b7220 */ /* 0x040fe40000410000 */
[C---:B------:R-:W-:Y:S02]  /*c7a0*/  FMUL.FTZ R18, R0.reuse, R122 ;  /* 0x0000007a00127220 */ /* 0x040fe40000410000 */
[C---:B------:R-:W-:Y:S01]  /*c7b0*/  FMUL.FTZ R19, R0.reuse, R123 ;  /* 0x0000007b00137220 */ /* 0x040fe20000410000 */
[----:B------:R-:W-:Y:S01]  /*c7c0*/  MUFU.EX2 R149, R147 ;  /* 0x0000009300957308 */ /* 0x000fe20000000800 */
[C---:B------:R-:W-:Y:S02]  /*c7d0*/  FMUL.FTZ R26, R0.reuse, R114 ;  /* 0x00000072001a7220 */ /* 0x040fe40000410000 */
[C---:B------:R-:W-:Y:S02]  /*c7e0*/  FMUL.FTZ R27, R0.reuse, R115 ;  /* 0x00000073001b7220 */ /* 0x040fe40000410000 */
[C---:B------:R-:W-:Y:S02]  /*c7f0*/  FFMA.FTZ R120, R0.reuse, R184, R14 ;  /* 0x000000b800787223 */ /* 0x040fe4000001000e */
[C---:B------:R-:W-:Y:S02]  /*c800*/  FMUL.FTZ R14, R0.reuse, R126 ;  /* 0x0000007e000e7220 */ /* 0x040fe40000410000 */
[----:B------:R-:W-:Y:S01]  /*c810*/  FADD.FTZ R120, R181, R120 ;  /* 0x00000078b5787221 */ /* 0x000fe20000010000 */
        /* <DEDUP_REMOVED lines=11> */
[----:B------:R-:W1:Y:S01]  /*c8d0*/  MUFU.EX2 R148, R146 ;  /* 0x0000009200947308 */ /* 0x000e620000000800 */
[C---:B------:R-:W-:Y:S01]  /*c8e0*/  FMUL.FTZ R43, R0.reuse, R43 ;  /* 0x0000002b002b7220 */ /* 0x040fe20000410000 */
[C---:B------:R-:W-:Y:S04]  /*c8f0*/  HMMA.16816.F32 R8, R136.reuse, R142, R8 ;  /* 0x0000008e8808723c */ /* 0x040fe80000001808 */
[C---:B------:R-:W-:Y:S02]  /*c900*/  FMUL.FTZ R46, R0.reuse, R46 ;  /* 0x0000002e002e7220 */ /* 0x040fe40000410000 */
[C---:B------:R-:W-:Y:S02]  /*c910*/  FMUL.FTZ R47, R0.reuse, R47 ;  /* 0x0000002f002f7220 */ /* 0x040fe40000410000 */
[C---:B--2---:R-:W-:Y:S01]  /*c920*/  HMMA.16816.F32 R12, R136.reuse, R104, R12 ;  /* 0x00000068880c723c */ /* 0x044fe2000000180c */
[----:B------:R-:W-:Y:S03]  /*c930*/  MUFU.EX2 R146, R151 ;  /* 0x0000009700927308 */ /* 0x000fe60000000800 */
[C---:B------:R-:W-:Y:S02]  /*c940*/  FMUL.FTZ R50, R0.reuse, R50 ;  /* 0x0000003200327220 */ /* 0x040fe40000410000 */
[C---:B------:R-:W-:Y:S02]  /*c950*/  FMUL.FTZ R51, R0.reuse, R51 ;  /* 0x0000003300337220 */ /* 0x040fe40000410000 */
[C---:B------:R-:W-:Y:S03]  /*c960*/  HMMA.16816.F32 R16, R136.reuse, R106, R16 ;  /* 0x0000006a8810723c */ /* 0x040fe60000001810 */
[----:B------:R-:W-:Y:S01]  /*c970*/  MUFU.EX2 R144, R152 ;  /* 0x0000009800907308 */ /* 0x000fe20000000800 */
[C---:B------:R-:W-:Y:S02]  /*c980*/  FMUL.FTZ R54, R0.reuse, R54 ;  /* 0x0000003600367220 */ /* 0x040fe40000410000 */
[C---:B------:R-:W-:Y:S01]  /*c990*/  FMUL.FTZ R55, R0.reuse, R55 ;  /* 0x0000003700377220 */ /* 0x040fe20000410000 */
[----:B-1----:R-:W-:Y:S01]  /*c9a0*/  F2FP.PACK_AB R111, R149, R148 ;  /* 0x00000094956f723e */ /* 0x002fe200000000ff */
        /* <DEDUP_REMOVED lines=26> */
[----:B------:R-:W-:Y:S01]  /*cb50*/  IADD3 R0, R172, R162, RZ ;  /* 0x000000a2ac007210 */ /* 0x000fe20007ffe0ff */
[----:B------:R-:W-:Y:S01]  /*cb60*/  FADD.FTZ R112, R103, R3 ;  /* 0x0000000367707221 */ /* 0x000fe20000010000 */
[----:B------:R-:W-:Y:S02]  /*cb70*/  MUFU.EX2 R142, R159 ;  /* 0x0000009f008e7308 */ /* 0x000fe40000000800 */
[----:B------:R-:W-:Y:S01]  /*cb80*/  IADD3 R3, R169, R0, RZ ;  /* 0x00000000a9037210 */ /* 0x000fe20007ffe0ff */
[----:B------:R-:W1:Y:S01]  /*cb90*/  LDSM.16.MT88.4 R104, [R0] ;  /* 0x000000000068783b */ /* 0x000e620000004200 */
[----:B------:R-:W-:Y:S04]  /*cba0*/  FADD.FTZ R103, R109, R112 ;  /* 0x000000706d677221 */ /* 0x000fe80000010000 */
[C---:B------:R-:W-:Y:S01]  /*cbb0*/  FADD.FTZ R103, R110.reuse, R103 ;  /* 0x000000676e677221 */ /* 0x040fe20000010000 */
[----:B------:R-:W-:Y:S01]  /*cbc0*/  F2FP.PACK_AB R110, R110, R109 ;  /* 0x0000006d6e6e723e */ /* 0x000fe200000000ff */
[----:B------:R-:W2:Y:S01]  /*cbd0*/  MUFU.EX2 R112, R156 ;  /* 0x0000009c00707308 */ /* 0x000ea20000000800 */
[----:B------:R-:W-:Y:S01]  /*cbe0*/  F2FP.PACK_AB R109, R124, R121 ;  /* 0x000000797c6d723e */ /* 0x000fe200000000ff */
[----:B------:R-:W-:Y:S08]  /*cbf0*/  FADD.FTZ R103, R113, R103 ;  /* 0x0000006771677221 */ /* 0x000ff00000010000 */
[----:B------:R-:W-:Y:S10]  /*cc00*/  MUFU.EX2 R141, R161 ;  /* 0x000000a1008d7308 */ /* 0x000ff40000000800 */
[----:B------:R-:W3:Y:S01]  /*cc10*/  MUFU.EX2 R140, R180 ;  /* 0x000000b4008c7308 */ /* 0x000ee20000000800 */
[----:B--2---:R-:W-:Y:S04]  /*cc20*/  FADD.FTZ R103, R112, R103 ;  /* 0x0000006770677221 */ /* 0x004fe80000010000 */
[----:B------:R-:W-:Y:S04]  /*cc30*/  FADD.FTZ R103, R117, R103 ;  /* 0x0000006775677221 */ /* 0x000fe80000010000 */
[----:B------:R-:W-:Y:S01]  /*cc40*/  FADD.FTZ R103, R116, R103 ;  /* 0x0000006774677221 */ /* 0x000fe20000010000 */
[C---:B-1----:R-:W-:Y:S03]  /*cc50*/  HMMA.16816.F32 R20, R136.reuse, R104, R20 ;  /* 0x000000688814723c */ /* 0x042fe60000001814 */
[----:B------:R-:W-:Y:S05]  /*cc60*/  FADD.FTZ R103, R119, R103 ;  /* 0x0000006777677221 */ /* 0x000fea0000010000 */
        /* <DEDUP_REMOVED lines=29> */
[----:B------:R-:W-:Y:S02]  /*ce40*/  F2FP.PACK_AB R137, R142, R143 ;  /* 0x0000008f8e89723e */ /* 0x000fe400000000ff */
        /* <DEDUP_REMOVED lines=81> */
[C---:B------:R-:W-:Y:S04]  /*d360*/  HMMA.16816.F32 R88, R104.reuse, R110, R88 ;  /* 0x0000006e6858723c */ /* 0x040fe80000001858 */
[----:B------:R-:W-:Y:S02]  /*d370*/  FADD.FTZ R108, R128, R108 ;  /* 0x0000006c806c7221 */ /* 0x000fe40000010000 */
[----:B------:R-:W1:Y:S02]  /*d380*/  LDSM.16.MT88.4 R128, [R2+0x1800] ;  /* 0x001800000280783b */ /* 0x000e640000004200 */
        /* <DEDUP_REMOVED lines=42> */
[C---:B----4-:R-:W-:Y:S04]  /*d630*/  HMMA.16816.F32 R68, R136.reuse, R8, R68 ;  /* 0x000000088844723c */ /* 0x050fe80000001844 */
[----:B------:R-:W-:Y:S04]  /*d640*/  FADD.FTZ R184, R140, R0 ;  /* 0x000000008cb87221 */ /* 0x000fe80000010000 */
        /* <DEDUP_REMOVED lines=13> */
[----:B------:R-:W-:Y:S01]  /*d720*/  IMAD R2, R173, 0x40, R193 ;  /* 0x00000040ad027824 */ /* 0x000fe200078e02c1 */
[----:B------:R-:W-:Y:S01]  /*d730*/  ISETP.NE.AND P4, PT, R215, 0x1, PT ;  /* 0x00000001d700780c */ /* 0x000fe20003f85270 */
[----:B------:R-:W-:Y:S01]  /*d740*/  IMAD.MOV.U32 R174, RZ, RZ, RZ ;  /* 0x000000ffffae7224 */ /* 0x000fe200078e00ff */
[----:B------:R-:W-:Y:S01]  /*d750*/  ISETP.GT.AND P3, PT, R214, 0x3f, PT ;  /* 0x0000003fd600780c */ /* 0x000fe20003f64270 */
[----:B------:R-:W-:Y:S01]  /*d760*/  IMAD.SHL.U32 R18, R185, 0x2, RZ ;  /* 0x00000002b9127824 */ /* 0x000fe200078e00ff */
[----:B------:R-:W-:Y:S01]  /*d770*/  IADD3 R2, R2, -0x80, R214 ;  /* 0xffffff8002027810 */ /* 0x000fe20007ffe0d6 */
[C---:B------:R-:W-:Y:S01]  /*d780*/  IMAD.SHL.U32 R17, R186.reuse, 0x2, RZ ;  /* 0x00000002ba117824 */ /* 0x040fe200078e00ff */
[----:B------:R-:W-:Y:S01]  /*d790*/  SHF.R.S32.HI R214, RZ, 0x1f, R185 ;  /* 0x0000001fffd67819 */ /* 0x000fe200000114b9 */
[----:B------:R-:W-:Y:S01]  /*d7a0*/  IMAD.SHL.U32 R16, R177, 0x2, RZ ;  /* 0x00000002b1107824 */ /* 0x000fe200078e00ff */
[----:B------:R-:W-:Y:S01]  /*d7b0*/  SHF.L.U64.HI R14, R186, 0x1, R7 ;  /* 0x00000001ba0e7819 */ /* 0x000fe20000010207 */
[----:B------:R-:W-:Y:S01]  /*d7c0*/  IMAD.MOV.U32 R0, RZ, RZ, R2 ;  /* 0x000000ffff007224 */ /* 0x000fe200078e0002 */
[----:B------:R-:W-:Y:S02]  /*d7d0*/  SHF.L.U64.HI R15, R185, 0x1, R214 ;  /* 0x00000001b90f7819 */ /* 0x000fe400000102d6 */
        /* <DEDUP_REMOVED lines=25> */
.L_x_2193:
[----:B------:R-:W-:-:S05]  /*d970*/  BRA.DIV ~URZ, `(.L_x_2087) ;  /* 0x0000a3027f007947 */ /* 0x000fca000b800000 */
[----:B------:R-:W3:Y:S01]  /*d980*/  SHFL.IDX PT, R2, R10, RZ, 0x181f ;  /* 0x00181fff0a027589 */ /* 0x000ee200000e0000 */
[----:B------:R-:W-:Y:S01]  /*d990*/  IMAD R0, R178, 0x6000, R207 ;  /* 0x00006000b2007824 */ /* 0x000fe200078e02cf */
[----:B---3--:R-:W-:Y:S05]  /*d9a0*/  IADD3 R8, P0, R2, R16, RZ ;  /* 0x0000001002087210 */ /* 0x008fea0007f1e0ff */
[----:B--2---:R-:W-:Y:S01]  /*d9b0*/  IMAD.X R9, R4, 0x1, R12, P0 ;  /* 0x0000000104097824 */ /* 0x004fe200000e060c */
[----:B------:R-:W-:Y:S05]  /*d9c0*/  IADD3 R6, P0, R2, R17, RZ ;  /* 0x0000001102067210 */ /* 0x000fea0007f1e0ff */
[----:B------:R-:W-:Y:S01]  /*d9d0*/  IMAD.X R7, R4, 0x1, R14, P0 ;  /* 0x0000000104077824 */ /* 0x000fe200000e060e */
[----:B------:R-:W-:Y:S04]  /*d9e0*/  ISETP.GE.AND P0, PT, R177, c[0x0][0x1d4], PT ;  /* 0x00007500b1007a0c */ /* 0x000fe80003f06270 */
[----:B------:R-:W-:Y:S09]  /*d9f0*/  SEL R13, RZ, 0x10, P0 ;  /* 0x00000010ff0d7807 */ /* 0x000ff20000000000 */
[----:B------:R-:W-:Y:S01]  /*da00*/  @!PT LDS RZ, [RZ] ;  /* 0x00000000fffff984 */ /* 0x000fe20000000800 */
[----:B------:R-:W-:Y:S01]  /*da10*/  @!PT LDS RZ, [RZ] ;  /* 0x00000000fffff984 */ /* 0x000fe20000000800 */
[----:B------:R2:W-:Y:S01]  /*da20*/  LDGSTS.E.BYPASS.LTC128B.128 [R0], [R8.64], !P0 ;  /* 0x0000000008007fae */ /* 0x0005e2000c101d46 */
[----:B------:R-:W-:Y:S04]  /*da30*/  ISETP.GE.AND P0, PT, R186, c[0x0][0x1d4], PT ;  /* 0x00007500ba007a0c */ /* 0x000fe80003f06270 */
[----:B------:R-:W-:Y:S09]  /*da40*/  SEL R11, RZ, 0x10, P0 ;  /* 0x00000010ff0b7807 */ /* 0x000ff20000000000 */
[----:B------:R2:W-:Y:S01]  /*da50*/  LDGSTS.E.BYPASS.LTC128B.128 [R0+0x2000], [R6.64], !P0 ;  /* 0x0200000006007fae */ /* 0x0005e2000c101d46 */
[----:B------:R-:W-:Y:S05]  /*da60*/  IADD3 R2, P0, R2, R18, RZ ;  /* 0x0000001202027210 */ /* 0x000fea0007f1e0ff */
[----:B------:R-:W-:Y:S01]  /*da70*/  IMAD.X R3, R4, 0x1, R15, P0 ;  /* 0x0000000104037824 */ /* 0x000fe200000e060f */
[----:B------:R-:W-:Y:S01]  /*da80*/  ISETP.GE.AND P0, PT, R185, c[0x0][0x1d4], PT ;  /* 0x00007500b9007a0c */ /* 0x000fe20003f06270 */
[----:B------:R3:W4:Y:S11]  /*da90*/  SHFL.IDX PT, R4, R5, 0x1, 0x181f ;  /* 0x00381f0005047f89 */ /* 0x00073600000e0000 */
[----:B------:R-:W-:Y:S01]  /*daa0*/  @!UPT UIADD3 URZ, URZ, URZ, URZ ;  /* 0x0000003f3f3ff290 */ /* 0x000fe2000fffe03f */
[----:B------:R5:W-:Y:S01]  /*dab0*/  LDGSTS.E.BYPASS.LTC128B.128 [R0+0x4000], [R2.64], !P0 ;  /* 0x0400000002007fae */ /* 0x000be2000c101d46 */
[----:B-1-3--:R-:W-:Y:S03]  /*dac0*/  SEL R5, RZ, 0x10, P0 ;  /* 0x00000010ff057807 */ /* 0x00afe60000000000 */
[----:B-----5:R2:W1:Y:S04]  /*dad0*/  SHFL.IDX PT, R2, R10, 0x1, 0x181f ;  /* 0x00381f000a027f89 */ /* 0x02046800000e0000 */
.L_x_2194:
[----:B----4-:R-:W-:Y:S04]  /*dae0*/  IADD3 R3, -R13, 0x10, RZ ;  /* 0x000000100d037810 */ /* 0x010fe80007ffe1ff */
        /* <DEDUP_REMOVED lines=23> */
.L_x_2085:
[----:B------:R-:W-:Y:S05]  /*dc60*/  BSYNC B0 ;  /* 0x0000000000007941 */ /* 0x000fea0003800000 */
.L_x_2084:
[C---:B------:R-:W-:Y:S01]  /*dc70*/  ISETP.GE.AND P0, PT, R163.reuse, 0x1, PT ;  /* 0x00000001a300780c */ /* 0x040fe20003f06270 */
[----:B------:R-:W0:Y:S01]  /*dc80*/  LDGDEPBAR ;  /* 0x00000000000079af */ /* 0x000e220000000000 */
[----:B-1----:R-:W-:Y:S01]  /*dc90*/  IADD3 R0, R163, 0x1, RZ ;  /* 0x00000001a3007810 */ /* 0x002fe20007ffe0ff */
[----:B------:R-:W-:Y:S03]  /*dca0*/  IMAD.MOV.U32 R102, RZ, RZ, R100 ;  /* 0x000000ffff667224 */ /* 0x000fe600078e0064 */
[----:B------:R-:W-:Y:S01]  /*dcb0*/  SEL R163, R0, RZ, !P0 ;  /* 0x000000ff00a37207 */ /* 0x000fe20004000000 */
[----:B------:R-:W-:Y:S01]  /*dcc0*/  IMAD.MOV.U32 R0, RZ, RZ, R101 ;  /* 0x000000ffff007224 */ /* 0x000fe200078e0065 */
[C---:B------:R-:W-:Y:S02]  /*dcd0*/  ISETP.GT.AND P0, PT, R173.reuse, R182, PT ;  /* 0x000000b6ad00720c */ /* 0x040fe40003f04270 */
[----:B------:R-:W-:Y:S11]  /*dce0*/  IADD3 R173, R173, -0x1, RZ ;  /* 0xffffffffadad7810 */ /* 0x000ff60007ffe0ff */
[----:B------:R-:W-:-:S05]  /*dcf0*/  @P0 BRA `(.L_x_2088) ;  /* 0xffffd09000000947 */ /* 0x000fca000383ffff */
.L_x_2078:
[----:B------:R-:W-:-:S13]  /*dd00*/  ISETP.GE.AND P0, PT, R173, R188, PT ;  /* 0x000000bcad00720c */ /* 0x000fda0003f06270 */
[----:B------:R-:W-:Y:S05]  /*dd10*/  @!P0 BRA `(.L_x_2089) ;  /* 0x00003a6000008947 */ /* 0x000fea0003800000 */
[----:B------:R-:W-:Y:S02]  /*dd20*/  MOV R103, R100 ;  /* 0x0000006400677202 */ /* 0x000fe40000000f00 */
[----:B------:R-:W-:Y:S02]  /*dd30*/  MOV R102, R101 ;  /* 0x0000006500667202 */ /* 0x000fe40000000f00 */
.L_x_2106:
[----:B------:R-:W-:Y:S04]  /*dd40*/  DEPBAR.LE SB0, 0x2 ;  /* 0x000080800000791a */ /* 0x000fe80000000000 */
[----:B------:R-:W-:Y:S01]  /*dd50*/  WARPSYNC 0xffffffff ;  /* 0xffffffff00007948 */ /* 0x000fe20003800000 */
[----:B------:R-:W-:Y:S01]  /*dd60*/  BAR.SYNC.DEFER_BLOCKING 0x0 ;  /* 0x0000000000007b1d */ /* 0x000fe20000010000 */
[----:B------:R-:W-:Y:S01]  /*dd70*/  IMAD.MOV.U32 R0, RZ, RZ, 0x20 ;  /* 0x00000020ff007424 */ /* 0x000fe200078e00ff */
[----:B------:R-:W-:Y:S01]  /*dd80*/  ISETP.GE.AND P0, PT, R188, R173, PT ;  /* 0x000000adbc00720c */ /* 0x000fe20003f06270 */
[----:B------:R-:W-:Y:S03]  /*dd90*/  IMAD R162, R163, 0x6000, RZ ;  /* 0x00006000a3a27824 */ /* 0x000fe600078e02ff */
[----:B------:R-:W-:Y:S02]  /*dda0*/  SEL R160, R0, 0xffffffe0, !P2 ;  /* 0xffffffe000a07807 */ /* 0x000fe40005000000 */
[----:B------:R-:W-:Y:S05]  /*ddb0*/  IADD3 R0, R170, R162, RZ ;  /* 0x000000a2aa007210 */ /* 0x000fea0007ffe0ff */
        /* <DEDUP_REMOVED lines=37> */
.L_x_2195:
        /* <DEDUP_REMOVED lines=22> */
.L_x_2196:
        /* <DEDUP_REMOVED lines=23> */
.L_x_2091:
[----:B------:R-:W-:Y:S05]  /*e2e0*/  BSYNC B0 ;  /* 0x0000000000007941 */ /* 0x000fea0003800000 */
.L_x_2090:
[----:B------:R-:W0:Y:S01]  /*e2f0*/  LDGDEPBAR ;  /* 0x00000000000079af */ /* 0x000e220000000000 */
[----:B------:R-:W-:Y:S01]  /*e300*/  WARPSYNC 0xffffffff ;  /* 0xffffffff00007948 */ /* 0x000fe20003800000 */
[C---:B--23--:R-:W-:Y:S01]  /*e310*/  HMMA.16816.F32 R4, R32.reuse, R8, RZ ;  /* 0x000000082004723c */ /* 0x04cfe200000018ff */
[----:B------:R-:W-:Y:S01]  /*e320*/  IMAD.MOV.U32 R2, RZ, RZ, 0x40 ;  /* 0x00000040ff027424 */ /* 0x000fe200078e00ff */
[----:B------:R-:W-:Y:S02]  /*e330*/  ULDC UR4, c[0x0][0x324] ;  /* 0x0000c90000047ab9 */ /* 0x000fe40000000800 */
[----:B------:R-:W-:Y:S01]  /*e340*/  IMAD.MOV.U32 R168, RZ, RZ, c[0x0][0x2c4] ;  /* 0x0000b100ffa87624 */ /* 0x000fe200078e00ff */
[----:B------:R-:W-:Y:S01]  /*e350*/  ULOP3.LUT UR4, URZ, UR4, URZ, 0x33, !UPT ;  /* 0x000000043f047292 */ /* 0x000fe2000f8e333f */
[----:B------:R-:W-:Y:S01]  /*e360*/  SEL R161, R2, 0xffffffc0, !P1 ;  /* 0xffffffc002a17807 */ /* 0x000fe20004800000 */
[----:B------:R-:W-:Y:S01]  /*e370*/  IMAD.IADD R2, R170, 0x1, R162 ;  /* 0x00000001aa027824 */ /* 0x000fe200078e02a2 */
[C---:B------:R-:W-:Y:S01]  /*e380*/  HMMA.16816.F32 R8, R32.reuse, R10, RZ ;  /* 0x0000000a2008723c */ /* 0x040fe200000018ff */
[----:B------:R-:W-:Y:S03]  /*e390*/  ISETP.NE.AND P0, PT, R168, 0x1, PT ;  /* 0x00000001a800780c */ /* 0x000fe60003f05270 */
[C---:B------:R-:W-:Y:S02]  /*e3a0*/  IMAD.IADD R100, R161.reuse, 0x1, R0 ;  /* 0x00000001a1647824 */ /* 0x040fe400078e0200 */
[C---:B------:R-:W-:Y:S01]  /*e3b0*/  IMAD.IADD R3, R160.reuse, 0x1, R2 ;  /* 0x00000001a0037824 */ /* 0x040fe200078e0202 */
[----:B------:R-:W-:Y:S01]  /*e3c0*/  IADD3 R2, R160, R2, R161 ;  /* 0x00000002a0027210 */ /* 0x000fe20007ffe0a1 */
[C---:B----4-:R-:W-:Y:S01]  /*e3d0*/  HMMA.16816.F32 R12, R32.reuse, R16, RZ ;  /* 0x00000010200c723c */ /* 0x050fe200000018ff */
[----:B------:R-:W-:Y:S05]  /*e3e0*/  IMAD.MOV.U32 R168, RZ, RZ, c[0x0][0x32c] ;  /* 0x0000cb00ffa87624 */ /* 0x000fea00078e00ff */
[----:B------:R-:W-:Y:S02]  /*e3f0*/  ISETP.GE.AND P4, PT, R168, 0x1, PT ;  /* 0x00000001a800780c */ /* 0x000fe40003f86270 */
        /* <DEDUP_REMOVED lines=30> */
[----:B------:R-:W1:Y:S06]  /*e5e0*/  LDSM.16.M88.4 R136, [R156+0x800] ;  /* 0x000800009c88783b */ /* 0x000e6c0000000200 */
        /* <DEDUP_REMOVED lines=91> */
[----:B------:R3:W4:Y:S01]  /*eba0*/  LDSM.16.M88.4 R148, [R100+0x5800] ;  /* 0x005800006494783b */ /* 0x0007220000000200 */
[C---:B-1----:R-:W-:Y:S05]  /*ebb0*/  HMMA.16816.F32 R4, R140.reuse, R144, R4 ;  /* 0x000000908c04723c */ /* 0x042fea0000001804 */
[----:B---3--:R-:W-:Y:S03]  /*ebc0*/  IMAD.IADD R100, R212, 0x1, R203 ;  /* 0x00000001d4647824 */ /* 0x008fe600078e02cb */
[C---:B------:R-:W-:Y:S01]  /*ebd0*/  HMMA.16816.F32 R8, R140.reuse, R146, R8 ;  /* 0x000000928c08723c */ /* 0x040fe20000001808 */
[----:B------:R-:W-:Y:S03]  /*ebe0*/  LDSM.16.M88.4 R144, [R156+0x4000] ;  /* 0x004000009c90783b */ /* 0x000fe60000000200 */
[----:B------:R-:W-:Y:S04]  /*ebf0*/  @P0 IMAD.HI.U32 R0, R100, c[0x0][0x2c8], RZ ;  /* 0x0000b20064000a27 */ /* 0x000fe800078e00ff */
[C---:B------:R-:W-:Y:S04]  /*ec00*/  HMMA.16816.F32 R12, R140.reuse, R152, R12 ;  /* 0x000000988c0c723c */ /* 0x040fe8000000180c */
[----:B------:R-:W-:Y:S02]  /*ec10*/  @P0 SHF.R.U32.HI R100, RZ, c[0x0][0x2cc], R0 ;  /* 0x0000b300ff640a19 */ /* 0x000fe40000011600 */
[C---:B------:R-:W-:Y:S02]  /*ec20*/  ISETP.GE.AND P0, PT, R178.reuse, 0x1, PT ;  /* 0x00000001b200780c */ /* 0x040fe40003f06270 */
[C---:B------:R-:W-:Y:S01]  /*ec30*/  HMMA.16816.F32 R16, R140.reuse, R154, R16 ;  /* 0x0000009a8c10723c */ /* 0x040fe20000001810 */
[----:B------:R-:W-:Y:S06]  /*ec40*/  LDSM.16.M88.4 R152, [R2+0x4800] ;  /* 0x004800000298783b */ /* 0x000fec0000000200 */
[----:B------:R-:W-:Y:S01]  /*ec50*/  SHFL.IDX PT, R3, R100, RZ, 0x1c1f ;  /* 0x001c1fff64037589 */ /* 0x000fe200000e0000 */
[C---:B--2---:R-:W-:Y:S08]  /*ec60*/  HMMA.16816.F32 R20, R140.reuse, R136, R20 ;  /* 0x000000888c14723c */ /* 0x044ff00000001814 */
[C---:B------:R-:W-:Y:S01]  /*ec70*/  HMMA.16816.F32 R24, R140.reuse, R138, R24 ;  /* 0x0000008a8c18723c */ /* 0x040fe20000001818 */
[----:B------:R-:W1:Y:S07]  /*ec80*/  LDSM.16.M88.4 R136, [R166+0x8000] ;  /* 0x00800000a688783b */ /* 0x000e6e0000000200 */
[C---:B----4-:R-:W-:Y:S08]  /*ec90*/  HMMA.16816.F32 R28, R140.reuse, R148, R28 ;  /* 0x000000948c1c723c */ /* 0x050ff0000000181c */
[----:B------:R-:W-:Y:S01]  /*eca0*/  HMMA.16816.F32 R32, R140, R150, R32 ;  /* 0x000000968c20723c */ /* 0x000fe20000001820 */
[----:B------:R-:W2:Y:S06]  /*ecb0*/  LDSM.16.M88.4 R140, [R2+0x5000] ;  /* 0x00500000028c783b */ /* 0x000eac0000000200 */
[----:B------:R3:W4:Y:S01]  /*ecc0*/  LDSM.16.M88.4 R148, [R2+0x5800] ;  /* 0x005800000294783b */ /* 0x0007220000000200 */
[C---:B-1----:R-:W-:Y:S05]  /*ecd0*/  HMMA.16816.F32 R4, R136.reuse, R144, R4 ;  /* 0x000000908804723c */ /* 0x042fea0000001804 */
[----:B---3--:R-:W-:Y:S03]  /*ece0*/  IADD3 R2, R178, 0x1, RZ ;  /* 0x00000001b2027810 */ /* 0x008fe60007ffe0ff */
[C---:B------:R-:W-:Y:S04]  /*ecf0*/  HMMA.16816.F32 R8, R136.reuse, R146, R8 ;  /* 0x000000928808723c */ /* 0x040fe80000001808 */
[----:B------:R-:W-:Y:S04]  /*ed00*/  SEL R178, R2, RZ, !P0 ;  /* 0x000000ff02b27207 */ /* 0x000fe80004000000 */
[C---:B------:R-:W-:Y:S08]  /*ed10*/  HMMA.16816.F32 R12, R136.reuse, R152, R12 ;  /* 0x00000098880c723c */ /* 0x040ff0000000180c */
[C---:B------:R-:W-:Y:S08]  /*ed20*/  HMMA.16816.F32 R16, R136.reuse, R154, R16 ;  /* 0x0000009a8810723c */ /* 0x040ff00000001810 */
[C---:B--2---:R-:W-:Y:S08]  /*ed30*/  HMMA.16816.F32 R20, R136.reuse, R140, R20 ;  /* 0x0000008c8814723c */ /* 0x044ff00000001814 */
[C---:B------:R-:W-:Y:S08]  /*ed40*/  HMMA.16816.F32 R24, R136.reuse, R142, R24 ;  /* 0x0000008e8818723c */ /* 0x040ff00000001818 */
[C---:B----4-:R-:W-:Y:S07]  /*ed50*/  HMMA.16816.F32 R28, R136.reuse, R148, R28 ;  /* 0x00000094881c723c */ /* 0x050fee000000181c */
[----:B------:R-:W-:Y:S01]  /*ed60*/  IMAD.SHL.U32 R148, R173, 0x40, RZ ;  /* 0x00000040ad947824 */ /* 0x000fe200078e00ff */
[----:B------:R-:W-:Y:S04]  /*ed70*/  HMMA.16816.F32 R32, R136, R150, R32 ;  /* 0x000000968820723c */ /* 0x000fe80000001820 */
[----:B------:R-:W-:Y:S04]  /*ed80*/  IADD3 R0, -R191, 0x1, -R148 ;  /* 0x00000001bf007810 */ /* 0x000fe80007ffe994 */
[----:B------:R-:W-:Y:S04]  /*ed90*/  IADD3 R0, -R190, R0, R189 ;  /* 0x00000000be007210 */ /* 0x000fe80007ffe1bd */
[C---:B------:R-:W-:Y:S02]  /*eda0*/  IADD3 R139, R0.reuse, c[0x0][0x328], RZ ;  /* 0x0000ca00008b7a10 */ /* 0x040fe40007ffe0ff */
[----:B------:R-:W-:Y:S03]  /*edb0*/  IADD3 R101, R0, UR4, RZ ;  /* 0x0000000400657c10 */ /* 0x000fe6000fffe0ff */
[--C-:B------:R-:W-:Y:S02]  /*edc0*/  IMAD.IADD R2, R139, 0x1, R3.reuse ;  /* 0x000000018b027824 */ /* 0x100fe400078e0203 */
        /* <DEDUP_REMOVED lines=15> */
.L_x_2096:
[----:B------:R-:W-:Y:S04]  /*eec0*/  MOV R136, 0x1 ;  /* 0x0000000100887802 */ /* 0x000fe80000000f00 */
[----:B------:R-:W-:Y:S11]  /*eed0*/  ISETP.NE.AND P0, PT, R136, c[0x0][0x32c], PT ;  /* 0x0000cb0088007a0c */ /* 0x000ff60003f05270 */
[----:B------:R-:W-:Y:S02]  /*eee0*/  @!UPT UIADD3 URZ, URZ, URZ, URZ ;  /* 0x0000003f3f3ff290 */ /* 0x000fe4000fffe03f */
[----:B------:R-:W-:Y:S05]  /*eef0*/  @P0 IMAD.HI.U32 R136, R3, c[0x0][0x330], RZ ;  /* 0x0000cc0003880a27 */ /* 0x000fea00078e00ff */
[----:B------:R-:W-:Y:S02]  /*ef00*/  @P0 SHF.R.U32.HI R3, RZ, c[0x0][0x334], R136 ;  /* 0x0000cd00ff030a19 */ /* 0x000fe40000011688 */
.L_x_2097:
[----:B------:R-:W-:Y:S05]  /*ef10*/  BSYNC B0 ;  /* 0x0000000000007941 */ /* 0x000fea0003800000 */
.L_x_2095:
[----:B------:R-:W-:Y:S04]  /*ef20*/  IMAD R3, R3, c[0x0][0x32c], -R148 ;  /* 0x0000cb0003037a24 */ /* 0x000fe800078e0a94 */
[----:B------:R-:W-:Y:S05]  /*ef30*/  IMAD.IADD R3, R3, 0x1, -R191 ;  /* 0x0000000103037824 */ /* 0x000fea00078e0abf */
[----:B------:R-:W-:Y:S02]  /*ef40*/  IMNMX R0, R0, R3, !PT ;  /* 0x0000000300007217 */ /* 0x000fe40007800200 */
[----:B------:R-:W-:Y:S04]  /*ef50*/  IADD3 R3, R3, c[0x0][0x32c], RZ ;  /* 0x0000cb0003037a10 */ /* 0x000fe80007ffe0ff */
[----:B------:R-:W-:Y:S02]  /*ef60*/  IMNMX R2, R2, R3, PT ;  /* 0x0000000302027217 */ /* 0x000fe40003800200 */
.L_x_2094:
        /* <DEDUP_REMOVED lines=66> */
.L_x_2100:
[----:B------:R-:W-:Y:S04]  /*f390*/  MOV R4, 0x1 ;  /* 0x0000000100047802 */ /* 0x000fe80000000f00 */
[----:B------:R-:W-:Y:S11]  /*f3a0*/  ISETP.NE.AND P0, PT, R4, c[0x0][0x32c], PT ;  /* 0x0000cb0004007a0c */ /* 0x000ff60003f05270 */
[----:B------:R-:W-:Y:S02]  /*f3b0*/  @!UPT UIADD3 URZ, URZ, URZ, URZ ;  /* 0x0000003f3f3ff290 */ /* 0x000fe4000fffe03f */
[----:B------:R-:W-:Y:S05]  /*f3c0*/  @P0 IMAD.HI.U32 R4, R0, c[0x0][0x330], RZ ;  /* 0x0000cc0000040a27 */ /* 0x000fea00078e00ff */
[----:B------:R-:W-:Y:S02]  /*f3d0*/  @P0 SHF.R.U32.HI R0, RZ, c[0x0][0x334], R4 ;  /* 0x0000cd00ff000a19 */ /* 0x000fe40000011604 */
.L_x_2101:
[----:B------:R-:W-:Y:S05]  /*f3e0*/  BSYNC B0 ;  /* 0x0000000000007941 */ /* 0x000fea0003800000 */
.L_x_2099:
[----:B------:R-:W-:Y:S04]  /*f3f0*/  IMAD R0, R0, c[0x0][0x32c], -R148 ;  /* 0x0000cb0000007a24 */ /* 0x000fe800078e0a94 */
[----:B------:R-:W-:Y:S05]  /*f400*/  IMAD.IADD R0, R0, 0x1, -R191 ;  /* 0x0000000100007824 */ /* 0x000fea00078e0abf */
[----:B------:R-:W-:Y:S02]  /*f410*/  IMNMX R2, R2, R0, !PT ;  /* 0x0000000002027217 */ /* 0x000fe40007800200 */
[----:B------:R-:W-:Y:S04]  /*f420*/  IADD3 R0, R0, c[0x0][0x32c], RZ ;  /* 0x0000cb0000007a10 */ /* 0x000fe80007ffe0ff */
[----:B------:R-:W-:Y:S02]  /*f430*/  IMNMX R3, R3, R0, PT ;  /* 0x0000000003037217 */ /* 0x000fe40003800200 */
.L_x_2098:
        /* <DEDUP_REMOVED lines=36> */
[----:B------:R-:W-:Y:S02]  /*f680*/  FMUL.FTZ R0, R0, c[0x0][0x2d0] ;  /* 0x0000b40000007a20 */ /* 0x000fe40000410000 */
        /* <DEDUP_REMOVED lines=11> */
[----:B------:R2:W-:Y:S01]  /*f740*/  MUFU.EX2 R8, R21 ;  /* 0x0000001500087308 */ /* 0x0005e20000000800 */
[----:B------:R-:W-:Y:S01]  /*f750*/  FSEL R139, R10, -INF , !P0 ;  /* 0xff8000000a8b7808 */ /* 0x000fe20004000000 */
[--C-:B------:R-:W-:Y:S01]  /*f760*/  FFMA.FTZ R153, R136, c[0x0][0x2d0], -R4.reuse ;  /* 0x0000b40088997a23 */ /* 0x100fe20000010804 */
[----:B------:R-:W-:Y:S01]  /*f770*/  ISETP.GT.AND P0, PT, R2, 0x9, P3 ;  /* 0x000000090200780c */ /* 0x000fe20001f04270 */
[--C-:B------:R-:W-:Y:S02]  /*f780*/  FFMA.FTZ R168, R20, c[0x0][0x2d0], -R4.reuse ;  /* 0x0000b40014a87a23 */ /* 0x100fe40000010804 */
[--C-:B------:R-:W-:Y:S01]  /*f790*/  FFMA.FTZ R161, R17, c[0x0][0x2d0], -R4.reuse ;  /* 0x0000b40011a17a23 */ /* 0x100fe20000010804 */
[----:B------:R-:W-:Y:S01]  /*f7a0*/  ISETP.LT.OR P0, PT, R3, 0xa, P0 ;  /* 0x0000000a0300780c */ /* 0x000fe20000701670 */
[--C-:B------:R-:W-:Y:S02]  /*f7b0*/  FFMA.FTZ R160, R16, c[0x0][0x2d0], -R4.reuse ;  /* 0x0000b40010a07a23 */ /* 0x100fe40000010804 */
[----:B------:R3:W4:Y:S01]  /*f7c0*/  MUFU.EX2 R5, R24 ;  /* 0x0000001800057308 */ /* 0x0007220000000800 */
[----:B------:R-:W-:Y:S01]  /*f7d0*/  FSEL R140, R11, -INF , !P0 ;  /* 0xff8000000b8c7808 */ /* 0x000fe20004000000 */
[--C-:B------:R-:W-:Y:S01]  /*f7e0*/  FFMA.FTZ R159, R13, c[0x0][0x2d0], -R4.reuse ;  /* 0x0000b4000d9f7a23 */ /* 0x100fe20000010804 */
[----:B------:R-:W-:Y:S01]  /*f7f0*/  ISETP.GT.AND P0, PT, R2, 0x10, P3 ;  /* 0x000000100200780c */ /* 0x000fe20001f04270 */
[----:B------:R-:W-:Y:S02]  /*f800*/  FFMA.FTZ R181, R12, c[0x0][0x2d0], -R4 ;  /* 0x0000b4000cb57a23 */ /* 0x000fe40000010804 */
[C---:B-1----:R-:W-:Y:S01]  /*f810*/  FMUL.FTZ R9, R0.reuse, R129 ;  /* 0x0000008100097220 */ /* 0x042fe20000410000 */
[C---:B------:R-:W-:Y:S01]  /*f820*/  ISETP.LT.OR P0, PT, R3.reuse, 0x11, P0 ;  /* 0x000000110300780c */ /* 0x040fe20000701670 */
[C---:B------:R-:W-:Y:S02]  /*f830*/  FMUL.FTZ R32, R0.reuse, R104 ;  /* 0x0000006800207220 */ /* 0x040fe40000410000 */
[----:B------:R-:W-:Y:S01]  /*f840*/  FMUL.FTZ R33, R0, R105 ;  /* 0x0000006900217220 */ /* 0x000fe20000410000 */
[----:B------:R-:W-:Y:S01]  /*f850*/  FSEL R142, R14, -INF , !P0 ;  /* 0xff8000000e8e7808 */ /* 0x000fe20004000000 */
[----:B------:R-:W-:Y:S01]  /*f860*/  FMUL.FTZ R12, R0, R124 ;  /* 0x0000007c000c7220 */ /* 0x000fe20000410000 */
        /* <DEDUP_REMOVED lines=8> */
[----:B--2---:R-:W-:Y:S01]  /*f8f0*/  FMUL.FTZ R21, R0, R117 ;  /* 0x0000007500157220 */ /* 0x004fe20000410000 */
[----:B------:R-:W-:Y:S01]  /*f900*/  ISETP.GT.AND P0, PT, R2, 0x18, P3 ;  /* 0x000000180200780c */ /* 0x000fe20001f04270 */
[C---:B---3--:R-:W-:Y:S01]  /*f910*/  FMUL.FTZ R24, R0.reuse, R112 ;  /* 0x0000007000187220 */ /* 0x048fe20000410000 */
[----:B----4-:R-:W-:Y:S01]  /*f920*/  F2FP.PACK_AB R136, R5, R8 ;  /* 0x000000080588723e */ /* 0x010fe200000000ff */
[C---:B------:R-:W-:Y:S01]  /*f930*/  FMUL.FTZ R29, R0.reuse, R109 ;  /* 0x0000006d001d7220 */ /* 0x040fe20000410000 */
[C---:B------:R-:W-:Y:S01]  /*f940*/  ISETP.LT.OR P0, PT, R3.reuse, 0x19, P0 ;  /* 0x000000190300780c */ /* 0x040fe20000701670 */
[C---:B------:R-:W-:Y:S01]  /*f950*/  FMUL.FTZ R36, R0.reuse, R36 ;  /* 0x0000002400247220 */ /* 0x040fe20000410000 */
[----:B------:R-:W-:Y:S01]  /*f960*/  MUFU.EX2 R109, R146 ;  /* 0x00000092006d7308 */ /* 0x000fe20000000800 */
[----:B------:R-:W-:Y:S01]  /*f970*/  FMUL.FTZ R37, R0, R37 ;  /* 0x0000002500257220 */ /* 0x000fe20000410000 */
[----:B------:R-:W-:Y:S01]  /*f980*/  FSEL R144, R18, -INF , !P0 ;  /* 0xff80000012907808 */ /* 0x000fe20004000000 */
[----:B------:R-:W-:Y:S01]  /*f990*/  FMUL.FTZ R40, R0, R40 ;  /* 0x0000002800287220 */ /* 0x000fe20000410000 */
[----:B------:R-:W-:Y:S01]  /*f9a0*/  ISETP.GT.AND P0, PT, R2, 0x19, P3 ;  /* 0x000000190200780c */ /* 0x000fe20001f04270 */
[C---:B------:R-:W-:Y:S02]  /*f9b0*/  FMUL.FTZ R41, R0.reuse, R41 ;  /* 0x0000002900297220 */ /* 0x040fe40000410000 */
[C---:B------:R-:W-:Y:S01]  /*f9c0*/  FMUL.FTZ R44, R0.reuse, R44 ;  /* 0x0000002c002c7220 */ /* 0x040fe20000410000 */
[----:B------:R-:W-:Y:S01]  /*f9d0*/  ISETP.LT.OR P0, PT, R3, 0x1a, P0 ;  /* 0x0000001a0300780c */ /* 0x000fe20000701670 */
[C---:B------:R-:W-:Y:S01]  /*f9e0*/  FMUL.FTZ R45, R0.reuse, R45 ;  /* 0x0000002d002d7220 */ /* 0x040fe20000410000 */
[----:B------:R-:W-:Y:S01]  /*f9f0*/  MUFU.EX2 R125, R161 ;  /* 0x000000a1007d7308 */ /* 0x000fe20000000800 */
[C---:B------:R-:W-:Y:S01]  /*fa00*/  FMUL.FTZ R48, R0.reuse, R48 ;  /* 0x0000003000307220 */ /* 0x040fe20000410000 */
[----:B------:R-:W-:Y:S01]  /*fa10*/  FSEL R145, R19, -INF , !P0 ;  /* 0xff80000013917808 */ /* 0x000fe20004000000 */
[----:B------:R-:W-:Y:S01]  /*fa20*/  FMUL.FTZ R49, R0, R49 ;  /* 0x0000003100317220 */ /* 0x000fe20000410000 */
[----:B------:R-:W-:Y:S01]  /*fa30*/  ISETP.GT.AND P0, PT, R2, 0x20, P3 ;  /* 0x000000200200780c */ /* 0x000fe20001f04270 */
[C---:B------:R-:W-:Y:S02]  /*fa40*/  FMUL.FTZ R52, R0.reuse, R52 ;  /* 0x0000003400347220 */ /* 0x040fe40000410000 */
        /* <DEDUP_REMOVED lines=37> */
[----:B------:R-:W-:Y:S02]  /*fca0*/  FSEL R156, R30, -INF , !P0 ;  /* 0xff8000001e9c7808 */ /* 0x000fe40004000000 */
[C---:B------:R-:W-:Y:S04]  /*fcb0*/  ISETP.GT.AND P0, PT, R2.reuse, 0x31, P3 ;  /* 0x000000310200780c */ /* 0x040fe80001f04270 */
[----:B------:R-:W-:Y:S04]  /*fcc0*/  ISETP.LT.OR P0, PT, R3, 0x32, P0 ;  /* 0x000000320300780c */ /* 0x000fe80000701670 */
[----:B------:R-:W-:Y:S02]  /*fcd0*/  FSEL R157, R31, -INF , !P0 ;  /* 0xff8000001f9d7808 */ /* 0x000fe40004000000 */
[----:B------:R-:W-:Y:S04]  /*fce0*/  ISETP.GT.AND P0, PT, R2, 0x38, P3 ;  /* 0x000000380200780c */ /* 0x000fe80001f04270 */
[C---:B------:R-:W-:Y:S04]  /*fcf0*/  ISETP.LT.OR P0, PT, R3.reuse, 0x39, P0 ;  /* 0x000000390300780c */ /* 0x040fe80000701670 */
[----:B------:R-:W-:Y:S02]  /*fd00*/  FSEL R158, R34, -INF , !P0 ;  /* 0xff800000229e7808 */ /* 0x000fe40004000000 */
[----:B------:R-:W-:Y:S01]  /*fd10*/  ISETP.GT.AND P0, PT, R2, 0x39, P3 ;  /* 0x000000390200780c */ /* 0x000fe20001f04270 */
[----:B------:R-:W-:Y:S02]  /*fd20*/  FFMA.FTZ R2, R0, R183, R8 ;  /* 0x000000b700027223 */ /* 0x000fe40000010008 */
[----:B------:R1:W-:Y:S01]  /*fd30*/  MUFU.EX2 R8, R28 ;  /* 0x0000001c00087308 */ /* 0x0003e20000000800 */
[----:B------:R-:W-:Y:S01]  /*fd40*/  ISETP.LT.OR P0, PT, R3, 0x3a, P0 ;  /* 0x0000003a0300780c */ /* 0x000fe20000701670 */
[----:B------:R-:W-:Y:S01]  /*fd50*/  FADD.FTZ R4, R5, R2 ;  /* 0x0000000205047221 */ /* 0x000fe20000010000 */
[----:B------:R-:W-:Y:S02]  /*fd60*/  FMNMX.FTZ R2, R6, R103, !PT ;  /* 0x0000006706027209 */ /* 0x000fe40007810000 */
[----:B------:R-:W-:Y:S02]  /*fd70*/  FSEL R155, R35, -INF , !P0 ;  /* 0xff800000239b7808 */ /* 0x000fe40004000000 */
[----:B------:R-:W-:Y:S03]  /*fd80*/  FMNMX.FTZ R2, R7, R2, !PT ;  /* 0x0000000207027209 */ /* 0x000fe60007810000 */
[----:B------:R-:W2:Y:S01]  /*fd90*/  MUFU.EX2 R5, R25 ;  /* 0x0000001900057308 */ /* 0x000ea20000000800 */
[----:B------:R-:W-:Y:S04]  /*fda0*/  FMNMX.FTZ R2, R139, R2, !PT ;  /* 0x000000028b027209 */ /* 0x000fe80007810000 */
[----:B------:R-:W-:Y:S04]  /*fdb0*/  FMNMX.FTZ R2, R140, R2, !PT ;  /* 0x000000028c027209 */ /* 0x000fe80007810000 */
[----:B------:R-:W-:Y:S04]  /*fdc0*/  FMNMX.FTZ R2, R142, R2, !PT ;  /* 0x000000028e027209 */ /* 0x000fe80007810000 */
[----:B------:R-:W-:Y:S01]  /*fdd0*/  FMNMX.FTZ R2, R143, R2, !PT ;  /* 0x000000028f027209 */ /* 0x000fe20007810000 */
[----:B-1----:R-:W-:Y:S03]  /*fde0*/  FMUL.FTZ R28, R0, R108 ;  /* 0x0000006c001c7220 */ /* 0x002fe60000410000 */
[----:B------:R-:W-:Y:S04]  /*fdf0*/  FMNMX.FTZ R2, R144, R2, !PT ;  /* 0x0000000290027209 */ /* 0x000fe80007810000 */
[----:B------:R-:W-:Y:S02]  /*fe00*/  FMNMX.FTZ R2, R145, R2, !PT ;  /* 0x0000000291027209 */ /* 0x000fe40007810000 */
[----:B--2---:R-:W-:Y:S01]  /*fe10*/  F2FP.PACK_AB R138, R5, R8 ;  /* 0x00000008058a723e */ /* 0x004fe200000000ff */
[----:B------:R-:W-:Y:S01]  /*fe20*/  FMUL.FTZ R25, R0, R113 ;  /* 0x0000007100197220 */ /* 0x000fe20000410000 */
        /* <DEDUP_REMOVED lines=11> */
[----:B-1----:R-:W-:Y:S01]  /*fee0*/  FMNMX.FTZ R100, R2, R3, !PT ;  /* 0x0000000302647209 */ /* 0x002fe20007810000 */
[----:B------:R-:W-:Y:S02]  /*fef0*/  FADD.FTZ R2, R8, R4 ;  /* 0x0000000408027221 */ /* 0x000fe40000010000 */
[----:B------:R-:W-:Y:S01]  /*ff00*/  FMUL.FTZ R8, R0, R128 ;  /* 0x0000008000087220 */ /* 0x000fe20000410000 */
[C---:B------:R-:W-:Y:S01]  /*ff10*/  FSETP.NEU.FTZ.AND P0, PT, R100.reuse, -INF , PT ;  /* 0xff8000006400780b */ /* 0x040fe20003f1d000 */
[----:B------:R-:W-:Y:S02]  /*ff20*/  FADD.FTZ R141, R5, R2 ;  /* 0x00000002058d7221 */ /* 0x000fe40000010000 */
[C---:B------:R-:W-:Y:S01]  /*ff30*/  FMUL.FTZ R3, R100.reuse, c[0x0][0x2d0] ;  /* 0x0000b40064037a20 */ /* 0x040fe20000410000 */
[----:B------:R-:W-:Y:S01]  /*ff40*/  FSEL R2, R100, RZ, P0 ;  /* 0x000000ff64027208 */ /* 0x000fe20000000000 */
[C---:B------:R-:W-:Y:S02]  /*ff50*/  FMUL.FTZ R4, R0.reuse, R132 ;  /* 0x0000008400047220 */ /* 0x040fe40000410000 */
[----:B------:R-:W-:Y:S01]  /*ff60*/  FMUL.FTZ R5, R0, R133 ;  /* 0x0000008500057220 */ /* 0x000fe20000410000 */
[----:B------:R-:W-:Y:S01]  /*ff70*/  MUFU.EX2 R132, R160 ;  /* 0x000000a000847308 */ /* 0x000fe20000000800 */
[----:B------:R-:W-:Y:S01]  /*ff80*/  FADD.FTZ R2, -R2, R103 ;  /* 0x0000006702027221 */ /* 0x000fe20000010100 */
[----:B------:R-:W-:Y:S03]  /*ff90*/  FSEL R103, R3, RZ, P0 ;  /* 0x000000ff03677208 */ /* 0x000fe60000000000 */
[----:B------:R-:W-:Y:S02]  /*ffa0*/  FMUL.FTZ R2, R2, c[0x0][0x2d0] ;  /* 0x0000b40002027a20 */ /* 0x000fe40000410000 */
[--C-:B------:R-:W-:Y:S02]  /*ffb0*/  FFMA.FTZ R3, R6, c[0x0][0x2d0], -R103.reuse ;  /* 0x0000b40006037a23 */ /* 0x100fe40000010867 */
[--C-:B------:R-:W-:Y:S02]  /*ffc0*/  FFMA.FTZ R7, R7, c[0x0][0x2d0], -R103.reuse ;  /* 0x0000b40007077a23 */ /* 0x100fe40000010867 */
[----:B------:R-:W1:Y:S01]  /*ffd0*/  MUFU.EX2 R2, R2 ;  /* 0x0000000200027308 */ /* 0x000e620000000800 */
[----:B------:R-:W-:Y:S09]  /*ffe0*/  FFMA.FTZ R112, R149, c[0x0][0x2d0], -R103 ;  /* 0x0000b40095707a23 */ /* 0x000ff20000010867 */
[----:B------:R-:W2:Y:S10]  /*fff0*/  MUFU.EX2 R3, R3 ;  /* 0x0000000300037308 */ /* 0x000eb40000000800 */
[----:B------:R-:W3:Y:S01]  /*10000*/  MUFU.EX2 R0, R7 ;  /* 0x0000000700007308 */ /* 0x000ee20000000800 */
[C---:B-1----:R-:W-:Y:S02]  /*10010*/  FMUL.FTZ R19, R2.reuse, R123 ;  /* 0x0000007b02137220 */ /* 0x042fe40000410000 */
[C---:B------:R-:W-:Y:S02]  /*10020*/  FMUL.FTZ R27, R2.reuse, R115 ;  /* 0x00000073021b7220 */ /* 0x040fe40000410000 */
[C---:B------:R-:W-:Y:S02]  /*10030*/  FMUL.FTZ R10, R2.reuse, R130 ;  /* 0x00000082020a7220 */ /* 0x040fe40000410000 */
[C---:B------:R-:W-:Y:S03]  /*10040*/  FMUL.FTZ R11, R2.reuse, R131 ;  /* 0x00000083020b7220 */ /* 0x040fe60000410000 */
[----:B------:R-:W-:Y:S01]  /*10050*/  MUFU.EX2 R117, R112 ;  /* 0x0000007000757308 */ /* 0x000fe20000000800 */
[C---:B------:R-:W-:Y:S02]  /*10060*/  FMUL.FTZ R34, R2.reuse, R106 ;  /* 0x0000006a02227220 */ /* 0x040fe40000410000 */
[C---:B--2---:R-:W-:Y:S02]  /*10070*/  FFMA.FTZ R102, R2.reuse, R184, R3 ;  /* 0x000000b802667223 */ /* 0x044fe40000010003 */
[C---:B------:R-:W-:Y:S02]  /*10080*/  FMUL.FTZ R35, R2.reuse, R107 ;  /* 0x0000006b02237220 */ /* 0x040fe40000410000 */
[C---:B------:R-:W-:Y:S02]  /*10090*/  FMUL.FTZ R6, R2.reuse, R134 ;  /* 0x0000008602067220 */ /* 0x040fe40000410000 */
[C---:B------:R-:W-:Y:S01]  /*100a0*/  FMUL.FTZ R14, R2.reuse, R126 ;  /* 0x0000007e020e7220 */ /* 0x040fe20000410000 */
[----:B------:R-:W-:Y:S01]  /*100b0*/  MUFU.EX2 R149, R179 ;  /* 0x000000b300957308 */ /* 0x000fe20000000800 */
[----:B------:R-:W-:Y:S02]  /*100c0*/  FMUL.FTZ R15, R2, R127 ;  /* 0x0000007f020f7220 */ /* 0x000fe40000410000 */
[C---:B---3--:R-:W-:Y:S01]  /*100d0*/  FADD.FTZ R123, R0.reuse, R102 ;  /* 0x00000066007b7221 */ /* 0x048fe20000010000 */
[----:B------:R-:W-:Y:S01]  /*100e0*/  F2FP.PACK_AB R137, R0, R3 ;  /* 0x000000030089723e */ /* 0x000fe200000000ff */
[--C-:B------:R-:W-:Y:S02]  /*100f0*/  FFMA.FTZ R0, R139, c[0x0][0x2d0], -R103.reuse ;  /* 0x0000b4008b007a23 */ /* 0x100fe40000010867 */
        /* <DEDUP_REMOVED lines=36> */
[----:B--2---:R-:W-:Y:S01]  /*10340*/  F2FP.PACK_AB R110, R127, R126 ;  /* 0x0000007e7f6e723e */ /* 0x004fe200000000ff */
        /* <DEDUP_REMOVED lines=11> */
[--C-:B------:R-:W-:Y:S02]  /*10400*/  FFMA.FTZ R0, R140, c[0x0][0x2d0], -R103.reuse ;  /* 0x0000b4008c007a23 */ /* 0x100fe40000010867 */
[----:B------:R-:W-:Y:S01]  /*10410*/  FFMA.FTZ R112, R150, c[0x0][0x2d0], -R103 ;  /* 0x0000b40096707a23 */ /* 0x000fe20000010867 */
[----:B------:R-:W-:Y:S01]  /*10420*/  IADD3 R102, R169, R2, RZ ;  /* 0x00000002a9667210 */ /* 0x000fe20007ffe0ff */
[----:B------:R-:W1:Y:S01]  /*10430*/  LDSM.16.MT88.4 R104, [R2] ;  /* 0x000000000268783b */ /* 0x000e620000004200 */
[----:B------:R-:W2:Y:S07]  /*10440*/  MUFU.EX2 R114, R0 ;  /* 0x0000000000727308 */ /* 0x000eae0000000800 */
[----:B------:R-:W-:Y:S03]  /*10450*/  LDSM.16.MT88.4 R128, [R2+0x1800] ;  /* 0x001800000280783b */ /* 0x000fe60000004200 */
[----:B------:R-:W-:Y:S10]  /*10460*/  MUFU.EX2 R119, R112 ;  /* 0x0000007000777308 */ /* 0x000ff40000000800 */
[----:B------:R-:W3:Y:S01]  /*10470*/  MUFU.EX2 R150, R176 ;  /* 0x000000b000967308 */ /* 0x000ee20000000800 */
[----:B--2---:R-:W-:Y:S01]  /*10480*/  F2FP.PACK_AB R139, R114, R115 ;  /* 0x00000073728b723e */ /* 0x004fe200000000ff */
[----:B------:R-:W-:Y:S04]  /*10490*/  FADD.FTZ R0, R3, R141 ;  /* 0x0000008d03007221 */ /* 0x000fe80000010000 */
[----:B------:R-:W-:Y:S01]  /*104a0*/  FADD.FTZ R121, R109, R0 ;  /* 0x000000006d797221 */ /* 0x000fe20000010000 */
[----:B------:R-:W-:Y:S01]  /*104b0*/  IADD3 R0, R172, R162, RZ ;  /* 0x000000a2ac007210 */ /* 0x000fe20007ffe0ff */
[--C-:B------:R-:W-:Y:S03]  /*104c0*/  FFMA.FTZ R109, R145, c[0x0][0x2d0], -R103.reuse ;  /* 0x0000b400916d7a23 */ /* 0x100fe60000010867 */
[----:B------:R-:W-:Y:S01]  /*104d0*/  IADD3 R3, R169, R0, RZ ;  /* 0x00000000a9037210 */ /* 0x000fe20007ffe0ff */
[----:B------:R-:W-:Y:S01]  /*104e0*/  MUFU.EX2 R122, R109 ;  /* 0x0000006d007a7308 */ /* 0x000fe20000000800 */
        /* <DEDUP_REMOVED lines=36> */
[----:B------:R1:W-:Y:S04]  /*10730*/  MUFU.EX2 R113, R104 ;  /* 0x0000006800717308 */ /* 0x0003e80000000800 */
[----:B------:R-:W-:Y:S02]  /*10740*/  F2FP.PACK_AB R136, R147, R146 ;  /* 0x000000929388723e */ /* 0x000fe400000000ff */
[----:B---3--:R-:W-:Y:S03]  /*10750*/  F2FP.PACK_AB R138, R150, R149 ;  /* 0x00000095968a723e */ /* 0x008fe600000000ff */
[--C-:B-1----:R-:W-:Y:S04]  /*10760*/  FFMA.FTZ R104, R143, c[0x0][0x2d0], -R103.reuse ;  /* 0x0000b4008f687a23 */ /* 0x102fe80000010867 */
        /* <DEDUP_REMOVED lines=42> */
[----:B------:R-:W1:Y:S02]  /*10a10*/  LDSM.16.MT88.4 R108, [R2+0x1000] ;  /* 0x00100000026c783b */ /* 0x000e640000004200 */
[----:B------:R2:W-:Y:S01]  /*10a20*/  MUFU.EX2 R118, R104 ;  /* 0x0000006800767308 */ /* 0x0005e20000000800 */
[----:B------:R-:W-:Y:S03]  /*10a30*/  FFMA.FTZ R105, R152, c[0x0][0x2d0], -R103 ;  /* 0x0000b40098697a23 */ /* 0x000fe60000010867 */
[----:B------:R-:W-:Y:S06]  /*10a40*/  F2FP.PACK_AB R106, R153, R132 ;  /* 0x00000084996a723e */ /* 0x000fec00000000ff */
[----:B------:R3:W4:Y:S01]  /*10a50*/  MUFU.EX2 R145, R105 ;  /* 0x0000006900917308 */ /* 0x0007220000000800 */
[----:B--2---:R-:W-:Y:S04]  /*10a60*/  FADD.FTZ R104, R115, R123 ;  /* 0x0000007b73687221 */ /* 0x004fe80000010000 */
[----:B------:R-:W-:Y:S04]  /*10a70*/  FADD.FTZ R104, R114, R104 ;  /* 0x0000006872687221 */ /* 0x000fe80000010000 */
[----:B------:R-:W-:Y:S02]  /*10a80*/  FADD.FTZ R104, R113, R104 ;  /* 0x0000006871687221 */ /* 0x000fe40000010000 */
[----:B---3--:R-:W-:Y:S01]  /*10a90*/  FADD.FTZ R105, R126, R121 ;  /* 0x000000797e697221 */ /* 0x008fe20000010000 */
[----:B------:R-:W2:Y:S01]  /*10aa0*/  LDSM.16.MT88.4 R112, [R102+0x1000] ;  /* 0x001000006670783b */ /* 0x000ea20000004200 */
[----:B------:R-:W-:Y:S01]  /*10ab0*/  FADD.FTZ R104, R120, R104 ;  /* 0x0000006878687221 */ /* 0x000fe20000010000 */
[----:B----4-:R-:W-:Y:S01]  /*10ac0*/  F2FP.PACK_AB R107, R145, R118 ;  /* 0x00000076916b723e */ /* 0x010fe200000000ff */
[----:B------:R-:W-:Y:S01]  /*10ad0*/  FADD.FTZ R121, R127, R105 ;  /* 0x000000697f797221 */ /* 0x000fe20000010000 */
[----:B------:R-:W-:Y:S01]  /*10ae0*/  F2FP.PACK_AB R105, R119, R117 ;  /* 0x000000757769723e */ /* 0x000fe200000000ff */
        /* <DEDUP_REMOVED lines=44> */
[----:B------:R-:W-:Y:S02]  /*10db0*/  FADD.FTZ R143, R132, R117 ;  /* 0x00000075848f7221 */ /* 0x000fe40000010000 */
[----:B------:R-:W-:Y:S01]  /*10dc0*/  FADD.FTZ R144, R118, R116 ;  /* 0x0000007476907221 */ /* 0x000fe20000010000 */
[C---:B--2---:R-:W-:Y:S08]  /*10dd0*/  HMMA.16816.F32 R92, R104.reuse, R112, R92 ;  /* 0x00000070685c723c */ /* 0x044ff0000000185c */
        /* <DEDUP_REMOVED lines=28> */
[C---:B---3--:R-:W-:Y:S04]  /*10fa0*/  HMMA.16816.F32 R44, R136.reuse, R8, R44 ;  /* 0x00000008882c723c */ /* 0x048fe8000000182c */
[----:B------:R-:W-:Y:S04]  /*10fb0*/  FADD.FTZ R0, R140, R0 ;  /* 0x000000008c007221 */ /* 0x000fe80000010000 */
[C---:B------:R-:W-:Y:S01]  /*10fc0*/  HMMA.16816.F32 R48, R136.reuse, R10, R48 ;  /* 0x0000000a8830723c */ /* 0x040fe20000001830 */
[----:B------:R2:W3:Y:S03]  /*10fd0*/  LDSM.16.MT88.4 R8, [R2+0x5800] ;  /* 0x005800000208783b */ /* 0x0004e60000004200 */
[----:B------:R-:W-:Y:S04]  /*10fe0*/  FADD.FTZ R184, R103, R0 ;  /* 0x0000000067b87221 */ /* 0x000fe80000010000 */
        /* <DEDUP_REMOVED lines=8> */
[----:B------:R-:W-:Y:S01]  /*11070*/  FADD.FTZ R2, R149, R2 ;  /* 0x0000000295027221 */ /* 0x000fe20000010000 */
[----:B----4-:R-:W-:Y:S04]  /*11080*/  IADD3 R3, R173, -0x2, RZ ;  /* 0xfffffffead037810 */ /* 0x010fe80007ffe0ff */
[C---:B---3--:R-:W-:Y:S03]  /*11090*/  HMMA.16816.F32 R68, R136.reuse, R8, R68 ;  /* 0x000000088844723c */ /* 0x048fe60000001844 */
[----:B------:R-:W-:Y:S01]  /*110a0*/  ISETP.GE.AND P0, PT, R3, R188, PT ;  /* 0x000000bc0300720c */ /* 0x000fe20003f06270 */
[----:B------:R-:W-:Y:S04]  /*110b0*/  FADD.FTZ R183, R150, R2 ;  /* 0x0000000296b77221 */ /* 0x000fe80000010000 */
[C---:B------:R-:W-:Y:S08]  /*110c0*/  HMMA.16816.F32 R72, R136.reuse, R10, R72 ;  /* 0x0000000a8848723c */ /* 0x040ff00000001848 */
        /* <DEDUP_REMOVED lines=16> */
[----:B------:R-:W-:Y:S01]  /*111d0*/  IADD3 R2, R182, R148, R193 ;  /* 0x00000094b6027210 */ /* 0x000fe20007ffe0c1 */
        /* <DEDUP_REMOVED lines=32> */
.L_x_2197:
        /* <DEDUP_REMOVED lines=23> */
.L_x_2198:
        /* <DEDUP_REMOVED lines=24> */
.L_x_2103:
[----:B------:R-:W-:Y:S05]  /*116d0*/  BSYNC B0 ;  /* 0x0000000000007941 */ /* 0x000fea0003800000 */
.L_x_2102:
[C---:B------:R-:W-:Y:S01]  /*116e0*/  ISETP.GE.AND P0, PT, R163.reuse, 0x1, PT ;  /* 0x00000001a300780c */ /* 0x040fe20003f06270 */
[----:B------:R-:W0:Y:S01]  /*116f0*/  LDGDEPBAR ;  /* 0x00000000000079af */ /* 0x000e220000000000 */
[----:B-1----:R-:W-:Y:S01]  /*11700*/  IADD3 R0, R163, 0x1, RZ ;  /* 0x00000001a3007810 */ /* 0x002fe20007ffe0ff */
[----:B------:R-:W-:Y:S02]  /*11710*/  IMAD.MOV.U32 R103, RZ, RZ, R100 ;  /* 0x000000ffff677224 */ /* 0x000fe400078e0064 */
[----:B------:R-:W-:Y:S01]  /*11720*/  IMAD.MOV.U32 R102, RZ, RZ, R101 ;  /* 0x000000ffff667224 */ /* 0x000fe200078e0065 */
[----:B------:R-:W-:Y:S02]  /*11730*/  SEL R163, R0, RZ, !P0 ;  /* 0x000000ff00a37207 */ /* 0x000fe40004000000 */
[----:B------:R-:W-:Y:S02]  /*11740*/  ISETP.GE.AND P0, PT, R188, R173, PT ;  /* 0x000000adbc00720c */ /* 0x000fe40003f06270 */
[----:B------:R-:W-:Y:S05]  /*11750*/  IADD3 R0, R173, -0x1, RZ ;  /* 0xffffffffad007810 */ /* 0x000fea0007ffe0ff */
[----:B------:R-:W-:Y:S06]  /*11760*/  IMAD.MOV.U32 R173, RZ, RZ, R0 ;  /* 0x000000ffffad7224 */ /* 0x000fec00078e0000 */
[----:B------:R-:W-:-:S05]  /*11770*/  @!P0 BRA `(.L_x_2106) ;  /* 0xffffc5c000008947 */ /* 0x000fca000383ffff */
.L_x_2089:
[----:B------:R-:W-:Y:S05]  /*11780*/  BRA.DIV ~URZ, `(.L_x_2107) ;  /* 0x00006cc27f007947 */ /* 0x000fea000b800000 */
[----:B------:R1:W2:Y:S02]  /*11790*/  SHFL.BFLY PT, R0, R183, 0x2, 0x1f ;  /* 0x0c401f00b7007f89 */ /* 0x0002a400000e0000 */
.L_x_2199:
[----:B--2---:R-:W-:Y:S01]  /*117a0*/  FADD.FTZ R0, R0, R183 ;  /* 0x000000b700007221 */ /* 0x004fe20000010000 */
[----:B------:R-:W-:Y:S05]  /*117b0*/  BRA.DIV ~URZ, `(.L_x_2108) ;  /* 0x00006cf27f007947 */ /* 0x000fea000b800000 */
[----:B------:R-:W2:Y:S04]  /*117c0*/  SHFL.BFLY PT, R2, R184, 0x2, 0x1f ;  /* 0x0c401f00b8027f89 */ /* 0x000ea800000e0000 */
[----:B------:R-:W3:Y:S01]  /*117d0*/  SHFL.BFLY PT, R5, R0, 0x1, 0x1f ;  /* 0x0c201f0000057f89 */ /* 0x000ee200000e0000 */
[----:B--2---:R-:W-:-:S02]  /*117e0*/  FADD.FTZ R4, R2, R184 ;  /* 0x000000b802047221 */ /* 0x004fc40000010000 */
[----:B---3--:R-:W-:-:S03]  /*117f0*/  FADD.FTZ R0, R0, R5 ;  /* 0x0000000500007221 */ /* 0x008fc60000010000 */
[----:B------:R2:W3:Y:S04]  /*11800*/  SHFL.BFLY PT, R3, R4, 0x1, 0x1f ;  /* 0x0c201f0004037f89 */ /* 0x0004e800000e0000 */
.L_x_2200:
[----:B------:R-:W-:Y:S01]  /*11810*/  FSETP.NE.FTZ.AND P1, PT, R0, RZ, PT ;  /* 0x000000ff0000720b */ /* 0x000fe20003f35000 */
[----:B---3--:R-:W-:Y:S01]  /*11820*/  FADD.FTZ R3, R3, R4 ;  /* 0x0000000403037221 */ /* 0x008fe20000010000 */
[----:B------:R-:W-:Y:S02]  /*11830*/  MOV R2, RZ ;  /* 0x000000ff00027202 */ /* 0x000fe40000000f00 */
[----:B------:R-:W-:Y:S02]  /*11840*/  MOV R22, 0xff800000 ;  /* 0xff80000000167802 */ /* 0x000fe40000000f00 */
[----:B------:R-:W-:Y:S02]  /*11850*/  FSETP.NE.FTZ.AND P0, PT, R3, RZ, PT ;  /* 0x000000ff0300720b */ /* 0x000fe40003f15000 */
[----:B------:R-:W-:-:S05]  /*11860*/  MOV R17, 0xff800000 ;  /* 0xff80000000117802 */ /* 0x000fca0000000f00 */
[----:B------:R-:W3:Y:S01]  /*11870*/  @P1 MUFU.RCP R2, R0 ;  /* 0x0000000000021308 */ /* 0x000ee20000001000 */
[----:B--2---:R-:W-:-:S05]  /*11880*/  @P1 MOV R4, 0x3f317218 ;  /* 0x3f31721800041802 */ /* 0x004fca0000000f00 */
[----:B------:R-:W-:Y:S02]  /*11890*/  @P1 FMUL.FTZ R4, R4, c[0x0][0x2d0] ;  /* 0x0000b40004041a20 */ /* 0x000fe40000410000 */
[----:B------:R2:W4:Y:S01]  /*118a0*/  @P1 MUFU.LG2 R5, R0 ;  /* 0x0000000000051308 */ /* 0x0005220000000c00 */
[C---:B---3--:R-:W-:Y:S02]  /*118b0*/  FMUL.FTZ R34, R2.reuse, R120 ;  /* 0x0000007802227220 */ /* 0x048fe40000410000 */
[C---:B------:R-:W-:Y:S02]  /*118c0*/  FMUL.FTZ R35, R2.reuse, R121 ;  /* 0x0000007902237220 */ /* 0x040fe40000410000 */
[C---:B------:R-:W-:Y:S02]  /*118d0*/  FMUL.FTZ R120, R2.reuse, R68 ;  /* 0x0000004402787220 */ /* 0x040fe40000410000 */
[C---:B------:R-:W-:Y:S01]  /*118e0*/  FMUL.FTZ R121, R2.reuse, R69 ;  /* 0x0000004502797220 */ /* 0x040fe20000410000 */
[----:B--2---:R-:W-:Y:S01]  /*118f0*/  MOV R0, RZ ;  /* 0x000000ff00007202 */ /* 0x004fe20000000f00 */
[----:B------:R-:W-:-:S02]  /*11900*/  FMUL.FTZ R68, R2, R72 ;  /* 0x0000004802447220 */ /* 0x000fc40000410000 */
[C---:B------:R-:W-:Y:S02]  /*11910*/  FMUL.FTZ R69, R2.reuse, R73 ;  /* 0x0000004902457220 */ /* 0x040fe40000410000 */
[C---:B------:R-:W-:Y:S01]  /*11920*/  FMUL.FTZ R72, R2.reuse, R76 ;  /* 0x0000004c02487220 */ /* 0x040fe20000410000 */
[----:B------:R-:W2:Y:S01]  /*11930*/  @P0 MUFU.RCP R0, R3 ;  /* 0x0000000300000308 */ /* 0x000ea20000001000 */
        /* <DEDUP_REMOVED lines=43> */
[C---:B--2---:R-:W-:Y:S02]  /*11bf0*/  FMUL.FTZ R36, R0.reuse, R118 ;  /* 0x0000007600247220 */ /* 0x044fe40000410000 */
[----:B------:R-:W-:Y:S02]  /*11c00*/  FMUL.FTZ R37, R0, R119 ;  /* 0x0000007700257220 */ /* 0x000fe40000410000 */
[----:B------:R-:W-:Y:S01]  /*11c10*/  @P1 FFMA.FTZ R22, R4, R101, R5 ;  /* 0x0000006504161223 */ /* 0x000fe20000010005 */
[----:B------:R-:W-:Y:S01]  /*11c20*/  MOV R4, 0x1 ;  /* 0x0000000100047802 */ /* 0x000fe20000000f00 */
[----:B------:R-:W-:-:S02]  /*11c30*/  FMUL.FTZ R118, R0, R38 ;  /* 0x0000002600767220 */ /* 0x000fc40000410000 */
[C---:B------:R-:W-:Y:S02]  /*11c40*/  FMUL.FTZ R119, R0.reuse, R39 ;  /* 0x0000002700777220 */ /* 0x040fe40000410000 */
[C---:B------:R-:W-:Y:S02]  /*11c50*/  FMUL.FTZ R26, R0.reuse, R130 ;  /* 0x00000082001a7220 */ /* 0x040fe40000410000 */
[C---:B------:R-:W-:Y:S01]  /*11c60*/  FMUL.FTZ R27, R0.reuse, R131 ;  /* 0x00000083001b7220 */ /* 0x040fe20000410000 */
[----:B---3--:R-:W-:Y:S01]  /*11c70*/  @P0 MOV R3, 0x3f317218 ;  /* 0x3f31721800030802 */ /* 0x008fe20000000f00 */
[C---:B------:R-:W-:Y:S02]  /*11c80*/  FMUL.FTZ R92, R0.reuse, R122 ;  /* 0x0000007a005c7220 */ /* 0x040fe40000410000 */
[C---:B------:R-:W-:Y:S02]  /*11c90*/  FMUL.FTZ R93, R0.reuse, R123 ;  /* 0x0000007b005d7220 */ /* 0x040fe40000410000 */
        /* <DEDUP_REMOVED lines=44> */
.L_x_2019:
[----:B------:R-:W2:Y:S01]  /*11f60*/  S2R R31, SR_TID.X ;  /* 0x00000000001f7919 */ /* 0x000ea20000002100 */
[----:B------:R-:W-:Y:S01]  /*11f70*/  BSSY B0, `(.L_x_2109) ;  /* 0x0000010000007945 */ /* 0x000fe20003800000 */
[----:B--2---:R-:W-:-:S13]  /*11f80*/  LOP3.LUT P0, RZ, R31, 0xff, RZ, 0xc0, !PT ;  /* 0x000000ff1fff7812 */ /* 0x004fda000780c0ff */
[----:B------:R-:W-:Y:S05]  /*11f90*/  @P0 BRA `(.L_x_2110) ;  /* 0x000000d000000947 */ /* 0x000fea0003800000 */
[----:B------:R-:W2:Y:S01]  /*11fa0*/  S2R R4, SR_LANEID ;  /* 0x0000000000047919 */ /* 0x000ea20000000000 */
[----:B------:R-:W-:Y:S01]  /*11fb0*/  VOTEU.ANY UR4, UPT, PT ;  /* 0x0000000000047886 */ /* 0x000fe200038e0100 */
[----:B------:R-:W-:Y:S01]  /*11fc0*/  IMAD.MOV.U32 R5, RZ, RZ, c[0x0][0x564] ;  /* 0x00015900ff057624 */ /* 0x000fe200078e00ff */
[----:B------:R-:W2:Y:S08]  /*11fd0*/  FLO.U32 R3, UR4 ;  /* 0x0000000400037d00 */ /* 0x000eb000080e0000 */
[----:B------:R-:W3:Y:S01]  /*11fe0*/  POPC R2, UR4 ;  /* 0x0000000400027d09 */ /* 0x000ee20008000000 */
[----:B--2---:R-:W-:Y:S01]  /*11ff0*/  ISETP.EQ.U32.AND P0, PT, R3, R4, PT ;  /* 0x000000040300720c */ /* 0x004fe20003f02070 */
[----:B------:R-:W-:-:S12]  /*12000*/  IMAD.MOV.U32 R4, RZ, RZ, c[0x0][0x560] ;  /* 0x00015800ff047624 */ /* 0x000fd800078e00ff */
[----:B---3--:R2:W3:Y:S04]  /*12010*/  @P0 ATOMG.E.ADD.STRONG.GPU PT, R2, [R4.64], R2 ;  /* 0x00000002040209a8 */ /* 0x0084e800081ee1c6 */
[----:B--2---:R-:W2:Y:S04]  /*12020*/  S2R R4, SR_LTMASK ;  /* 0x0000000000047919 */ /* 0x004ea80000003900 */
[----:B---3--:R2:W3:Y:S02]  /*12030*/  SHFL.IDX PT, R3, R2, R3, 0x1f ;  /* 0x00001f0302037589 */ /* 0x0084e400000e0000 */
[----:B--2---:R-:W-:-:S06]  /*12040*/  LOP3.LUT R2, R4, UR4, RZ, 0xc0, !PT ;  /* 0x0000000404027c12 */ /* 0x004fcc000f8ec0ff */
[----:B------:R-:W3:Y:S02]  /*12050*/  POPC R2, R2 ;  /* 0x0000000200027309 */ /* 0x000ee40000000000 */
[----:B---3--:R-:W-:-:S06]  /*12060*/  IADD3 R208, R3, c[0x0][0xc], R2 ;  /* 0x0000030003d07a10 */ /* 0x008fcc0007ffe002 */
.L_x_2110:
[----:B------:R-:W-:Y:S05]  /*12070*/  BSYNC B0 ;  /* 0x0000000000007941 */ /* 0x000fea0003800000 */
.L_x_2109:
        /* <DEDUP_REMOVED lines=9> */
[----:B------:R-:W-:Y:S01]  /*12110*/  F2FP.PACK_AB R2, R85, R84 ;  /* 0x000000545502723e */ /* 0x000fe200000000ff */
[----:B------:R-:W-:Y:S01]  /*12120*/  IMAD.MOV.U32 R6, RZ, RZ, RZ ;  /* 0x000000ffff067224 */ /* 0x000fe200078e00ff */
        /* <DEDUP_REMOVED lines=9> */
[----:B--2---:R-:W-:-:S02]  /*121c0*/  F2FP.PACK_AB R0, R27, R26 ;  /* 0x0000001a1b00723e */ /* 0x004fc400000000ff */
[----:B---3--:R-:W-:-:S03]  /*121d0*/  F2FP.PACK_AB R2, R33, R32 ;  /* 0x000000202102723e */ /* 0x008fc600000000ff */
[----:B------:R2:W-:Y:S01]  /*121e0*/  STS [R223+0x400], R0 ;  /* 0x00040000df007388 */ /* 0x0005e20000000800 */
[----:B----4-:R-:W-:-:S03]  /*121f0*/  F2FP.PACK_AB R3, R127, R126 ;  /* 0x0000007e7f03723e */ /* 0x010fc600000000ff */
[----:B------:R3:W-:Y:S04]  /*12200*/  STS [R225], R2 ;  /* 0x00000002e1007388 */ /* 0x0007e80000000800 */
[----:B------:R4:W-:Y:S01]  /*12210*/  STS [R225+0x400], R3 ;  /* 0x00040003e1007388 */ /* 0x0009e20000000800 */
[----:B--2---:R-:W-:Y:S02]  /*12220*/  F2FP.PACK_AB R0, R35, R34 ;  /* 0x000000222300723e */ /* 0x004fe400000000ff */
[----:B---3--:R-:W-:-:S03]  /*12230*/  F2FP.PACK_AB R2, R93, R92 ;  /* 0x0000005c5d02723e */ /* 0x008fc600000000ff */
[----:B------:R2:W-:Y:S01]  /*12240*/  STS [R224], R0 ;  /* 0x00000000e0007388 */ /* 0x0005e20000000800 */
[----:B----4-:R-:W-:-:S03]  /*12250*/  F2FP.PACK_AB R3, R103, R102 ;  /* 0x000000666703723e */ /* 0x010fc600000000ff */
[----:B------:R3:W-:Y:S04]  /*12260*/  STS [R224+0x400], R2 ;  /* 0x00040002e0007388 */ /* 0x0007e80000000800 */
[----:B------:R4:W-:Y:S01]  /*12270*/  STS [R252], R3 ;  /* 0x00000003fc007388 */ /* 0x0009e20000000800 */
[----:B--2---:R-:W-:Y:S02]  /*12280*/  F2FP.PACK_AB R0, R37, R36 ;  /* 0x000000242500723e */ /* 0x004fe400000000ff */
        /* <DEDUP_REMOVED lines=15> */
[----:B------:R3:W-:Y:S04]  /*12380*/  STS [R222+0x4000], R2 ;  /* 0x00400002de007388 */ /* 0x0007e80000000800 */
[----:B------:R4:W-:Y:S01]  /*12390*/  STS [R222+0x4400], R3 ;  /* 0x00440003de007388 */ /* 0x0009e20000000800 */
        /* <DEDUP_REMOVED lines=35> */
[----:B------:R4:W-:Y:S04]  /*125d0*/  STS [R223+0x8400], R4 ;  /* 0x00840004df007388 */ /* 0x0009e80000000800 */
[----:B------:R1:W-:Y:S01]  /*125e0*/  STS [R225+0x8000], R2 ;  /* 0x00800002e1007388 */ /* 0x0003e20000000800 */
[----:B--2---:R-:W-:Y:S02]  /*125f0*/  F2FP.PACK_AB R0, R63, R62 ;  /* 0x0000003e3f00723e */ /* 0x004fe400000000ff */
[----:B---3--:R-:W-:-:S03]  /*12600*/  F2FP.PACK_AB R3, R79, R78 ;  /* 0x0000004e4f03723e */ /* 0x008fc600000000ff */
[----:B------:R2:W-:Y:S01]  /*12610*/  STS [R225+0x8400], R0 ;  /* 0x00840000e1007388 */ /* 0x0005e20000000800 */
[----:B----4-:R-:W-:-:S03]  /*12620*/  F2FP.PACK_AB R4, R77, R76 ;  /* 0x0000004c4d04723e */ /* 0x010fc600000000ff */
[----:B------:R3:W-:Y:S01]  /*12630*/  STS [R224+0x8400], R3 ;  /* 0x00840003e0007388 */ /* 0x0007e20000000800 */
[----:B-1----:R-:W-:-:S03]  /*12640*/  F2FP.PACK_AB R2, R129, R128 ;  /* 0x000000808102723e */ /* 0x002fc600000000ff */
[----:B------:R1:W-:Y:S04]  /*12650*/  STS [R224+0x8000], R4 ;  /* 0x00800004e0007388 */ /* 0x0003e80000000800 */
[----:B------:R4:W-:Y:S01]  /*12660*/  STS [R252+0x8000], R2 ;  /* 0x00800002fc007388 */ /* 0x0009e20000000800 */
[----:B--2---:R-:W-:Y:S02]  /*12670*/  F2FP.PACK_AB R0, R75, R74 ;  /* 0x0000004a4b00723e */ /* 0x004fe400000000ff */
[----:B---3--:R-:W-:-:S03]  /*12680*/  F2FP.PACK_AB R3, R71, R70 ;  /* 0x000000464703723e */ /* 0x008fc600000000ff */
[----:B------:R2:W-:Y:S01]  /*12690*/  STS [R252+0x8400], R0 ;  /* 0x00840000fc007388 */ /* 0x0005e20000000800 */
[----:B-1----:R-:W-:-:S03]  /*126a0*/  F2FP.PACK_AB R4, R125, R124 ;  /* 0x0000007c7d04723e */ /* 0x002fc600000000ff */
[----:B------:R-:W-:Y:S01]  /*126b0*/  STS [R250+0x8400], R3 ;  /* 0x00840003fa007388 */ /* 0x000fe20000000800 */
[----:B----4-:R-:W-:-:S03]  /*126c0*/  F2FP.PACK_AB R2, R81, R80 ;  /* 0x000000505102723e */ /* 0x010fc600000000ff */
[----:B------:R1:W-:Y:S04]  /*126d0*/  STS [R250+0x8000], R4 ;  /* 0x00800004fa007388 */ /* 0x0003e80000000800 */
[----:B------:R3:W-:Y:S01]  /*126e0*/  STS [R251+0x8000], R2 ;  /* 0x00800002fb007388 */ /* 0x0007e20000000800 */
[----:B--2---:R-:W-:-:S05]  /*126f0*/  F2FP.PACK_AB R0, R55, R54 ;  /* 0x000000363700723e */ /* 0x004fca00000000ff */
[----:B------:R2:W-:Y:S01]  /*12700*/  STS [R251+0x8400], R0 ;  /* 0x00840000fb007388 */ /* 0x0005e20000000800 */
[----:B-1----:R-:W-:Y:S01]  /*12710*/  F2FP.PACK_AB R4, R25, R24 ;  /* 0x000000181904723e */ /* 0x002fe200000000ff */
[----:B---3--:R-:W-:-:S04]  /*12720*/  IMAD.MOV.U32 R2, RZ, RZ, 0x4 ;  /* 0x00000004ff027424 */ /* 0x008fc800078e00ff */
[----:B------:R1:W-:Y:S01]  /*12730*/  STS [R249+0x8000], R4 ;  /* 0x00800004f9007388 */ /* 0x0003e20000000800 */
[----:B------:R-:W-:-:S04]  /*12740*/  @P1 IMAD.WIDE R8, R211, R2, c[0x0][0x508] ;  /* 0x00014200d3081625 */ /* 0x000fc800078e0202 */
[----:B------:R-:W-:Y:S01]  /*12750*/  IMAD.WIDE R2, R211, R2, c[0x0][0x500] ;  /* 0x00014000d3027625 */ /* 0x000fe200078e0202 */
[----:B--2---:R-:W-:-:S05]  /*12760*/  F2FP.PACK_AB R0, R43, R42 ;  /* 0x0000002a2b00723e */ /* 0x004fca00000000ff */
        /* <DEDUP_REMOVED lines=11> */
.L_x_2113:
[----:B------:R-:W3:Y:S01]  /*12820*/  LDL R30, [R1+0x8] ;  /* 0x00000800011e7983 */ /* 0x000ee20000100800 */
[----:B--2---:R-:W-:Y:S01]  /*12830*/  IMAD.MOV.U32 R9, RZ, RZ, 0x368 ;  /* 0x00000368ff097424 */ /* 0x004fe200078e00ff */
[----:B------:R-:W-:Y:S01]  /*12840*/  ISETP.GT.AND P2, PT, R4, 0x1, PT ;  /* 0x000000010400780c */ /* 0x000fe20003f44270 */
[----:B------:R-:W-:Y:S01]  /*12850*/  IMAD.MOV.U32 R0, RZ, RZ, c[0x0][0x4e8] ;  /* 0x00013a00ff007624 */ /* 0x000fe200078e00ff */
[----:B------:R-:W-:Y:S01]  /*12860*/  ISETP.NE.U32.AND P0, PT, RZ, c[0x0][0x500], PT ;  /* 0x00014000ff007a0c */ /* 0x000fe20003f05070 */
[----:B------:R-:W-:Y:S01]  /*12870*/  IMAD.IADD R13, R212, 0x1, R203 ;  /* 0x00000001d40d7824 */ /* 0x000fe200078e02cb */
[----:B------:R-:W-:-:S02]  /*12880*/  SEL R9, R9, 0x328, P2 ;  /* 0x0000032809097807 */ /* 0x000fc40001000000 */
[----:B------:R-:W-:Y:S02]  /*12890*/  ISETP.NE.AND P3, PT, R0, 0x1, PT ;  /* 0x000000010000780c */ /* 0x000fe40003f65270 */
[----:B------:R-:W1:Y:S01]  /*128a0*/  LDC.64 R4, c[0x0][R9+0x170] ;  /* 0x00005c0009047b82 */ /* 0x000e620000000a00 */
[----:B------:R-:W-:Y:S02]  /*128b0*/  ISETP.NE.AND.EX P0, PT, RZ, c[0x0][0x504], PT, P0 ;  /* 0x00014100ff007a0c */ /* 0x000fe40003f05300 */
[----:B------:R-:W-:Y:S02]  /*128c0*/  SHF.R.S32.HI R0, RZ, 0x1f, R211 ;  /* 0x0000001fff007819 */ /* 0x000fe400000114d3 */
[----:B------:R-:W-:Y:S02]  /*128d0*/  SEL R7, R211, RZ, !P0 ;  /* 0x000000ffd3077207 */ /* 0x000fe40004000000 */
[----:B------:R-:W-:Y:S01]  /*128e0*/  SEL R2, R0, RZ, !P0 ;  /* 0x000000ff00027207 */ /* 0x000fe20004000000 */
[----:B------:R-:W2:Y:S01]  /*128f0*/  LDC.64 R14, c[0x0][R9+0x168] ;  /* 0x00005a00090e7b82 */ /* 0x000ea20000000a00 */
[----:B------:R-:W-:-:S02]  /*12900*/  LOP3.LUT R11, R210, 0xffff, RZ, 0xc0, !PT ;  /* 0x0000ffffd20b7812 */ /* 0x000fc400078ec0ff */
[----:B------:R-:W-:Y:S01]  /*12910*/  @P3 IMAD.HI.U32 R8, R13, c[0x0][0x4ec], RZ ;  /* 0x00013b000d083a27 */ /* 0x000fe200078e00ff */
[----:B------:R-:W-:-:S04]  /*12920*/  SHF.R.S32.HI R23, RZ, 0x1f, R31 ;  /* 0x0000001fff177819 */ /* 0x000fc8000001141f */
[----:B------:R4:W4:Y:S01]  /*12930*/  LDC.64 R18, c[0x0][R9+0x178] ;  /* 0x00005e0009127b82 */ /* 0x0009220000000a00 */
[----:B------:R-:W-:-:S04]  /*12940*/  LEA.HI R23, R23, R31, RZ, 0x5 ;  /* 0x0000001f17177211 */ /* 0x000fc800078f28ff */
[----:B------:R-:W-:-:S03]  /*12950*/  LOP3.LUT R23, R23, 0xffffffe0, RZ, 0xc0, !PT ;  /* 0xffffffe017177812 */ /* 0x000fc600078ec0ff */
[----:B------:R4:W4:Y:S02]  /*12960*/  LDC.64 R20, c[0x0][R9+0x160] ;  /* 0x0000580009147b82 */ /* 0x0009240000000a00 */
[----:B------:R-:W-:Y:S02]  /*12970*/  IMAD.IADD R23, R31, 0x1, -R23 ;  /* 0x000000011f177824 */ /* 0x000fe400078e0a17 */
[----:B-1----:R-:W-:-:S04]  /*12980*/  IMAD R0, R5, R7, RZ ;  /* 0x0000000705007224 */ /* 0x002fc800078e02ff */
[C---:B------:R-:W-:Y:S02]  /*12990*/  IMAD R10, R4.reuse, R2, R0 ;  /* 0x00000002040a7224 */ /* 0x040fe400078e0200 */
[----:B------:R-:W-:-:S04]  /*129a0*/  IMAD.WIDE.U32 R2, R4, R7, RZ ;  /* 0x0000000704027225 */ /* 0x000fc800078e00ff */
[----:B--2---:R-:W-:-:S04]  /*129b0*/  IMAD.WIDE.U32 R4, R14, R11, RZ ;  /* 0x0000000b0e047225 */ /* 0x004fc800078e00ff */
[----:B------:R-:W-:Y:S01]  /*129c0*/  IMAD.MOV.U32 R0, RZ, RZ, R13 ;  /* 0x000000ffff007224 */ /* 0x000fe200078e000d */
[----:B------:R-:W-:Y:S01]  /*129d0*/  @P3 SHF.R.U32.HI R0, RZ, c[0x0][0x4f0], R8 ;  /* 0x00013c00ff003a19 */ /* 0x000fe20000011608 */
[----:B----4-:R-:W-:Y:S01]  /*129e0*/  IMAD R9, R15, R11, RZ ;  /* 0x0000000b0f097224 */ /* 0x010fe200078e02ff */
[----:B------:R-:W-:Y:S01]  /*129f0*/  SEL R8, R221, RZ, P2 ;  /* 0x000000ffdd087207 */ /* 0x000fe20001000000 */
[----:B------:R-:W-:Y:S01]  /*12a00*/  IMAD.IADD R12, R3, 0x1, R10 ;  /* 0x00000001030c7824 */ /* 0x000fe200078e020a */
[--C-:B-----5:R-:W-:Y:S01]  /*12a10*/  IADD3 R14, P1, P0, R2, R4, R6.reuse ;  /* 0x00000004020e7210 */ /* 0x120fe2000783e006 */
[----:B------:R-:W-:Y:S01]  /*12a20*/  IMAD.IADD R2, R5, 0x1, R9 ;  /* 0x0000000105027824 */ /* 0x000fe200078e0209 */
[----:B------:R-:W-:Y:S01]  /*12a30*/  SHF.R.S32.HI R9, RZ, 0x1f, R6 ;  /* 0x0000001fff097819 */ /* 0x000fe20000011406 */
[----:B------:R-:W-:Y:S02]  /*12a40*/  IMAD R10, R19, R8, RZ ;  /* 0x00000008130a7224 */ /* 0x000fe400078e02ff */
[----:B------:R-:W-:Y:S01]  /*12a50*/  IMAD.MOV R3, RZ, RZ, -R0 ;  /* 0x000000ffff037224 */ /* 0x000fe200078e0a00 */
[----:B------:R-:W-:Y:S01]  /*12a60*/  IADD3.X R12, R12, R2, R9, P1, P0 ;  /* 0x000000020c0c7210 */ /* 0x000fe20000fe0409 */
[----:B------:R-:W-:-:S04]  /*12a70*/  IMAD.WIDE.U32 R4, R18, R8, RZ ;  /* 0x0000000812047225 */ /* 0x000fc800078e00ff */
        /* <DEDUP_REMOVED lines=11> */
[----:B------:R-:W-:Y:S02]  /*12b30*/  IMAD.MOV.U32 R5, RZ, RZ, c[0x0][0x4ac] ;  /* 0x00012b00ff057624 */ /* 0x000fe400078e00ff */
[----:B------:R-:W-:Y:S01]  /*12b40*/  IMAD.IADD R3, R3, 0x1, R0 ;  /* 0x0000000103037824 */ /* 0x000fe200078e0200 */
[----:B------:R-:W-:Y:S01]  /*12b50*/  LEA R0, P0, R2, R4, 0x2 ;  /* 0x0000000402007211 */ /* 0x000fe200078010ff */
[----:B------:R-:W-:Y:S01]  /*12b60*/  IMAD R12, R16, c[0x0][0x4e8], RZ ;  /* 0x00013a00100c7a24 */ /* 0x000fe200078e02ff */
[----:B------:R-:W-:-:S03]  /*12b70*/  SEL R5, R5, c[0x0][0x454], P2 ;  /* 0x0001150005057a07 */ /* 0x000fc60001000000 */
[----:B------:R-:W-:Y:S01]  /*12b80*/  SHFL.IDX PT, R4, R0, RZ, 0x1c1f ;  /* 0x001c1fff00047589 */ /* 0x000fe200000e0000 */
[----:B------:R-:W-:Y:S02]  /*12b90*/  LEA.HI.X R3, R2, R5, R3, 0x2, P0 ;  /* 0x0000000502037211 */ /* 0x000fe400000f1403 */
[----:B------:R-:W-:Y:S01]  /*12ba0*/  LOP3.LUT P0, RZ, R23, 0x3, RZ, 0xc0, !PT ;  /* 0x0000000317ff7812 */ /* 0x000fe2000780c0ff */
[----:B------:R3:W-:Y:S04]  /*12bb0*/  SHFL.IDX PT, R2, R0, 0x1, 0x1c1f ;  /* 0x003c1f0000027f89 */ /* 0x0007e800000e0000 */
[----:B------:R-:W1:Y:S04]  /*12bc0*/  SHFL.IDX PT, R5, R3, RZ, 0x1c1f ;  /* 0x001c1fff03057589 */ /* 0x000e6800000e0000 */
[----:B------:R-:W2:Y:S01]  /*12bd0*/  SHFL.IDX PT, R3, R3, 0x1, 0x1c1f ;  /* 0x003c1f0003037f89 */ /* 0x000ea200000e0000 */
        /* <DEDUP_REMOVED lines=11> */
[----:B------:R-:W-:Y:S01]  /*12c90*/  LEA R23, R187, R205, 0x5 ;  /* 0x000000cdbb177211 */ /* 0x000fe200078e28ff */
[C---:B-1----:R-:W-:Y:S01]  /*12ca0*/  IMAD.WIDE.U32 R2, R6.reuse, c[0x0][0x3a0], RZ ;  /* 0x0000e80006027a25 */ /* 0x042fe200078e00ff */
[----:B------:R-:W-:Y:S01]  /*12cb0*/  SHF.R.S32.HI R5, RZ, 0x1f, R7 ;  /* 0x0000001fff057819 */ /* 0x000fe20000011407 */
[----:B------:R1:W2:Y:S01]  /*12cc0*/  LDS.128 R24, [R204+0x80] ;  /* 0x00008000cc187984 */ /* 0x0002a20000000c00 */
[----:B------:R-:W-:Y:S01]  /*12cd0*/  IADD3 R4, R23, R203, RZ ;  /* 0x000000cb17047210 */ /* 0x000fe20007ffe0ff */
[----:B------:R-:W-:-:S02]  /*12ce0*/  IMAD R6, R6, c[0x0][0x3a4], R0 ;  /* 0x0000e90006067a24 */ /* 0x000fc400078e0200 */
[----:B------:R1:W3:Y:S01]  /*12cf0*/  LDS.128 R40, [R204+0x1080] ;  /* 0x00108000cc287984 */ /* 0x0002e20000000c00 */
[----:B------:R-:W-:Y:S01]  /*12d00*/  IMAD R5, R5, c[0x0][0x3f0], RZ ;  /* 0x0000fc0005057a24 */ /* 0x000fe200078e02ff */
[----:B------:R-:W-:Y:S02]  /*12d10*/  MOV R0, R4 ;  /* 0x0000000400007202 */ /* 0x000fe40000000f00 */
[----:B------:R-:W-:Y:S01]  /*12d20*/  IADD3 R3, R3, R6, RZ ;  /* 0x0000000603037210 */ /* 0x000fe20007ffe0ff */
[----:B------:R-:W-:Y:S01]  /*12d30*/  @P3 IMAD.HI.U32 R6, R4, c[0x0][0x4ec], RZ ;  /* 0x00013b0004063a27 */ /* 0x000fe200078e00ff */
[----:B------:R1:W4:Y:S03]  /*12d40*/  LDS.128 R52, [R204+0x2080] ;  /* 0x00208000cc347984 */ /* 0x0003260000000c00 */
        /* <DEDUP_REMOVED lines=31> */
.L_x_2201:
[----:B------:R-:W-:Y:S05]  /*12f40*/  BRA.DIV ~URZ, `(.L_x_2116) ;  /* 0x000056d27f007947 */ /* 0x000fea000b800000 */
[----:B------:R4:W2:Y:S02]  /*12f50*/  SHFL.IDX PT, R0, R11, RZ, 0x181f ;  /* 0x00181fff0b007589 */ /* 0x0008a400000e0000 */
.L_x_2202:
        /* <DEDUP_REMOVED lines=19> */
.L_x_2118:
[----:B------:R-:W-:Y:S05]  /*13090*/  BSYNC B0 ;  /* 0x0000000000007941 */ /* 0x000fea0003800000 */
.L_x_2117:
[----:B------:R-:W-:Y:S05]  /*130a0*/  BRA.DIV ~URZ, `(.L_x_2119) ;  /* 0x000055e27f007947 */ /* 0x000fea000b800000 */
[----:B---3--:R3:W4:Y:S04]  /*130b0*/  SHFL.IDX PT, R8, R9, 0x1, 0x181f ;  /* 0x00381f0009087f89 */ /* 0x00872800000e0000 */
[----:B--2---:R3:W2:Y:S02]  /*130c0*/  SHFL.IDX PT, R0, R11, 0x1, 0x181f ;  /* 0x00381f000b007f89 */ /* 0x0046a400000e0000 */
.L_x_2203:
        /* <DEDUP_REMOVED lines=19> */
.L_x_2121:
[----:B------:R-:W-:Y:S05]  /*13200*/  BSYNC B0 ;  /* 0x0000000000007941 */ /* 0x000fea0003800000 */
.L_x_2120:
[----:B------:R-:W-:Y:S05]  /*13210*/  BRA.DIV ~URZ, `(.L_x_2122) ;  /* 0x000055427f007947 */ /* 0x000fea000b800000 */
[----:B----4-:R4:W3:Y:S02]  /*13220*/  SHFL.IDX PT, R8, R9, 0x2, 0x181f ;  /* 0x00581f0009087f89 */ /* 0x0108e400000e0000 */
.L_x_2204:
[----:B------:R-:W-:Y:S05]  /*13230*/  BRA.DIV ~URZ, `(.L_x_2123) ;  /* 0x000055927f007947 */ /* 0x000fea000b800000 */
[----:B--2---:R2:W4:Y:S02]  /*13240*/  SHFL.IDX PT, R0, R11, 0x2, 0x181f ;  /* 0x00581f000b007f89 */ /* 0x00452400000e0000 */
.L_x_2205:
        /* <DEDUP_REMOVED lines=19> */
.L_x_2125:
[----:B------:R-:W-:Y:S05]  /*13380*/  BSYNC B0 ;  /* 0x0000000000007941 */ /* 0x000fea0003800000 */
.L_x_2124:
[----:B------:R-:W-:Y:S05]  /*13390*/  BRA.DIV ~URZ, `(.L_x_2126) ;  /* 0x000054a27f007947 */ /* 0x000fea000b800000 */
[----:B---3--:R3:W2:Y:S04]  /*133a0*/  SHFL.IDX PT, R6, R9, 0x3, 0x181f ;  /* 0x00781f0009067f89 */ /* 0x0086a800000e0000 */
[----:B----4-:R3:W4:Y:S02]  /*133b0*/  SHFL.IDX PT, R0, R11, 0x3, 0x181f ;  /* 0x00781f000b007f89 */ /* 0x01072400000e0000 */
.L_x_2206:
        /* <DEDUP_REMOVED lines=20> */
.L_x_2114:
[----:B------:R-:W-:Y:S02]  /*13500*/  IMAD R0, R9, c[0x0][0x408], RZ ;  /* 0x0001020009007a24 */ /* 0x000fe400078e02ff */
[----:B-1----:R-:W-:-:S04]  /*13510*/  IMAD.WIDE.U32 R2, R6, c[0x0][0x408], RZ ;  /* 0x0001020006027a25 */ /* 0x002fc800078e00ff */
[----:B------:R-:W-:Y:S01]  /*13520*/  IMAD R6, R6, c[0x0][0x40c], R0 ;  /* 0x0001030006067a24 */ /* 0x000fe200078e0200 */
[----:B------:R-:W-:Y:S01]  /*13530*/  SHF.R.S32.HI R0, RZ, 0x1f, R7 ;  /* 0x0000001fff007819 */ /* 0x000fe20000011407 */
[----:B------:R-:W-:-:S03]  /*13540*/  @P3 IMAD.HI.U32 R5, R13, c[0x0][0x4ec], RZ ;  /* 0x00013b000d053a27 */ /* 0x000fc600078e00ff */
[----:B------:R-:W-:Y:S01]  /*13550*/  IADD3 R3, R3, R6, RZ ;  /* 0x0000000603037210 */ /* 0x000fe20007ffe0ff */
[----:B------:R-:W-:-:S04]  /*13560*/  IMAD R0, R0, c[0x0][0x440], RZ ;  /* 0x0001100000007a24 */ /* 0x000fc800078e02ff */
[----:B------:R-:W-:-:S04]  /*13570*/  IMAD.WIDE.U32 R2, R11, c[0x0][0x438], R2 ;  /* 0x00010e000b027a25 */ /* 0x000fc800078e0002 */
        /* <DEDUP_REMOVED lines=24> */
.L_x_2207:
[----:B------:R-:W-:Y:S05]  /*13700*/  BRA.DIV ~URZ, `(.L_x_2129) ;  /* 0x000052727f007947 */ /* 0x000fea000b800000 */
[----:B------:R3:W4:Y:S02]  /*13710*/  SHFL.IDX PT, R0, R12, RZ, 0x1c1f ;  /* 0x001c1fff0c007589 */ /* 0x00072400000e0000 */
.L_x_2208:
[----:B------:R-:W-:Y:S01]  /*13720*/  BSSY B0, `(.L_x_2130) ;  /* 0x000007a000007945 */ /* 0x000fe20003800000 */
[----:B------:R-:W-:Y:S05]  /*13730*/  @P0 BRA `(.L_x_2131) ;  /* 0x0000078000000947 */ /* 0x000fea0003800000 */
[----:B------:R-:W-:Y:S02]  /*13740*/  ISETP.GE.AND P1, PT, R191, c[0x0][0x3c8], PT ;  /* 0x0000f200bf007a0c */ /* 0x000fe40003f26270 */
[----:B------:R-:W-:Y:S02]  /*13750*/  ISETP.GE.AND P0, PT, R248, c[0x0][0x3c8], PT ;  /* 0x0000f200f8007a0c */ /* 0x000fe40003f06270 */
[----:B------:R-:W-:Y:S02]  /*13760*/  ISETP.GE.AND P3, PT, R247, c[0x0][0x3c8], PT ;  /* 0x0000f200f7007a0c */ /* 0x000fe40003f66270 */
[----:B------:R-:W-:Y:S02]  /*13770*/  SHF.R.S32.HI R9, RZ, 0x1f, R191 ;  /* 0x0000001fff097819 */ /* 0x000fe400000114bf */
[----:B------:R-:W-:-:S02]  /*13780*/  ISETP.GE.AND P4, PT, R246, c[0x0][0x3c8], PT ;  /* 0x0000f200f6007a0c */ /* 0x000fc40003f86270 */
[----:B------:R-:W-:Y:S02]  /*13790*/  SHF.R.S32.HI R8, RZ, 0x1f, R248 ;  /* 0x0000001fff087819 */ /* 0x000fe400000114f8 */
[----:B------:R-:W-:Y:S02]  /*137a0*/  SHF.R.S32.HI R11, RZ, 0x1f, R237 ;  /* 0x0000001fff0b7819 */ /* 0x000fe400000114ed */
[CC--:B----4-:R-:W-:Y:S02]  /*137b0*/  @!P1 LEA R2, P5, R191.reuse, R0.reuse, 0x2 ;  /* 0x00000000bf029211 */ /* 0x0d0fe400078a10ff */
[C---:B------:R-:W-:Y:S02]  /*137c0*/  @!P0 LEA R6, P2, R248.reuse, R0, 0x2 ;  /* 0x00000000f8068211 */ /* 0x040fe400078410ff */
[-C--:B--2---:R-:W-:Y:S02]  /*137d0*/  @!P1 LEA.HI.X R3, R191, R4.reuse, R9, 0x2, P5 ;  /* 0x00000004bf039211 */ /* 0x084fe400028f1409 */
[----:B------:R-:W-:-:S02]  /*137e0*/  @!P0 LEA.HI.X R7, R248, R4, R8, 0x2, P2 ;  /* 0x00000004f8078211 */ /* 0x000fc400010f1408 */
[----:B------:R-:W-:Y:S01]  /*137f0*/  ISETP.GE.AND P2, PT, R245, c[0x0][0x3c8], PT ;  /* 0x0000f200f5007a0c */ /* 0x000fe20003f46270 */
[----:B------:R2:W-:Y:S01]  /*13800*/  @!P1 ST.E.64 [R2.64], R132 ;  /* 0x0000008402009985 */ /* 0x0005e2000c101b06 */
[----:B------:R-:W-:Y:S02]  /*13810*/  SHF.R.S32.HI R9, RZ, 0x1f, R247 ;  /* 0x0000001fff097819 */ /* 0x000fe400000114f7 */
[----:B------:R-:W-:Y:S01]  /*13820*/  ISETP.GE.AND P1, PT, R244, c[0x0][0x3c8], PT ;  /* 0x0000f200f4007a0c */ /* 0x000fe20003f26270 */
[----:B------:R4:W-:Y:S01]  /*13830*/  @!P0 ST.E.64 [R6.64], R28 ;  /* 0x0000001c06008985 */ /* 0x0009e2000c101b06 */
[----:B------:R-:W-:Y:S02]  /*13840*/  SHF.R.S32.HI R8, RZ, 0x1f, R246 ;  /* 0x0000001fff087819 */ /* 0x000fe400000114f6 */
[----:B------:R-:W-:Y:S02]  /*13850*/  SHF.R.S32.HI R10, RZ, 0x1f, R236 ;  /* 0x0000001fff0a7819 */ /* 0x000fe400000114ec */
[----:B------:R-:W-:-:S02]  /*13860*/  ISETP.GE.AND P6, PT, R231, c[0x0][0x3c8], PT ;  /* 0x0000f200e7007a0c */ /* 0x000fc40003fc6270 */
[----:B------:R-:W-:Y:S02]  /*13870*/  SHF.R.S32.HI R13, RZ, 0x1f, R229 ;  /* 0x0000001fff0d7819 */ /* 0x000fe400000114e5 */
[----:B------:R-:W-:Y:S02]  /*13880*/  SHF.R.S32.HI R16, RZ, 0x1f, R228 ;  /* 0x0000001fff107819 */ /* 0x000fe400000114e4 */
[----:B------:R-:W-:Y:S02]  /*13890*/  SHF.R.S32.HI R15, RZ, 0x1f, R227 ;  /* 0x0000001fff0f7819 */ /* 0x000fe400000114e3 */
[CC--:B--2---:R-:W-:Y:S02]  /*138a0*/  @!P3 LEA R2, P5, R247.reuse, R0.reuse, 0x2 ;  /* 0x00000000f702b211 */ /* 0x0c4fe400078a10ff */
[----:B----4-:R-:W-:Y:S02]  /*138b0*/  @!P4 LEA R6, P0, R246, R0, 0x2 ;  /* 0x00000000f606c211 */ /* 0x010fe400078010ff */
[----:B------:R-:W-:-:S02]  /*138c0*/  @!P3 LEA.HI.X R3, R247, R4, R9, 0x2, P5 ;  /* 0x00000004f703b211 */ /* 0x000fc400028f1409 */
[----:B------:R-:W-:Y:S02]  /*138d0*/  @!P4 LEA.HI.X R7, R246, R4, R8, 0x2, P0 ;  /* 0x00000004f607c211 */ /* 0x000fe400000f1408 */
[----:B------:R-:W-:Y:S01]  /*138e0*/  SHF.R.S32.HI R9, RZ, 0x1f, R245 ;  /* 0x0000001fff097819 */ /* 0x000fe200000114f5 */
[----:B------:R2:W-:Y:S01]  /*138f0*/  @!P3 ST.E.64 [R2.64], R32 ;  /* 0x000000200200b985 */ /* 0x0005e2000c101b06 */
[----:B------:R-:W-:Y:S02]  /*13900*/  ISETP.GE.AND P3, PT, R243, c[0x0][0x3c8], PT ;  /* 0x0000f200f3007a0c */ /* 0x000fe40003f66270 */
[----:B------:R-:W-:Y:S01]  /*13910*/  SHF.R.S32.HI R8, RZ, 0x1f, R244 ;  /* 0x0000001fff087819 */ /* 0x000fe200000114f4 */
[----:B------:R4:W-:Y:S01]  /*13920*/  @!P4 ST.E.64 [R6.64], R34 ;  /* 0x000000220600c985 */ /* 0x0009e2000c101b06 */
[----:B------:R-:W-:Y:S02]  /*13930*/  ISETP.GE.AND P4, PT, R242, c[0x0][0x3c8], PT ;  /* 0x0000f200f2007a0c */ /* 0x000fe40003f86270 */
        /* <DEDUP_REMOVED lines=88> */
.L_x_2131:
[----:B------:R-:W-:Y:S05]  /*13ec0*/  BSYNC B0 ;  /* 0x0000000000007941 */ /* 0x000fea0003800000 */
.L_x_2130:
[----:B------:R-:W-:Y:S05]  /*13ed0*/  BRA.DIV ~URZ, `(.L_x_2132) ;  /* 0x00004b127f007947 */ /* 0x000fea000b800000 */
[----:B--2---:R2:W1:Y:S04]  /*13ee0*/  SHFL.IDX PT, R4, R5, 0x1, 0x1c1f ;  /* 0x003c1f0005047f89 */ /* 0x00446800000e0000 */
[----:B----4-:R2:W4:Y:S02]  /*13ef0*/  SHFL.IDX PT, R0, R12, 0x1, 0x1c1f ;  /* 0x003c1f000c007f89 */ /* 0x01052400000e0000 */
.L_x_2209:
[----:B------:R-:W-:-:S13]  /*13f00*/  ISETP.NE.AND P0, PT, R14, RZ, PT ;  /* 0x000000ff0e00720c */ /* 0x000fda0003f05270 */
[----:B------:R-:W-:Y:S05]  /*13f10*/  @P0 BRA `(.L_x_2127) ;  /* 0x000014f000000947 */ /* 0x000fea0003800000 */
[----:B------:R-:W-:Y:S02]  /*13f20*/  ISETP.GE.AND P4, PT, R191, c[0x0][0x3c8], PT ;  /* 0x0000f200bf007a0c */ /* 0x000fe40003f86270 */
[----:B------:R-:W-:Y:S02]  /*13f30*/  ISETP.GE.AND P1, PT, R246, c[0x0][0x3c8], PT ;  /* 0x0000f200f6007a0c */ /* 0x000fe40003f26270 */
[----:B------:R-:W-:Y:S02]  /*13f40*/  ISETP.GE.AND P3, PT, R248, c[0x0][0x3c8], PT ;  /* 0x0000f200f8007a0c */ /* 0x000fe40003f66270 */
[----:B------:R-:W-:Y:S02]  /*13f50*/  SHF.R.S32.HI R8, RZ, 0x1f, R191 ;  /* 0x0000001fff087819 */ /* 0x000fe400000114bf */
[----:B------:R-:W-:Y:S02]  /*13f60*/  ISETP.GE.AND P2, PT, R247, c[0x0][0x3c8], PT ;  /* 0x0000f200f7007a0c */ /* 0x000fe40003f46270 */
[----:B-12---:R-:W-:-:S02]  /*13f70*/  SHF.R.S32.HI R5, RZ, 0x1f, R248 ;  /* 0x0000001fff057819 */ /* 0x006fc400000114f8 */
[----:B------:R-:W-:Y:S02]  /*13f80*/  SHF.R.S32.HI R10, RZ, 0x1f, R246 ;  /* 0x0000001fff0a7819 */ /* 0x000fe400000114f6 */
        /* <DEDUP_REMOVED lines=8> */
[----:B------:R-:W-:Y:S01]  /*14010*/  ISETP.GE.AND P5, PT, R244, c[0x0][0x3c8], PT ;  /* 0x0000f200f4007a0c */ /* 0x000fe20003fa6270 */
[----:B------:R2:W-:Y:S01]  /*14020*/  @!P3 ST.E.64 [R2.64], R26 ;  /* 0x0000001a0200b985 */ /* 0x0005e2000c101b06 */
[----:B------:R-:W-:Y:S02]  /*14030*/  @!P2 LEA R8, P3, R247, R0, 0x2 ;  /* 0x00000000f708a211 */ /* 0x000fe400078610ff */
[----:B------:R-:W-:Y:S02]  /*14040*/  ISETP.GE.AND P4, PT, R243, c[0x0][0x3c8], PT ;  /* 0x0000f200f3007a0c */ /* 0x000fe40003f86270 */
[----:B------:R-:W-:Y:S02]  /*14050*/  @!P2 LEA.HI.X R9, R247, R4, R5, 0x2, P3 ;  /* 0x00000004f709a211 */ /* 0x000fe400018f1405 */
[----:B------:R-:W-:-:S02]  /*14060*/  SHF.R.S32.HI R5, RZ, 0x1f, R245 ;  /* 0x0000001fff057819 */ /* 0x000fc400000114f5 */
[----:B---3--:R-:W-:Y:S01]  /*14070*/  SHF.R.S32.HI R12, RZ, 0x1f, R228 ;  /* 0x0000001fff0c7819 */ /* 0x008fe200000114e4 */
        /* <DEDUP_REMOVED lines=94> */
[----:B------:R-:W-:Y:S02]  /*14660*/  @!P1 LEA R6, P5, R228, R0, 0x2 ;  /* 0x00000000e4069211 */ /* 0x000fe400078a10ff */
        /* <DEDUP_REMOVED lines=17> */
.L_x_2112:
        /* <DEDUP_REMOVED lines=8> */
[----:B------:R-:W-:Y:S02]  /*14800*/  @P0 IMAD.WIDE R4, R211, R4, c[0x0][0x508] ;  /* 0x00014200d3040625 */ /* 0x000fe400078e0204 */
        /* <DEDUP_REMOVED lines=9> */
.L_x_2133:
        /* <DEDUP_REMOVED lines=35> */
[----:B------:R-:W-:-:S03]  /*14ad0*/  IMAD.WIDE.U32 R4, R8, R6, RZ ;  /* 0x0000000608047225 */ /* 0x000fc600078e00ff */
[----:B------:R-:W-:Y:S01]  /*14ae0*/  IADD3.X R8, R3, R16, R18, P1, P0 ;  /* 0x0000001003087210 */ /* 0x000fe20000fe0412 */
[----:B------:R-:W-:Y:S01]  /*14af0*/  IMAD.MOV R2, RZ, RZ, -R0 ;  /* 0x000000ffff027224 */ /* 0x000fe200078e0a00 */
[----:B------:R-:W-:Y:S01]  /*14b00*/  IADD3 R5, R5, R7, RZ ;  /* 0x0000000705057210 */ /* 0x000fe20007ffe0ff */
[----:B------:R-:W-:Y:S01]  /*14b10*/  IMAD.MOV.U32 R7, RZ, RZ, c[0x0][0x4a8] ;  /* 0x00012a00ff077624 */ /* 0x000fe200078e00ff */
[----:B------:R-:W-:Y:S01]  /*14b20*/  IADD3 R4, P1, P0, R0, R17, R4 ;  /* 0x0000001100047210 */ /* 0x000fe2000783e004 */
[----:B------:R-:W-:Y:S01]  /*14b30*/  IMAD R2, R2, c[0x0][0x4e8], R11 ;  /* 0x00013a0002027a24 */ /* 0x000fe200078e020b */
[----:B------:R-:W-:-:S03]  /*14b40*/  SHF.R.S32.HI R3, RZ, 0x1f, R0 ;  /* 0x0000001fff037819 */ /* 0x000fc60000011400 */
[----:B-1----:R-:W-:Y:S01]  /*14b50*/  IMAD R0, R13, R2, RZ ;  /* 0x000000020d007224 */ /* 0x002fe200078e02ff */
[----:B------:R-:W-:Y:S02]  /*14b60*/  SHF.R.S32.HI R6, RZ, 0x1f, R2 ;  /* 0x0000001fff067819 */ /* 0x000fe40000011402 */
        /* <DEDUP_REMOVED lines=11> */
.L_x_2135:
[----:B------:R-:W-:Y:S05]  /*14c20*/  BSYNC B0 ;  /* 0x0000000000007941 */ /* 0x000fea0003800000 */
.L_x_2134:
        /* <DEDUP_REMOVED lines=8> */
[----:B------:R-:W-:-:S03]  /*14cb0*/  IADD3 R4, R4, R203, RZ ;  /* 0x000000cb04047210 */ /* 0x000fc60007ffe0ff */
        /* <DEDUP_REMOVED lines=26> */
.L_x_2210:
[----:B------:R-:W-:Y:S05]  /*14e60*/  BRA.DIV ~URZ, `(.L_x_2137) ;  /* 0x00003cc27f007947 */ /* 0x000fea000b800000 */
[----:B------:R3:W4:Y:S02]  /*14e70*/  SHFL.IDX PT, R0, R12, RZ, 0x181f ;  /* 0x00181fff0c007589 */ /* 0x00072400000e0000 */
.L_x_2211:
        /* <DEDUP_REMOVED lines=20> */
.L_x_2139:
[----:B------:R-:W-:Y:S05]  /*14fc0*/  BSYNC B0 ;  /* 0x0000000000007941 */ /* 0x000fea0003800000 */
.L_x_2138:
[----:B------:R-:W-:Y:S05]  /*14fd0*/  BRA.DIV ~URZ, `(.L_x_2140) ;  /* 0x00003bc27f007947 */ /* 0x000fea000b800000 */
[----:B--2---:R2:W1:Y:S04]  /*14fe0*/  SHFL.IDX PT, R8, R9, 0x1, 0x181f ;  /* 0x00381f0009087f89 */ /* 0x00446800000e0000 */
[----:B----4-:R2:W4:Y:S02]  /*14ff0*/  SHFL.IDX PT, R0, R12, 0x1, 0x181f ;  /* 0x00381f000c007f89 */ /* 0x01052400000e0000 */
.L_x_2212:
        /* <DEDUP_REMOVED lines=19> */
.L_x_2142:
[----:B------:R-:W-:Y:S05]  /*15130*/  BSYNC B0 ;  /* 0x0000000000007941 */ /* 0x000fea0003800000 */
.L_x_2141:
[----:B------:R-:W-:Y:S05]  /*15140*/  BRA.DIV ~URZ, `(.L_x_2143) ;  /* 0x00003b227f007947 */ /* 0x000fea000b800000 */
[----:B-1----:R1:W2:Y:S02]  /*15150*/  SHFL.IDX PT, R8, R9, 0x2, 0x181f ;  /* 0x00581f0009087f89 */ /* 0x0022a400000e0000 */
.L_x_2213:
[----:B------:R-:W-:Y:S05]  /*15160*/  BRA.DIV ~URZ, `(.L_x_2144) ;  /* 0x00003b727f007947 */ /* 0x000fea000b800000 */
[----:B----4-:R4:W1:Y:S02]  /*15170*/  SHFL.IDX PT, R0, R12, 0x2, 0x181f ;  /* 0x00581f000c007f89 */ /* 0x01086400000e0000 */
.L_x_2214:
        /* <DEDUP_REMOVED lines=19> */
.L_x_2146:
[----:B------:R-:W-:Y:S05]  /*152b0*/  BSYNC B0 ;  /* 0x0000000000007941 */ /* 0x000fea0003800000 */
.L_x_2145:
[----:B------:R-:W-:Y:S05]  /*152c0*/  BRA.DIV ~URZ, `(.L_x_2147) ;  /* 0x00003a827f007947 */ /* 0x000fea000b800000 */
[----:B--2---:R2:W3:Y:S04]  /*152d0*/  SHFL.IDX PT, R8, R9, 0x3, 0x181f ;  /* 0x00781f0009087f89 */ /* 0x0044e800000e0000 */
[----:B-1----:R2:W1:Y:S02]  /*152e0*/  SHFL.IDX PT, R0, R12, 0x3, 0x181f ;  /* 0x00781f000c007f89 */ /* 0x00246400000e0000 */
.L_x_2215:
        /* <DEDUP_REMOVED lines=18> */
.L_x_2127:
[----:B------:R-:W-:Y:S05]  /*15410*/  BSYNC B1 ;  /* 0x0000000000017941 */ /* 0x000fea0003800000 */
.L_x_2111:
        /* <DEDUP_REMOVED lines=8> */
[----:B------:R-:W-:Y:S01]  /*154a0*/  IMAD.MOV.U32 R7, RZ, RZ, RZ ;  /* 0x000000ffff077224 */ /* 0x000fe200078e00ff */
[----:B----4-:R-:W-:-:S04]  /*154b0*/  LOP3.LUT R13, R0, 0x1f, RZ, 0xc0, !PT ;  /* 0x0000001f000d7812 */ /* 0x010fc800078ec0ff */
[----:B------:R-:W-:Y:S01]  /*154c0*/  ISETP.NE.AND P6, PT, R13, 0x1f, PT ;  /* 0x0000001f0d00780c */ /* 0x000fe20003fc5270 */
[----:B------:R-:W-:Y:S10]  /*154d0*/  BRA.DIV ~URZ, `(.L_x_2149) ;  /* 0x000039427f007947 */ /* 0x000ff4000b800000 */
[----:B--23--:R2:W3:Y:S02]  /*154e0*/  SHFL.IDX PT, R9, R82, RZ, 0x1f ;  /* 0x00001fff52097589 */ /* 0x00c4e400000e0000 */
.L_x_2216:
[----:B------:R-:W-:Y:S05]  /*154f0*/  BRA.DIV ~URZ, `(.L_x_2150) ;  /* 0x000039927f007947 */ /* 0x000fea000b800000 */
[----:B------:R4:W2:Y:S02]  /*15500*/  SHFL.IDX PT, R8, R82, 0x1, 0x1f ;  /* 0x00201f0052087f89 */ /* 0x0008a400000e0000 */
.L_x_2217:
        /* <DEDUP_REMOVED lines=18> */
.L_x_2218:
        /* <DEDUP_REMOVED lines=16> */
.L_x_2219:
[----:B----4-:R-:W-:Y:S01]  /*15730*/  IMAD R0, R0, c[0x0][0x538], RZ ;  /* 0x00014e0000007a24 */ /* 0x010fe200078e02ff */
[----:B------:R-:W-:Y:S04]  /*15740*/  BSSY B1, `(.L_x_2153) ;  /* 0x00000c6000017945 */ /* 0x000fe80003800000 */
[----:B--2---:R-:W-:-:S04]  /*15750*/  IADD3 R8, R0, R8, RZ ;  /* 0x0000000800087210 */ /* 0x004fc80007ffe0ff */
[----:B---3--:R-:W-:-:S13]  /*15760*/  ISETP.GT.AND P0, PT, R8, R9, PT ;  /* 0x000000090800720c */ /* 0x008fda0003f04270 */
[----:B------:R-:W-:Y:S05]  /*15770*/  @P0 BRA `(.L_x_2154) ;  /* 0x0000024000000947 */ /* 0x000fea0003800000 */
.L_x_2158:
        /* <DEDUP_REMOVED lines=16> */
.L_x_2220:
        /* <DEDUP_REMOVED lines=16> */
.L_x_2221:
[----:B--2---:R-:W-:-:S05]  /*15980*/  IMAD R0, R0, c[0x0][0x538], RZ ;  /* 0x00014e0000007a24 */ /* 0x004fca00078e02ff */
[----:B------:R-:W-:-:S04]  /*15990*/  IADD3 R8, R0, R8, RZ ;  /* 0x0000000800087210 */ /* 0x000fc80007ffe0ff */
[----:B------:R-:W-:-:S13]  /*159a0*/  ISETP.GT.AND P0, PT, R8, R9, PT ;  /* 0x000000090800720c */ /* 0x000fda0003f04270 */
[----:B-1----:R-:W-:Y:S05]  /*159b0*/  @!P0 BRA `(.L_x_2158) ;  /* 0xfffffdc000008947 */ /* 0x002fea000383ffff */
.L_x_2154:
[----:B------:R-:W-:-:S05]  /*159c0*/  IADD3 R8, -R0, R8, RZ ;  /* 0x0000000800087210 */ /* 0x000fca0007ffe1ff */
[----:B------:R-:W-:-:S05]  /*159d0*/  IMAD R0, R4, c[0x0][0x538], R8 ;  /* 0x00014e0004007a24 */ /* 0x000fca00078e0208 */
[----:B------:R-:W-:Y:S01]  /*159e0*/  ISETP.GT.AND P0, PT, R0, R9, PT ;  /* 0x000000090000720c */ /* 0x000fe20003f04270 */
[----:B------:R-:W-:-:S12]  /*159f0*/  BRA.DIV ~URZ, `(.L_x_2159) ;  /* 0x000038f27f007947 */ /* 0x000fd8000b800000 */
[----:B------:R-:W-:-:S04]  /*15a00*/  VOTE.ANY R5, PT, !P0 ;  /* 0x0000000000057806 */ /* 0x000fc800040e0100 */
.L_x_2222:
[----:B------:R-:W2:Y:S02]  /*15a10*/  POPC R0, R5 ;  /* 0x0000000500007309 */ /* 0x000ea40000000000 */
[----:B--2---:R-:W-:Y:S01]  /*15a20*/  IADD3 R211, R0, R211, RZ ;  /* 0x000000d300d37210 */ /* 0x004fe20007ffe0ff */
[----:B------:R-:W-:Y:S05]  /*15a30*/  BRA.DIV ~URZ, `(.L_x_2160) ;  /* 0x000039027f007947 */ /* 0x000fea000b800000 */
[----:B------:R2:W3:Y:S04]  /*15a40*/  SHFL.IDX PT, R10, R6, R0, 0x1f ;  /* 0x00001f00060a7589 */ /* 0x0004e800000e0000 */
[----:B------:R2:W4:Y:S02]  /*15a50*/  SHFL.IDX PT, R7, R7, R0, 0x1f ;  /* 0x00001f0007077589 */ /* 0x00052400000e0000 */
.L_x_2223:
[----:B------:R-:W-:Y:S01]  /*15a60*/  ISETP.NE.AND P0, PT, R5, RZ, PT ;  /* 0x000000ff0500720c */ /* 0x000fe20003f05270 */
[----:B------:R-:W-:-:S12]  /*15a70*/  BSSY B0, `(.L_x_2161) ;  /* 0x0000005000007945 */ /* 0x000fd80003800000 */
[----:B------:R-:W-:Y:S05]  /*15a80*/  @!P0 BRA `(.L_x_2162) ;  /* 0x0000003000008947 */ /* 0x000fea0003800000 */
[----:B--2---:R-:W-:Y:S01]  /*15a90*/  IADD3 R0, R0, -0x1, RZ ;  /* 0xffffffff00007810 */ /* 0x004fe20007ffe0ff */
[----:B------:R-:W-:Y:S05]  /*15aa0*/  BRA.DIV ~URZ, `(.L_x_2163) ;  /* 0x000039627f007947 */ /* 0x000fea000b800000 */
[----:B------:R2:W1:Y:S02]  /*15ab0*/  SHFL.IDX PT, R11, R4, R0, 0x1f ;  /* 0x00001f00040b7589 */ /* 0x00046400000e0000 */
.L_x_2162:
[----:B------:R-:W-:Y:S05]  /*15ac0*/  BSYNC B0 ;  /* 0x0000000000007941 */ /* 0x000fea0003800000 */
.L_x_2161:
[----:B----4-:R-:W-:Y:S01]  /*15ad0*/  ISETP.NE.AND P0, PT, R7, 0x1, PT ;  /* 0x000000010700780c */ /* 0x010fe20003f05270 */
[----:B-1----:R-:W-:Y:S01]  /*15ae0*/  IMAD R208, R11, c[0x0][0x538], R8 ;  /* 0x00014e000bd07a24 */ /* 0x002fe200078e0208 */
[----:B------:R-:W-:Y:S04]  /*15af0*/  BSSY B0, `(.L_x_2164) ;  /* 0x0000083000007945 */ /* 0x000fe80003800000 */
[----:B------:R-:W-:-:S07]  /*15b00*/  IADD3 R9, -R208, R9, RZ ;  /* 0x00000009d0097210 */ /* 0x000fce0007ffe1ff */
[----:B------:R-:W-:Y:S05]  /*15b10*/  @!P0 BRA `(.L_x_2165) ;  /* 0x000003e000008947 */ /* 0x000fea0003800000 */
[-C--:B--23--:R-:W-:Y:S02]  /*15b20*/  IABS R0, R10.reuse ;  /* 0x0000000a00007213 */ /* 0x08cfe40000000000 */
        /* <DEDUP_REMOVED lines=15> */
[----:B------:R-:W-:-:S04]  /*15c20*/  IMAD.MOV R0, RZ, RZ, -R8 ;  /* 0x000000ffff007224 */ /* 0x000fc800078e0a08 */
        /* <DEDUP_REMOVED lines=14> */
[----:B-1----:R-:W-:-:S04]  /*15d10*/  IADD3 R2, RZ, -R3, RZ ;  /* 0x80000003ff027210 */ /* 0x002fc80007ffe0ff */
[----:B------:R-:W-:Y:S01]  /*15d20*/  @!P1 IMAD.MOV R0, RZ, RZ, -R0 ;  /* 0x000000ffff009224 */ /* 0x000fe200078e0a00 */
[----:B------:R-:W-:Y:S01]  /*15d30*/  @!P0 LOP3.LUT R0, RZ, R10, RZ, 0x33, !PT ;  /* 0x0000000aff008212 */ /* 0x000fe200078e33ff */
[----:B------:R-:W-:Y:S01]  /*15d40*/  IMAD.MOV.U32 R4, RZ, RZ, R2 ;  /* 0x000000ffff047224 */ /* 0x000fe200078e0002 */
[----:B------:R-:W-:Y:S02]  /*15d50*/  IABS R2, R7 ;  /* 0x0000000700027213 */ /* 0x000fe40000000000 */
[----:B------:R-:W-:Y:S01]  /*15d60*/  IABS R8, R0 ;  /* 0x0000000000087213 */ /* 0x000fe20000000000 */
[----:B------:R-:W-:Y:S02]  /*15d70*/  IMAD R4, R4, R5, RZ ;  /* 0x0000000504047224 */ /* 0x000fe400078e02ff */
[----:B------:R-:W-:Y:S01]  /*15d80*/  IMAD.MOV R6, RZ, RZ, -R2 ;  /* 0x000000ffff067224 */ /* 0x000fe200078e0a02 */
[----:B------:R-:W-:-:S05]  /*15d90*/  MOV R2, RZ ;  /* 0x000000ff00027202 */ /* 0x000fca0000000f00 */
        /* <DEDUP_REMOVED lines=16> */
[----:B------:R-:W-:Y:S01]  /*15ea0*/  IMAD.MOV R3, RZ, RZ, -R2 ;  /* 0x000000ffff037224 */ /* 0x000fe200078e0a02 */
[----:B------:R-:W-:-:S03]  /*15eb0*/  LEA R2, R7, R2, 0x18 ;  /* 0x0000000207027211 */ /* 0x000fc600078ec0ff */
[----:B------:R-:W-:Y:S02]  /*15ec0*/  IMAD R3, R7, R3, R0 ;  /* 0x0000000307037224 */ /* 0x000fe400078e0200 */
[----:B------:R-:W-:Y:S02]  /*15ed0*/  IMAD R0, R10, R4, R9 ;  /* 0x000000040a007224 */ /* 0x000fe400078e0209 */
[----:B------:R-:W-:Y:S01]  /*15ee0*/  IMAD R210, R3, 0x10000, R2 ;  /* 0x0001000003d27824 */ /* 0x000fe200078e0202 */
[----:B------:R-:W-:Y:S05]  /*15ef0*/  BRA `(.L_x_2166) ;  /* 0x0000042000007947 */ /* 0x000fea0003800000 */
.L_x_2165:
        /* <DEDUP_REMOVED lines=66> */
.L_x_2166:
[----:B------:R-:W-:Y:S05]  /*16320*/  BSYNC B0 ;  /* 0x0000000000007941 */ /* 0x000fea0003800000 */
.L_x_2164:
[----:B------:R-:W-:-:S04]  /*16330*/  LOP3.LUT R0, RZ, R0, RZ, 0x33, !PT ;  /* 0x00000000ff007212 */ /* 0x000fc800078e33ff */
[----:B------:R-:W-:Y:S01]  /*16340*/  IADD3 R209, R0, R10, RZ ;  /* 0x0000000a00d17210 */ /* 0x000fe20007ffe0ff */
[----:B------:R-:W-:Y:S05]  /*16350*/  BRA `(.L_x_2167) ;  /* 0x0000004000007947 */ /* 0x000fea0003800000 */
.L_x_2155:
[----:B------:R-:W-:Y:S01]  /*16360*/  IMAD.MOV.U32 R208, RZ, RZ, R9 ;  /* 0x000000ffffd07224 */ /* 0x000fe200078e0009 */
[----:B------:R-:W-:Y:S01]  /*16370*/  MOV R210, RZ ;  /* 0x000000ff00d27202 */ /* 0x000fe20000000f00 */
[----:B------:R-:W-:Y:S01]  /*16380*/  IMAD.MOV.U32 R209, RZ, RZ, RZ ;  /* 0x000000ffffd17224 */ /* 0x000fe200078e00ff */
[----:B------:R-:W-:Y:S02]  /*16390*/  MOV R211, c[0x0][0x53c] ;  /* 0x00014f0000d37a02 */ /* 0x000fe40000000f00 */
.L_x_2167:
[----:B------:R-:W-:Y:S05]  /*163a0*/  BSYNC B1 ;  /* 0x0000000000017941 */ /* 0x000fea0003800000 */
.L_x_2153:
[----:B------:R-:W-:Y:S01]  /*163b0*/  WARPSYNC 0xffffffff ;  /* 0xffffffff00007948 */ /* 0x000fe20003800000 */
[----:B------:R-:W-:Y:S01]  /*163c0*/  BAR.SYNC.DEFER_BLOCKING 0x4, 0x100 ;  /* 0x0104000000007b1d */ /* 0x000fe20000010000 */
[----:B------:R-:W-:-:S13]  /*163d0*/  ISETP.NE.AND P0, PT, R13, RZ, PT ;  /* 0x000000ff0d00720c */ /* 0x000fda0003f05270 */
[----:B------:R2:W-:Y:S04]  /*163e0*/  @!P0 STS.128 [0x24100], R208 ;  /* 0x024100d0ff008388 */ /* 0x0005e80000000c00 */
[----:B------:R-:W-:Y:S06]  /*163f0*/  BAR.ARV 0x5, 0x100 ;  /* 0x0144000000007b1d */ /* 0x000fec0000002000 */
.L_x_2148:
[----:B-1----:R-:W-:-:S13]  /*16400*/  ISETP.GE.AND P0, PT, R211, c[0x0][0x53c], PT ;  /* 0x00014f00d3007a0c */ /* 0x002fda0003f06270 */
[----:B--23--:R-:W-:Y:S01]  /*16410*/  @P0 CALL.REL.NOINC `(.L_x_2168) ;  /* 0x0000001000000944 */ /* 0x00cfe20003c00000 */
[----:B------:R-:W-:Y:S05]  /*16420*/  BRA `(.L_x_2169) ;  /* 0xfffeb62000007947 */ /* 0x000fea000383ffff */
.L_x_2168:
[----:B------:R-:W-:Y:S05]  /*16430*/  EXIT ;  /* 0x000000000000794d */ /* 0x000fea0003800000 */
.L_x_1994:
[----:B------:R-:W-:Y:S01]  /*16440*/  IMAD.MOV.U32 R0, RZ, RZ, R5 ;  /* 0x000000ffff007224 */ /* 0x000fe200078e0005 */
[----:B------:R-:W-:Y:S02]  /*16450*/  MOV R2, 0x1 ;  /* 0x0000000100027802 */ /* 0x000fe40000000f00 */
[----:B------:R-:W-:Y:S02]  /*16460*/  MOV R3, 0x16480 ;  /* 0x0001648000037802 */ /* 0x000fe40000000f00 */
[----:B--2---:R-:W-:Y:S05]  /*16470*/  CALL.REL.NOINC `($__internal_36_$__cuda_sm70_shflsync_up_p) ;  /* 0x000030b000007944 */ /* 0x004fea0003c00000 */
[----:B------:R-:W-:Y:S01]  /*16480*/  MOV R0, R4 ;  /* 0x0000000400007202 */ /* 0x000fe20000000f00 */
[----:B------:R-:W-:Y:S05]  /*16490*/  BRA `(.L_x_2170) ;  /* 0xfffe9fa000007947 */ /* 0x000fea000383ffff */
.L_x_1995:
[----:B------:R-:W-:Y:S01]  /*164a0*/  IMAD.MOV.U32 R0, RZ, RZ, R5 ;  /* 0x000000ffff007224 */ /* 0x000fe200078e0005 */
[----:B------:R-:W-:Y:S02]  /*164b0*/  MOV R2, 0x2 ;  /* 0x0000000200027802 */ /* 0x000fe40000000f00 */
[----:B------:R-:W-:Y:S02]  /*164c0*/  MOV R3, 0x164e0 ;  /* 0x000164e000037802 */ /* 0x000fe40000000f00 */
[----:B--2---:R-:W-:Y:S05]  /*164d0*/  CALL.REL.NOINC `($__internal_36_$__cuda_sm70_shflsync_up_p) ;  /* 0x0000305000007944 */ /* 0x004fea0003c00000 */
[----:B------:R-:W-:Y:S01]  /*164e0*/  SEL R0, R4, RZ, P4 ;  /* 0x000000ff04007207 */ /* 0x000fe20002000000 */
[----:B------:R-:W-:Y:S01]  /*164f0*/  IMAD.MOV.U32 R2, RZ, RZ, 0x4 ;  /* 0x00000004ff027424 */ /* 0x000fe200078e00ff */
[----:B------:R-:W-:-:S03]  /*16500*/  MOV R3, 0x16530 ;  /* 0x0001653000037802 */ /* 0x000fc60000000f00 */
[----:B------:R-:W-:Y:S02]  /*16510*/  IMAD.IADD R0, R5, 0x1, R0 ;  /* 0x0000000105007824 */ /* 0x000fe400078e0200 */
[----:B------:R-:W-:Y:S05]  /*16520*/  CALL.REL.NOINC `($__internal_36_$__cuda_sm70_shflsync_up_p) ;  /* 0x0000300000007944 */ /* 0x000fea0003c00000 */
        /* <DEDUP_REMOVED lines=12> */
[----:B------:R-:W-:Y:S02]  /*165f0*/  MOV R30, 0x1f ;  /* 0x0000001f001e7802 */ /* 0x000fe40000000f00 */
[----:B------:R-:W-:Y:S01]  /*16600*/  MOV R3, 0x16640 ;  /* 0x0001664000037802 */ /* 0x000fe20000000f00 */
[----:B------:R-:W-:-:S04]  /*16610*/  IMAD.IADD R4, R0, 0x1, R4 ;  /* 0x0000000100047824 */ /* 0x000fc800078e0204 */
[----:B------:R-:W-:Y:S02]  /*16620*/  IMAD.MOV.U32 R31, RZ, RZ, R4 ;  /* 0x000000ffff1f7224 */ /* 0x000fe400078e0004 */
[----:B------:R-:W-:Y:S05]  /*16630*/  CALL.REL.NOINC `($__internal_35_$__cuda_sm70_shflsync_idx_p) ;  /* 0x00002e9000007944 */ /* 0x000fea0003c00000 */
[----:B------:R-:W-:Y:S01]  /*16640*/  MOV R0, R30 ;  /* 0x0000001e00007202 */ /* 0x000fe20000000f00 */
[----:B------:R-:W-:Y:S05]  /*16650*/  BRA `(.L_x_2171) ;  /* 0xfffe9ee000007947 */ /* 0x000fea000383ffff */
.L_x_1997:
[----:B------:R-:W-:Y:S02]  /*16660*/  SEL R0, RZ, 0x1, P0 ;  /* 0x00000001ff007807 */ /* 0x000fe40000000000 */
[----:B------:R-:W-:Y:S02]  /*16670*/  MOV R2, 0x16690 ;  /* 0x0001669000027802 */ /* 0x000fe40000000f00 */
[----:B--2---:R-:W-:Y:S05]  /*16680*/  CALL.REL.NOINC `($__internal_37_$__cuda_sm70_votesync_ballot) ;  /* 0x00002f1000007944 */ /* 0x004fea0003c00000 */
[----:B------:R-:W-:Y:S01]  /*16690*/  MOV R6, R0 ;  /* 0x0000000000067202 */ /* 0x000fe20000000f00 */
[----:B------:R-:W-:Y:S05]  /*166a0*/  BRA `(.L_x_2172) ;  /* 0xfffe9f2000007947 */ /* 0x000fea000383ffff */
.L_x_1998:
[----:B------:R-:W-:Y:S01]  /*166b0*/  IMAD.MOV.U32 R31, RZ, RZ, R9 ;  /* 0x000000ffff1f7224 */ /* 0x000fe200078e0009 */
[----:B------:R-:W-:Y:S01]  /*166c0*/  MOV R2, R0 ;  /* 0x0000000000027202 */ /* 0x000fe20000000f00 */
[----:B------:R-:W-:Y:S01]  /*166d0*/  IMAD.MOV.U32 R30, RZ, RZ, 0x1f ;  /* 0x0000001fff1e7424 */ /* 0x000fe200078e00ff */
[----:B------:R-:W-:Y:S02]  /*166e0*/  MOV R3, 0x16700 ;  /* 0x0001670000037802 */ /* 0x000fe40000000f00 */
[----:B------:R-:W-:Y:S05]  /*166f0*/  CALL.REL.NOINC `($__internal_35_$__cuda_sm70_shflsync_idx_p) ;  /* 0x00002dd000007944 */ /* 0x000fea0003c00000 */
[----:B------:R-:W-:Y:S01]  /*16700*/  IMAD.MOV.U32 R12, RZ, RZ, R30 ;  /* 0x000000ffff0c7224 */ /* 0x000fe200078e001e */
[----:B------:R-:W-:Y:S01]  /*16710*/  MOV R31, R8 ;  /* 0x00000008001f7202 */ /* 0x000fe20000000f00 */
[----:B------:R-:W-:Y:S01]  /*16720*/  IMAD.MOV.U32 R5, RZ, RZ, RZ ;  /* 0x000000ffff057224 */ /* 0x000fe200078e00ff */
[----:B------:R-:W-:Y:S01]  /*16730*/  MOV R2, R0 ;  /* 0x0000000000027202 */ /* 0x000fe20000000f00 */
[----:B------:R-:W-:Y:S01]  /*16740*/  IMAD.MOV.U32 R30, RZ, RZ, 0x1f ;  /* 0x0000001fff1e7424 */ /* 0x000fe200078e00ff */
[----:B------:R-:W-:-:S02]  /*16750*/  MOV R3, 0x16770 ;  /* 0x0001677000037802 */ /* 0x000fc40000000f00 */
[----:B------:R-:W-:Y:S05]  /*16760*/  CALL.REL.NOINC `($__internal_35_$__cuda_sm70_shflsync_idx_p) ;  /* 0x00002d6000007944 */ /* 0x000fea0003c00000 */
[----:B------:R-:W-:Y:S01]  /*16770*/  MOV R9, R30 ;  /* 0x0000001e00097202 */ /* 0x000fe20000000f00 */
[----:B------:R-:W-:Y:S05]  /*16780*/  BRA `(.L_x_2173) ;  /* 0xfffe9ea000007947 */ /* 0x000fea000383ffff */
.L_x_2001:
[----:B------:R-:W-:Y:S01]  /*16790*/  IMAD.MOV.U32 R31, RZ, RZ, R4 ;  /* 0x000000ffff1f7224 */ /* 0x000fe200078e0004 */
[----:B------:R-:W-:Y:S01]  /*167a0*/  MOV R2, R0 ;  /* 0x0000000000027202 */ /* 0x000fe20000000f00 */
[----:B------:R-:W-:Y:S01]  /*167b0*/  IMAD.MOV.U32 R30, RZ, RZ, 0x1f ;  /* 0x0000001fff1e7424 */ /* 0x000fe200078e00ff */
[----:B------:R-:W-:-:S02]  /*167c0*/  MOV R3, 0x167e0 ;  /* 0x000167e000037802 */ /* 0x000fc40000000f00 */
[----:B--23--:R-:W-:Y:S05]  /*167d0*/  CALL.REL.NOINC `($__internal_35_$__cuda_sm70_shflsync_idx_p) ;  /* 0x00002cf000007944 */ /* 0x00cfea0003c00000 */
[----:B------:R-:W-:Y:S01]  /*167e0*/  MOV R5, R30 ;  /* 0x0000001e00057202 */ /* 0x000fe20000000f00 */
[----:B------:R-:W-:Y:S05]  /*167f0*/  BRA `(.L_x_2000) ;  /* 0xfffe9e9000007947 */ /* 0x000fea000383ffff */
.L_x_2020:
[----:B------:R-:W-:Y:S01]  /*16800*/  IMAD.MOV.U32 R31, RZ, RZ, R9 ;  /* 0x000000ffff1f7224 */ /* 0x000fe200078e0009 */
[----:B------:R-:W-:Y:S01]  /*16810*/  MOV R2, RZ ;  /* 0x000000ff00027202 */ /* 0x000fe20000000f00 */
[----:B------:R-:W-:Y:S01]  /*16820*/  IMAD.MOV.U32 R30, RZ, RZ, 0x181f ;  /* 0x0000181fff1e7424 */ /* 0x000fe200078e00ff */
[----:B------:R-:W-:-:S02]  /*16830*/  MOV R3, 0x16850 ;  /* 0x0001685000037802 */ /* 0x000fc40000000f00 */
[----:B-----5:R-:W-:Y:S05]  /*16840*/  CALL.REL.NOINC `($__internal_35_$__cuda_sm70_shflsync_idx_p) ;  /* 0x00002c8000007944 */ /* 0x020fea0003c00000 */
[----:B------:R-:W-:Y:S01]  /*16850*/  MOV R8, R30 ;  /* 0x0000001e00087202 */ /* 0x000fe20000000f00 */
[----:B------:R-:W-:Y:S05]  /*16860*/  BRA `(.L_x_2174) ;  /* 0xfffec16000007947 */ /* 0x000fea000383ffff */
.L_x_2021:
[----:B------:R-:W-:Y:S01]  /*16870*/  IMAD.MOV.U32 R31, RZ, RZ, R12 ;  /* 0x000000ffff1f7224 */ /* 0x000fe200078e000c */
[----:B------:R-:W-:Y:S01]  /*16880*/  MOV R2, RZ ;  /* 0x000000ff00027202 */ /* 0x000fe20000000f00 */
[----:B------:R-:W-:Y:S01]  /*16890*/  IMAD.MOV.U32 R30, RZ, RZ, 0x181f ;  /* 0x0000181fff1e7424 */ /* 0x000fe200078e00ff */
[----:B------:R-:W-:-:S02]  /*168a0*/  MOV R3, 0x168c0 ;  /* 0x000168c000037802 */ /* 0x000fc40000000f00 */
[----:B-12--5:R-:W-:Y:S05]  /*168b0*/  CALL.REL.NOINC `($__internal_35_$__cuda_sm70_shflsync_idx_p) ;  /* 0x00002c1000007944 */ /* 0x026fea0003c00000 */
[----:B------:R-:W-:Y:S01]  /*168c0*/  MOV R0, R30 ;  /* 0x0000001e00007202 */ /* 0x000fe20000000f00 */
[----:B------:R-:W-:Y:S05]  /*168d0*/  BRA `(.L_x_2175) ;  /* 0xfffec11000007947 */ /* 0x000fea000383ffff */
.L_x_2024:
[----:B------:R-:W-:Y:S01]  /*168e0*/  IMAD.MOV.U32 R31, RZ, RZ, R9 ;  /* 0x000000ffff1f7224 */ /* 0x000fe200078e0009 */
[----:B--2---:R-:W-:Y:S01]  /*168f0*/  MOV R2, 0x1 ;  /* 0x0000000100027802 */ /* 0x004fe20000000f00 */
[----:B------:R-:W-:Y:S01]  /*16900*/  IMAD.MOV.U32 R30, RZ, RZ, 0x181f ;  /* 0x0000181fff1e7424 */ /* 0x000fe200078e00ff */
[----:B------:R-:W-:-:S02]  /*16910*/  MOV R3, 0x16930 ;  /* 0x0001693000037802 */ /* 0x000fc40000000f00 */
[----:B-1-345:R-:W-:Y:S05]  /*16920*/  CALL.REL.NOINC `($__internal_35_$__cuda_sm70_shflsync_idx_p) ;  /* 0x00002ba000007944 */ /* 0x03afea0003c00000 */
[----:B------:R-:W-:Y:S01]  /*16930*/  IMAD.MOV.U32 R8, RZ, RZ, R30 ;  /* 0x000000ffff087224 */ /* 0x000fe200078e001e */
[----:B------:R-:W-:Y:S01]  /*16940*/  MOV R2, 0x1 ;  /* 0x0000000100027802 */ /* 0x000fe20000000f00 */
[----:B------:R-:W-:Y:S01]  /*16950*/  IMAD.MOV.U32 R31, RZ, RZ, R12 ;  /* 0x000000ffff1f7224 */ /* 0x000fe200078e000c */
[----:B------:R-:W-:-:S02]  /*16960*/  MOV R30, 0x181f ;  /* 0x0000181f001e7802 */ /* 0x000fc40000000f00 */
[----:B------:R-:W-:Y:S02]  /*16970*/  MOV R3, 0x16990 ;  /* 0x0001699000037802 */ /* 0x000fe40000000f00 */
[----:B------:R-:W-:Y:S05]  /*16980*/  CALL.REL.NOINC `($__internal_35_$__cuda_sm70_shflsync_idx_p) ;  /* 0x00002b4000007944 */ /* 0x000fea0003c00000 */
[----:B------:R-:W-:Y:S01]  /*16990*/  MOV R0, R30 ;  /* 0x0000001e00007202 */ /* 0x000fe20000000f00 */
[----:B------:R-:W-:Y:S05]  /*169a0*/  BRA `(.L_x_2176) ;  /* 0xfffec1c000007947 */ /* 0x000fea000383ffff */
.L_x_2027:
[----:B------:R-:W-:Y:S01]  /*169b0*/  IMAD.MOV.U32 R31, RZ, RZ, R9 ;  /* 0x000000ffff1f7224 */ /* 0x000fe200078e0009 */
[----:B-1----:R-:W-:Y:S01]  /*169c0*/  MOV R2, 0x2 ;  /* 0x0000000200027802 */ /* 0x002fe20000000f00 */
[----:B------:R-:W-:Y:S01]  /*169d0*/  IMAD.MOV.U32 R30, RZ, RZ, 0x181f ;  /* 0x0000181fff1e7424 */ /* 0x000fe200078e00ff */
[----:B------:R-:W-:Y:S02]  /*169e0*/  MOV R3, 0x16a00 ;  /* 0x00016a0000037802 */ /* 0x000fe40000000f00 */
[----:B--2345:R-:W-:Y:S05]  /*169f0*/  CALL.REL.NOINC `($__internal_35_$__cuda_sm70_shflsync_idx_p) ;  /* 0x00002ad000007944 */ /* 0x03cfea0003c00000 */
[----:B------:R-:W-:Y:S01]  /*16a00*/  MOV R8, R30 ;  /* 0x0000001e00087202 */ /* 0x000fe20000000f00 */
[----:B------:R-:W-:Y:S05]  /*16a10*/  BRA `(.L_x_2177) ;  /* 0xfffec2b000007947 */ /* 0x000fea000383ffff */
.L_x_2028:
[----:B------:R-:W-:Y:S01]  /*16a20*/  IMAD.MOV.U32 R31, RZ, RZ, R12 ;  /* 0x000000ffff1f7224 */ /* 0x000fe200078e000c */
[----:B------:R-:W-:Y:S01]  /*16a30*/  MOV R2, 0x2 ;  /* 0x0000000200027802 */ /* 0x000fe20000000f00 */
[----:B------:R-:W-:Y:S01]  /*16a40*/  IMAD.MOV.U32 R30, RZ, RZ, 0x181f ;  /* 0x0000181fff1e7424 */ /* 0x000fe200078e00ff */
[----:B------:R-:W-:Y:S02]  /*16a50*/  MOV R3, 0x16a70 ;  /* 0x00016a7000037802 */ /* 0x000fe40000000f00 */
[----:B-12345:R-:W-:Y:S05]  /*16a60*/  CALL.REL.NOINC `($__internal_35_$__cuda_sm70_shflsync_idx_p) ;  /* 0x00002a6000007944 */ /* 0x03efea0003c00000 */
[----:B------:R-:W-:Y:S01]  /*16a70*/  MOV R0, R30 ;  /* 0x0000001e00007202 */ /* 0x000fe20000000f00 */
[----:B------:R-:W-:Y:S05]  /*16a80*/  BRA `(.L_x_2178) ;  /* 0xfffec26000007947 */ /* 0x000fea000383ffff */
.L_x_2031:
[----:B------:R-:W-:Y:S01]  /*16a90*/  IMAD.MOV.U32 R31, RZ, RZ, R9 ;  /* 0x000000ffff1f7224 */ /* 0x000fe200078e0009 */
[----:B-1----:R-:W-:Y:S01]  /*16aa0*/  MOV R2, 0x3 ;  /* 0x0000000300027802 */ /* 0x002fe20000000f00 */
[----:B------:R-:W-:Y:S01]  /*16ab0*/  IMAD.MOV.U32 R30, RZ, RZ, 0x181f ;  /* 0x0000181fff1e7424 */ /* 0x000fe200078e00ff */
[----:B------:R-:W-:-:S02]  /*16ac0*/  MOV R3, 0x16ae0 ;  /* 0x00016ae000037802 */ /* 0x000fc40000000f00 */
[----:B--2345:R-:W-:Y:S05]  /*16ad0*/  CALL.REL.NOINC `($__internal_35_$__cuda_sm70_shflsync_idx_p) ;  /* 0x000029f000007944 */ /* 0x03cfea0003c00000 */
        /* <DEDUP_REMOVED lines=8> */
.L_x_2034:
[----:B------:R-:W-:Y:S01]  /*16b60*/  IMAD.MOV.U32 R31, RZ, RZ, R9 ;  /* 0x000000ffff1f7224 */ /* 0x000fe200078e0009 */
[----:B------:R-:W-:Y:S01]  /*16b70*/  MOV R2, RZ ;  /* 0x000000ff00027202 */ /* 0x000fe20000000f00 */
[----:B------:R-:W-:Y:S01]  /*16b80*/  IMAD.MOV.U32 R30, RZ, RZ, 0x181f ;  /* 0x0000181fff1e7424 */ /* 0x000fe200078e00ff */
[----:B------:R-:W-:Y:S02]  /*16b90*/  MOV R3, 0x16bb0 ;  /* 0x00016bb000037802 */ /* 0x000fe40000000f00 */
[----:B------:R-:W-:Y:S05]  /*16ba0*/  CALL.REL.NOINC `($__internal_35_$__cuda_sm70_shflsync_idx_p) ;  /* 0x0000292000007944 */ /* 0x000fea0003c00000 */
[----:B------:R-:W-:Y:S01]  /*16bb0*/  MOV R8, R30 ;  /* 0x0000001e00087202 */ /* 0x000fe20000000f00 */
[----:B------:R-:W-:Y:S05]  /*16bc0*/  BRA `(.L_x_2180) ;  /* 0xfffecdc000007947 */ /* 0x000fea000383ffff */
.L_x_2035:
[----:B------:R-:W-:Y:S01]  /*16bd0*/  IMAD.MOV.U32 R31, RZ, RZ, R11 ;  /* 0x000000ffff1f7224 */ /* 0x000fe200078e000b */
[----:B------:R-:W-:Y:S01]  /*16be0*/  MOV R2, RZ ;  /* 0x000000ff00027202 */ /* 0x000fe20000000f00 */
[----:B------:R-:W-:Y:S01]  /*16bf0*/  IMAD.MOV.U32 R30, RZ, RZ, 0x181f ;  /* 0x0000181fff1e7424 */ /* 0x000fe200078e00ff */
[----:B------:R-:W-:Y:S02]  /*16c00*/  MOV R3, 0x16c20 ;  /* 0x00016c2000037802 */ /* 0x000fe40000000f00 */
[----:B-12---:R-:W-:Y:S05]  /*16c10*/  CALL.REL.NOINC `($__internal_35_$__cuda_sm70_shflsync_idx_p) ;  /* 0x000028b000007944 */ /* 0x006fea0003c00000 */
[----:B------:R-:W-:Y:S01]  /*16c20*/  IADD3 R4, P1, R30, R17, RZ ;  /* 0x000000111e047210 */ /* 0x000fe20007f3e0ff */
[----:B------:R-:W-:Y:S01]  /*16c30*/  IMAD.MOV.U32 R31, RZ, RZ, R9 ;  /* 0x000000ffff1f7224 */ /* 0x000fe200078e0009 */
[----:B------:R-:W-:-:S03]  /*16c40*/  ISETP.GE.AND P0, PT, R177, c[0x0][0x1d4], PT ;  /* 0x00007500b1007a0c */ /* 0x000fc60003f06270 */
[----:B------:R-:W-:Y:S01]  /*16c50*/  IMAD.X R5, R8, 0x1, R13, P1 ;  /* 0x0000000108057824 */ /* 0x000fe200008e060d */
[----:B------:R-:W-:Y:S02]  /*16c60*/  IADD3 R6, P1, R30, R18, RZ ;  /* 0x000000121e067210 */ /* 0x000fe40007f3e0ff */
[----:B------:R-:W-:-:S03]  /*16c70*/  SEL R12, RZ, 0x10, P0 ;  /* 0x00000010ff0c7807 */ /* 0x000fc60000000000 */
[----:B------:R-:W-:Y:S01]  /*16c80*/  IMAD.X R7, R8, 0x1, R15, P1 ;  /* 0x0000000108077824 */ /* 0x000fe200008e060f */
[----:B------:R-:W-:Y:S01]  /*16c90*/  IADD3 R2, P1, R30, R19, RZ ;  /* 0x000000131e027210 */ /* 0x000fe20007f3e0ff */
[----:B------:R-:W-:Y:S02]  /*16ca0*/  IMAD.MOV.U32 R30, RZ, RZ, 0x181f ;  /* 0x0000181fff1e7424 */ /* 0x000fe400078e00ff */
[----:B------:R-:W-:Y:S01]  /*16cb0*/  @!PT LDS RZ, [RZ] ;  /* 0x00000000fffff984 */ /* 0x000fe20000000800 */
[----:B------:R-:W-:Y:S01]  /*16cc0*/  @!PT LDS RZ, [RZ] ;  /* 0x00000000fffff984 */ /* 0x000fe20000000800 */
[----:B------:R-:W-:Y:S01]  /*16cd0*/  @!PT LDS RZ, [RZ] ;  /* 0x00000000fffff984 */ /* 0x000fe20000000800 */
[----:B------:R1:W-:Y:S01]  /*16ce0*/  LDGSTS.E.BYPASS.LTC128B.128 [R204+0x12100], [R4.64], !P0 ;  /* 0x1210000004cc7fae */ /* 0x0003e2000c101d46 */
[----:B------:R-:W-:Y:S01]  /*16cf0*/  ISETP.GE.AND P0, PT, R185, c[0x0][0x1d4], PT ;  /* 0x00007500b9007a0c */ /* 0x000fe20003f06270 */
[----:B------:R-:W-:Y:S01]  /*16d00*/  IMAD.X R3, R8, 0x1, R14, P1 ;  /* 0x0000000108037824 */ /* 0x000fe200008e060e */
[----:B------:R-:W-:Y:S02]  /*16d10*/  ISETP.GE.AND P1, PT, R186, c[0x0][0x1d4], PT ;  /* 0x00007500ba007a0c */ /* 0x000fe40003f26270 */
[----:B------:R-:W-:Y:S02]  /*16d20*/  SEL R9, RZ, 0x10, P0 ;  /* 0x00000010ff097807 */ /* 0x000fe40000000000 */
[----:B------:R-:W-:-:S09]  /*16d30*/  SEL R10, RZ, 0x10, P1 ;  /* 0x00000010ff0a7807 */ /* 0x000fd20000800000 */
[----:B------:R1:W-:Y:S04]  /*16d40*/  LDGSTS.E.BYPASS.LTC128B.128 [R204+0x14100], [R6.64], !P1 ;  /* 0x1410000006cc7fae */ /* 0x0003e8000c901d46 */
[----:B------:R2:W-:Y:S02]  /*16d50*/  LDGSTS.E.BYPASS.LTC128B.128 [R204+0x16100], [R2.64], !P0 ;  /* 0x1610000002cc7fae */ /* 0x0005e4000c101d46 */
[----:B--2---:R-:W-:Y:S01]  /*16d60*/  IMAD.MOV.U32 R2, RZ, RZ, 0x1 ;  /* 0x00000001ff027424 */ /* 0x004fe200078e00ff */
[----:B------:R-:W-:Y:S02]  /*16d70*/  MOV R3, 0x16d90 ;  /* 0x00016d9000037802 */ /* 0x000fe40000000f00 */
[----:B-1----:R-:W-:Y:S05]  /*16d80*/  CALL.REL.NOINC `($__internal_35_$__cuda_sm70_shflsync_idx_p) ;  /* 0x0000274000007944 */ /* 0x002fea0003c00000 */
        /* <DEDUP_REMOVED lines=8> */
.L_x_2038:
[----:B------:R-:W-:Y:S01]  /*16e10*/  IMAD.MOV.U32 R31, RZ, RZ, R13 ;  /* 0x000000ffff1f7224 */ /* 0x000fe200078e000d */
[----:B------:R-:W-:Y:S01]  /*16e20*/  MOV R2, RZ ;  /* 0x000000ff00027202 */ /* 0x000fe20000000f00 */
[----:B------:R-:W-:Y:S01]  /*16e30*/  IMAD.MOV.U32 R30, RZ, RZ, 0x181f ;  /* 0x0000181fff1e7424 */ /* 0x000fe200078e00ff */
[----:B------:R-:W-:Y:S02]  /*16e40*/  MOV R3, 0x16e60 ;  /* 0x00016e6000037802 */ /* 0x000fe40000000f00 */
[----:B-1234-:R-:W-:Y:S05]  /*16e50*/  CALL.REL.NOINC `($__internal_35_$__cuda_sm70_shflsync_idx_p) ;  /* 0x0000267000007944 */ /* 0x01efea0003c00000 */
[----:B------:R-:W-:Y:S01]  /*16e60*/  MOV R12, R30 ;  /* 0x0000001e000c7202 */ /* 0x000fe20000000f00 */
[----:B------:R-:W-:Y:S05]  /*16e70*/  BRA `(.L_x_2182) ;  /* 0xfffed09000007947 */ /* 0x000fea000383ffff */
.L_x_2039:
[----:B------:R-:W-:Y:S01]  /*16e80*/  IMAD.MOV.U32 R31, RZ, RZ, R19 ;  /* 0x000000ffff1f7224 */ /* 0x000fe200078e0013 */
[----:B------:R-:W-:Y:S01]  /*16e90*/  MOV R2, RZ ;  /* 0x000000ff00027202 */ /* 0x000fe20000000f00 */
[----:B------:R-:W-:Y:S01]  /*16ea0*/  IMAD.MOV.U32 R30, RZ, RZ, 0x181f ;  /* 0x0000181fff1e7424 */ /* 0x000fe200078e00ff */
[----:B------:R-:W-:Y:S02]  /*16eb0*/  MOV R3, 0x16ed0 ;  /* 0x00016ed000037802 */ /* 0x000fe40000000f00 */
[----:B-1234-:R-:W-:Y:S05]  /*16ec0*/  CALL.REL.NOINC `($__internal_35_$__cuda_sm70_shflsync_idx_p) ;  /* 0x0000260000007944 */ /* 0x01efea0003c00000 */
        /* <DEDUP_REMOVED lines=31> */
.L_x_2050:
[----:B------:R-:W-:Y:S01]  /*170c0*/  IMAD.MOV.U32 R31, RZ, RZ, R5 ;  /* 0x000000ffff1f7224 */ /* 0x000fe200078e0005 */
[----:B------:R-:W-:Y:S01]  /*170d0*/  MOV R2, RZ ;  /* 0x000000ff00027202 */ /* 0x000fe20000000f00 */
[----:B------:R-:W-:Y:S01]  /*170e0*/  IMAD.MOV.U32 R30, RZ, RZ, 0x181f ;  /* 0x0000181fff1e7424 */ /* 0x000fe200078e00ff */
[----:B------:R-:W-:Y:S02]  /*170f0*/  MOV R3, 0x17110 ;  /* 0x0001711000037802 */ /* 0x000fe40000000f00 */
[----:B------:R-:W-:Y:S05]  /*17100*/  CALL.REL.NOINC `($__internal_35_$__cuda_sm70_shflsync_idx_p) ;  /* 0x000023c000007944 */ /* 0x000fea0003c00000 */
[----:B------:R-:W-:Y:S01]  /*17110*/  MOV R4, R30 ;  /* 0x0000001e00047202 */ /* 0x000fe20000000f00 */
[----:B------:R-:W-:Y:S05]  /*17120*/  BRA `(.L_x_2184) ;  /* 0xfffefa5000007947 */ /* 0x000fea000383ffff */
.L_x_2051:
[----:B------:R-:W-:Y:S01]  /*17130*/  IMAD.MOV.U32 R31, RZ, RZ, R12 ;  /* 0x000000ffff1f7224 */ /* 0x000fe200078e000c */
[----:B------:R-:W-:Y:S01]  /*17140*/  MOV R2, RZ ;  /* 0x000000ff00027202 */ /* 0x000fe20000000f00 */
[----:B------:R-:W-:Y:S01]  /*17150*/  IMAD.MOV.U32 R30, RZ, RZ, 0x181f ;  /* 0x0000181fff1e7424 */ /* 0x000fe200078e00ff */
[----:B------:R-:W-:Y:S02]  /*17160*/  MOV R3, 0x17180 ;  /* 0x0001718000037802 */ /* 0x000fe40000000f00 */
[----:B-12---:R-:W-:Y:S05]  /*17170*/  CALL.REL.NOINC `($__internal_35_$__cuda_sm70_shflsync_idx_p) ;  /* 0x0000235000007944 */ /* 0x006fea0003c00000 */
[----:B------:R-:W-:Y:S01]  /*17180*/  IADD3 R6, P0, R30, R17, RZ ;  /* 0x000000111e067210 */ /* 0x000fe20007f1e0ff */
[----:B------:R-:W-:Y:S01]  /*17190*/  IMAD.MOV.U32 R31, RZ, RZ, R5 ;  /* 0x000000ffff1f7224 */ /* 0x000fe200078e0005 */
[----:B------:R-:W-:-:S02]  /*171a0*/  ISETP.GE.AND P4, PT, R177, c[0x0][0x1d4], PT ;  /* 0x00007500b1007a0c */ /* 0x000fc40003f86270 */
[----:B------:R-:W-:Y:S01]  /*171b0*/  ISETP.GE.AND P3, PT, R186, c[0x0][0x1d4], PT ;  /* 0x00007500ba007a0c */ /* 0x000fe20003f66270 */
[----:B------:R-:W-:Y:S01]  /*171c0*/  IMAD.X R7, R4, 0x1, R14, P0 ;  /* 0x0000000104077824 */ /* 0x000fe200000e060e */
[----:B------:R-:W-:Y:S02]  /*171d0*/  IADD3 R2, P0, R30, R16, RZ ;  /* 0x000000101e027210 */ /* 0x000fe40007f1e0ff */
[----:B------:R-:W-:Y:S02]  /*171e0*/  SEL R11, RZ, 0x10, P4 ;  /* 0x00000010ff0b7807 */ /* 0x000fe40002000000 */
[----:B------:R-:W-:Y:S01]  /*171f0*/  SEL R10, RZ, 0x10, P3 ;  /* 0x00000010ff0a7807 */ /* 0x000fe20001800000 */
[----:B------:R-:W-:-:S04]  /*17200*/  IMAD.X R3, R4, 0x1, R13, P0 ;  /* 0x0000000104037824 */ /* 0x000fc800000e060d */
[----:B------:R-:W-:Y:S01]  /*17210*/  @!PT LDS RZ, [RZ] ;  /* 0x00000000fffff984 */ /* 0x000fe20000000800 */
[----:B------:R-:W-:Y:S01]  /*17220*/  @!PT LDS RZ, [RZ] ;  /* 0x00000000fffff984 */ /* 0x000fe20000000800 */
[----:B------:R-:W-:Y:S01]  /*17230*/  @!PT LDS RZ, [RZ] ;  /* 0x00000000fffff984 */ /* 0x000fe20000000800 */
[----:B------:R1:W-:Y:S04]  /*17240*/  LDGSTS.E.BYPASS.LTC128B.128 [R204+0xc100], [R6.64], !P4 ;  /* 0x0c10000006cc7fae */ /* 0x0003e8000e101d46 */
[----:B------:R2:W-:Y:S02]  /*17250*/  LDGSTS.E.BYPASS.LTC128B.128 [R204+0xe100], [R2.64], !P3 ;  /* 0x0e10000002cc7fae */ /* 0x0005e4000d901d46 */
[----:B--2---:R-:W-:Y:S01]  /*17260*/  IADD3 R2, P0, R30, R18, RZ ;  /* 0x000000121e027210 */ /* 0x004fe20007f1e0ff */
[----:B------:R-:W-:-:S04]  /*17270*/  IMAD.MOV.U32 R30, RZ, RZ, 0x181f ;  /* 0x0000181fff1e7424 */ /* 0x000fc800078e00ff */
[----:B------:R-:W-:Y:S01]  /*17280*/  IMAD.X R3, R4, 0x1, R15, P0 ;  /* 0x0000000104037824 */ /* 0x000fe200000e060f */
[----:B------:R-:W-:-:S04]  /*17290*/  ISETP.GE.AND P0, PT, R185, c[0x0][0x1d4], PT ;  /* 0x00007500b9007a0c */ /* 0x000fc80003f06270 */
[----:B------:R-:W-:-:S09]  /*172a0*/  SEL R5, RZ, 0x10, P0 ;  /* 0x00000010ff057807 */ /* 0x000fd20000000000 */
[----:B------:R2:W-:Y:S02]  /*172b0*/  LDGSTS.E.BYPASS.LTC128B.128 [R204+0x10100], [R2.64], !P0 ;  /* 0x1010000002cc7fae */ /* 0x0005e4000c101d46 */
[----:B--2---:R-:W-:Y:S01]  /*172c0*/  IMAD.MOV.U32 R2, RZ, RZ, 0x1 ;  /* 0x00000001ff027424 */ /* 0x004fe200078e00ff */
[----:B------:R-:W-:Y:S02]  /*172d0*/  MOV R3, 0x172f0 ;  /* 0x000172f000037802 */ /* 0x000fe40000000f00 */
[----:B-1----:R-:W-:Y:S05]  /*172e0*/  CALL.REL.NOINC `($__internal_35_$__cuda_sm70_shflsync_idx_p) ;  /* 0x000021e000007944 */ /* 0x002fea0003c00000 */
[----:B------:R-:W-:Y:S01]  /*172f0*/  IMAD.MOV.U32 R4, RZ, RZ, R30 ;  /* 0x000000ffff047224 */ /* 0x000fe200078e001e */
[----:B------:R-:W-:Y:S01]  /*17300*/  MOV R2, 0x1 ;  /* 0x0000000100027802 */ /* 0x000fe20000000f00 */
[----:B------:R-:W-:Y:S01]  /*17310*/  IMAD.MOV.U32 R31, RZ, RZ, R12 ;  /* 0x000000ffff1f7224 */ /* 0x000fe200078e000c */
[----:B------:R-:W-:Y:S02]  /*17320*/  MOV R30, 0x181f ;  /* 0x0000181f001e7802 */ /* 0x000fe40000000f00 */
[----:B------:R-:W-:Y:S02]  /*17330*/  MOV R3, 0x17350 ;  /* 0x0001735000037802 */ /* 0x000fe40000000f00 */
[----:B------:R-:W-:Y:S05]  /*17340*/  CALL.REL.NOINC `($__internal_35_$__cuda_sm70_shflsync_idx_p) ;  /* 0x0000218000007944 */ /* 0x000fea0003c00000 */
[----:B------:R-:W-:Y:S01]  /*17350*/  MOV R0, R30 ;  /* 0x0000001e00007202 */ /* 0x000fe20000000f00 */
[----:B------:R-:W-:Y:S05]  /*17360*/  BRA `(.L_x_2185) ;  /* 0xfffef94000007947 */ /* 0x000fea000383ffff */
.L_x_2059:
[----:B------:R-:W-:Y:S01]  /*17370*/  MOV R2, RZ ;  /* 0x000000ff00027202 */ /* 0x000fe20000000f00 */
[----:B------:R-:W-:Y:S01]  /*17380*/  IMAD.MOV.U32 R31, RZ, RZ, R12 ;  /* 0x000000ffff1f7224 */ /* 0x000fe200078e000c */
[----:B------:R-:W-:Y:S01]  /*17390*/  MOV R3, 0x173c0 ;  /* 0x000173c000037802 */ /* 0x000fe20000000f00 */
[----:B------:R-:W-:Y:S02]  /*173a0*/  IMAD.MOV.U32 R30, RZ, RZ, 0x181f ;  /* 0x0000181fff1e7424 */ /* 0x000fe400078e00ff */
[----:B-1234-:R-:W-:Y:S05]  /*173b0*/  CALL.REL.NOINC `($__internal_35_$__cuda_sm70_shflsync_idx_p) ;  /* 0x0000211000007944 */ /* 0x01efea0003c00000 */
[----:B------:R-:W-:Y:S01]  /*173c0*/  MOV R5, R30 ;  /* 0x0000001e00057202 */ /* 0x000fe20000000f00 */
[----:B------:R-:W-:-:S05]  /*173d0*/  BRA `(.L_x_2186) ;  /* 0xffff000000007947 */ /* 0x000fca000383ffff */
.L_x_2060:
[----:B------:R-:W-:Y:S01]  /*173e0*/  MOV R2, RZ ;  /* 0x000000ff00027202 */ /* 0x000fe20000000f00 */
[----:B------:R-:W-:Y:S01]  /*173f0*/  IMAD.MOV.U32 R31, RZ, RZ, R13 ;  /* 0x000000ffff1f7224 */ /* 0x000fe200078e000d */
[----:B------:R-:W-:Y:S01]  /*17400*/  MOV R3, 0x17430 ;  /* 0x0001743000037802 */ /* 0x000fe20000000f00 */
[----:B------:R-:W-:Y:S02]  /*17410*/  IMAD.MOV.U32 R30, RZ, RZ, 0x181f ;  /* 0x0000181fff1e7424 */ /* 0x000fe400078e00ff */
[----:B-1234-:R-:W-:Y:S05]  /*17420*/  CALL.REL.NOINC `($__internal_35_$__cuda_sm70_shflsync_idx_p) ;  /* 0x000020a000007944 */ /* 0x01efea0003c00000 */
[----:B------:R-:W-:Y:S01]  /*17430*/  ISETP.GE.AND P4, PT, R177, c[0x0][0x1d4], PT ;  /* 0x00007500b1007a0c */ /* 0x000fe20003f86270 */
[----:B------:R-:W-:Y:S01]  /*17440*/  IMAD R4, R178, 0x6000, R206 ;  /* 0x00006000b2047824 */ /* 0x000fe200078e02ce */
[----:B------:R-:W-:Y:S01]  /*17450*/  IADD3 R2, P0, R30, R28, RZ ;  /* 0x0000001c1e027210 */ /* 0x000fe20007f1e0ff */
[----:B------:R-:W-:Y:S01]  /*17460*/  IMAD.MOV.U32 R31, RZ, RZ, R12 ;  /* 0x000000ffff1f7224 */ /* 0x000fe200078e000c */
[----:B------:R-:W-:Y:S02]  /*17470*/  ISETP.GE.AND P3, PT, R186, c[0x0][0x1d4], PT ;  /* 0x00007500ba007a0c */ /* 0x000fe40003f66270 */
[----:B------:R-:W-:Y:S01]  /*17480*/  SEL R7, RZ, 0x10, P4 ;  /* 0x00000010ff077807 */ /* 0x000fe20002000000 */
[C---:B------:R-:W-:Y:S01]  /*17490*/  IMAD.X R3, R5.reuse, 0x1, R20, P0 ;  /* 0x0000000105037824 */ /* 0x040fe200000e0614 */
[----:B------:R-:W-:Y:S05]  /*174a0*/  SEL R15, RZ, 0x10, P3 ;  /* 0x00000010ff0f7807 */ /* 0x000fea0001800000 */
[----:B------:R-:W-:Y:S01]  /*174b0*/  @!PT LDS RZ, [RZ] ;  /* 0x00000000fffff984 */ /* 0x000fe20000000800 */
[----:B------:R-:W-:Y:S01]  /*174c0*/  @!PT LDS RZ, [RZ] ;  /* 0x00000000fffff984 */ /* 0x000fe20000000800 */
[----:B------:R-:W-:Y:S01]  /*174d0*/  @!PT LDS RZ, [RZ] ;  /* 0x00000000fffff984 */ /* 0x000fe20000000800 */
[----:B------:R1:W-:Y:S02]  /*174e0*/  LDGSTS.E.BYPASS.LTC128B.128 [R4], [R2.64], !P4 ;  /* 0x0000000002047fae */ /* 0x0003e4000e101d46 */
[C---:B-1----:R-:W-:Y:S05]  /*174f0*/  IADD3 R2, P0, R30.reuse, R23, RZ ;  /* 0x000000171e027210 */ /* 0x042fea0007f1e0ff */
[C---:B------:R-:W-:Y:S05]  /*17500*/  IMAD.X R3, R5.reuse, 0x1, R21, P0 ;  /* 0x0000000105037824 */ /* 0x040fea00000e0615 */
[----:B------:R1:W-:Y:S02]  /*17510*/  LDGSTS.E.BYPASS.LTC128B.128 [R4+0x2000], [R2.64], !P3 ;  /* 0x0200000002047fae */ /* 0x0003e4000d901d46 */
[----:B-1----:R-:W-:Y:S01]  /*17520*/  IADD3 R2, P0, R30, R29, RZ ;  /* 0x0000001d1e027210 */ /* 0x002fe20007f1e0ff */
[----:B------:R-:W-:Y:S04]  /*17530*/  IMAD.MOV.U32 R30, RZ, RZ, 0x181f ;  /* 0x0000181fff1e7424 */ /* 0x000fe800078e00ff */
[----:B------:R-:W-:Y:S01]  /*17540*/  IMAD.X R3, R5, 0x1, R22, P0 ;  /* 0x0000000105037824 */ /* 0x000fe200000e0616 */
[----:B------:R-:W-:Y:S04]  /*17550*/  ISETP.GE.AND P0, PT, R185, c[0x0][0x1d4], PT ;  /* 0x00007500b9007a0c */ /* 0x000fe80003f06270 */
[----:B------:R-:W-:Y:S09]  /*17560*/  SEL R14, RZ, 0x10, P0 ;  /* 0x00000010ff0e7807 */ /* 0x000ff20000000000 */
[----:B------:R1:W-:Y:S02]  /*17570*/  LDGSTS.E.BYPASS.LTC128B.128 [R4+0x4000], [R2.64], !P0 ;  /* 0x0400000002047fae */ /* 0x0003e4000c101d46 */
[----:B-1----:R-:W-:Y:S01]  /*17580*/  MOV R3, 0x175b0 ;  /* 0x000175b000037802 */ /* 0x002fe20000000f00 */
[----:B------:R-:W-:Y:S02]  /*17590*/  IMAD.MOV.U32 R2, RZ, RZ, 0x1 ;  /* 0x00000001ff027424 */ /* 0x000fe400078e00ff */
[----:B------:R-:W-:Y:S05]  /*175a0*/  CALL.REL.NOINC `($__internal_35_$__cuda_sm70_shflsync_idx_p) ;  /* 0x00001f2000007944 */ /* 0x000fea0003c00000 */
[----:B------:R-:W-:Y:S01]  /*175b0*/  MOV R2, 0x1 ;  /* 0x0000000100027802 */ /* 0x000fe20000000f00 */
[----:B------:R-:W-:Y:S01]  /*175c0*/  IMAD.MOV.U32 R5, RZ, RZ, R30 ;  /* 0x000000ffff057224 */ /* 0x000fe200078e001e */
[----:B------:R-:W-:Y:S01]  /*175d0*/  MOV R30, 0x181f ;  /* 0x0000181f001e7802 */ /* 0x000fe20000000f00 */
[----:B------:R-:W-:Y:S01]  /*175e0*/  IMAD.MOV.U32 R31, RZ, RZ, R13 ;  /* 0x000000ffff1f7224 */ /* 0x000fe200078e000d */
[----:B------:R-:W-:Y:S02]  /*175f0*/  MOV R3, 0x17610 ;  /* 0x0001761000037802 */ /* 0x000fe40000000f00 */
[----:B------:R-:W-:Y:S05]  /*17600*/  CALL.REL.NOINC `($__internal_35_$__cuda_sm70_shflsync_idx_p) ;  /* 0x00001ec000007944 */ /* 0x000fea0003c00000 */
[----:B------:R-:W-:Y:S01]  /*17610*/  MOV R2, R30 ;  /* 0x0000001e00027202 */ /* 0x000fe20000000f00 */
[----:B------:R-:W-:-:S05]  /*17620*/  BRA `(.L_x_2187) ;  /* 0xfffeff1000007947 */ /* 0x000fca000383ffff */
.L_x_2071:
[----:B------:R-:W-:Y:S01]  /*17630*/  MOV R2, RZ ;  /* 0x000000ff00027202 */ /* 0x000fe20000000f00 */
[----:B------:R-:W-:Y:S01]  /*17640*/  IMAD.MOV.U32 R31, RZ, RZ, R5 ;  /* 0x000000ffff1f7224 */ /* 0x000fe200078e0005 */
[----:B------:R-:W-:Y:S01]  /*17650*/  MOV R3, 0x17680 ;  /* 0x0001768000037802 */ /* 0x000fe20000000f00 */
[----:B------:R-:W-:Y:S02]  /*17660*/  IMAD.MOV.U32 R30, RZ, RZ, 0x181f ;  /* 0x0000181fff1e7424 */ /* 0x000fe400078e00ff */
[----:B------:R-:W-:Y:S05]  /*17670*/  CALL.REL.NOINC `($__internal_35_$__cuda_sm70_shflsync_idx_p) ;  /* 0x00001e5000007944 */ /* 0x000fea0003c00000 */
[----:B------:R-:W-:Y:S01]  /*17680*/  MOV R4, R30 ;  /* 0x0000001e00047202 */ /* 0x000fe20000000f00 */
[----:B------:R-:W-:-:S05]  /*17690*/  BRA `(.L_x_2188) ;  /* 0xffff30e000007947 */ /* 0x000fca000383ffff */
.L_x_2072:
[----:B------:R-:W-:Y:S01]  /*176a0*/  MOV R2, RZ ;  /* 0x000000ff00027202 */ /* 0x000fe20000000f00 */
[----:B------:R-:W-:Y:S01]  /*176b0*/  IMAD.MOV.U32 R31, RZ, RZ, R12 ;  /* 0x000000ffff1f7224 */ /* 0x000fe200078e000c */
[----:B------:R-:W-:Y:S01]  /*176c0*/  MOV R3, 0x176f0 ;  /* 0x000176f000037802 */ /* 0x000fe20000000f00 */
[----:B------:R-:W-:Y:S02]  /*176d0*/  IMAD.MOV.U32 R30, RZ, RZ, 0x181f ;  /* 0x0000181fff1e7424 */ /* 0x000fe400078e00ff */
[----:B-12---:R-:W-:Y:S05]  /*176e0*/  CALL.REL.NOINC `($__internal_35_$__cuda_sm70_shflsync_idx_p) ;  /* 0x00001de000007944 */ /* 0x006fea0003c00000 */
[----:B------:R-:W-:Y:S01]  /*176f0*/  ISETP.GE.AND P4, PT, R177, c[0x0][0x1d4], PT ;  /* 0x00007500b1007a0c */ /* 0x000fe20003f86270 */
[----:B------:R-:W-:Y:S01]  /*17700*/  IMAD R0, R178, 0x6000, R207 ;  /* 0x00006000b2007824 */ /* 0x000fe200078e02cf */
[----:B------:R-:W-:Y:S01]  /*17710*/  IADD3 R2, P0, R30, R16, RZ ;  /* 0x000000101e027210 */ /* 0x000fe20007f1e0ff */
[----:B------:R-:W-:Y:S01]  /*17720*/  IMAD.MOV.U32 R31, RZ, RZ, R5 ;  /* 0x000000ffff1f7224 */ /* 0x000fe200078e0005 */
[----:B------:R-:W-:Y:S02]  /*17730*/  ISETP.GE.AND P3, PT, R186, c[0x0][0x1d4], PT ;  /* 0x00007500ba007a0c */ /* 0x000fe40003f66270 */
[----:B------:R-:W-:Y:S01]  /*17740*/  SEL R10, RZ, 0x10, P4 ;  /* 0x00000010ff0a7807 */ /* 0x000fe20002000000 */
[----:B------:R-:W-:Y:S01]  /*17750*/  IMAD.X R3, R4, 0x1, R13, P0 ;  /* 0x0000000104037824 */ /* 0x000fe200000e060d */
[----:B------:R-:W-:Y:S05]  /*17760*/  SEL R5, RZ, 0x10, P3 ;  /* 0x00000010ff057807 */ /* 0x000fea0001800000 */
[----:B------:R-:W-:Y:S01]  /*17770*/  @!PT LDS RZ, [RZ] ;  /* 0x00000000fffff984 */ /* 0x000fe20000000800 */
[----:B------:R-:W-:Y:S01]  /*17780*/  @!PT LDS RZ, [RZ] ;  /* 0x00000000fffff984 */ /* 0x000fe20000000800 */
[----:B------:R-:W-:Y:S01]  /*17790*/  @!PT LDS RZ, [RZ] ;  /* 0x00000000fffff984 */ /* 0x000fe20000000800 */
[----:B------:R1:W-:Y:S02]  /*177a0*/  LDGSTS.E.BYPASS.LTC128B.128 [R0], [R2.64], !P4 ;  /* 0x0000000002007fae */ /* 0x0003e4000e101d46 */
[----:B-1----:R-:W-:Y:S05]  /*177b0*/  IADD3 R2, P0, R30, R17, RZ ;  /* 0x000000111e027210 */ /* 0x002fea0007f1e0ff */
[----:B------:R-:W-:Y:S05]  /*177c0*/  IMAD.X R3, R4, 0x1, R14, P0 ;  /* 0x0000000104037824 */ /* 0x000fea00000e060e */
        /* <DEDUP_REMOVED lines=18> */
.L_x_2081:
[----:B------:R-:W-:Y:S01]  /*178f0*/  MOV R2, RZ ;  /* 0x000000ff00027202 */ /* 0x000fe20000000f00 */
[----:B------:R-:W-:Y:S01]  /*17900*/  IMAD.MOV.U32 R31, RZ, RZ, R12 ;  /* 0x000000ffff1f7224 */ /* 0x000fe200078e000c */
[----:B------:R-:W-:Y:S01]  /*17910*/  MOV R3, 0x17940 ;  /* 0x0001794000037802 */ /* 0x000fe20000000f00 */
[----:B------:R-:W-:Y:S02]  /*17920*/  IMAD.MOV.U32 R30, RZ, RZ, 0x181f ;  /* 0x0000181fff1e7424 */ /* 0x000fe400078e00ff */
[----:B-1234-:R-:W-:Y:S05]  /*17930*/  CALL.REL.NOINC `($__internal_35_$__cuda_sm70_shflsync_idx_p) ;  /* 0x00001b9000007944 */ /* 0x01efea0003c00000 */
[----:B------:R-:W-:Y:S01]  /*17940*/  MOV R5, R30 ;  /* 0x0000001e00057202 */ /* 0x000fe20000000f00 */
[----:B------:R-:W-:-:S05]  /*17950*/  BRA `(.L_x_2190) ;  /* 0xffff371000007947 */ /* 0x000fca000383ffff */
.L_x_2082:
        /* <DEDUP_REMOVED lines=37> */
.L_x_2083:
[----:B------:R-:W-:Y:S01]  /*17bb0*/  MOV R136, 0x2 ;  /* 0x0000000200887802 */ /* 0x000fe20000000f00 */
[----:B------:R-:W-:Y:S01]  /*17bc0*/  IMAD.MOV.U32 R2, RZ, RZ, R100 ;  /* 0x000000ffff027224 */ /* 0x000fe200078e0064 */
[----:B------:R-:W-:Y:S02]  /*17bd0*/  MOV R3, 0x17bf0 ;  /* 0x00017bf000037802 */ /* 0x000fe40000000f00 */
[----:B------:R-:W-:Y:S05]  /*17be0*/  CALL.REL.NOINC `($__internal_34_$__cuda_sm70_shflsync_bfly_p) ;  /* 0x0000189000007944 */ /* 0x000fea0003c00000 */
[----:B------:R-:W-:Y:S01]  /*17bf0*/  MOV R2, R136 ;  /* 0x0000008800027202 */ /* 0x000fe20000000f00 */
[----:B------:R-:W-:-:S05]  /*17c00*/  BRA `(.L_x_2192) ;  /* 0xffff433000007947 */ /* 0x000fca000383ffff */
.L_x_2086:
[----:B------:R-:W-:Y:S01]  /*17c10*/  MOV R2, RZ ;  /* 0x000000ff00027202 */ /* 0x000fe20000000f00 */
[----:B------:R-:W-:Y:S01]  /*17c20*/  IMAD.MOV.U32 R31, RZ, RZ, R5 ;  /* 0x000000ffff1f7224 */ /* 0x000fe200078e0005 */
[----:B------:R-:W-:Y:S01]  /*17c30*/  MOV R3, 0x17c60 ;  /* 0x00017c6000037802 */ /* 0x000fe20000000f00 */
[----:B------:R-:W-:Y:S02]  /*17c40*/  IMAD.MOV.U32 R30, RZ, RZ, 0x181f ;  /* 0x0000181fff1e7424 */ /* 0x000fe400078e00ff */
[----:B------:R-:W-:Y:S05]  /*17c50*/  CALL.REL.NOINC `($__internal_35_$__cuda_sm70_shflsync_idx_p) ;  /* 0x0000187000007944 */ /* 0x000fea0003c00000 */
[----:B------:R-:W-:Y:S01]  /*17c60*/  MOV R4, R30 ;  /* 0x0000001e00047202 */ /* 0x000fe20000000f00 */
[----:B------:R-:W-:-:S05]  /*17c70*/  BRA `(.L_x_2193) ;  /* 0xffff5cf000007947 */ /* 0x000fca000383ffff */
.L_x_2087:
        /* <DEDUP_REMOVED lines=37> */
.L_x_2092:
[----:B------:R-:W-:Y:S01]  /*17ed0*/  MOV R2, RZ ;  /* 0x000000ff00027202 */ /* 0x000fe20000000f00 */
[----:B------:R-:W-:Y:S01]  /*17ee0*/  IMAD.MOV.U32 R31, RZ, RZ, R12 ;  /* 0x000000ffff1f7224 */ /* 0x000fe200078e000c */
[----:B------:R-:W-:Y:S01]  /*17ef0*/  MOV R3, 0x17f20 ;  /* 0x00017f2000037802 */ /* 0x000fe20000000f00 */
[----:B------:R-:W-:Y:S02]  /*17f00*/  IMAD.MOV.U32 R30, RZ, RZ, 0x181f ;  /* 0x0000181fff1e7424 */ /* 0x000fe400078e00ff */
[----:B-1234-:R-:W-:Y:S05]  /*17f10*/  CALL.REL.NOINC `($__internal_35_$__cuda_sm70_shflsync_idx_p) ;  /* 0x000015b000007944 */ /* 0x01efea0003c00000 */
[----:B------:R-:W-:Y:S01]  /*17f20*/  MOV R5, R30 ;  /* 0x0000001e00057202 */ /* 0x000fe20000000f00 */
[----:B------:R-:W-:-:S05]  /*17f30*/  BRA `(.L_x_2195) ;  /* 0xffff60d000007947 */ /* 0x000fca000383ffff */
.L_x_2093:
        /* <DEDUP_REMOVED lines=37> */
.L_x_2104:
[----:B------:R-:W-:Y:S01]  /*18190*/  MOV R2, RZ ;  /* 0x000000ff00027202 */ /* 0x000fe20000000f00 */
[----:B------:R-:W-:Y:S01]  /*181a0*/  IMAD.MOV.U32 R31, RZ, RZ, R5 ;  /* 0x000000ffff1f7224 */ /* 0x000fe200078e0005 */
[----:B------:R-:W-:Y:S01]  /*181b0*/  MOV R3, 0x181e0 ;  /* 0x000181e000037802 */ /* 0x000fe20000000f00 */
[----:B------:R-:W-:Y:S02]  /*181c0*/  IMAD.MOV.U32 R30, RZ, RZ, 0x181f ;  /* 0x0000181fff1e7424 */ /* 0x000fe400078e00ff */
[----:B------:R-:W-:Y:S05]  /*181d0*/  CALL.REL.NOINC `($__internal_35_$__cuda_sm70_shflsync_idx_p) ;  /* 0x000012f000007944 */ /* 0x000fea0003c00000 */
[----:B------:R-:W-:Y:S01]  /*181e0*/  MOV R4, R30 ;  /* 0x0000001e00047202 */ /* 0x000fe20000000f00 */
[----:B------:R-:W-:-:S05]  /*181f0*/  BRA `(.L_x_2197) ;  /* 0xffff91e000007947 */ /* 0x000fca000383ffff */
.L_x_2105:
        /* <DEDUP_REMOVED lines=37> */
.L_x_2107:
[----:B------:R-:W-:Y:S01]  /*18450*/  IMAD.MOV.U32 R2, RZ, RZ, R183 ;  /* 0x000000ffff027224 */ /* 0x000fe200078e00b7 */
[----:B------:R-:W-:-:S02]  /*18460*/  MOV R136, 0x2 ;  /* 0x0000000200887802 */ /* 0x000fc40000000f00 */
[----:B------:R-:W-:Y:S02]  /*18470*/  MOV R3, 0x18490 ;  /* 0x0001849000037802 */ /* 0x000fe40000000f00 */
[----:B------:R-:W-:Y:S05]  /*18480*/  CALL.REL.NOINC `($__internal_34_$__cuda_sm70_shflsync_bfly_p) ;  /* 0x00000ff000007944 */ /* 0x000fea0003c00000 */
[----:B------:R-:W-:Y:S01]  /*18490*/  MOV R0, R136 ;  /* 0x0000008800007202 */ /* 0x000fe20000000f00 */
[----:B------:R-:W-:Y:S05]  /*184a0*/  BRA `(.L_x_2199) ;  /* 0xffff92f000007947 */ /* 0x000fea000383ffff */
.L_x_2108:
[----:B------:R-:W-:Y:S01]  /*184b0*/  IMAD.MOV.U32 R2, RZ, RZ, R0 ;  /* 0x000000ffff027224 */ /* 0x000fe200078e0000 */
[----:B------:R-:W-:Y:S02]  /*184c0*/  MOV R136, 0x1 ;  /* 0x0000000100887802 */ /* 0x000fe40000000f00 */
[----:B------:R-:W-:Y:S02]  /*184d0*/  MOV R3, 0x184f0 ;  /* 0x000184f000037802 */ /* 0x000fe40000000f00 */
[----:B-1----:R-:W-:Y:S05]  /*184e0*/  CALL.REL.NOINC `($__internal_34_$__cuda_sm70_shflsync_bfly_p) ;  /* 0x00000f9000007944 */ /* 0x002fea0003c00000 */
[----:B------:R-:W-:Y:S01]  /*184f0*/  FADD.FTZ R0, R0, R136 ;  /* 0x0000008800007221 */ /* 0x000fe20000010000 */
[----:B------:R-:W-:Y:S02]  /*18500*/  MOV R2, R184 ;  /* 0x000000b800027202 */ /* 0x000fe40000000f00 */
[----:B------:R-:W-:Y:S02]  /*18510*/  MOV R136, 0x2 ;  /* 0x0000000200887802 */ /* 0x000fe40000000f00 */
[----:B------:R-:W-:Y:S02]  /*18520*/  MOV R3, 0x18540 ;  /* 0x0001854000037802 */ /* 0x000fe40000000f00 */
[----:B------:R-:W-:Y:S05]  /*18530*/  CALL.REL.NOINC `($__internal_34_$__cuda_sm70_shflsync_bfly_p) ;  /* 0x00000f4000007944 */ /* 0x000fea0003c00000 */
[----:B------:R-:W-:Y:S01]  /*18540*/  FADD.FTZ R4, R184, R136 ;  /* 0x00000088b8047221 */ /* 0x000fe20000010000 */
[----:B------:R-:W-:-:S02]  /*18550*/  MOV R136, 0x1 ;  /* 0x0000000100887802 */ /* 0x000fc40000000f00 */
[----:B------:R-:W-:Y:S02]  /*18560*/  MOV R3, 0x18590 ;  /* 0x0001859000037802 */ /* 0x000fe40000000f00 */
[----:B------:R-:W-:Y:S02]  /*18570*/  MOV R2, R4 ;  /* 0x0000000400027202 */ /* 0x000fe40000000f00 */
[----:B------:R-:W-:Y:S05]  /*18580*/  CALL.REL.NOINC `($__internal_34_$__cuda_sm70_shflsync_bfly_p) ;  /* 0x00000ef000007944 */ /* 0x000fea0003c00000 */
[----:B------:R-:W-:Y:S01]  /*18590*/  MOV R3, R136 ;  /* 0x0000008800037202 */ /* 0x000fe20000000f00 */
[----:B------:R-:W-:Y:S05]  /*185a0*/  BRA `(.L_x_2200) ;  /* 0xffff926000007947 */ /* 0x000fea000383ffff */
.L_x_2115:
[----:B--234-:R-:W-:Y:S01]  /*185b0*/  IMAD.MOV.U32 R31, RZ, RZ, R9 ;  /* 0x000000ffff1f7224 */ /* 0x01cfe200078e0009 */
[----:B------:R-:W-:Y:S01]  /*185c0*/  MOV R2, RZ ;  /* 0x000000ff00027202 */ /* 0x000fe20000000f00 */
[----:B------:R-:W-:Y:S01]  /*185d0*/  IMAD.MOV.U32 R30, RZ, RZ, 0x181f ;  /* 0x0000181fff1e7424 */ /* 0x000fe200078e00ff */
[----:B------:R-:W-:Y:S02]  /*185e0*/  MOV R3, 0x18600 ;  /* 0x0001860000037802 */ /* 0x000fe40000000f00 */
[----:B-1----:R-:W-:Y:S05]  /*185f0*/  CALL.REL.NOINC `($__internal_35_$__cuda_sm70_shflsync_idx_p) ;  /* 0x00000ed000007944 */ /* 0x002fea0003c00000 */
[----:B------:R-:W-:Y:S01]  /*18600*/  MOV R8, R30 ;  /* 0x0000001e00087202 */ /* 0x000fe20000000f00 */
[----:B------:R-:W-:Y:S05]  /*18610*/  BRA `(.L_x_2201) ;  /* 0xffffa92000007947 */ /* 0x000fea000383ffff */
.L_x_2116:
[----:B------:R-:W-:Y:S01]  /*18620*/  IMAD.MOV.U32 R31, RZ, RZ, R11 ;  /* 0x000000ffff1f7224 */ /* 0x000fe200078e000b */
[----:B------:R-:W-:Y:S01]  /*18630*/  MOV R2, RZ ;  /* 0x000000ff00027202 */ /* 0x000fe20000000f00 */
[----:B------:R-:W-:Y:S01]  /*18640*/  IMAD.MOV.U32 R30, RZ, RZ, 0x181f ;  /* 0x0000181fff1e7424 */ /* 0x000fe200078e00ff */
[----:B------:R-:W-:-:S02]  /*18650*/  MOV R3, 0x18670 ;  /* 0x0001867000037802 */ /* 0x000fc40000000f00 */
[----:B-123--:R-:W-:Y:S05]  /*18660*/  CALL.REL.NOINC `($__internal_35_$__cuda_sm70_shflsync_idx_p) ;  /* 0x00000e6000007944 */ /* 0x00efea0003c00000 */
[----:B------:R-:W-:Y:S01]  /*18670*/  MOV R0, R30 ;  /* 0x0000001e00007202 */ /* 0x000fe20000000f00 */
[----:B------:R-:W-:Y:S05]  /*18680*/  BRA `(.L_x_2202) ;  /* 0xffffa8d000007947 */ /* 0x000fea000383ffff */
.L_x_2119:
[----:B------:R-:W-:Y:S01]  /*18690*/  IMAD.MOV.U32 R31, RZ, RZ, R9 ;  /* 0x000000ffff1f7224 */ /* 0x000fe200078e0009 */
[----:B--2---:R-:W-:Y:S01]  /*186a0*/  MOV R2, 0x1 ;  /* 0x0000000100027802 */ /* 0x004fe20000000f00 */
[----:B------:R-:W-:Y:S01]  /*186b0*/  IMAD.MOV.U32 R30, RZ, RZ, 0x181f ;  /* 0x0000181fff1e7424 */ /* 0x000fe200078e00ff */
[----:B------:R-:W-:-:S02]  /*186c0*/  MOV R3, 0x186e0 ;  /* 0x000186e000037802 */ /* 0x000fc40000000f00 */
[----:B-1-34-:R-:W-:Y:S05]  /*186d0*/  CALL.REL.NOINC `($__internal_35_$__cuda_sm70_shflsync_idx_p) ;  /* 0x00000df000007944 */ /* 0x01afea0003c00000 */
        /* <DEDUP_REMOVED lines=8> */
.L_x_2122:
[----:B------:R-:W-:Y:S01]  /*18760*/  IMAD.MOV.U32 R31, RZ, RZ, R9 ;  /* 0x000000ffff1f7224 */ /* 0x000fe200078e0009 */
[----:B--2---:R-:W-:Y:S01]  /*18770*/  MOV R2, 0x2 ;  /* 0x0000000200027802 */ /* 0x004fe20000000f00 */
[----:B------:R-:W-:Y:S01]  /*18780*/  IMAD.MOV.U32 R30, RZ, RZ, 0x181f ;  /* 0x0000181fff1e7424 */ /* 0x000fe200078e00ff */
[----:B------:R-:W-:Y:S02]  /*18790*/  MOV R3, 0x187b0 ;  /* 0x000187b000037802 */ /* 0x000fe40000000f00 */
[----:B-1-34-:R-:W-:Y:S05]  /*187a0*/  CALL.REL.NOINC `($__internal_35_$__cuda_sm70_shflsync_idx_p) ;  /* 0x00000d2000007944 */ /* 0x01afea0003c00000 */
[----:B------:R-:W-:Y:S01]  /*187b0*/  MOV R8, R30 ;  /* 0x0000001e00087202 */ /* 0x000fe20000000f00 */
[----:B------:R-:W-:Y:S05]  /*187c0*/  BRA `(.L_x_2204) ;  /* 0xffffaa6000007947 */ /* 0x000fea000383ffff */
.L_x_2123:
[----:B------:R-:W-:Y:S01]  /*187d0*/  IMAD.MOV.U32 R31, RZ, RZ, R11 ;  /* 0x000000ffff1f7224 */ /* 0x000fe200078e000b */
[----:B--2---:R-:W-:Y:S01]  /*187e0*/  MOV R2, 0x2 ;  /* 0x0000000200027802 */ /* 0x004fe20000000f00 */
[----:B------:R-:W-:Y:S01]  /*187f0*/  IMAD.MOV.U32 R30, RZ, RZ, 0x181f ;  /* 0x0000181fff1e7424 */ /* 0x000fe200078e00ff */
[----:B------:R-:W-:Y:S02]  /*18800*/  MOV R3, 0x18820 ;  /* 0x0001882000037802 */ /* 0x000fe40000000f00 */
[----:B-1-34-:R-:W-:Y:S05]  /*18810*/  CALL.REL.NOINC `($__internal_35_$__cuda_sm70_shflsync_idx_p) ;  /* 0x00000cb000007944 */ /* 0x01afea0003c00000 */
[----:B------:R-:W-:Y:S01]  /*18820*/  MOV R0, R30 ;  /* 0x0000001e00007202 */ /* 0x000fe20000000f00 */
[----:B------:R-:W-:Y:S05]  /*18830*/  BRA `(.L_x_2205) ;  /* 0xffffaa1000007947 */ /* 0x000fea000383ffff */
.L_x_2126:
[----:B------:R-:W-:Y:S01]  /*18840*/  IMAD.MOV.U32 R31, RZ, RZ, R9 ;  /* 0x000000ffff1f7224 */ /* 0x000fe200078e0009 */
[----:B---3--:R-:W-:Y:S01]  /*18850*/  MOV R2, 0x3 ;  /* 0x0000000300027802 */ /* 0x008fe20000000f00 */
        /* <DEDUP_REMOVED lines=11> */
.L_x_2128:
[----:B------:R-:W-:Y:S01]  /*18910*/  IMAD.MOV.U32 R31, RZ, RZ, R5 ;  /* 0x000000ffff1f7224 */ /* 0x000fe200078e0005 */
[----:B------:R-:W-:Y:S01]  /*18920*/  MOV R2, RZ ;  /* 0x000000ff00027202 */ /* 0x000fe20000000f00 */
[----:B------:R-:W-:Y:S01]  /*18930*/  IMAD.MOV.U32 R30, RZ, RZ, 0x1c1f ;  /* 0x00001c1fff1e7424 */ /* 0x000fe200078e00ff */
[----:B------:R-:W-:Y:S02]  /*18940*/  MOV R3, 0x18960 ;  /* 0x0001896000037802 */ /* 0x000fe40000000f00 */
[----:B------:R-:W-:Y:S05]  /*18950*/  CALL.REL.NOINC `($__internal_35_$__cuda_sm70_shflsync_idx_p) ;  /* 0x00000b7000007944 */ /* 0x000fea0003c00000 */
[----:B------:R-:W-:Y:S01]  /*18960*/  MOV R4, R30 ;  /* 0x0000001e00047202 */ /* 0x000fe20000000f00 */
[----:B------:R-:W-:Y:S05]  /*18970*/  BRA `(.L_x_2207) ;  /* 0xffffad8000007947 */ /* 0x000fea000383ffff */
.L_x_2129:
[----:B------:R-:W-:Y:S01]  /*18980*/  IMAD.MOV.U32 R31, RZ, RZ, R12 ;  /* 0x000000ffff1f7224 */ /* 0x000fe200078e000c */
[----:B------:R-:W-:Y:S01]  /*18990*/  MOV R2, RZ ;  /* 0x000000ff00027202 */ /* 0x000fe20000000f00 */
[----:B------:R-:W-:Y:S01]  /*189a0*/  IMAD.MOV.U32 R30, RZ, RZ, 0x1c1f ;  /* 0x00001c1fff1e7424 */ /* 0x000fe200078e00ff */
[----:B------:R-:W-:Y:S02]  /*189b0*/  MOV R3, 0x189d0 ;  /* 0x000189d000037802 */ /* 0x000fe40000000f00 */
[----:B-12---:R-:W-:Y:S05]  /*189c0*/  CALL.REL.NOINC `($__internal_35_$__cuda_sm70_shflsync_idx_p) ;  /* 0x00000b0000007944 */ /* 0x006fea0003c00000 */
[----:B------:R-:W-:Y:S01]  /*189d0*/  MOV R0, R30 ;  /* 0x0000001e00007202 */ /* 0x000fe20000000f00 */
[----:B------:R-:W-:Y:S05]  /*189e0*/  BRA `(.L_x_2208) ;  /* 0xffffad3000007947 */ /* 0x000fea000383ffff */
.L_x_2132:
[----:B------:R-:W-:Y:S01]  /*189f0*/  IMAD.MOV.U32 R31, RZ, RZ, R5 ;  /* 0x000000ffff1f7224 */ /* 0x000fe200078e0005 */
[----:B----4-:R-:W-:Y:S01]  /*18a00*/  MOV R2, 0x1 ;  /* 0x0000000100027802 */ /* 0x010fe20000000f00 */
[----:B------:R-:W-:Y:S01]  /*18a10*/  IMAD.MOV.U32 R30, RZ, RZ, 0x1c1f ;  /* 0x00001c1fff1e7424 */ /* 0x000fe200078e00ff */
[----:B------:R-:W-:-:S02]  /*18a20*/  MOV R3, 0x18a40 ;  /* 0x00018a4000037802 */ /* 0x000fc40000000f00 */
[----:B-123--:R-:W-:Y:S05]  /*18a30*/  CALL.REL.NOINC `($__internal_35_$__cuda_sm70_shflsync_idx_p) ;  /* 0x00000a9000007944 */ /* 0x00efea0003c00000 */
        /* <DEDUP_REMOVED lines=8> */
.L_x_2136:
[----:B------:R-:W-:Y:S01]  /*18ac0*/  IMAD.MOV.U32 R31, RZ, RZ, R9 ;  /* 0x000000ffff1f7224 */ /* 0x000fe200078e0009 */
[----:B------:R-:W-:Y:S01]  /*18ad0*/  MOV R2, RZ ;  /* 0x000000ff00027202 */ /* 0x000fe20000000f00 */
[----:B------:R-:W-:Y:S01]  /*18ae0*/  IMAD.MOV.U32 R30, RZ, RZ, 0x181f ;  /* 0x0000181fff1e7424 */ /* 0x000fe200078e00ff */
[----:B------:R-:W-:Y:S02]  /*18af0*/  MOV R3, 0x18b10 ;  /* 0x00018b1000037802 */ /* 0x000fe40000000f00 */
[----:B------:R-:W-:Y:S05]  /*18b00*/  CALL.REL.NOINC `($__internal_35_$__cuda_sm70_shflsync_idx_p) ;  /* 0x000009c000007944 */ /* 0x000fea0003c00000 */
[----:B------:R-:W-:Y:S01]  /*18b10*/  MOV R8, R30 ;  /* 0x0000001e00087202 */ /* 0x000fe20000000f00 */
[----:B------:R-:W-:Y:S05]  /*18b20*/  BRA `(.L_x_2210) ;  /* 0xffffc33000007947 */ /* 0x000fea000383ffff */
.L_x_2137:
[----:B------:R-:W-:Y:S01]  /*18b30*/  IMAD.MOV.U32 R31, RZ, RZ, R12 ;  /* 0x000000ffff1f7224 */ /* 0x000fe200078e000c */
[----:B------:R-:W-:Y:S01]  /*18b40*/  MOV R2, RZ ;  /* 0x000000ff00027202 */ /* 0x000fe20000000f00 */
[----:B------:R-:W-:Y:S01]  /*18b50*/  IMAD.MOV.U32 R30, RZ, RZ, 0x181f ;  /* 0x0000181fff1e7424 */ /* 0x000fe200078e00ff */
[----:B------:R-:W-:Y:S02]  /*18b60*/  MOV R3, 0x18b80 ;  /* 0x00018b8000037802 */ /* 0x000fe40000000f00 */
[----:B-12---:R-:W-:Y:S05]  /*18b70*/  CALL.REL.NOINC `($__internal_35_$__cuda_sm70_shflsync_idx_p) ;  /* 0x0000095000007944 */ /* 0x006fea0003c00000 */
[----:B------:R-:W-:Y:S01]  /*18b80*/  MOV R0, R30 ;  /* 0x0000001e00007202 */ /* 0x000fe20000000f00 */
[----:B------:R-:W-:Y:S05]  /*18b90*/  BRA `(.L_x_2211) ;  /* 0xffffc2e000007947 */ /* 0x000fea000383ffff */
.L_x_2140:
        /* <DEDUP_REMOVED lines=13> */
.L_x_2143:
[----:B------:R-:W-:Y:S01]  /*18c70*/  IMAD.MOV.U32 R31, RZ, RZ, R9 ;  /* 0x000000ffff1f7224 */ /* 0x000fe200078e0009 */
[----:B-1----:R-:W-:Y:S01]  /*18c80*/  MOV R2, 0x2 ;  /* 0x0000000200027802 */ /* 0x002fe20000000f00 */
[----:B------:R-:W-:Y:S01]  /*18c90*/  IMAD.MOV.U32 R30, RZ, RZ, 0x181f ;  /* 0x0000181fff1e7424 */ /* 0x000fe200078e00ff */
[----:B------:R-:W-:Y:S02]  /*18ca0*/  MOV R3, 0x18cc0 ;  /* 0x00018cc000037802 */ /* 0x000fe40000000f00 */
[----:B--234-:R-:W-:Y:S05]  /*18cb0*/  CALL.REL.NOINC `($__internal_35_$__cuda_sm70_shflsync_idx_p) ;  /* 0x0000081000007944 */ /* 0x01cfea0003c00000 */
[----:B------:R-:W-:Y:S01]  /*18cc0*/  MOV R8, R30 ;  /* 0x0000001e00087202 */ /* 0x000fe20000000f00 */
[----:B------:R-:W-:Y:S05]  /*18cd0*/  BRA `(.L_x_2213) ;  /* 0xffffc48000007947 */ /* 0x000fea000383ffff */
.L_x_2144:
[----:B------:R-:W-:Y:S01]  /*18ce0*/  IMAD.MOV.U32 R31, RZ, RZ, R12 ;  /* 0x000000ffff1f7224 */ /* 0x000fe200078e000c */
[----:B------:R-:W-:Y:S01]  /*18cf0*/  MOV R2, 0x2 ;  /* 0x0000000200027802 */ /* 0x000fe20000000f00 */
[----:B------:R-:W-:Y:S01]  /*18d00*/  IMAD.MOV.U32 R30, RZ, RZ, 0x181f ;  /* 0x0000181fff1e7424 */ /* 0x000fe200078e00ff */
[----:B------:R-:W-:Y:S02]  /*18d10*/  MOV R3, 0x18d30 ;  /* 0x00018d3000037802 */ /* 0x000fe40000000f00 */
[----:B-1234-:R-:W-:Y:S05]  /*18d20*/  CALL.REL.NOINC `($__internal_35_$__cuda_sm70_shflsync_idx_p) ;  /* 0x000007a000007944 */ /* 0x01efea0003c00000 */
[----:B------:R-:W-:Y:S01]  /*18d30*/  MOV R0, R30 ;  /* 0x0000001e00007202 */ /* 0x000fe20000000f00 */
[----:B------:R-:W-:Y:S05]  /*18d40*/  BRA `(.L_x_2214) ;  /* 0xffffc43000007947 */ /* 0x000fea000383ffff */
.L_x_2147:
[----:B------:R-:W-:Y:S01]  /*18d50*/  IMAD.MOV.U32 R31, RZ, RZ, R9 ;  /* 0x000000ffff1f7224 */ /* 0x000fe200078e0009 */
[----:B-1----:R-:W-:Y:S01]  /*18d60*/  MOV R2, 0x3 ;  /* 0x0000000300027802 */ /* 0x002fe20000000f00 */
[----:B------:R-:W-:Y:S01]  /*18d70*/  IMAD.MOV.U32 R30, RZ, RZ, 0x181f ;  /* 0x0000181fff1e7424 */ /* 0x000fe200078e00ff */
[----:B------:R-:W-:-:S02]  /*18d80*/  MOV R3, 0x18da0 ;  /* 0x00018da000037802 */ /* 0x000fc40000000f00 */
[----:B--234-:R-:W-:Y:S05]  /*18d90*/  CALL.REL.NOINC `($__internal_35_$__cuda_sm70_shflsync_idx_p) ;  /* 0x0000073000007944 */ /* 0x01cfea0003c00000 */
        /* <DEDUP_REMOVED lines=8> */
.L_x_2149:
[----:B------:R-:W-:Y:S01]  /*18e20*/  IMAD.MOV.U32 R31, RZ, RZ, R82 ;  /* 0x000000ffff1f7224 */ /* 0x000fe200078e0052 */
[----:B------:R-:W-:Y:S01]  /*18e30*/  MOV R2, RZ ;  /* 0x000000ff00027202 */ /* 0x000fe20000000f00 */
[----:B------:R-:W-:Y:S01]  /*18e40*/  IMAD.MOV.U32 R30, RZ, RZ, 0x1f ;  /* 0x0000001fff1e7424 */ /* 0x000fe200078e00ff */
[----:B------:R-:W-:Y:S02]  /*18e50*/  MOV R3, 0x18e70 ;  /* 0x00018e7000037802 */ /* 0x000fe40000000f00 */
[----:B-123--:R-:W-:Y:S05]  /*18e60*/  CALL.REL.NOINC `($__internal_35_$__cuda_sm70_shflsync_idx_p) ;  /* 0x0000066000007944 */ /* 0x00efea0003c00000 */
[----:B------:R-:W-:Y:S01]  /*18e70*/  MOV R9, R30 ;  /* 0x0000001e00097202 */ /* 0x000fe20000000f00 */
[----:B------:R-:W-:Y:S05]  /*18e80*/  BRA `(.L_x_2216) ;  /* 0xffffc66000007947 */ /* 0x000fea000383ffff */
.L_x_2150:
[----:B------:R-:W-:Y:S01]  /*18e90*/  IMAD.MOV.U32 R31, RZ, RZ, R82 ;  /* 0x000000ffff1f7224 */ /* 0x000fe200078e0052 */
[----:B------:R-:W-:Y:S01]  /*18ea0*/  MOV R2, 0x1 ;  /* 0x0000000100027802 */ /* 0x000fe20000000f00 */
[----:B------:R-:W-:Y:S01]  /*18eb0*/  IMAD.MOV.U32 R30, RZ, RZ, 0x1f ;  /* 0x0000001fff1e7424 */ /* 0x000fe200078e00ff */
[----:B------:R-:W-:Y:S02]  /*18ec0*/  MOV R3, 0x18ee0 ;  /* 0x00018ee000037802 */ /* 0x000fe40000000f00 */
[----:B-123--:R-:W-:Y:S05]  /*18ed0*/  CALL.REL.NOINC `($__internal_35_$__cuda_sm70_shflsync_idx_p) ;  /* 0x000005f000007944 */ /* 0x00efea0003c00000 */
[----:B------:R-:W-:Y:S01]  /*18ee0*/  MOV R8, R30 ;  /* 0x0000001e00087202 */ /* 0x000fe20000000f00 */
[----:B------:R-:W-:Y:S05]  /*18ef0*/  BRA `(.L_x_2217) ;  /* 0xffffc61000007947 */ /* 0x000fea000383ffff */
.L_x_2151:
[----:B------:R-:W-:Y:S02]  /*18f00*/  MOV R2, 0x1 ;  /* 0x0000000100027802 */ /* 0x000fe40000000f00 */
[----:B------:R-:W-:-:S02]  /*18f10*/  MOV R3, 0x18f30 ;  /* 0x00018f3000037802 */ /* 0x000fc40000000f00 */
[----:B--234-:R-:W-:Y:S05]  /*18f20*/  CALL.REL.NOINC `($__internal_36_$__cuda_sm70_shflsync_up_p) ;  /* 0x0000060000007944 */ /* 0x01cfea0003c00000 */
[----:B------:R-:W-:Y:S05]  /*18f30*/  BRA `(.L_x_2218) ;  /* 0xffffc6f000007947 */ /* 0x000fea000383ffff */
.L_x_2152:
[----:B------:R-:W-:Y:S02]  /*18f40*/  MOV R2, 0x2 ;  /* 0x0000000200027802 */ /* 0x000fe40000000f00 */
[----:B------:R-:W-:-:S02]  /*18f50*/  MOV R3, 0x18f70 ;  /* 0x00018f7000037802 */ /* 0x000fc40000000f00 */
[----:B--23--:R-:W-:Y:S05]  /*18f60*/  CALL.REL.NOINC `($__internal_36_$__cuda_sm70_shflsync_up_p) ;  /* 0x000005c000007944 */ /* 0x00cfea0003c00000 */
        /* <DEDUP_REMOVED lines=24> */
.L_x_2156:
[----:B------:R-:W-:Y:S02]  /*190f0*/  MOV R2, 0x1 ;  /* 0x0000000100027802 */ /* 0x000fe40000000f00 */
[----:B------:R-:W-:Y:S02]  /*19100*/  MOV R3, 0x19120 ;  /* 0x0001912000037802 */ /* 0x000fe40000000f00 */
[----:B------:R-:W-:Y:S05]  /*19110*/  CALL.REL.NOINC `($__internal_36_$__cuda_sm70_shflsync_up_p) ;  /* 0x0000041000007944 */ /* 0x000fea0003c00000 */
[----:B------:R-:W-:Y:S01]  /*19120*/  MOV R2, R4 ;  /* 0x0000000400027202 */ /* 0x000fe20000000f00 */
[----:B------:R-:W-:Y:S05]  /*19130*/  BRA `(.L_x_2220) ;  /* 0xffffc74000007947 */ /* 0x000fea000383ffff */
.L_x_2157:
[----:B------:R-:W-:Y:S02]  /*19140*/  MOV R2, 0x2 ;  /* 0x0000000200027802 */ /* 0x000fe40000000f00 */
[----:B------:R-:W-:Y:S02]  /*19150*/  MOV R3, 0x19170 ;  /* 0x0001917000037802 */ /* 0x000fe40000000f00 */
        /* <DEDUP_REMOVED lines=25> */
.L_x_2159:
[----:B------:R-:W-:Y:S02]  /*192f0*/  SEL R0, RZ, 0x1, P0 ;  /* 0x00000001ff007807 */ /* 0x000fe40000000000 */
[----:B------:R-:W-:Y:S02]  /*19300*/  MOV R2, 0x19320 ;  /* 0x0001932000027802 */ /* 0x000fe40000000f00 */
[----:B-1----:R-:W-:Y:S05]  /*19310*/  CALL.REL.NOINC `($__internal_37_$__cuda_sm70_votesync_ballot) ;  /* 0x0000028000007944 */ /* 0x002fea0003c00000 */
[----:B------:R-:W-:Y:S01]  /*19320*/  MOV R5, R0 ;  /* 0x0000000000057202 */ /* 0x000fe20000000f00 */
[----:B------:R-:W-:Y:S05]  /*19330*/  BRA `(.L_x_2222) ;  /* 0xffffc6d000007947 */ /* 0x000fea000383ffff */
.L_x_2160:
[----:B------:R-:W-:Y:S01]  /*19340*/  IMAD.MOV.U32 R31, RZ, RZ, R6 ;  /* 0x000000ffff1f7224 */ /* 0x000fe200078e0006 */
[----:B------:R-:W-:Y:S01]  /*19350*/  MOV R2, R0 ;  /* 0x0000000000027202 */ /* 0x000fe20000000f00 */
[----:B------:R-:W-:Y:S01]  /*19360*/  IMAD.MOV.U32 R30, RZ, RZ, 0x1f ;  /* 0x0000001fff1e7424 */ /* 0x000fe200078e00ff */
[----:B------:R-:W-:Y:S02]  /*19370*/  MOV R3, 0x19390 ;  /* 0x0001939000037802 */ /* 0x000fe40000000f00 */
[----:B-1----:R-:W-:Y:S05]  /*19380*/  CALL.REL.NOINC `($__internal_35_$__cuda_sm70_shflsync_idx_p) ;  /* 0x0000014000007944 */ /* 0x002fea0003c00000 */
[----:B------:R-:W-:Y:S01]  /*19390*/  IMAD.MOV.U32 R10, RZ, RZ, R30 ;  /* 0x000000ffff0a7224 */ /* 0x000fe200078e001e */
[----:B------:R-:W-:Y:S01]  /*193a0*/  MOV R2, R0 ;  /* 0x0000000000027202 */ /* 0x000fe20000000f00 */
[----:B------:R-:W-:Y:S01]  /*193b0*/  IMAD.MOV.U32 R31, RZ, RZ, R7 ;  /* 0x000000ffff1f7224 */ /* 0x000fe200078e0007 */
[----:B------:R-:W-:-:S02]  /*193c0*/  MOV R30, 0x1f ;  /* 0x0000001f001e7802 */ /* 0x000fc40000000f00 */
[----:B------:R-:W-:Y:S02]  /*193d0*/  MOV R3, 0x193f0 ;  /* 0x000193f000037802 */ /* 0x000fe40000000f00 */
[----:B------:R-:W-:Y:S05]  /*193e0*/  CALL.REL.NOINC `($__internal_35_$__cuda_sm70_shflsync_idx_p) ;  /* 0x000000e000007944 */ /* 0x000fea0003c00000 */
[----:B------:R-:W-:Y:S01]  /*193f0*/  MOV R7, R30 ;  /* 0x0000001e00077202 */ /* 0x000fe20000000f00 */
[----:B------:R-:W-:Y:S05]  /*19400*/  BRA `(.L_x_2223) ;  /* 0xffffc65000007947 */ /* 0x000fea000383ffff */
.L_x_2163:
[----:B------:R-:W-:Y:S01]  /*19410*/  IMAD.MOV.U32 R31, RZ, RZ, R4 ;  /* 0x000000ffff1f7224 */ /* 0x000fe200078e0004 */
[----:B------:R-:W-:Y:S01]  /*19420*/  MOV R2, R0 ;  /* 0x0000000000027202 */ /* 0x000fe20000000f00 */
[----:B------:R-:W-:Y:S01]  /*19430*/  IMAD.MOV.U32 R30, RZ, RZ, 0x1f ;  /* 0x0000001fff1e7424 */ /* 0x000fe200078e00ff */
[----:B------:R-:W-:Y:S02]  /*19440*/  MOV R3, 0x19460 ;  /* 0x0001946000037802 */ /* 0x000fe40000000f00 */
[----:B-1-34-:R-:W-:Y:S05]  /*19450*/  CALL.REL.NOINC `($__internal_35_$__cuda_sm70_shflsync_idx_p) ;  /* 0x0000007000007944 */ /* 0x01afea0003c00000 */
[----:B------:R-:W-:Y:S01]  /*19460*/  MOV R11, R30 ;  /* 0x0000001e000b7202 */ /* 0x000fe20000000f00 */
[----:B------:R-:W-:Y:S05]  /*19470*/  BRA `(.L_x_2162) ;  /* 0xffffc64000007947 */ /* 0x000fea000383ffff */
        .weak           $__internal_34_$__cuda_sm70_shflsync_bfly_p
        .type           $__internal_34_$__cuda_sm70_shflsync_bfly_p,@function
        .size           $__internal_34_$__cuda_sm70_shflsync_bfly_p,($__internal_35_$__cuda_sm70_shflsync_idx_p - $__internal_34_$__cuda_sm70_shflsync_bfly_p)
$__internal_34_$__cuda_sm70_shflsync_bfly_p:
[----:B------:R-:W-:Y:S04]  /*19480*/  WARPSYNC R192 ;  /* 0x000000c000007348 */ /* 0x000fe80003800000 */
[----:B------:R1:W2:Y:S02]  /*19490*/  SHFL.BFLY PT, R136, R2, R136, R209 ;  /* 0x0c00008802887389 */ /* 0x0002a400000e00d1 */
[----:B-1----:R-:W-:-:S02]  /*194a0*/  MOV R2, R3 ;  /* 0x0000000300027202 */ /* 0x002fc40000000f00 */
[----:B------:R-:W-:-:S04]  /*194b0*/  MOV R3, 0x0 ;  /* 0x0000000000037802 */ /* 0x000fc80000000f00 */
[----:B--2---:R-:W-:Y:S05]  /*194c0*/  RET.REL.NODEC R2 `(_ZN7cutlass13device_kernelIN5flash19enable_sm80_to_sm89INS1_16FlashAttnFwdSm80INS1_25CollectiveMainloopFwdSm80ILi8ELi2ELb0EN4cute5tupleIJNS5_1CILi128EEENS7_ILi64EEENS7_ILi192EEEEEELi192ENS_6half_tEfNS_4arch4Sm80ELb0ELb1ELb0ELb1ELb1ELb0ELb1ELb1EEENS1_21CollectiveEpilogueFwdINS6_IJS8_SA_S9_EEENS6_IJNS7_ILi1EEESI_SI_EEESC_SE_Li256ELb1ELb1ELb1ELb0EEENS1_36VarlenDynamicPersistentTileSchedulerILi128ELi64ELi256ELi256ELb1ELb1ELb0ELb1ELb0ELb1EEEEEEEEEvNT_6ParamsE) ;  /* 0xfffe6b3002007950 */ /* 0x004fea0003c3ffff */
        .weak           $__internal_35_$__cuda_sm70_shflsync_idx_p
        .type           $__internal_35_$__cuda_sm70_shflsync_idx_p,@function
        .size           $__internal_35_$__cuda_sm70_shflsync_idx_p,($__internal_36_$__cuda_sm70_shflsync_up_p - $__internal_35_$__cuda_sm70_shflsync_idx_p)
$__internal_35_$__cuda_sm70_shflsync_idx_p:
[----:B------:R-:W-:-:S04]  /*194d0*/  MOV R179, 0xffffffff ;  /* 0xffffffff00b37802 */ /* 0x000fc80000000f00 */
[----:B------:R-:W-:Y:S04]  /*194e0*/  WARPSYNC R179 ;  /* 0x000000b300007348 */ /* 0x000fe80003800000 */
[----:B------:R1:W2:Y:S02]  /*194f0*/  SHFL.IDX PT, R30, R31, R2, R30 ;  /* 0x000000021f1e7389 */ /* 0x0002a400000e001e */
[----:B-1----:R-:W-:Y:S02]  /*19500*/  MOV R2, R3 ;  /* 0x0000000300027202 */ /* 0x002fe40000000f00 */
[----:B------:R-:W-:-:S04]  /*19510*/  MOV R3, 0x0 ;  /* 0x0000000000037802 */ /* 0x000fc80000000f00 */
[----:B--2---:R-:W-:Y:S05]  /*19520*/  RET.REL.NODEC R2 `(_ZN7cutlass13device_kernelIN5flash19enable_sm80_to_sm89INS1_16FlashAttnFwdSm80INS1_25CollectiveMainloopFwdSm80ILi8ELi2ELb0EN4cute5tupleIJNS5_1CILi128EEENS7_ILi64EEENS7_ILi192EEEEEELi192ENS_6half_tEfNS_4arch4Sm80ELb0ELb1ELb0ELb1ELb1ELb0ELb1ELb1EEENS1_21CollectiveEpilogueFwdINS6_IJS8_SA_S9_EEENS6_IJNS7_ILi1EEESI_SI_EEESC_SE_Li256ELb1ELb1ELb1ELb0EEENS1_36VarlenDynamicPersistentTileSchedulerILi128ELi64ELi256ELi256ELb1ELb1ELb0ELb1ELb0ELb1EEEEEEEEEvNT_6ParamsE) ;  /* 0xfffe6ad002007950 */ /* 0x004fea0003c3ffff */
        .weak           $__internal_36_$__cuda_sm70_shflsync_up_p
        .type           $__internal_36_$__cuda_sm70_shflsync_up_p,@function
        .size           $__internal_36_$__cuda_sm70_shflsync_up_p,($__internal_37_$__cuda_sm70_votesync_ballot - $__internal_36_$__cuda_sm70_shflsync_up_p)
$__internal_36_$__cuda_sm70_shflsync_up_p:
[----:B------:R-:W-:Y:S02]  /*19530*/  IMAD.MOV.U32 R4, RZ, RZ, RZ ;  /* 0x000000ffff047224 */ /* 0x000fe400078e00ff */
[----:B------:R-:W-:-:S04]  /*19540*/  IMAD.MOV.U32 R10, RZ, RZ, -0x1 ;  /* 0xffffffffff0a7424 */ /* 0x000fc800078e00ff */
[----:B------:R-:W-:Y:S04]  /*19550*/  WARPSYNC R10 ;  /* 0x0000000a00007348 */ /* 0x000fe80003800000 */
[----:B------:R1:W2:Y:S02]  /*19560*/  SHFL.UP PT, R4, R0, R2, R4 ;  /* 0x0400000200047389 */ /* 0x0002a400000e0004 */
[----:B-1----:R-:W-:Y:S02]  /*19570*/  MOV R2, R3 ;  /* 0x0000000300027202 */ /* 0x002fe40000000f00 */
[----:B------:R-:W-:-:S04]  /*19580*/  MOV R3, 0x0 ;  /* 0x0000000000037802 */ /* 0x000fc80000000f00 */
[----:B--2---:R-:W-:Y:S05]  /*19590*/  RET.REL.NODEC R2 `(_ZN7cutlass13device_kernelIN5flash19enable_sm80_to_sm89INS1_16FlashAttnFwdSm80INS1_25CollectiveMainloopFwdSm80ILi8ELi2ELb0EN4cute5tupleIJNS5_1CILi128EEENS7_ILi64EEENS7_ILi192EEEEEELi192ENS_6half_tEfNS_4arch4Sm80ELb0ELb1ELb0ELb1ELb1ELb0ELb1ELb1EEENS1_21CollectiveEpilogueFwdINS6_IJS8_SA_S9_EEENS6_IJNS7_ILi1EEESI_SI_EEESC_SE_Li256ELb1ELb1ELb1ELb0EEENS1_36VarlenDynamicPersistentTileSchedulerILi128ELi64ELi256ELi256ELb1ELb1ELb0ELb1ELb0ELb1EEEEEEEEEvNT_6ParamsE) ;  /* 0xfffe6a6002007950 */ /* 0x004fea0003c3ffff */
        .weak           $__internal_37_$__cuda_sm70_votesync_ballot
        .type           $__internal_37_$__cuda_sm70_votesync_ballot,@function
        .size           $__internal_37_$__cuda_sm70_votesync_ballot,(.L_x_3132 - $__internal_37_$__cuda_sm70_votesync_ballot)
$__internal_37_$__cuda_sm70_votesync_ballot:
[----:B------:R-:W-:Y:S01]  /*195a0*/  ISETP.NE.U32.AND P0, PT, R0, 0x1, PT ;  /* 0x000000010000780c */ /* 0x000fe20003f05070 */
[----:B------:R-:W-:-:S04]  /*195b0*/  IMAD.MOV.U32 R3, RZ, RZ, -0x1 ;  /* 0xffffffffff037424 */ /* 0x000fc800078e00ff */
[----:B------:R-:W-:Y:S08]  /*195c0*/  WARPSYNC R3 ;  /* 0x0000000300007348 */ /* 0x000ff00003800000 */
[----:B------:R-:W-:-:S04]  /*195d0*/  VOTE.ANY R0, PT, !P0 ;  /* 0x0000000000007806 */ /* 0x000fc800040e0100 */
[----:B------:R-:W-:Y:S01]  /*195e0*/  LOP3.LUT R0, R0, R3, RZ, 0xc0, !PT ;  /* 0x0000000300007212 */ /* 0x000fe200078ec0ff */
[----:B------:R-:W-:-:S04]  /*195f0*/  IMAD.MOV.U32 R3, RZ, RZ, 0x0 ;  /* 0x00000000ff037424 */ /* 0x000fc800078e00ff */
[----:B------:R-:W-:Y:S05]  /*19600*/  RET.REL.NODEC R2 `(_ZN7cutlass13device_kernelIN5flash19enable_sm80_to_sm89INS1_16FlashAttnFwdSm80INS1_25CollectiveMainloopFwdSm80ILi8ELi2ELb0EN4cute5tupleIJNS5_1CILi128EEENS7_ILi64EEENS7_ILi192EEEEEELi192ENS_6half_tEfNS_4arch4Sm80ELb0ELb1ELb0ELb1ELb1ELb0ELb1ELb1EEENS1_21CollectiveEpilogueFwdINS6_IJS8_SA_S9_EEENS6_IJNS7_ILi1EEESI_SI_EEESC_SE_Li256ELb1ELb1ELb1ELb0EEENS1_36VarlenDynamicPersistentTileSchedulerILi128ELi64ELi256ELi256ELb1ELb1ELb0ELb1ELb0ELb1EEEEEEEEEvNT_6ParamsE) ;  /* 0xfffe69f002007950 */ /* 0x000fea0003c3ffff */
.L_x_2224:
        /* <DEDUP_REMOVED lines=15> */
.L_x_3132:


//--------------------- .text._ZN7cutlass13device_kernelIN5flash19enable_sm80_to_sm89INS1_16FlashAttnFwdSm80INS1_25CollectiveMainloopFwdSm80ILi8ELi2ELb0EN4cute5tupleIJNS5_1CILi128EEENS7_ILi64EEENS7_ILi192EEEEEELi192ENS_6half_tEfNS_4arch4Sm80ELb0ELb1ELb0ELb1ELb1ELb1ELb1ELb1EEENS1_21CollectiveEpilogueFwdINS6_IJS8_SA_S9_EEENS6_IJNS7_ILi1EEESI_SI_EEESC_SE_Li256ELb1ELb1ELb1ELb0EEENS1_36VarlenDynamicPersistentTileSchedulerILi128ELi64ELi256ELi256ELb1ELb1ELb0ELb1ELb0ELb1EEEEEEEEEvNT_6ParamsE --------------------------
	.section	.text._ZN7cutlass13device_kernelIN5flash19enable_sm80_to_sm89INS1_16FlashAttnFwdSm80INS1_25CollectiveMainloopFwdSm80ILi8ELi2ELb0EN4cute5tupleIJNS5_1CILi128EEENS7_ILi64EEENS7_ILi192EEEEEELi192ENS_6half_tEfNS_4arch4Sm80ELb0ELb1ELb0ELb1ELb1ELb1ELb1ELb1EEENS1_21CollectiveEpilogueFwdINS6_IJS8_SA_S9_EEENS6_IJNS7_ILi1EEESI_SI_EEESC_SE_Li256ELb1ELb1ELb1ELb0EEENS1_36VarlenDynamicPersistentTileSchedulerILi128ELi64ELi256ELi256ELb1ELb1ELb0ELb1ELb0ELb1EEEEEEEEEvNT_6ParamsE,"ax",@progbits
	.sectioninfo	@"SHI_REGISTERS=255"
	.align	128
.text._ZN7cutlass13device_kernelIN5flash19enable_sm80_to_sm89INS1_16FlashAttnFwdSm80INS1_25CollectiveMainloopFwdSm80ILi8ELi2ELb0EN4cute5tupleIJNS5_1CILi128EEENS7_ILi64EEENS7_ILi192EEEEEELi192ENS_6half_tEfNS_4arch4Sm80ELb0ELb1ELb0ELb1ELb1ELb1ELb1ELb1EEENS1_21CollectiveEpilogueFwdINS6_IJS8_SA_S9_EEENS6_IJNS7_ILi1EEESI_SI_EEESC_SE_Li256ELb1ELb1ELb1ELb0EEENS1_36VarlenDynamicPersistentTileSchedulerILi128ELi64ELi256ELi256ELb1ELb1ELb0ELb1ELb0ELb1EEEEEEEEEvNT_6ParamsE:
        .type           _ZN7cutlass13device_kernelIN5flash19enable_sm80_to_sm89INS1_16FlashAttnFwdSm80INS1_25CollectiveMainloopFwdSm80ILi8ELi2ELb0EN4cute5tupleIJNS5_1CILi128EEENS7_ILi64EEENS7_ILi192EEEEEELi192ENS_6half_tEfNS_4arch4Sm80ELb0ELb1ELb0ELb1ELb1ELb1ELb1ELb1EEENS1_21CollectiveEpilogueFwdINS6_IJS8_SA_S9_EEENS6_IJNS7_ILi1EEESI_SI_EEESC_SE_Li256ELb1ELb1ELb1ELb0EEENS1_36VarlenDynamicPersistentTileSchedulerILi128ELi64ELi256ELi256ELb1ELb1ELb0ELb1ELb0ELb1EEEEEEEEEvNT_6ParamsE,@function
        .size           _ZN7cutlass13device_kernelIN5flash19enable_sm80_to_sm89INS1_16FlashAttnFwdSm80INS1_25CollectiveMainloopFwdSm80ILi8ELi2ELb0EN4cute5tupleIJNS5_1CILi128EEENS7_ILi64EEENS7_ILi192EEEEEELi192ENS_6half_tEfNS_4arch4Sm80ELb0ELb1ELb0ELb1ELb1ELb1ELb1ELb1EEENS1_21CollectiveEpilogueFwdINS6_IJS8_SA_S9_EEENS6_IJNS7_ILi1EEESI_SI_EEESC_SE_Li256ELb1ELb1ELb1ELb0EEENS1_36VarlenDynamicPersistentTileSchedulerILi128ELi64ELi256ELi256ELb1ELb1ELb0ELb1ELb0ELb1EEEEEEEEEvNT_6ParamsE,(.L_x_3137 - _ZN7cutlass13device_kernelIN5flash19enable_sm80_to_sm89INS1_16FlashAttnFwdSm80INS1_25CollectiveMainloopFwdSm80ILi8ELi2ELb0EN4cute5tupleIJNS5_1CILi128EEENS7_ILi64EEENS7_ILi192EEEEEELi192ENS_6half_tEfNS_4arch4Sm80ELb0ELb1ELb0ELb1ELb1ELb1ELb1ELb1EEENS1_21CollectiveEpilogueFwdINS6_IJS8_SA_S9_EEENS6_IJNS7_ILi1EEESI_SI_EEESC_SE_Li256ELb1ELb1ELb1ELb0EEENS1_36VarlenDynamicPersistentTileSchedulerILi128ELi64ELi256ELi256ELb1ELb1ELb0ELb1ELb0ELb1EEEEEEEEEvNT_6ParamsE)
        .other          _ZN7cutlass13device_kernelIN5flash19enable_sm80_to_sm89INS1_16FlashAttnFwdSm80INS1_25CollectiveMainloopFwdSm80ILi8ELi2ELb0EN4cute5tupleIJNS5_1CILi128EEENS7_ILi64EEENS7_ILi192EEEEEELi192ENS_6half_tEfNS_4arch4Sm80ELb0ELb1ELb0ELb1ELb1ELb1ELb1ELb1EEENS1_21CollectiveEpilogueFwdINS6_IJS8_SA_S9_EEENS6_IJNS7_ILi1EEESI_SI_EEESC_SE_Li256ELb1ELb1ELb1ELb0EEENS1_36VarlenDynamicPersistentTileSchedulerILi128ELi64ELi256ELi256ELb1ELb1ELb0ELb1ELb0ELb1EEEEEEEEEvNT_6ParamsE,@"STO_CUDA_ENTRY STV_DEFAULT"
_ZN7cutlass13device_kernelIN5flash19enable_sm80_to_sm89INS1_16FlashAttnFwdSm80INS1_25CollectiveMainloopFwdSm80ILi8ELi2ELb0EN4cute5tupleIJNS5_1CILi128EEENS7_ILi64EEENS7_ILi192EEEEEELi192ENS_6half_tEfNS_4arch4Sm80ELb0ELb1ELb0ELb1ELb1ELb1ELb1ELb1EEENS1_21CollectiveEpilogueFwdINS6_IJS8_SA_S9_EEENS6_IJNS7_ILi1EEESI_SI_EEESC_SE_Li256ELb1ELb1ELb1ELb0EEENS1_36VarlenDynamicPersistentTileSchedulerILi128ELi64ELi256ELi256ELb1ELb1ELb0ELb1ELb0ELb1EEEEEEEEEvNT_6ParamsE:
        /* <DEDUP_REMOVED lines=52> */
.L_x_2230:
        /* <DEDUP_REMOVED lines=16> */
.L_x_2490:
        /* <DEDUP_REMOVED lines=16> */
.L_x_2491:
[----:B---3--:R-:W-:-:S05]  /*0540*/  IMAD R0, R0, c[0x0][0x538], RZ ;  /* 0x00014e0000007a24 */ /* 0x008fca00078e02ff */
[----:B------:R-:W-:-:S04]  /*0550*/  IADD3 R6, R0, R6, RZ ;  /* 0x0000000600067210 */ /* 0x000fc80007ffe0ff */
[----:B------:R-:W-:-:S13]  /*0560*/  ISETP.GT.AND P0, PT, R6, UR4, PT ;  /* 0x0000000406007c0c */ /* 0x000fda000bf04270 */
[----:B-12---:R-:W-:Y:S05]  /*0570*/  @!P0 BRA `(.L_x_2230) ;  /* 0xfffffdc000008947 */ /* 0x006fea000383ffff */
.L_x_2226:
[----:B------:R-:W-:-:S05]  /*0580*/  IADD3 R10, -R0, R6, RZ ;  /* 0x00000006000a7210 */ /* 0x000fca0007ffe1ff */
[----:B------:R-:W-:-:S05]  /*0590*/  IMAD R0, R4, c[0x0][0x538], R10 ;  /* 0x00014e0004007a24 */ /* 0x000fca00078e020a */
[----:B------:R-:W-:Y:S01]  /*05a0*/  ISETP.GT.AND P0, PT, R0, UR4, PT ;  /* 0x0000000400007c0c */ /* 0x000fe2000bf04270 */
[----:B------:R-:W-:-:S12]  /*05b0*/  BRA.DIV ~URZ, `(.L_x_2231) ;  /* 0x00022e527f007947 */ /* 0x000fd8000b800000 */
[----:B------:R-:W-:-:S04]  /*05c0*/  VOTE.ANY R6, PT, !P0 ;  /* 0x0000000000067806 */ /* 0x000fc800040e0100 */
.L_x_2492:
[----:B------:R-:W2:Y:S02]  /*05d0*/  POPC R0, R6 ;  /* 0x0000000600007309 */ /* 0x000ea40000000000 */
[----:B-12---:R-:W-:Y:S01]  /*05e0*/  IADD3 R239, R0, R7, RZ ;  /* 0x0000000700ef7210 */ /* 0x006fe20007ffe0ff */
[----:B------:R-:W-:Y:S05]  /*05f0*/  BRA.DIV ~URZ, `(.L_x_2232) ;  /* 0x00022e627f007947 */ /* 0x000fea000b800000 */
[----:B------:R1:W2:Y:S01]  /*0600*/  SHFL.IDX PT, R12, R9, R0, 0x1f ;  /* 0x00001f00090c7589 */ /* 0x0002a200000e0000 */
[----:B------:R-:W-:-:S03]  /*0610*/  MOV R5, RZ ;  /* 0x000000ff00057202 */ /* 0x000fc60000000f00 */
[----:B------:R1:W3:Y:S04]  /*0620*/  SHFL.IDX PT, R9, R8, R0, 0x1f ;  /* 0x00001f0008097589 */ /* 0x0002e800000e0000 */
.L_x_2493:
[----:B------:R-:W-:Y:S01]  /*0630*/  ISETP.NE.AND P0, PT, R6, RZ, PT ;  /* 0x000000ff0600720c */ /* 0x000fe20003f05270 */
[----:B------:R-:W-:-:S12]  /*0640*/  BSSY B0, `(.L_x_2233) ;  /* 0x0000005000007945 */ /* 0x000fd80003800000 */
[----:B------:R-:W-:Y:S05]  /*0650*/  @!P0 BRA `(.L_x_2234) ;  /* 0x0000003000008947 */ /* 0x000fea0003800000 */
[----:B-1----:R-:W-:Y:S01]  /*0660*/  IADD3 R0, R0, -0x1, RZ ;  /* 0xffffffff00007810 */ /* 0x002fe20007ffe0ff */
[----:B------:R-:W-:Y:S05]  /*0670*/  BRA.DIV ~URZ, `(.L_x_2235) ;  /* 0x00022ec27f007947 */ /* 0x000fea000b800000 */
[----:B------:R1:W4:Y:S02]  /*0680*/  SHFL.IDX PT, R5, R4, R0, 0x1f ;  /* 0x00001f0004057589 */ /* 0x00032400000e0000 */
.L_x_2234:
[----:B------:R-:W-:Y:S05]  /*0690*/  BSYNC B0 ;  /* 0x0000000000007941 */ /* 0x000fea0003800000 */
.L_x_2233:
        /* <DEDUP_REMOVED lines=67> */
.L_x_2237:
        /* <DEDUP_REMOVED lines=68> */
.L_x_2238:
[----:B------:R-:W-:Y:S05]  /*0f10*/  BSYNC B0 ;  /* 0x0000000000007941 */ /* 0x000fea0003800000 */
.L_x_2236:
[----:B------:R-:W-:-:S04]  /*0f20*/  LOP3.LUT R0, RZ, R0, RZ, 0x33, !PT ;  /* 0x00000000ff007212 */ /* 0x000fc800078e33ff */
[----:B------:R-:W-:Y:S01]  /*0f30*/  IADD3 R237, R0, R12, RZ ;  /* 0x0000000c00ed7210 */ /* 0x000fe20007ffe0ff */
[----:B------:R-:W-:Y:S05]  /*0f40*/  BRA `(.L_x_2239) ;  /* 0x0000004000007947 */ /* 0x000fea0003800000 */
.L_x_2227:
[----:B-1----:R-:W-:Y:S01]  /*0f50*/  IMAD.MOV.U32 R237, RZ, RZ, RZ ;  /* 0x000000ffffed7224 */ /* 0x002fe200078e00ff */
[----:B------:R-:W-:Y:S01]  /*0f60*/  MOV R238, RZ ;  /* 0x000000ff00ee7202 */ /* 0x000fe20000000f00 */
[----:B------:R-:W-:Y:S01]  /*0f70*/  IMAD.U32 R236, RZ, RZ, UR4 ;  /* 0x00000004ffec7e24 */ /* 0x000fe2000f8e00ff */
[----:B------:R-:W-:Y:S02]  /*0f80*/  MOV R239, c[0x0][0x53c] ;  /* 0x00014f0000ef7a02 */ /* 0x000fe40000000f00 */
.L_x_2239:
[----:B------:R-:W-:Y:S01]  /*0f90*/  ISETP.NE.AND P0, PT, R13, RZ, PT ;  /* 0x000000ff0d00720c */ /* 0x000fe20003f05270 */
[----:B------:R-:W-:-:S12]  /*0fa0*/  WARPSYNC 0xffffffff ;  /* 0xffffffff00007948 */ /* 0x000fd80003800000 */
[----:B------:R1:W-:Y:S04]  /*0fb0*/  @!P0 STS.128 [0x24100], R236 ;  /* 0x024100ecff008388 */ /* 0x0003e80000000c00 */
[----:B------:R-:W-:Y:S06]  /*0fc0*/  BAR.ARV 0x5, 0x100 ;  /* 0x0144000000007b1d */ /* 0x000fec0000002000 */
.L_x_2225:
        /* <DEDUP_REMOVED lines=8> */
[-C--:B------:R-:W-:Y:S02]  /*1050*/  LEA.HI R11, R12, R14.reuse, RZ, 0x3 ;  /* 0x0000000e0c0b7211 */ /* 0x080fe400078f18ff */
[----:B------:R-:W-:Y:S02]  /*1060*/  LOP3.LUT R0, R2, 0xfffffff0, RZ, 0xc0, !PT ;  /* 0xfffffff002007812 */ /* 0x000fe400078ec0ff */
[----:B------:R-:W-:Y:S02]  /*1070*/  SHF.R.S32.HI R231, RZ, 0x3, R11 ;  /* 0x00000003ffe77819 */ /* 0x000fe4000001140b */
[----:B------:R-:W-:Y:S01]  /*1080*/  LOP3.LUT R4, R11, 0xfffffff8, RZ, 0xc0, !PT ;  /* 0xfffffff80b047812 */ /* 0x000fe200078ec0ff */
[----:B------:R-:W-:Y:S01]  /*1090*/  IMAD.IADD R0, R14, 0x1, -R0 ;  /* 0x000000010e007824 */ /* 0x000fe200078e0a00 */
[----:B------:R-:W-:Y:S01]  /*10a0*/  SHF.R.S32.HI R3, RZ, 0x4, R2 ;  /* 0x00000004ff037819 */ /* 0x000fe20000011402 */
[----:B------:R-:W-:Y:S01]  /*10b0*/  IMAD.SHL.U32 R5, R231, 0x40, RZ ;  /* 0x00000040e7057824 */ /* 0x000fe200078e00ff */
[----:B------:R-:W-:Y:S01]  /*10c0*/  LEA.HI R8, R12, R14, RZ, 0x6 ;  /* 0x0000000e0c087211 */ /* 0x000fe200078f30ff */
[----:B------:R-:W-:Y:S01]  /*10d0*/  IMAD.IADD R216, R14, 0x1, -R4 ;  /* 0x000000010ed87824 */ /* 0x000fe200078e0a04 */
[----:B------:R-:W-:-:S02]  /*10e0*/  SHF.R.S32.HI R6, RZ, 0x1f, R0 ;  /* 0x0000001fff067819 */ /* 0x000fc40000011400 */
[----:B------:R-:W-:Y:S01]  /*10f0*/  LEA.HI R4, R2, R3, RZ, 0x1 ;  /* 0x0000000302047211 */ /* 0x000fe200078f08ff */
[----:B------:R-:W-:Y:S01]  /*1100*/  IMAD.SHL.U32 R198, R216, 0x8, RZ ;  /* 0x00000008d8c67824 */ /* 0x000fe200078e00ff */
[----:B------:R-:W-:Y:S02]  /*1110*/  LEA.HI R13, R6, R0, RZ, 0x3 ;  /* 0x00000000060d7211 */ /* 0x000fe400078f18ff */
[----:B------:R-:W-:Y:S02]  /*1120*/  LOP3.LUT R2, R5, 0x1c0, RZ, 0xc0, !PT ;  /* 0x000001c005027812 */ /* 0x000fe400078ec0ff */
[----:B------:R-:W-:Y:S02]  /*1130*/  LOP3.LUT R6, R4, 0xfffffffe, RZ, 0xc0, !PT ;  /* 0xfffffffe04067812 */ /* 0x000fe400078ec0ff */
[----:B------:R-:W-:Y:S02]  /*1140*/  SHF.R.U32.HI R5, RZ, 0x3, R2 ;  /* 0x00000003ff057819 */ /* 0x000fe40000011602 */
[----:B------:R-:W-:Y:S01]  /*1150*/  LOP3.LUT R4, R13, 0xfffffff8, RZ, 0xc0, !PT ;  /* 0xfffffff80d047812 */ /* 0x000fe200078ec0ff */
[----:B------:R-:W-:Y:S01]  /*1160*/  IMAD.IADD R9, R3, 0x1, -R6 ;  /* 0x0000000103097824 */ /* 0x000fe200078e0a06 */
[----:B------:R-:W-:-:S02]  /*1170*/  LOP3.LUT R2, R2, 0x38, R198, 0xf8, !PT ;  /* 0x0000003802027812 */ /* 0x000fc400078ef8c6 */
[----:B------:R-:W-:Y:S01]  /*1180*/  LEA.HI R3, R12, R14, RZ, 0x5 ;  /* 0x0000000e0c037211 */ /* 0x000fe200078f28ff */
[----:B------:R-:W-:Y:S01]  /*1190*/  IMAD.IADD R6, R0, 0x1, -R4 ;  /* 0x0000000100067824 */ /* 0x000fe200078e0a04 */
[----:B------:R-:W-:Y:S01]  /*11a0*/  LOP3.LUT R7, R2, R5, RZ, 0x3c, !PT ;  /* 0x0000000502077212 */ /* 0x000fe200078e3cff */
[----:B------:R-:W-:Y:S01]  /*11b0*/  IMAD.SHL.U32 R0, R216, 0x40, RZ ;  /* 0x00000040d8007824 */ /* 0x000fe200078e00ff */
[----:B------:R-:W-:Y:S02]  /*11c0*/  LOP3.LUT R2, R3, 0xffffffe0, RZ, 0xc0, !PT ;  /* 0xffffffe003027812 */ /* 0x000fe400078ec0ff */
[--C-:B------:R-:W-:Y:S02]  /*11d0*/  SHF.R.S32.HI R10, RZ, 0x5, R3.reuse ;  /* 0x00000005ff0a7819 */ /* 0x100fe40000011403 */
[----:B------:R-:W-:Y:S01]  /*11e0*/  LOP3.LUT R0, R0, 0x1c0, RZ, 0xc0, !PT ;  /* 0x000001c000007812 */ /* 0x000fe200078ec0ff */
[----:B------:R-:W-:Y:S01]  /*11f0*/  IMAD.IADD R19, R14, 0x1, -R2 ;  /* 0x000000010e137824 */ /* 0x000fe200078e0a02 */
[----:B------:R-:W-:Y:S01]  /*1200*/  SHF.R.S32.HI R3, RZ, 0x1f, R3 ;  /* 0x0000001fff037819 */ /* 0x000fe20000011403 */
[----:B------:R-:W-:Y:S01]  /*1210*/  IMAD.SHL.U32 R151, R10, 0x200, RZ ;  /* 0x000002000a977824 */ /* 0x000fe200078e00ff */
[----:B------:R-:W-:-:S02]  /*1220*/  LOP3.LUT R5, R0, 0x8, R11, 0xf8, !PT ;  /* 0x0000000800057812 */ /* 0x000fc400078ef80b */
[----:B------:R-:W-:Y:S01]  /*1230*/  LEA.HI R2, R3, R10, RZ, 0x3 ;  /* 0x0000000a03027211 */ /* 0x000fe200078f18ff */
[----:B------:R-:W-:Y:S01]  /*1240*/  IMAD.SHL.U32 R3, R8, 0x8, RZ ;  /* 0x0000000808037824 */ /* 0x000fe200078e00ff */
[----:B------:R-:W-:Y:S02]  /*1250*/  SHF.R.S32.HI R11, RZ, 0x1f, R19 ;  /* 0x0000001fff0b7819 */ /* 0x000fe40000011413 */
[----:B------:R-:W-:Y:S02]  /*1260*/  SHF.R.U32.HI R4, RZ, 0x3, R0 ;  /* 0x00000003ff047819 */ /* 0x000fe40000011600 */
[----:B------:R-:W-:Y:S02]  /*1270*/  LOP3.LUT R0, R2, 0xffffff8, RZ, 0xc0, !PT ;  /* 0x0ffffff802007812 */ /* 0x000fe400078ec0ff */
[----:B------:R-:W-:Y:S02]  /*1280*/  LEA.HI R11, R11, R19, RZ, 0x2 ;  /* 0x000000130b0b7211 */ /* 0x000fe400078f10ff */
[----:B------:R-:W-:Y:S01]  /*1290*/  LOP3.LUT R144, R7, 0x7ffffe00, R3, 0xf8, !PT ;  /* 0x7ffffe0007907812 */ /* 0x000fe200078ef803 */
[----:B------:R-:W-:Y:S01]  /*12a0*/  IMAD.IADD R3, R10, 0x1, -R0 ;  /* 0x000000010a037824 */ /* 0x000fe200078e0a00 */
[----:B------:R-:W-:Y:S01]  /*12b0*/  SHF.R.S32.HI R2, RZ, 0x2, R11 ;  /* 0x00000002ff027819 */ /* 0x000fe2000001140b */
[----:B------:R-:W-:Y:S01]  /*12c0*/  IMAD.SHL.U32 R0, R6, 0x40, RZ ;  /* 0x0000004006007824 */ /* 0x000fe200078e00ff */
[----:B------:R-:W-:Y:S01]  /*12d0*/  LEA.HI R7, R12, R14, RZ, 0x2 ;  /* 0x0000000e0c077211 */ /* 0x000fe200078f10ff */
[----:B------:R-:W-:Y:S01]  /*12e0*/  IMAD.SHL.U32 R10, R10, 0x400, RZ ;  /* 0x000004000a0a7824 */ /* 0x000fe200078e00ff */
[----:B------:R-:W-:Y:S01]  /*12f0*/  LOP3.LUT R8, R5, R4, RZ, 0x3c, !PT ;  /* 0x0000000405087212 */ /* 0x000fe200078e3cff */
[----:B------:R-:W-:Y:S01]  /*1300*/  IMAD R18, R3, 0x10, R2 ;  /* 0x0000001003127824 */ /* 0x000fe200078e0202 */
[----:B------:R-:W-:Y:S01]  /*1310*/  LOP3.LUT R2, R7, 0xfffffffc, RZ, 0xc0, !PT ;  /* 0xfffffffc07027812 */ /* 0x000fe200078ec0ff */
[C---:B------:R-:W-:Y:S01]  /*1320*/  IMAD.SHL.U32 R4, R9.reuse, 0x8, RZ ;  /* 0x0000000809047824 */ /* 0x040fe200078e00ff */
[----:B------:R-:W-:Y:S01]  /*1330*/  LOP3.LUT R0, R0, 0x1c0, RZ, 0xc0, !PT ;  /* 0x000001c000007812 */ /* 0x000fe200078ec0ff */
[----:B------:R-:W-:Y:S01]  /*1340*/  IMAD.SHL.U32 R144, R144, 0x2, RZ ;  /* 0x0000000290907824 */ /* 0x000fe200078e00ff */
[--C-:B------:R-:W-:Y:S01]  /*1350*/  SHF.R.S32.HI R215, RZ, 0x2, R7.reuse ;  /* 0x00000002ffd77819 */ /* 0x100fe20000011407 */
[----:B------:R-:W-:Y:S01]  /*1360*/  IMAD.IADD R240, R14, 0x1, -R2 ;  /* 0x000000010ef07824 */ /* 0x000fe200078e0a02 */
[----:B------:R-:W-:Y:S01]  /*1370*/  SHF.R.S32.HI R3, RZ, 0x1f, R7 ;  /* 0x0000001fff037819 */ /* 0x000fe20000011407 */
[----:B------:R-:W-:Y:S01]  /*1380*/  STL [R1+0x30], R18 ;  /* 0x0000301201007387 */ /* 0x000fe20000100800 */
[----:B------:R-:W-:Y:S01]  /*1390*/  LOP3.LUT R5, R0, 0x8, R4, 0xf8, !PT ;  /* 0x0000000800057812 */ /* 0x000fe200078ef804 */
[C---:B------:R-:W-:Y:S01]  /*13a0*/  IMAD.SHL.U32 R142, R240.reuse, 0x4, RZ ;  /* 0x00000004f08e7824 */ /* 0x040fe200078e00ff */
[----:B------:R-:W-:Y:S01]  /*13b0*/  SHF.R.U32.HI R4, RZ, 0x3, R0 ;  /* 0x00000003ff047819 */ /* 0x000fe20000011600 */
[----:B------:R-:W-:Y:S01]  /*13c0*/  IMAD R0, R9, 0x200, R8 ;  /* 0x0000020009007824 */ /* 0x000fe200078e0208 */
[----:B------:R-:W-:Y:S01]  /*13d0*/  LEA.HI R3, R3, R215, RZ, 0x3 ;  /* 0x000000d703037211 */ /* 0x000fe200078f18ff */
[----:B------:R-:W-:Y:S01]  /*13e0*/  IMAD.SHL.U32 R106, R240, 0x8, RZ ;  /* 0x00000008f06a7824 */ /* 0x000fe200078e00ff */
[----:B------:R-:W-:-:S02]  /*13f0*/  LOP3.LUT R9, R5, R4, RZ, 0x3c, !PT ;  /* 0x0000000405097212 */ /* 0x000fc400078e3cff */
[----:B------:R-:W-:Y:S02]  /*1400*/  IADD3 R5, R215, 0x40, RZ ;  /* 0x00000040d7057810 */ /* 0x000fe40007ffe0ff */
[----:B------:R-:W-:Y:S02]  /*1410*/  LOP3.LUT R3, R3, 0xfffffff8, RZ, 0xc0, !PT ;  /* 0xfffffff803037812 */ /* 0x000fe400078ec0ff */
[C---:B------:R-:W-:Y:S01]  /*1420*/  IADD3 R146, R142.reuse, 0x20, RZ ;  /* 0x000000208e927810 */ /* 0x040fe20007ffe0ff */
[----:B------:R-:W-:Y:S01]  /*1430*/  IMAD.SHL.U32 R2, R5, 0x40, RZ ;  /* 0x0000004005027824 */ /* 0x000fe200078e00ff */
[----:B------:R-:W-:Y:S01]  /*1440*/  SHF.R.S32.HI R4, RZ, 0x1f, R5 ;  /* 0x0000001fff047819 */ /* 0x000fe20000011405 */
[----:B------:R-:W-:Y:S01]  /*1450*/  IMAD.IADD R241, R215, 0x1, -R3 ;  /* 0x00000001d7f17824 */ /* 0x000fe200078e0a03 */
[C---:B------:R-:W-:Y:S01]  /*1460*/  IADD3 R145, R142.reuse, 0x40, RZ ;  /* 0x000000408e917810 */ /* 0x040fe20007ffe0ff */
[----:B------:R-:W-:Y:S01]  /*1470*/  IMAD.IADD R141, R142, 0x1, R146 ;  /* 0x000000018e8d7824 */ /* 0x000fe200078e0292 */
[----:B------:R-:W-:Y:S01]  /*1480*/  LEA.HI R3, R4, R5, RZ, 0x3 ;  /* 0x0000000504037211 */ /* 0x000fe200078f18ff */
[----:B------:R-:W-:Y:S01]  /*1490*/  IMAD.SHL.U32 R4, R241, 0x40, RZ ;  /* 0x00000040f1047824 */ /* 0x000fe200078e00ff */
[----:B------:R-:W-:Y:S01]  /*14a0*/  LOP3.LUT R20, R2, 0x1c0, RZ, 0xc0, !PT ;  /* 0x000001c002147812 */ /* 0x000fe200078ec0ff */
[----:B------:R-:W-:Y:S01]  /*14b0*/  IMAD.IADD R140, R142, 0x1, R145 ;  /* 0x000000018e8c7824 */ /* 0x000fe200078e0291 */
[----:B------:R-:W-:Y:S01]  /*14c0*/  SHF.R.S32.HI R2, RZ, 0x1f, R141 ;  /* 0x0000001fff027819 */ /* 0x000fe2000001148d */
[----:B------:R-:W-:Y:S01]  /*14d0*/  IMAD.SHL.U32 R3, R3, 0x40, RZ ;  /* 0x0000004003037824 */ /* 0x000fe200078e00ff */
[----:B------:R-:W-:-:S02]  /*14e0*/  LOP3.LUT R228, R4, 0x1c0, RZ, 0xc0, !PT ;  /* 0x000001c004e47812 */ /* 0x000fc400078ec0ff */
[CC--:B------:R-:W-:Y:S02]  /*14f0*/  LEA.HI R4, R2.reuse, R141.reuse, RZ, 0x6 ;  /* 0x0000008d02047211 */ /* 0x0c0fe400078f30ff */
[----:B------:R-:W-:Y:S02]  /*1500*/  LEA.HI R8, R2, R141, RZ, 0x3 ;  /* 0x0000008d02087211 */ /* 0x000fe400078f18ff */
[----:B------:R-:W-:Y:S01]  /*1510*/  LOP3.LUT R16, R3, 0xfffffe00, RZ, 0xc0, !PT ;  /* 0xfffffe0003107812 */ /* 0x000fe200078ec0ff */
[----:B------:R-:W-:Y:S01]  /*1520*/  IMAD.SHL.U32 R2, R4, 0x80, RZ ;  /* 0x0000008004027824 */ /* 0x000fe200078e00ff */
[----:B------:R-:W-:Y:S02]  /*1530*/  SHF.R.U32.HI R150, RZ, 0x3, R228 ;  /* 0x00000003ff967819 */ /* 0x000fe400000116e4 */
[----:B------:R-:W-:Y:S01]  /*1540*/  LOP3.LUT R5, R228, 0x38, R8, 0xf8, !PT ;  /* 0x00000038e4057812 */ /* 0x000fe200078ef808 */
[----:B------:R-:W-:Y:S01]  /*1550*/  STL [R1], R16 ;  /* 0x0000001001007387 */ /* 0x000fe20000100800 */
[----:B------:R-:W-:-:S02]  /*1560*/  SHF.R.U32.HI R17, RZ, 0x3, R20 ;  /* 0x00000003ff117819 */ /* 0x000fc40000011614 */
[----:B------:R-:W-:Y:S02]  /*1570*/  LOP3.LUT R4, R20, 0x38, R8, 0xf8, !PT ;  /* 0x0000003814047812 */ /* 0x000fe400078ef808 */
[----:B------:R-:W-:Y:S02]  /*1580*/  SHF.R.S32.HI R3, RZ, 0x1f, R140 ;  /* 0x0000001fff037819 */ /* 0x000fe4000001148c */
[----:B------:R-:W-:Y:S02]  /*1590*/  R2P PR, R6, 0x6 ;  /* 0x0000000606007804 */ /* 0x000fe40000000000 */
[----:B------:R-:W-:Y:S02]  /*15a0*/  LOP3.LUT R6, R5, R150, RZ, 0x3c, !PT ;  /* 0x0000009605067212 */ /* 0x000fe400078e3cff */
[----:B------:R-:W-:Y:S02]  /*15b0*/  LOP3.LUT R2, R2, 0xffffe000, RZ, 0xc0, !PT ;  /* 0xffffe00002027812 */ /* 0x000fe400078ec0ff */
[----:B------:R-:W-:-:S02]  /*15c0*/  LOP3.LUT R4, R4, R17, RZ, 0x3c, !PT ;  /* 0x0000001104047212 */ /* 0x000fc400078e3cff */
[CC--:B------:R-:W-:Y:S02]  /*15d0*/  LEA.HI R5, R3.reuse, R140.reuse, RZ, 0x6 ;  /* 0x0000008c03057211 */ /* 0x0c0fe400078f30ff */
[----:B------:R-:W-:Y:S02]  /*15e0*/  LEA.HI R7, R3, R140, RZ, 0x3 ;  /* 0x0000008c03077211 */ /* 0x000fe400078f18ff */
[-C--:B------:R-:W-:Y:S01]  /*15f0*/  IADD3 R15, R6, R2.reuse, R151 ;  /* 0x00000002060f7210 */ /* 0x080fe20007ffe097 */
[----:B------:R-:W-:Y:S01]  /*1600*/  IMAD.SHL.U32 R6, R13, 0x40, RZ ;  /* 0x000000400d067824 */ /* 0x000fe200078e00ff */
[----:B------:R-:W-:Y:S01]  /*1610*/  IADD3 R14, R4, R2, R16 ;  /* 0x00000002040e7210 */ /* 0x000fe20007ffe010 */
[----:B------:R-:W-:Y:S01]  /*1620*/  IMAD.SHL.U32 R2, R5, 0x80, RZ ;  /* 0x0000008005027824 */ /* 0x000fe200078e00ff */
[--C-:B------:R-:W-:Y:S02]  /*1630*/  LOP3.LUT R4, R228, 0x38, R7.reuse, 0xf8, !PT ;  /* 0x00000038e4047812 */ /* 0x100fe400078ef807 */
[----:B------:R-:W-:-:S02]  /*1640*/  LOP3.LUT R3, R20, 0x38, R7, 0xf8, !PT ;  /* 0x0000003814037812 */ /* 0x000fc400078ef807 */
[----:B------:R-:W-:Y:S02]  /*1650*/  LOP3.LUT R2, R2, 0xffffe000, RZ, 0xc0, !PT ;  /* 0xffffe00002027812 */ /* 0x000fe400078ec0ff */
[----:B------:R-:W-:Y:S02]  /*1660*/  LOP3.LUT R5, R4, R150, RZ, 0x3c, !PT ;  /* 0x0000009604057212 */ /* 0x000fe400078e3cff */
[----:B------:R-:W-:Y:S02]  /*1670*/  LOP3.LUT R4, R3, R17, RZ, 0x3c, !PT ;  /* 0x0000001103047212 */ /* 0x000fe400078e3cff */
[----:B------:R-:W-:Y:S02]  /*1680*/  IADD3 R13, R5, R2, R151 ;  /* 0x00000002050d7210 */ /* 0x000fe40007ffe097 */
[----:B------:R-:W-:Y:S02]  /*1690*/  LEA.HI R5, R240, R240, RZ, 0x1 ;  /* 0x000000f0f0057211 */ /* 0x000fe400078f08ff */
[----:B------:R-:W-:Y:S01]  /*16a0*/  LOP3.LUT R3, R6, 0xfffffe00, RZ, 0xc0, !PT ;  /* 0xfffffe0006037812 */ /* 0x000fe200078ec0ff */
[----:B------:R-:W-:Y:S01]  /*16b0*/  IMAD R6, R216, 0x20, R231 ;  /* 0x00000020d8067824 */ /* 0x000fe200078e02e7 */
[----:B------:R-:W-:-:S02]  /*16c0*/  LOP3.LUT R5, R5, 0x1ffffffe, RZ, 0xc0, !PT ;  /* 0x1ffffffe05057812 */ /* 0x000fc400078ec0ff */
[----:B------:R-:W-:Y:S01]  /*16d0*/  IADD3 R12, R4, R2, R16 ;  /* 0x00000002040c7210 */ /* 0x000fe20007ffe010 */
[----:B------:R-:W-:Y:S01]  /*16e0*/  IMAD.MOV.U32 R4, RZ, RZ, 0x20 ;  /* 0x00000020ff047424 */ /* 0x000fe200078e00ff */
[----:B------:R-:W-:Y:S01]  /*16f0*/  IADD3 R149, R142, 0x10, RZ ;  /* 0x000000108e957810 */ /* 0x000fe20007ffe0ff */
[----:B------:R-:W-:Y:S01]  /*1700*/  IMAD.IADD R5, R240, 0x1, -R5 ;  /* 0x00000001f0057824 */ /* 0x000fe200078e0a05 */
[CC--:B------:R-:W-:Y:S01]  /*1710*/  IADD3 R2, R9.reuse, R3.reuse, R10 ;  /* 0x0000000309027210 */ /* 0x0c0fe20007ffe00a */
[----:B------:R-:W-:Y:S01]  /*1720*/  IMAD.MOV.U32 R10, RZ, RZ, 0x40 ;  /* 0x00000040ff0a7424 */ /* 0x000fe200078e00ff */
[----:B------:R-:W-:Y:S01]  /*1730*/  LOP3.LUT R3, R9, R3, RZ, 0xfc, !PT ;  /* 0x0000000309037212 */ /* 0x000fe200078efcff */
[----:B------:R-:W-:Y:S01]  /*1740*/  IMAD R235, R5, 0x8, R18 ;  /* 0x0000000805eb7824 */ /* 0x000fe200078e0212 */
[----:B------:R-:W-:Y:S02]  /*1750*/  LOP3.LUT R9, R20, 0x38, R106, 0xf8, !PT ;  /* 0x0000003814097812 */ /* 0x000fe400078ef86a */
[----:B------:R-:W-:-:S02]  /*1760*/  LOP3.LUT R6, R11, 0x7ffffffc, RZ, 0xc0, !PT ;  /* 0x7ffffffc0b067812 */ /* 0x000fc400078ec0ff */
[----:B------:R-:W-:Y:S02]  /*1770*/  SHF.R.S32.HI R20, RZ, 0x1f, R149 ;  /* 0x0000001fff147819 */ /* 0x000fe40000011495 */
[C---:B------:R-:W-:Y:S01]  /*1780*/  IADD3 R148, R142.reuse, 0x30, RZ ;  /* 0x000000308e947810 */ /* 0x040fe20007ffe0ff */
[----:B------:R-:W-:Y:S01]  /*1790*/  IMAD.IADD R6, R19, 0x1, -R6 ;  /* 0x0000000113067824 */ /* 0x000fe200078e0a06 */
[----:B------:R-:W-:Y:S01]  /*17a0*/  SHF.R.S32.HI R11, RZ, 0x1f, R146 ;  /* 0x0000001fff0b7819 */ /* 0x000fe20000011492 */
[----:B------:R1:W-:Y:S01]  /*17b0*/  STL [R1+0x14], R20 ;  /* 0x0000141401007387 */ /* 0x0003e20000100800 */
[----:B------:R-:W-:Y:S01]  /*17c0*/  IADD3 R147, R142, 0x50, RZ ;  /* 0x000000508e937810 */ /* 0x000fe20007ffe0ff */
[----:B------:R-:W-:Y:S01]  /*17d0*/  IMAD.SHL.U32 R213, R6, 0x2, RZ ;  /* 0x0000000206d57824 */ /* 0x000fe200078e00ff */
[----:B------:R-:W-:Y:S01]  /*17e0*/  LOP3.LUT R5, R16, R9, R17, 0xf6, !PT ;  /* 0x0000000910057212 */ /* 0x000fe200078ef611 */
[----:B------:R2:W-:Y:S01]  /*17f0*/  STL [R1+0x10], R11 ;  /* 0x0000100b01007387 */ /* 0x0005e20000100800 */
[----:B------:R-:W-:-:S02]  /*1800*/  SHF.R.S32.HI R21, RZ, 0x1f, R148 ;  /* 0x0000001fff157819 */ /* 0x000fc40000011494 */
[----:B------:R-:W-:Y:S02]  /*1810*/  LEA R5, R5, 0x18100, 0x1 ;  /* 0x0001810005057811 */ /* 0x000fe400078e08ff */
[----:B------:R-:W-:Y:S01]  /*1820*/  SEL R185, R4, 0xffffffe0, !P1 ;  /* 0xffffffe004b97807 */ /* 0x000fe20004800000 */
[----:B------:R-:W-:Y:S01]  /*1830*/  STL [R1+0xc], R21 ;  /* 0x00000c1501007387 */ /* 0x000fe20000100800 */
[----:B------:R-:W-:Y:S02]  /*1840*/  SHF.R.S32.HI R4, RZ, 0x1f, R213 ;  /* 0x0000001fff047819 */ /* 0x000fe400000114d5 */
[C---:B------:R-:W-:Y:S02]  /*1850*/  IADD3 R4, R213.reuse, 0x80, RZ ;  /* 0x00000080d5047810 */ /* 0x040fe40007ffe0ff */
[----:B------:R-:W-:Y:S02]  /*1860*/  IADD3 R251, R213, 0x90, RZ ;  /* 0x00000090d5fb7810 */ /* 0x000fe40007ffe0ff */
[----:B------:R-:W-:-:S02]  /*1870*/  LEA R181, R2, 0x18100, 0x1 ;  /* 0x0001810002b57811 */ /* 0x000fc400078e08ff */
[C---:B------:R-:W-:Y:S02]  /*1880*/  IADD3 R250, R213.reuse, 0x98, RZ ;  /* 0x00000098d5fa7810 */ /* 0x040fe40007ffe0ff */
[----:B------:R-:W-:Y:S01]  /*1890*/  IADD3 R248, R213, 0xa8, RZ ;  /* 0x000000a8d5f87810 */ /* 0x000fe20007ffe0ff */
[----:B------:R-:W-:Y:S01]  /*18a0*/  IMAD.IADD R182, R181, 0x1, R185 ;  /* 0x00000001b5b67824 */ /* 0x000fe200078e02b9 */
[----:B------:R-:W-:Y:S02]  /*18b0*/  LEA R187, R3, 0x100, 0x1 ;  /* 0x0000010003bb7811 */ /* 0x000fe400078e08ff */
[----:B-1----:R-:W-:Y:S02]  /*18c0*/  SHF.R.S32.HI R20, RZ, 0x1f, R145 ;  /* 0x0000001fff147819 */ /* 0x002fe40000011491 */
[----:B------:R-:W-:Y:S01]  /*18d0*/  IADD3 R247, R213, 0xb0, RZ ;  /* 0x000000b0d5f77810 */ /* 0x000fe20007ffe0ff */
[----:B------:R-:W-:Y:S01]  /*18e0*/  IMAD.IADD R242, R185, 0x1, R187 ;  /* 0x00000001b9f27824 */ /* 0x000fe200078e02bb */
[----:B--2---:R-:W-:Y:S01]  /*18f0*/  SHF.R.S32.HI R11, RZ, 0x1f, R147 ;  /* 0x0000001fff0b7819 */ /* 0x004fe20000011493 */
[----:B------:R-:W-:Y:S01]  /*1900*/  STL [R1+0x8], R20 ;  /* 0x0000081401007387 */ /* 0x000fe20000100800 */
[----:B------:R-:W-:-:S02]  /*1910*/  LEA R186, R0, 0xc100, 0x1 ;  /* 0x0000c10000ba7811 */ /* 0x000fc400078e08ff */
[----:B------:R-:W-:Y:S01]  /*1920*/  SEL R0, R10, 0xffffffc0, !P2 ;  /* 0xffffffc00a007807 */ /* 0x000fe20005000000 */
[----:B------:R-:W-:Y:S01]  /*1930*/  STL [R1+0x4], R11 ;  /* 0x0000040b01007387 */ /* 0x000fe20000100800 */
[----:B------:R-:W-:Y:S02]  /*1940*/  SHF.R.S32.HI R4, RZ, 0x1f, R4 ;  /* 0x0000001fff047819 */ /* 0x000fe40000011404 */
[----:B------:R-:W-:Y:S01]  /*1950*/  SHF.R.S32.HI R4, RZ, 0x1f, R250 ;  /* 0x0000001fff047819 */ /* 0x000fe200000114fa */
[----:B------:R1:W-:Y:S01]  /*1960*/  STL [R1+0x2c], R5 ;  /* 0x00002c0501007387 */ /* 0x0003e20000100800 */
[----:B------:R-:W-:Y:S01]  /*1970*/  SHF.R.S32.HI R4, RZ, 0x1f, R247 ;  /* 0x0000001fff047819 */ /* 0x000fe200000114f7 */
[----:B------:R-:W-:Y:S01]  /*1980*/  IMAD.IADD R188, R0, 0x1, R187 ;  /* 0x0000000100bc7824 */ /* 0x000fe200078e02bb */
[----:B------:R-:W-:Y:S01]  /*1990*/  LEA R4, R14, 0x18100, 0x1 ;  /* 0x000181000e047811 */ /* 0x000fe200078e08ff */
[--C-:B------:R-:W-:Y:S01]  /*19a0*/  IMAD.IADD R184, R181, 0x1, R0.reuse ;  /* 0x00000001b5b87824 */ /* 0x100fe200078e0200 */
[----:B------:R-:W-:Y:S01]  /*19b0*/  LEA R3, R13, 0x18100, 0x1 ;  /* 0x000181000d037811 */ /* 0x000fe200078e08ff */
[----:B------:R-:W-:Y:S01]  /*19c0*/  IMAD.IADD R183, R182, 0x1, R0 ;  /* 0x00000001b6b77824 */ /* 0x000fe200078e0200 */
[----:B------:R-:W-:Y:S01]  /*19d0*/  LEA R2, R12, 0x18100, 0x1 ;  /* 0x000181000c027811 */ /* 0x000fe200078e08ff */
[----:B------:R-:W-:Y:S01]  /*19e0*/  IMAD.IADD R0, R0, 0x1, R242 ;  /* 0x0000000100007824 */ /* 0x000fe200078e02f2 */
[----:B------:R-:W-:Y:S01]  /*19f0*/  IADD3 R6, R213, 0x70, RZ ;  /* 0x00000070d5067810 */ /* 0x000fe20007ffe0ff */
[----:B------:R-:W-:Y:S01]  /*1a00*/  IMAD.IADD R243, R185, 0x1, R188 ;  /* 0x00000001b9f37824 */ /* 0x000fe200078e02bc */
[----:B------:R-:W-:-:S02]  /*1a10*/  IADD3 R252, R213, 0x88, RZ ;  /* 0x00000088d5fc7810 */ /* 0x000fc40007ffe0ff */
[----:B------:R-:W-:Y:S02]  /*1a20*/  SHF.R.S32.HI R230, RZ, 0x3, R8 ;  /* 0x00000003ffe67819 */ /* 0x000fe40000011408 */
[----:B------:R-:W-:Y:S02]  /*1a30*/  SHF.R.S32.HI R229, RZ, 0x3, R7 ;  /* 0x00000003ffe57819 */ /* 0x000fe40000011407 */
[----:B------:R-:W-:Y:S02]  /*1a40*/  IADD3 R249, R213, 0xa0, RZ ;  /* 0x000000a0d5f97810 */ /* 0x000fe40007ffe0ff */
[C---:B------:R-:W-:Y:S02]  /*1a50*/  IADD3 R201, R198.reuse, 0x40, RZ ;  /* 0x00000040c6c97810 */ /* 0x040fe40007ffe0ff */
[----:B------:R-:W-:Y:S02]  /*1a60*/  IADD3 R194, R198, 0x80, RZ ;  /* 0x00000080c6c27810 */ /* 0x000fe40007ffe0ff */
[----:B------:R-:W-:-:S02]  /*1a70*/  IADD3 R208, R106, 0x60, RZ ;  /* 0x000000606ad07810 */ /* 0x000fc40007ffe0ff */
[----:B-1----:R-:W-:Y:S02]  /*1a80*/  IADD3 R5, R213, 0x78, RZ ;  /* 0x00000078d5057810 */ /* 0x002fe40007ffe0ff */
[----:B------:R-:W-:Y:S02]  /*1a90*/  IADD3 R207, R106, 0x80, RZ ;  /* 0x000000806acf7810 */ /* 0x000fe40007ffe0ff */
[----:B------:R-:W-:Y:S02]  /*1aa0*/  SHF.R.S32.HI R5, RZ, 0x1f, R5 ;  /* 0x0000001fff057819 */ /* 0x000fe40000011405 */
[----:B------:R-:W-:Y:S02]  /*1ab0*/  SHF.R.S32.HI R5, RZ, 0x1f, R251 ;  /* 0x0000001fff057819 */ /* 0x000fe400000114fb */
[----:B------:R-:W-:Y:S02]  /*1ac0*/  SHF.R.S32.HI R5, RZ, 0x1f, R248 ;  /* 0x0000001fff057819 */ /* 0x000fe400000114f8 */
[----:B------:R-:W-:-:S02]  /*1ad0*/  LEA R5, R15, 0x18100, 0x1 ;  /* 0x000181000f057811 */ /* 0x000fc400078e08ff */
[----:B------:R-:W-:Y:S02]  /*1ae0*/  IADD3 R206, R106, 0xa0, RZ ;  /* 0x000000a06ace7810 */ /* 0x000fe40007ffe0ff */
[C---:B------:R-:W-:Y:S01]  /*1af0*/  IADD3 R25, R213.reuse, 0x8, RZ ;  /* 0x00000008d5197810 */ /* 0x040fe20007ffe0ff */
[----:B------:R1:W-:Y:S01]  /*1b00*/  STL [R1+0x28], R5 ;  /* 0x0000280501007387 */ /* 0x0003e20000100800 */
[C---:B------:R-:W-:Y:S02]  /*1b10*/  IADD3 R24, R213.reuse, 0x10, RZ ;  /* 0x00000010d5187810 */ /* 0x040fe40007ffe0ff */
[C---:B------:R-:W-:Y:S01]  /*1b20*/  IADD3 R23, R213.reuse, 0x18, RZ ;  /* 0x00000018d5177810 */ /* 0x040fe20007ffe0ff */
[----:B------:R1:W-:Y:S01]  /*1b30*/  STL [R1+0x24], R4 ;  /* 0x0000240401007387 */ /* 0x0003e20000100800 */
[C---:B------:R-:W-:Y:S02]  /*1b40*/  IADD3 R22, R213.reuse, 0x20, RZ ;  /* 0x00000020d5167810 */ /* 0x040fe40007ffe0ff */
[C---:B------:R-:W-:Y:S01]  /*1b50*/  IADD3 R21, R213.reuse, 0x28, RZ ;  /* 0x00000028d5157810 */ /* 0x040fe20007ffe0ff */
[----:B------:R1:W-:Y:S01]  /*1b60*/  STL [R1+0x20], R3 ;  /* 0x0000200301007387 */ /* 0x0003e20000100800 */
[----:B------:R-:W-:-:S02]  /*1b70*/  IADD3 R20, R213, 0x30, RZ ;  /* 0x00000030d5147810 */ /* 0x000fc40007ffe0ff */
[C---:B------:R-:W-:Y:S01]  /*1b80*/  IADD3 R19, R213.reuse, 0x38, RZ ;  /* 0x00000038d5137810 */ /* 0x040fe20007ffe0ff */
[----:B------:R1:W-:Y:S01]  /*1b90*/  STL [R1+0x1c], R2 ;  /* 0x00001c0201007387 */ /* 0x0003e20000100800 */
[C---:B------:R-:W-:Y:S02]  /*1ba0*/  IADD3 R18, R213.reuse, 0x40, RZ ;  /* 0x00000040d5127810 */ /* 0x040fe40007ffe0ff */
[C---:B------:R-:W-:Y:S01]  /*1bb0*/  IADD3 R17, R213.reuse, 0x48, RZ ;  /* 0x00000048d5117810 */ /* 0x040fe20007ffe0ff */
[----:B------:R1:W-:Y:S01]  /*1bc0*/  STL [R1+0x18], R0 ;  /* 0x0000180001007387 */ /* 0x0003e20000100800 */
[C---:B------:R-:W-:Y:S02]  /*1bd0*/  IADD3 R16, R213.reuse, 0x50, RZ ;  /* 0x00000050d5107810 */ /* 0x040fe40007ffe0ff */
[C---:B------:R-:W-:Y:S02]  /*1be0*/  IADD3 R9, R213.reuse, 0x58, RZ ;  /* 0x00000058d5097810 */ /* 0x040fe40007ffe0ff */
        /* <DEDUP_REMOVED lines=28> */
[----:B-1----:R-:W-:Y:S02]  /*1db0*/  SHF.R.S32.HI R6, RZ, 0x1f, R246 ;  /* 0x0000001fff067819 */ /* 0x002fe400000114f6 */
.L_x_2489:
        /* <DEDUP_REMOVED lines=20> */
[----:B------:R-:W-:Y:S01]  /*1f00*/  IMAD.WIDE R2, R239, R15, c[0x0][0x358] ;  /* 0x0000d600ef027625 */ /* 0x000fe200078e020f */
        /* <DEDUP_REMOVED lines=11> */
.L_x_2240:
[----:B------:R-:W-:-:S04]  /*1fc0*/  ISETP.NE.U32.AND P0, PT, RZ, c[0x0][0x368], PT ;  /* 0x0000da00ff007a0c */ /* 0x000fc80003f05070 */
[----:B------:R-:W-:-:S13]  /*1fd0*/  ISETP.NE.AND.EX P0, PT, RZ, c[0x0][0x36c], PT, P0 ;  /* 0x0000db00ff007a0c */ /* 0x000fda0003f05300 */
[----:B------:R-:W-:Y:S05]  /*1fe0*/  @!P0 BRA `(.L_x_2241) ;  /* 0x0000003000008947 */ /* 0x000fea0003800000 */
[----:B-1----:R-:W-:-:S05]  /*1ff0*/  IMAD.WIDE R4, R239, R15, c[0x0][0x368] ;  /* 0x0000da00ef047625 */ /* 0x002fca00078e020f */
[----:B------:R1:W5:Y:S01]  /*2000*/  LDG.E R18, [R4.64] ;  /* 0x0000000c04127981 */ /* 0x000362000c1e1900 */
[----:B------:R-:W-:Y:S05]  /*2010*/  BRA `(.L_x_2242) ;  /* 0x0000005000007947 */ /* 0x000fea0003800000 */
.L_x_2241:
[----:B------:R-:W-:Y:S01]  /*2020*/  MOV R18, UR10 ;  /* 0x0000000a00127c02 */ /* 0x000fe20008000f00 */
[----:B------:R-:W-:Y:S05]  /*2030*/  @!P3 BRA `(.L_x_2242) ;  /* 0x000000300000b947 */ /* 0x000fea0003800000 */
[----:B-1----:R-:W2:Y:S04]  /*2040*/  LDG.E R6, [R4.64] ;  /* 0x0000000c04067981 */ /* 0x002ea8000c1e1900 */
[----:B------:R-:W2:Y:S02]  /*2050*/  LDG.E R0, [R4.64+0x4] ;  /* 0x0000040c04007981 */ /* 0x000ea4000c1e1900 */
[----:B--2---:R-:W-:Y:S02]  /*2060*/  IADD3 R18, -R6, R0, RZ ;  /* 0x0000000006127210 */ /* 0x004fe40007ffe1ff */
.L_x_2242:
        /* <DEDUP_REMOVED lines=41> */
.L_x_2245:
[----:B------:R-:W-:-:S13]  /*2300*/  ISETP.NE.AND P0, PT, R6, 0x1, PT ;  /* 0x000000010600780c */ /* 0x000fda0003f05270 */
[----:B------:R-:W-:-:S05]  /*2310*/  @P0 IMAD.HI.U32 R0, R2, c[0x0][0x330], RZ ;  /* 0x0000cc0002000a27 */ /* 0x000fca00078e00ff */
[----:B------:R-:W-:Y:S02]  /*2320*/  @P0 SHF.R.U32.HI R2, RZ, c[0x0][0x334], R0 ;  /* 0x0000cd00ff020a19 */ /* 0x000fe40000011600 */
.L_x_2246:
[----:B------:R-:W-:Y:S05]  /*2330*/  BSYNC B0 ;  /* 0x0000000000007941 */ /* 0x000fea0003800000 */
.L_x_2244:
[----:B------:R-:W-:-:S05]  /*2340*/  IMAD R2, R2, R6, c[0x0][0x32c] ;  /* 0x0000cb0002027624 */ /* 0x000fca00078e0206 */
[----:B------:R-:W-:-:S04]  /*2350*/  IMNMX R3, R3, R2, PT ;  /* 0x0000000203037217 */ /* 0x000fc80003800200 */
.L_x_2243:
        /* <DEDUP_REMOVED lines=21> */
.L_x_2249:
[----:B------:R-:W-:-:S13]  /*24b0*/  ISETP.NE.AND P0, PT, R6, 0x1, PT ;  /* 0x000000010600780c */ /* 0x000fda0003f05270 */
[----:B------:R-:W-:-:S05]  /*24c0*/  @P0 IMAD.HI.U32 R3, R0, c[0x0][0x330], RZ ;  /* 0x0000cc0000030a27 */ /* 0x000fca00078e00ff */
[----:B------:R-:W-:Y:S02]  /*24d0*/  @P0 SHF.R.U32.HI R0, RZ, c[0x0][0x334], R3 ;  /* 0x0000cd00ff000a19 */ /* 0x000fe40000011603 */
.L_x_2250:
[----:B------:R-:W-:Y:S05]  /*24e0*/  BSYNC B0 ;  /* 0x0000000000007941 */ /* 0x000fea0003800000 */
.L_x_2248:
[----:B------:R-:W-:-:S05]  /*24f0*/  IMAD R0, R0, c[0x0][0x32c], RZ ;  /* 0x0000cb0000007a24 */ /* 0x000fca00078e02ff */
[----:B------:R-:W-:-:S04]  /*2500*/  IMNMX R2, R2, R0, !PT ;  /* 0x0000000002027217 */ /* 0x000fc80007800200 */
.L_x_2247:
        /* <DEDUP_REMOVED lines=45> */
.L_x_2252:
[----:B------:R-:W-:Y:S05]  /*27e0*/  BSYNC B0 ;  /* 0x0000000000007941 */ /* 0x000fea0003800000 */
.L_x_2251:
[----:B------:R-:W-:-:S04]  /*27f0*/  IMAD R2, R244, R0, R6 ;  /* 0x00000000f4027224 */ /* 0x000fc800078e0206 */
[C---:B------:R-:W-:Y:S02]  /*2800*/  IMAD.IADD R3, R2.reuse, 0x1, R0 ;  /* 0x0000000102037824 */ /* 0x040fe400078e0200 */
[----:B------:R-:W-:-:S03]  /*2810*/  IMAD R0, R2, 0x40, -R13 ;  /* 0x0000004002007824 */ /* 0x000fc600078e0a0d */
[----:B------:R-:W-:Y:S02]  /*2820*/  IMNMX R3, R7, R3, PT ;  /* 0x0000000307037217 */ /* 0x000fe40003800200 */
[----:B------:R-:W-:-:S03]  /*2830*/  IMNMX R0, RZ, R0, !PT ;  /* 0x00000000ff007217 */ /* 0x000fc60007800200 */
[----:B------:R-:W-:Y:S01]  /*2840*/  IMAD R2, R3, 0x40, -R13 ;  /* 0x0000004003027824 */ /* 0x000fe200078e0a0d */
[----:B------:R-:W-:-:S04]  /*2850*/  SHF.R.U32.HI R33, RZ, 0x6, R0 ;  /* 0x00000006ff217819 */ /* 0x000fc80000011600 */
[----:B------:R-:W-:Y:S01]  /*2860*/  IMNMX R2, R2, R76, PT ;  /* 0x0000004c02027217 */ /* 0x000fe20003800200 */
[----:B------:R-:W-:-:S03]  /*2870*/  IMAD.MOV.U32 R12, RZ, RZ, R33 ;  /* 0x000000ffff0c7224 */ /* 0x000fc600078e0021 */
[----:B------:R-:W-:-:S13]  /*2880*/  ISETP.GT.AND P0, PT, R2, R0, PT ;  /* 0x000000000200720c */ /* 0x000fda0003f04270 */
[----:B------:R-:W-:-:S04]  /*2890*/  @P0 IADD3 R2, R2, 0x3f, RZ ;  /* 0x0000003f02020810 */ /* 0x000fc80007ffe0ff */
[----:B------:R-:W-:-:S04]  /*28a0*/  @P0 SHF.R.S32.HI R0, RZ, 0x1f, R2 ;  /* 0x0000001fff000819 */ /* 0x000fc80000011402 */
[----:B------:R-:W-:-:S04]  /*28b0*/  @P0 LEA.HI R2, R0, R2, RZ, 0x6 ;  /* 0x0000000200020211 */ /* 0x000fc800078f30ff */
[----:B------:R-:W-:-:S04]  /*28c0*/  @P0 SHF.R.S32.HI R12, RZ, 0x6, R2 ;  /* 0x00000006ff0c0819 */ /* 0x000fc80000011402 */
[----:B------:R-:W-:-:S13]  /*28d0*/  ISETP.GT.AND P0, PT, R12, R33, PT ;  /* 0x000000210c00720c */ /* 0x000fda0003f04270 */
[----:B------:R-:W-:Y:S05]  /*28e0*/  @!P0 BRA `(.L_x_2253) ;  /* 0x000055e000008947 */ /* 0x000fea0003800000 */
[----:B------:R-:W-:-:S04]  /*28f0*/  ISETP.NE.U32.AND P0, PT, RZ, c[0x0][0x340], PT ;  /* 0x0000d000ff007a0c */ /* 0x000fc80003f05070 */
[----:B------:R-:W-:-:S13]  /*2900*/  ISETP.NE.AND.EX P4, PT, RZ, c[0x0][0x344], PT, P0 ;  /* 0x0000d100ff007a0c */ /* 0x000fda0003f85300 */
[----:B------:R-:W-:-:S05]  /*2910*/  @P4 IMAD.WIDE R2, R239, R15, c[0x0][0x340] ;  /* 0x0000d000ef024625 */ /* 0x000fca00078e020f */
[----:B------:R1:W2:Y:S01]  /*2920*/  @P4 LDG.E R16, [R2.64] ;  /* 0x0000000c02104981 */ /* 0x0002a2000c1e1900 */
[----:B------:R-:W-:Y:S01]  /*2930*/  IADD3 R0, P0, R231, R14, RZ ;  /* 0x0000000ee7007210 */ /* 0x000fe20007f1e0ff */
[----:B------:R-:W-:Y:S01]  /*2940*/  IMAD.MOV.U32 R125, RZ, RZ, 0x6 ;  /* 0x00000006ff7d7424 */ /* 0x000fe200078e00ff */
[----:B------:R-:W-:Y:S01]  /*2950*/  LOP3.LUT R22, R238, 0xffff, RZ, 0xc0, !PT ;  /* 0x0000ffffee167812 */ /* 0x000fe200078ec0ff */
[----:B------:R-:W-:Y:S01]  /*2960*/  IMAD.MOV.U32 R126, RZ, RZ, 0x5 ;  /* 0x00000005ff7e7424 */ /* 0x000fe200078e00ff */
[----:B------:R-:W-:Y:S01]  /*2970*/  SHF.R.S32.HI R13, RZ, 0x1f, R239 ;  /* 0x0000001fff0d7819 */ /* 0x000fe200000114ef */
[----:B------:R-:W-:Y:S01]  /*2980*/  IMAD.MOV.U32 R122, RZ, RZ, c[0x0][0x27c] ;  /* 0x00009f00ff7a7624 */ /* 0x000fe200078e00ff */
[----:B------:R-:W-:Y:S01]  /*2990*/  IADD3 R19, R12, -0x1, RZ ;  /* 0xffffffff0c137810 */ /* 0x000fe20007ffe0ff */
[C---:B------:R-:W-:Y:S01]  /*29a0*/  IMAD.WIDE.U32 R78, R22.reuse, c[0x0][0x1e8], RZ ;  /* 0x00007a00164e7a25 */ /* 0x040fe200078e00ff */
[----:B------:R-:W-:Y:S02]  /*29b0*/  SEL R15, R13, RZ, !P5 ;  /* 0x000000ff0d0f7207 */ /* 0x000fe40006800000 */
[----:B------:R-:W-:Y:S01]  /*29c0*/  MOV R7, c[0x0][0x238] ;  /* 0x00008e0000077a02 */ /* 0x000fe20000000f00 */
[--C-:B------:R-:W-:Y:S01]  /*29d0*/  IMAD.MOV.U32 R28, RZ, RZ, R19.reuse ;  /* 0x000000ffff1c7224 */ /* 0x100fe200078e0013 */
[----:B------:R-:W-:Y:S01]  /*29e0*/  SHF.R.S32.HI R20, RZ, 0x1f, R19 ;  /* 0x0000001fff147819 */ /* 0x000fe20000011413 */
[----:B------:R-:W-:Y:S01]  /*29f0*/  IMAD R5, R15, c[0x0][0x248], RZ ;  /* 0x000092000f057a24 */ /* 0x000fe200078e02ff */
[C---:B------:R-:W-:Y:S01]  /*2a00*/  SHF.L.U64.HI R127, R7.reuse, R125, c[0x0][0x23c] ;  /* 0x00008f00077f7619 */ /* 0x040fe2000001027d */
[C---:B------:R-:W-:Y:S01]  /*2a10*/  IMAD.SHL.U32 R128, R7.reuse, 0x40, RZ ;  /* 0x0000004007807824 */ /* 0x040fe200078e00ff */
[C---:B------:R-:W-:Y:S01]  /*2a20*/  SHF.L.U32 R129, R7.reuse, 0x5, RZ ;  /* 0x0000000507817819 */ /* 0x040fe200000006ff */
[----:B------:R-:W-:Y:S01]  /*2a30*/  IMAD R82, R22, c[0x0][0x1ec], R79 ;  /* 0x00007b0016527a24 */ /* 0x000fe200078e024f */
[----:B------:R-:W-:-:S02]  /*2a40*/  SHF.L.U64.HI R124, R7, R126, c[0x0][0x23c] ;  /* 0x00008f00077c7619 */ /* 0x000fc4000001027e */
[----:B------:R-:W-:Y:S02]  /*2a50*/  ISETP.GE.AND P6, PT, R198, c[0x0][0x1d4], PT ;  /* 0x00007500c6007a0c */ /* 0x000fe40003fc6270 */
[----:B------:R-:W-:Y:S02]  /*2a60*/  MOV R131, c[0x0][0x258] ;  /* 0x0000960000837a02 */ /* 0x000fe40000000f00 */
[----:B-1----:R-:W-:Y:S02]  /*2a70*/  SHF.R.S32.HI R2, RZ, 0x1f, R14 ;  /* 0x0000001fff027819 */ /* 0x002fe4000001140e */
[----:B------:R-:W-:Y:S02]  /*2a80*/  SEL R14, R239, RZ, !P5 ;  /* 0x000000ffef0e7207 */ /* 0x000fe40006800000 */
[----:B------:R-:W-:Y:S01]  /*2a90*/  LEA.HI.X.SX32 R8, R231, R2, 0x1, P0 ;  /* 0x00000002e7087211 */ /* 0x000fe200000f0eff */
[----:B------:R-:W-:Y:S01]  /*2aa0*/  IMAD.WIDE.U32 R2, R0, c[0x0][0x238], R198 ;  /* 0x00008e0000027a25 */ /* 0x000fe200078e00c6 */
[----:B------:R-:W-:-:S02]  /*2ab0*/  ISETP.GE.AND P5, PT, R201, c[0x0][0x1d4], PT ;  /* 0x00007500c9007a0c */ /* 0x000fc40003fa6270 */
[C---:B------:R-:W-:Y:S01]  /*2ac0*/  SHF.L.U64.HI R125, R131.reuse, R125, c[0x0][0x25c] ;  /* 0x00009700837d7619 */ /* 0x040fe2000001027d */
[----:B------:R-:W-:Y:S01]  /*2ad0*/  IMAD R4, R8, c[0x0][0x238], RZ ;  /* 0x00008e0008047a24 */ /* 0x000fe200078e02ff */
[C---:B------:R-:W-:Y:S01]  /*2ae0*/  SHF.L.U64.HI R126, R131.reuse, R126, c[0x0][0x25c] ;  /* 0x00009700837e7619 */ /* 0x040fe2000001027e */
[----:B------:R-:W-:Y:S01]  /*2af0*/  IMAD R5, R14, c[0x0][0x24c], R5 ;  /* 0x000093000e057a24 */ /* 0x000fe200078e0205 */
[----:B------:R-:W-:Y:S01]  /*2b00*/  SHF.L.U32 R130, R131, 0x6, RZ ;  /* 0x0000000683827819 */ /* 0x000fe200000006ff */
[----:B------:R-:W-:Y:S01]  /*2b10*/  IMAD R4, R0, c[0x0][0x23c], R4 ;  /* 0x00008f0000047a24 */ /* 0x000fe200078e0204 */
[----:B------:R-:W-:Y:S01]  /*2b20*/  SHF.R.S32.HI R143, RZ, 0x1f, R142 ;  /* 0x0000001fff8f7819 */ /* 0x000fe2000001148e */
[----:B------:R-:W-:Y:S01]  /*2b30*/  IMAD R17, R8, c[0x0][0x258], RZ ;  /* 0x0000960008117a24 */ /* 0x000fe200078e02ff */
[----:B------:R-:W-:Y:S01]  /*2b40*/  SHF.L.U32 R122, R122, 0x1, RZ ;  /* 0x000000017a7a7819 */ /* 0x000fe200000006ff */
[----:B------:R-:W-:Y:S02]  /*2b50*/  IMAD.IADD R3, R3, 0x1, R4 ;  /* 0x0000000103037824 */ /* 0x000fe400078e0204 */
[----:B------:R-:W-:-:S02]  /*2b60*/  IMAD.IADD R4, R76, 0x1, -R231 ;  /* 0x000000014c047824 */ /* 0x000fc400078e0ae7 */
[----:B------:R-:W-:-:S04]  /*2b70*/  IMAD.WIDE.U32 R2, R22, c[0x0][0x240], R2 ;  /* 0x0000900016027a25 */ /* 0x000fc800078e0002 */
[----:B------:R-:W-:Y:S02]  /*2b80*/  IMAD R3, R22, c[0x0][0x244], R3 ;  /* 0x0000910016037a24 */ /* 0x000fe400078e0203 */
[----:B------:R-:W-:Y:S02]  /*2b90*/  IMAD R4, R19, -0x40, R4 ;  /* 0xffffffc013047824 */ /* 0x000fe400078e0204 */
[----:B------:R-:W-:-:S03]  /*2ba0*/  IMAD.WIDE.U32 R88, R14, c[0x0][0x248], R2 ;  /* 0x000092000e587a25 */ /* 0x000fc600078e0002 */
[C---:B------:R-:W-:Y:S01]  /*2bb0*/  ISETP.GE.AND P0, PT, R4.reuse, 0x1, PT ;  /* 0x000000010400780c */ /* 0x040fe20003f06270 */
[----:B------:R-:W-:Y:S01]  /*2bc0*/  IMAD R2, R127, R19, RZ ;  /* 0x000000137f027224 */ /* 0x000fe200078e02ff */
[----:B------:R-:W-:Y:S01]  /*2bd0*/  ISETP.GE.AND P1, PT, R4, 0x21, PT ;  /* 0x000000210400780c */ /* 0x000fe20003f26270 */
[----:B------:R-:W-:Y:S01]  /*2be0*/  IMAD.MOV.U32 R84, RZ, RZ, R88 ;  /* 0x000000ffff547224 */ /* 0x000fe200078e0058 */
[----:B------:R-:W-:Y:S01]  /*2bf0*/  IADD3 R85, R89, R5, RZ ;  /* 0x0000000559557210 */ /* 0x000fe20007ffe0ff */
[----:B------:R-:W-:Y:S02]  /*2c00*/  IMAD R4, R20, R128, R2 ;  /* 0x0000008014047224 */ /* 0x000fe400078e0202 */
[----:B------:R-:W-:-:S04]  /*2c10*/  IMAD.WIDE.U32 R8, R0, c[0x0][0x258], R198 ;  /* 0x0000960000087a25 */ /* 0x000fc800078e00c6 */
[----:B------:R-:W-:-:S04]  /*2c20*/  IMAD.WIDE.U32 R2, R19, R128, R84 ;  /* 0x0000008013027225 */ /* 0x000fc800078e0054 */
[----:B------:R-:W-:Y:S01]  /*2c30*/  IMAD.IADD R4, R3, 0x1, R4 ;  /* 0x0000000103047824 */ /* 0x000fe200078e0204 */
[----:B------:R-:W-:Y:S01]  /*2c40*/  @P0 LEA R6, P3, R2, c[0x0][0x220], 0x1 ;  /* 0x0000880002060a11 */ /* 0x000fe200078608ff */
[----:B------:R-:W-:Y:S01]  /*2c50*/  IMAD R0, R0, c[0x0][0x25c], R17 ;  /* 0x0000970000007a24 */ /* 0x000fe200078e0211 */
[----:B------:R-:W-:Y:S01]  /*2c60*/  @P1 IADD3 R5, P2, R129, R2, RZ ;  /* 0x0000000281051210 */ /* 0x000fe20007f5e0ff */
[----:B------:R-:W-:Y:S01]  /*2c70*/  IMAD.SHL.U32 R131, R131, 0x20, RZ ;  /* 0x0000002083837824 */ /* 0x000fe200078e00ff */
[----:B------:R-:W-:Y:S02]  /*2c80*/  @P0 LEA.HI.X R7, R2, c[0x0][0x224], R4, 0x1, P3 ;  /* 0x0000890002070a11 */ /* 0x000fe400018f0c04 */
[----:B------:R-:W-:Y:S02]  /*2c90*/  @P1 IADD3.X R2, R4, R124, RZ, P2, !PT ;  /* 0x0000007c04021210 */ /* 0x000fe400017fe4ff */
[----:B------:R-:W-:Y:S01]  /*2ca0*/  @P1 LEA R4, P2, R5, c[0x0][0x220], 0x1 ;  /* 0x0000880005041a11 */ /* 0x000fe200078408ff */
[----:B------:R-:W-:Y:S01]  /*2cb0*/  @!PT LDS RZ, [RZ] ;  /* 0x00000000fffff984 */ /* 0x000fe20000000800 */
[----:B------:R-:W-:Y:S01]  /*2cc0*/  @!PT LDS RZ, [RZ] ;  /* 0x00000000fffff984 */ /* 0x000fe20000000800 */
[----:B------:R-:W-:Y:S01]  /*2cd0*/  @!PT LDS RZ, [RZ] ;  /* 0x00000000fffff984 */ /* 0x000fe20000000800 */
[----:B------:R1:W-:Y:S01]  /*2ce0*/  @P0 LDGSTS.E.BYPASS.LTC128B.128 [R144+0xc100], [R6.64], !P6 ;  /* 0x0c10000006900fae */ /* 0x0003e2000f101d4c */
[----:B------:R-:W-:Y:S01]  /*2cf0*/  IADD3 R9, R9, R0, RZ ;  /* 0x0000000009097210 */ /* 0x000fe20007ffe0ff */
[----:B------:R-:W-:Y:S01]  /*2d00*/  IMAD R0, R15, c[0x0][0x268], RZ ;  /* 0x00009a000f007a24 */ /* 0x000fe200078e02ff */
[----:B------:R-:W-:Y:S01]  /*2d10*/  @P1 LEA.HI.X R5, R5, c[0x0][0x224], R2, 0x1, P2 ;  /* 0x0000890005051a11 */ /* 0x000fe200010f0c02 */
[----:B------:R1:W-:Y:S01]  /*2d20*/  @P0 LDGSTS.E.BYPASS.LTC128B.128 [R144+0xe100], [R6.64+0x80], !P5 ;  /* 0x0e10008006900fae */ /* 0x0003e2000e901d4c */
[----:B------:R-:W-:Y:S01]  /*2d30*/  SHF.R.S32.HI R15, RZ, 0x1f, R215 ;  /* 0x0000001fff0f7819 */ /* 0x000fe200000114d7 */
[----:B------:R-:W-:-:S04]  /*2d40*/  IMAD.WIDE.U32 R8, R22, c[0x0][0x260], R8 ;  /* 0x0000980016087a25 */ /* 0x000fc800078e0008 */
[----:B------:R-:W-:Y:S01]  /*2d50*/  IMAD R0, R14, c[0x0][0x26c], R0 ;  /* 0x00009b000e007a24 */ /* 0x000fe200078e0200 */
[--C-:B--2---:R-:W-:Y:S01]  /*2d60*/  @P4 SHF.R.S32.HI R3, RZ, 0x1f, R16.reuse ;  /* 0x0000001fff034819 */ /* 0x104fe20000011410 */
[----:B------:R-:W-:Y:S01]  /*2d70*/  @P4 IMAD.MOV.U32 R2, RZ, RZ, R16 ;  /* 0x000000ffff024224 */ /* 0x000fe200078e0010 */
[----:B------:R-:W-:Y:S01]  /*2d80*/  @!P4 MOV R2, R239 ;  /* 0x000000ef0002c202 */ /* 0x000fe20000000f00 */
[----:B------:R-:W-:Y:S01]  /*2d90*/  @!P4 IMAD.MOV.U32 R3, RZ, RZ, R13 ;  /* 0x000000ffff03c224 */ /* 0x000fe200078e000d */
[----:B------:R-:W-:-:S13]  /*2da0*/  ISETP.GE.AND P4, PT, R194, c[0x0][0x1d4], PT ;  /* 0x00007500c2007a0c */ /* 0x000fda0003f86270 */
[----:B------:R1:W-:Y:S04]  /*2db0*/  @P0 LDGSTS.E.BYPASS.LTC128B.128 [R144+0x10100], [R6.64+0x100], !P4 ;  /* 0x1010010006900fae */ /* 0x0003e8000e101d4c */
[----:B------:R2:W-:Y:S04]  /*2dc0*/  @P1 LDGSTS.E.BYPASS.LTC128B.128 [R144+0xd100], [R4.64], !P6 ;  /* 0x0d10000004901fae */ /* 0x0005e8000f101d4c */
[----:B------:R2:W-:Y:S04]  /*2dd0*/  @P1 LDGSTS.E.BYPASS.LTC128B.128 [R144+0xf100], [R4.64+0x80], !P5 ;  /* 0x0f10008004901fae */ /* 0x0005e8000e901d4c */
[----:B------:R2:W-:Y:S04]  /*2de0*/  @P1 LDGSTS.E.BYPASS.LTC128B.128 [R144+0x11100], [R4.64+0x100], !P4 ;  /* 0x1110010004901fae */ /* 0x0005e8000e101d4c */
[----:B------:R-:W0:Y:S01]  /*2df0*/  LDGDEPBAR ;  /* 0x00000000000079af */ /* 0x000e220000000000 */
[----:B------:R-:W-:Y:S01]  /*2e00*/  WARPSYNC 0xffffffff ;  /* 0xffffffff00007948 */ /* 0x000fe20003800000 */
[----:B-1----:R-:W-:-:S02]  /*2e10*/  IMAD R7, R22, c[0x0][0x264], R9 ;  /* 0x0000990016077a24 */ /* 0x002fc400078e0209 */
[----:B------:R-:W-:-:S04]  /*2e20*/  IMAD.MOV.U32 R6, RZ, RZ, R8 ;  /* 0x000000ffff067224 */ /* 0x000fc800078e0008 */
[----:B------:R-:W-:-:S05]  /*2e30*/  IMAD.WIDE.U32 R86, R14, c[0x0][0x268], R6 ;  /* 0x00009a000e567a25 */ /* 0x000fca00078e0006 */
[----:B------:R-:W-:Y:S02]  /*2e40*/  IADD3 R83, R87, R0, RZ ;  /* 0x0000000057537210 */ /* 0x000fe40007ffe0ff */
[----:B------:R-:W-:Y:S01]  /*2e50*/  BAR.SYNC.DEFER_BLOCKING 0x0 ;  /* 0x0000000000007b1d */ /* 0x000fe20000010000 */
[----:B------:R-:W-:Y:S01]  /*2e60*/  IMAD R0, R125, R19, RZ ;  /* 0x000000137d007224 */ /* 0x000fe200078e02ff */
[----:B------:R-:W-:Y:S01]  /*2e70*/  ISETP.GE.AND P3, PT, R141, c[0x0][0x27c], PT ;  /* 0x00009f008d007a0c */ /* 0x000fe20003f66270 */
[----:B--2---:R-:W-:Y:S01]  /*2e80*/  IMAD.MOV.U32 R4, RZ, RZ, R86 ;  /* 0x000000ffff047224 */ /* 0x004fe200078e0056 */
[----:B------:R-:W-:Y:S01]  /*2e90*/  LOP3.LUT R204, R204, 0xfffffffd, RZ, 0xc0, !PT ;  /* 0xfffffffdcccc7812 */ /* 0x000fe200078ec0ff */
[----:B------:R-:W-:Y:S01]  /*2ea0*/  IMAD.MOV.U32 R5, RZ, RZ, R83 ;  /* 0x000000ffff057224 */ /* 0x000fe200078e0053 */
[----:B------:R-:W-:Y:S01]  /*2eb0*/  ULDC UR9, c[0x0][0x290] ;  /* 0x0000a40000097ab9 */ /* 0x000fe20000000800 */
[-C--:B------:R-:W-:Y:S01]  /*2ec0*/  IMAD R0, R20, R130.reuse, R0 ;  /* 0x0000008214007224 */ /* 0x080fe200078e0200 */
[----:B------:R-:W-:Y:S01]  /*2ed0*/  UMOV UR6, 0x6 ;  /* 0x0000000600067882 */ /* 0x000fe20000000000 */
[----:B------:R-:W-:Y:S01]  /*2ee0*/  IMAD.WIDE.U32 R4, R19, R130, R4 ;  /* 0x0000008213047225 */ /* 0x000fe200078e0004 */
[----:B------:R-:W-:-:S02]  /*2ef0*/  ULDC UR5, c[0x0][0x294] ;  /* 0x0000a50000057ab9 */ /* 0x000fc40000000800 */
[----:B------:R-:W-:Y:S01]  /*2f00*/  ULDC UR8, c[0x0][0x280] ;  /* 0x0000a00000087ab9 */ /* 0x000fe20000000800 */
[----:B------:R-:W-:Y:S01]  /*2f10*/  IMAD.IADD R0, R5, 0x1, R0 ;  /* 0x0000000105007824 */ /* 0x000fe200078e0200 */
[C---:B------:R-:W-:Y:S01]  /*2f20*/  @P0 LEA R6, P2, R4.reuse, c[0x0][0x250], 0x1 ;  /* 0x0000940004060a11 */ /* 0x040fe200078408ff */
[----:B------:R-:W-:Y:S01]  /*2f30*/  IMAD R14, R15, c[0x0][0x290], RZ ;  /* 0x0000a4000f0e7a24 */ /* 0x000fe200078e02ff */
[----:B------:R-:W-:Y:S01]  /*2f40*/  ULDC UR4, c[0x0][0x284] ;  /* 0x0000a10000047ab9 */ /* 0x000fe20000000800 */
[----:B------:R-:W-:Y:S01]  /*2f50*/  IMAD.WIDE.U32 R16, R215, c[0x0][0x290], R142 ;  /* 0x0000a400d7107a25 */ /* 0x000fe200078e008e */
[----:B------:R-:W-:Y:S01]  /*2f60*/  @P0 LEA.HI.X R7, R4, c[0x0][0x254], R0, 0x1, P2 ;  /* 0x0000950004070a11 */ /* 0x000fe200010f0c00 */
[----:B------:R-:W-:Y:S01]  /*2f70*/  USHF.L.U64.HI UR5, UR9, UR6, UR5 ;  /* 0x0000000609057299 */ /* 0x000fe20008010205 */
[----:B------:R-:W-:Y:S01]  /*2f80*/  @P1 IADD3 R5, P2, R131, R4, RZ ;  /* 0x0000000483051210 */ /* 0x000fe20007f5e0ff */
[----:B------:R-:W-:Y:S01]  /*2f90*/  IMAD R14, R215, c[0x0][0x294], R14 ;  /* 0x0000a500d70e7a24 */ /* 0x000fe200078e020e */
[----:B------:R-:W-:Y:S01]  /*2fa0*/  USHF.L.U64.HI UR4, UR8, UR6, UR4 ;  /* 0x0000000608047299 */ /* 0x000fe20008010204 */
[----:B------:R-:W-:Y:S01]  /*2fb0*/  IMAD.IADD R119, R18, 0x1, R21 ;  /* 0x0000000112777824 */ /* 0x000fe200078e0215 */
[----:B------:R-:W-:Y:S01]  /*2fc0*/  @!PT LDS RZ, [RZ] ;  /* 0x00000000fffff984 */ /* 0x000fe20000000800 */
[----:B------:R-:W-:Y:S01]  /*2fd0*/  @!PT LDS RZ, [RZ] ;  /* 0x00000000fffff984 */ /* 0x000fe20000000800 */
[----:B------:R-:W-:Y:S01]  /*2fe0*/  @!PT LDS RZ, [RZ] ;  /* 0x00000000fffff984 */ /* 0x000fe20000000800 */
[----:B------:R1:W-:Y:S01]  /*2ff0*/  @P0 LDGSTS.E.BYPASS.LTC128B.128 [R144+0x100], [R6.64], !P6 ;  /* 0x0010000006900fae */ /* 0x0003e2000f101d4c */
[----:B------:R-:W-:Y:S01]  /*3000*/  @P1 IMAD.X R0, R0, 0x1, R126, P2 ;  /* 0x0000000100001824 */ /* 0x000fe200010e067e */
[C---:B------:R-:W-:Y:S01]  /*3010*/  @P1 LEA R4, P2, R5.reuse, c[0x0][0x250], 0x1 ;  /* 0x0000940005041a11 */ /* 0x040fe200078408ff */
[----:B------:R-:W-:Y:S01]  /*3020*/  IMAD.MOV.U32 R133, RZ, RZ, 0x1 ;  /* 0x00000001ff857424 */ /* 0x000fe200078e00ff */
[----:B------:R1:W-:Y:S01]  /*3030*/  @P0 LDGSTS.E.BYPASS.LTC128B.128 [R144+0x2100], [R6.64+0x80], !P5 ;  /* 0x0210008006900fae */ /* 0x0003e2000e901d4c */
[----:B------:R-:W-:Y:S01]  /*3040*/  IMAD.WIDE.U32 R100, R2, c[0x0][0x2b0], RZ ;  /* 0x0000ac0002647a25 */ /* 0x000fe200078e00ff */
[----:B------:R-:W-:Y:S01]  /*3050*/  @P1 LEA.HI.X R5, R5, c[0x0][0x254], R0, 0x1, P2 ;  /* 0x0000950005051a11 */ /* 0x000fe200010f0c00 */
[----:B------:R-:W-:Y:S01]  /*3060*/  ULDC.U8 UR7, c[0x0][0x298] ;  /* 0x0000a60000077ab9 */ /* 0x000fe20000000000 */
[----:B------:R1:W-:Y:S01]  /*3070*/  @P0 LDGSTS.E.BYPASS.LTC128B.128 [R144+0x4100], [R6.64+0x100], !P4 ;  /* 0x0410010006900fae */ /* 0x0003e2000e101d4c */
[----:B------:R-:W-:Y:S01]  /*3080*/  ISETP.GT.AND P0, PT, R28, R33, PT ;  /* 0x000000211c00720c */ /* 0x000fe20003f04270 */
[----:B------:R-:W-:Y:S01]  /*3090*/  IMAD.WIDE.U32 R98, R22, c[0x0][0x210], RZ ;  /* 0x0000840016627a25 */ /* 0x000fe200078e00ff */
[----:B------:R-:W-:Y:S01]  /*30a0*/  ISETP.GE.AND P2, PT, R106, c[0x0][0x27c], PT ;  /* 0x00009f006a007a0c */ /* 0x000fe20003f46270 */
[----:B------:R2:W-:Y:S01]  /*30b0*/  @P1 LDGSTS.E.BYPASS.LTC128B.128 [R144+0x1100], [R4.64], !P6 ;  /* 0x0110000004901fae */ /* 0x0005e2000f101d4c */
[----:B------:R-:W-:Y:S01]  /*30c0*/  USHF.L.U32 UR9, UR9, 0x6, URZ ;  /* 0x0000000609097899 */ /* 0x000fe2000800063f */
[----:B------:R-:W-:Y:S01]  /*30d0*/  IMAD R132, R240, 0x40, R215 ;  /* 0x00000040f0847824 */ /* 0x000fe200078e02d7 */
[----:B------:R-:W-:Y:S01]  /*30e0*/  USHF.L.U32 UR8, UR8, 0x6, URZ ;  /* 0x0000000608087899 */ /* 0x000fe2000800063f */
[----:B------:R2:W-:Y:S01]  /*30f0*/  @P1 LDGSTS.E.BYPASS.LTC128B.128 [R144+0x3100], [R4.64+0x80], !P5 ;  /* 0x0310008004901fae */ /* 0x0005e2000e901d4c */
[----:B------:R-:W-:-:S02]  /*3100*/  IMAD.MOV.U32 R34, RZ, RZ, RZ ;  /* 0x000000ffff227224 */ /* 0x000fc400078e00ff */
[----:B------:R-:W-:Y:S01]  /*3110*/  IMAD.MOV.U32 R38, RZ, RZ, 0x1 ;  /* 0x00000001ff267424 */ /* 0x000fe200078e00ff */
[----:B------:R2:W-:Y:S01]  /*3120*/  @P1 LDGSTS.E.BYPASS.LTC128B.128 [R144+0x5100], [R4.64+0x100], !P4 ;  /* 0x0510010004901fae */ /* 0x0005e2000e101d4c */
[----:B------:R-:W-:Y:S01]  /*3130*/  IMAD R115, R22, c[0x0][0x214], R99 ;  /* 0x0000850016737a24 */ /* 0x000fe200078e0263 */
[----:B------:R-:W-:Y:S02]  /*3140*/  @P0 IADD3 R0, R12, -0x2, RZ ;  /* 0xfffffffe0c000810 */ /* 0x000fe40007ffe0ff */
[----:B------:R-:W0:Y:S01]  /*3150*/  LDGDEPBAR ;  /* 0x00000000000079af */ /* 0x000e220000000000 */
[----:B------:R-:W-:Y:S02]  /*3160*/  @P2 LOP3.LUT R204, R204, 0x2, RZ, 0xfc, !PT ;  /* 0x00000002cccc2812 */ /* 0x000fe400078efcff */
[----:B------:R-:W-:Y:S01]  /*3170*/  @P0 SHF.R.S32.HI R9, RZ, 0x1f, R0 ;  /* 0x0000001fff090819 */ /* 0x000fe20000011400 */
[----:B------:R-:W-:Y:S01]  /*3180*/  @P0 IMAD R8, R127, R0, RZ ;  /* 0x000000007f080224 */ /* 0x000fe200078e02ff */
[----:B------:R-:W-:-:S04]  /*3190*/  LOP3.LUT R204, R204, 0xfffffffe, RZ, 0xc0, !PT ;  /* 0xfffffffecccc7812 */ /* 0x000fc800078ec0ff */
[----:B------:R-:W-:Y:S01]  /*31a0*/  @P3 LOP3.LUT R204, R204, 0x1, RZ, 0xfc, !PT ;  /* 0x00000001cccc3812 */ /* 0x000fe200078efcff */
[----:B-1----:R-:W-:-:S03]  /*31b0*/  @P0 IMAD.WIDE.U32 R6, R0, R128, R84 ;  /* 0x0000008000060225 */ /* 0x002fc600078e0054 */
[----:B------:R-:W-:Y:S01]  /*31c0*/  LOP3.LUT R204, R204, 0xfffffffb, RZ, 0xc0, !PT ;  /* 0xfffffffbcccc7812 */ /* 0x000fe200078ec0ff */
[----:B------:R-:W-:Y:S02]  /*31d0*/  @P0 IMAD R0, R9, R128, R8 ;  /* 0x0000008009000224 */ /* 0x000fe400078e0208 */
[----:B------:R-:W-:-:S04]  /*31e0*/  IMAD.WIDE.U32 R8, R215, c[0x0][0x290], R106 ;  /* 0x0000a400d7087a25 */ /* 0x000fc800078e006a */
[----:B------:R-:W-:Y:S01]  /*31f0*/  @P0 IMAD.IADD R0, R7, 0x1, R0 ;  /* 0x0000000107000824 */ /* 0x000fe200078e0200 */
[C---:B--2---:R-:W-:Y:S01]  /*3200*/  @P0 LEA R4, P1, R6.reuse, c[0x0][0x220], 0x1 ;  /* 0x0000880006040a11 */ /* 0x044fe200078208ff */
[----:B------:R-:W-:Y:S02]  /*3210*/  IMAD.IADD R13, R9, 0x1, R14 ;  /* 0x00000001090d7824 */ /* 0x000fe400078e020e */
[----:B------:R-:W-:Y:S01]  /*3220*/  IMAD.MOV.U32 R12, RZ, RZ, R8 ;  /* 0x000000ffff0c7224 */ /* 0x000fe200078e0008 */
[----:B------:R-:W-:Y:S01]  /*3230*/  @P0 LEA.HI.X R5, R6, c[0x0][0x224], R0, 0x1, P1 ;  /* 0x0000890006050a11 */ /* 0x000fe200008f0c00 */
[----:B------:R-:W-:Y:S01]  /*3240*/  IMAD R0, R15, c[0x0][0x280], RZ ;  /* 0x0000a0000f007a24 */ /* 0x000fe200078e02ff */
[C---:B------:R-:W-:Y:S01]  /*3250*/  @P0 LEA R6, P1, R129.reuse, R4, 0x1 ;  /* 0x0000000481060211 */ /* 0x040fe200078208ff */
[----:B-----5:R-:W-:Y:S02]  /*3260*/  IMAD.WIDE.U32 R96, R134, c[0x0][0x290], R12 ;  /* 0x0000a40086607a25 */ /* 0x020fe400078e000c */
[----:B------:R1:W-:Y:S01]  /*3270*/  @P0 LDGSTS.E.BYPASS.LTC128B.128 [R144+0x12100], [R4.64], !P6 ;  /* 0x1210000004900fae */ /* 0x0003e2000f101d4c */
[----:B------:R-:W-:Y:S01]  /*3280*/  @P0 LEA.HI.X R7, R129, R5, R124, 0x1, P1 ;  /* 0x0000000581070211 */ /* 0x000fe200008f0c7c */
[----:B------:R-:W-:Y:S01]  /*3290*/  IMAD R0, R215, c[0x0][0x284], R0 ;  /* 0x0000a100d7007a24 */ /* 0x000fe200078e0200 */
[----:B------:R-:W-:Y:S01]  /*32a0*/  ISETP.NE.AND P1, PT, R133, c[0x0][0x2b8], PT ;  /* 0x0000ae0085007a0c */ /* 0x000fe20003f25270 */
[----:B------:R1:W-:Y:S04]  /*32b0*/  @P0 LDGSTS.E.BYPASS.LTC128B.128 [R144+0x14100], [R4.64+0x80], !P5 ;  /* 0x1410008004900fae */ /* 0x0003e8000e901d4c */
[----:B------:R1:W-:Y:S04]  /*32c0*/  @P0 LDGSTS.E.BYPASS.LTC128B.128 [R144+0x16100], [R4.64+0x100], !P4 ;  /* 0x1610010004900fae */ /* 0x0003e8000e101d4c */
[----:B------:R2:W-:Y:S04]  /*32d0*/  @P0 LDGSTS.E.BYPASS.LTC128B.128 [R144+0x13100], [R6.64], !P6 ;  /* 0x1310000006900fae */ /* 0x0005e8000f101d4c */
[----:B------:R2:W-:Y:S04]  /*32e0*/  @P0 LDGSTS.E.BYPASS.LTC128B.128 [R144+0x15100], [R6.64+0x80], !P5 ;  /* 0x1510008006900fae */ /* 0x0005e8000e901d4c */
[----:B------:R2:W-:Y:S01]  /*32f0*/  @P0 LDGSTS.E.BYPASS.LTC128B.128 [R144+0x17100], [R6.64+0x100], !P4 ;  /* 0x1710010006900fae */ /* 0x0005e2000e101d4c */
[----:B------:R-:W-:-:S03]  /*3300*/  ISETP.GE.AND P0, PT, R140, c[0x0][0x27c], PT ;  /* 0x00009f008c007a0c */ /* 0x000fc60003f06270 */
[----:B------:R-:W0:Y:S10]  /*3310*/  LDGDEPBAR ;  /* 0x00000000000079af */ /* 0x000e340000000000 */
[----:B------:R-:W-:Y:S01]  /*3320*/  @P0 LOP3.LUT R204, R204, 0x4, RZ, 0xfc, !PT ;  /* 0x00000004cccc0812 */ /* 0x000fe200078efcff */
[----:B-1----:R-:W-:-:S03]  /*3330*/  IMAD.WIDE.U32 R4, R215, c[0x0][0x280], R106 ;  /* 0x0000a000d7047a25 */ /* 0x002fc600078e006a */
[----:B------:R-:W-:Y:S01]  /*3340*/  LOP3.LUT R204, R204, 0xfffffff7, RZ, 0xc0, !PT ;  /* 0xfffffff7cccc7812 */ /* 0x000fe200078ec0ff */
[----:B------:R-:W-:Y:S02]  /*3350*/  IMAD.IADD R9, R5, 0x1, R0 ;  /* 0x0000000105097824 */ /* 0x000fe400078e0200 */
[----:B------:R-:W-:Y:S01]  /*3360*/  IMAD.MOV.U32 R8, RZ, RZ, R4 ;  /* 0x000000ffff087224 */ /* 0x000fe200078e0004 */
[----:B------:R-:W-:-:S03]  /*3370*/  SEL R4, RZ, c[0x0][0x27c], !P3 ;  /* 0x00009f00ff047a07 */ /* 0x000fc60005800000 */
[----:B------:R-:W-:-:S04]  /*3380*/  IMAD.WIDE.U32 R94, R134, c[0x0][0x280], R8 ;  /* 0x0000a000865e7a25 */ /* 0x000fc800078e0008 */
[----:B--2---:R-:W-:Y:S01]  /*3390*/  IMAD.IADD R7, R14, 0x1, R17 ;  /* 0x000000010e077824 */ /* 0x004fe200078e0211 */
[----:B------:R-:W-:Y:S01]  /*33a0*/  SEL R17, RZ, c[0x0][0x27c], !P2 ;  /* 0x00009f00ff117a07 */ /* 0x000fe20005000000 */
[----:B------:R-:W-:-:S04]  /*33b0*/  IMAD.WIDE.U32 R14, R215, c[0x0][0x280], R142 ;  /* 0x0000a000d70e7a25 */ /* 0x000fc800078e008e */
[----:B------:R-:W-:Y:S02]  /*33c0*/  IMAD.IADD R5, R0, 0x1, R15 ;  /* 0x0000000100057824 */ /* 0x000fe400078e020f */
[----:B------:R-:W-:Y:S01]  /*33d0*/  IMAD.IADD R0, R106, 0x1, R17 ;  /* 0x000000016a007824 */ /* 0x000fe200078e0211 */
[----:B------:R-:W-:Y:S01]  /*33e0*/  SEL R17, RZ, c[0x0][0x27c], !P0 ;  /* 0x00009f00ff117a07 */ /* 0x000fe20004000000 */
[----:B------:R-:W-:Y:S01]  /*33f0*/  IMAD.IADD R18, R141, 0x1, R4 ;  /* 0x000000018d127824 */ /* 0x000fe200078e0204 */
[----:B------:R-:W-:Y:S01]  /*3400*/  LOP3.LUT P0, RZ, R241, 0x4, RZ, 0xc0, !PT ;  /* 0x00000004f1ff7812 */ /* 0x000fe2000780c0ff */
[----:B------:R-:W-:Y:S01]  /*3410*/  IMAD.MOV.U32 R4, RZ, RZ, R14 ;  /* 0x000000ffff047224 */ /* 0x000fe200078e000e */
[----:B------:R-:W-:Y:S01]  /*3420*/  SHF.R.S32.HI R15, RZ, 0x1f, R0 ;  /* 0x0000001fff0f7819 */ /* 0x000fe20000011400 */
[----:B------:R-:W-:Y:S01]  /*3430*/  IMAD.IADD R17, R140, 0x1, R17 ;  /* 0x000000018c117824 */ /* 0x000fe200078e0211 */
[----:B------:R-:W-:Y:S01]  /*3440*/  SHF.R.S32.HI R14, RZ, 0x1f, R18 ;  /* 0x0000001fff0e7819 */ /* 0x000fe20000011412 */
[----:B------:R-:W-:Y:S01]  /*3450*/  IMAD.MOV.U32 R6, RZ, RZ, R16 ;  /* 0x000000ffff067224 */ /* 0x000fe200078e0010 */
[CC--:B------:R-:W-:Y:S01]  /*3460*/  LEA.HI R19, R15.reuse, R0.reuse, RZ, 0x6 ;  /* 0x000000000f137211 */ /* 0x0c0fe200078f30ff */
[----:B------:R-:W-:Y:S01]  /*3470*/  IMAD.WIDE.U32 R90, R134, c[0x0][0x280], R4 ;  /* 0x0000a000865a7a25 */ /* 0x000fe200078e0004 */
[----:B------:R-:W-:-:S02]  /*3480*/  LEA.HI R16, R15, R0, RZ, 0x3 ;  /* 0x000000000f107211 */ /* 0x000fc400078f18ff */
[-C--:B------:R-:W-:Y:S01]  /*3490*/  LEA.HI R15, R14, R18.reuse, RZ, 0x3 ;  /* 0x000000120e0f7211 */ /* 0x080fe200078f18ff */
[----:B------:R-:W-:Y:S01]  /*34a0*/  IMAD.SHL.U32 R19, R19, 0x40, RZ ;  /* 0x0000004013137824 */ /* 0x000fe200078e00ff */
[----:B------:R-:W-:Y:S01]  /*34b0*/  SHF.R.S32.HI R0, RZ, 0x1f, R17 ;  /* 0x0000001fff007819 */ /* 0x000fe20000011411 */
[----:B------:R-:W-:Y:S01]  /*34c0*/  IMAD.WIDE.U32 R92, R134, c[0x0][0x290], R6 ;  /* 0x0000a400865c7a25 */ /* 0x000fe200078e0006 */
[----:B------:R-:W-:Y:S02]  /*34d0*/  LEA.HI R18, R14, R18, RZ, 0x6 ;  /* 0x000000120e127211 */ /* 0x000fe400078f30ff */
[----:B------:R-:W-:Y:S02]  /*34e0*/  LOP3.LUT R21, R19, 0xfffff000, RZ, 0xc0, !PT ;  /* 0xfffff00013157812 */ /* 0x000fe400078ec0ff */
[CC--:B------:R-:W-:Y:S02]  /*34f0*/  LEA.HI R14, R0.reuse, R17.reuse, RZ, 0x3 ;  /* 0x00000011000e7211 */ /* 0x0c0fe400078f18ff */
[----:B------:R-:W-:Y:S01]  /*3500*/  LEA.HI R19, R0, R17, RZ, 0x6 ;  /* 0x0000001100137211 */ /* 0x000fe200078f30ff */
[----:B------:R-:W-:Y:S01]  /*3510*/  IMAD.SHL.U32 R0, R18, 0x40, RZ ;  /* 0x0000004012007824 */ /* 0x000fe200078e00ff */
[----:B------:R-:W-:-:S02]  /*3520*/  LOP3.LUT R17, R228, 0x38, R15, 0xf8, !PT ;  /* 0x00000038e4117812 */ /* 0x000fc400078ef80f */
[----:B------:R-:W-:Y:S02]  /*3530*/  @P0 LOP3.LUT R204, R204, 0x8, RZ, 0xfc, !PT ;  /* 0x00000008cccc0812 */ /* 0x000fe400078efcff */
[----:B------:R-:W-:Y:S01]  /*3540*/  LOP3.LUT R18, R0, 0xfffff000, RZ, 0xc0, !PT ;  /* 0xfffff00000127812 */ /* 0x000fe200078ec0ff */
[----:B------:R-:W-:Y:S01]  /*3550*/  IMAD.SHL.U32 R0, R19, 0x40, RZ ;  /* 0x0000004013007824 */ /* 0x000fe200078e00ff */
[----:B------:R-:W-:Y:S02]  /*3560*/  LOP3.LUT R17, R17, R150, RZ, 0x3c, !PT ;  /* 0x0000009611117212 */ /* 0x000fe400078e3cff */
[----:B------:R-:W-:Y:S02]  /*3570*/  LOP3.LUT R19, R228, 0x38, R14, 0xf8, !PT ;  /* 0x00000038e4137812 */ /* 0x000fe400078ef80e */
[----:B------:R-:W-:Y:S02]  /*3580*/  IADD3 R117, R17, R18, R151 ;  /* 0x0000001211757210 */ /* 0x000fe40007ffe097 */
[----:B------:R-:W-:Y:S01]  /*3590*/  LOP3.LUT R18, R0, 0xfffff000, RZ, 0xc0, !PT ;  /* 0xfffff00000127812 */ /* 0x000fe200078ec0ff */
[----:B------:R-:W-:Y:S01]  /*35a0*/  IMAD R0, R3, c[0x0][0x2b0], RZ ;  /* 0x0000ac0003007a24 */ /* 0x000fe200078e02ff */
[----:B------:R-:W-:-:S02]  /*35b0*/  LOP3.LUT R17, R19, R150, RZ, 0x3c, !PT ;  /* 0x0000009613117212 */ /* 0x000fc400078e3cff */
[----:B------:R-:W-:Y:S02]  /*35c0*/  ISETP.LE.AND P0, PT, R133, c[0x0][0x27c], PT ;  /* 0x00009f0085007a0c */ /* 0x000fe40003f03270 */
[----:B------:R-:W-:Y:S01]  /*35d0*/  IADD3 R116, R17, R18, R151 ;  /* 0x0000001211747210 */ /* 0x000fe20007ffe097 */
[----:B------:R-:W-:Y:S01]  /*35e0*/  IMAD R17, R2, c[0x0][0x2b4], R0 ;  /* 0x0000ad0002117a24 */ /* 0x000fe200078e0200 */
[----:B------:R-:W-:Y:S02]  /*35f0*/  SHF.R.S32.HI R2, RZ, 0x1f, R134 ;  /* 0x0000001fff027819 */ /* 0x000fe40000011486 */
[----:B------:R-:W-:Y:S01]  /*3600*/  LOP3.LUT R204, R204, 0xffffffdf, RZ, 0xc0, !PT ;  /* 0xffffffdfcccc7812 */ /* 0x000fe200078ec0ff */
[----:B------:R-:W-:Y:S01]  /*3610*/  IMAD.IADD R114, R101, 0x1, R17 ;  /* 0x0000000165727824 */ /* 0x000fe200078e0211 */
[----:B------:R-:W-:Y:S01]  /*3620*/  LOP3.LUT R20, R228, 0x38, R16, 0xf8, !PT ;  /* 0x00000038e4147812 */ /* 0x000fe200078ef810 */
[----:B------:R-:W-:Y:S01]  /*3630*/  IMAD R3, R2, c[0x0][0x290], RZ ;  /* 0x0000a40002037a24 */ /* 0x000fe200078e02ff */
[----:B------:R-:W-:Y:S01]  /*3640*/  LOP3.LUT R204, R204, 0xffffffef, RZ, 0xc0, !PT ;  /* 0xffffffefcccc7812 */ /* 0x000fe200078ec0ff */
[----:B------:R-:W-:Y:S01]  /*3650*/  IMAD R2, R2, c[0x0][0x280], RZ ;  /* 0x0000a00002027a24 */ /* 0x000fe200078e02ff */
[----:B------:R-:W-:Y:S01]  /*3660*/  LOP3.LUT R20, R20, R150, RZ, 0x3c, !PT ;  /* 0x0000009614147212 */ /* 0x000fe200078e3cff */
[----:B------:R-:W-:Y:S01]  /*3670*/  IMAD R3, R134, c[0x0][0x294], R3 ;  /* 0x0000a50086037a24 */ /* 0x000fe200078e0203 */
[----:B------:R-:W-:Y:S01]  /*3680*/  LOP3.LUT R0, R228, 0x18, R106, 0xf8, !PT ;  /* 0x00000018e4007812 */ /* 0x000fe200078ef86a */
[----:B------:R-:W-:Y:S01]  /*3690*/  IMAD R2, R134, c[0x0][0x284], R2 ;  /* 0x0000a10086027a24 */ /* 0x000fe200078e0202 */
[----:B------:R-:W-:Y:S01]  /*36a0*/  LOP3.LUT R81, R16, 0xfffffff8, RZ, 0xc0, !PT ;  /* 0xfffffff810517812 */ /* 0x000fe200078ec0ff */
[----:B------:R-:W-:Y:S01]  /*36b0*/  IMAD.IADD R110, R97, 0x1, R3 ;  /* 0x00000001616e7824 */ /* 0x000fe200078e0203 */
[----:B------:R-:W-:Y:S01]  /*36c0*/  LOP3.LUT R80, R15, 0xfffffff8, RZ, 0xc0, !PT ;  /* 0xfffffff80f507812 */ /* 0x000fe200078ec0ff */
[----:B------:R-:W-:Y:S01]  /*36d0*/  IMAD.IADD R108, R3, 0x1, R93 ;  /* 0x00000001036c7824 */ /* 0x000fe200078e025d */
[----:B------:R-:W-:Y:S01]  /*36e0*/  LOP3.LUT R77, R14, 0xfffffff8, RZ, 0xc0, !PT ;  /* 0xfffffff80e4d7812 */ /* 0x000fe200078ec0ff */
[----:B------:R-:W-:Y:S01]  /*36f0*/  IMAD.IADD R109, R95, 0x1, R2 ;  /* 0x000000015f6d7824 */ /* 0x000fe200078e0202 */
[----:B------:R-:W-:Y:S01]  /*3700*/  @P1 LOP3.LUT R204, R204, 0x10, RZ, 0xfc, !PT ;  /* 0x00000010cccc1812 */ /* 0x000fe200078efcff */
[----:B------:R-:W-:Y:S01]  /*3710*/  IMAD.IADD R102, R2, 0x1, R91 ;  /* 0x0000000102667824 */ /* 0x000fe200078e025b */
[----:B------:R-:W-:-:S02]  /*3720*/  IADD3 R118, R20, R21, R151 ;  /* 0x0000001514767210 */ /* 0x000fc40007ffe097 */
[----:B------:R-:W-:Y:S02]  /*3730*/  LOP3.LUT R0, R151, R0, R150, 0xf6, !PT ;  /* 0x0000000097007212 */ /* 0x000fe400078ef696 */
[----:B------:R-:W-:Y:S02]  /*3740*/  SHF.R.S32.HI R113, RZ, 0x3, R16 ;  /* 0x00000003ff717819 */ /* 0x000fe40000011410 */
[----:B------:R-:W-:Y:S02]  /*3750*/  SHF.R.S32.HI R112, RZ, 0x3, R15 ;  /* 0x00000003ff707819 */ /* 0x000fe4000001140f */
[----:B------:R-:W-:Y:S02]  /*3760*/  SHF.R.S32.HI R111, RZ, 0x3, R14 ;  /* 0x00000003ff6f7819 */ /* 0x000fe4000001140e */
[----:B------:R-:W-:Y:S02]  /*3770*/  SHF.R.S32.HI R105, RZ, 0x1f, R81 ;  /* 0x0000001fff697819 */ /* 0x000fe40000011451 */
[----:B------:R-:W-:-:S02]  /*3780*/  SHF.R.S32.HI R104, RZ, 0x1f, R80 ;  /* 0x0000001fff687819 */ /* 0x000fc40000011450 */
[----:B------:R-:W-:Y:S02]  /*3790*/  SHF.R.S32.HI R103, RZ, 0x1f, R77 ;  /* 0x0000001fff677819 */ /* 0x000fe4000001144d */
[----:B------:R-:W-:Y:S02]  /*37a0*/  @P0 LOP3.LUT R204, R204, 0x20, RZ, 0xfc, !PT ;  /* 0x00000020cccc0812 */ /* 0x000fe400078efcff */
.L_x_2278:
        /* <DEDUP_REMOVED lines=31> */
[----:B-----5:R-:W-:Y:S03]  /*39a0*/  SHF.R.S32.HI R75, RZ, 0x1f, R69 ;  /* 0x0000001fff4b7819 */ /* 0x020fe60000011445 */
[----:B------:R-:W-:Y:S04]  /*39b0*/  IMAD R4, R74, c[0x0][0x1e0], RZ ;  /* 0x000078004a047a24 */ /* 0x000fe800078e02ff */
[----:B------:R-:W-:Y:S05]  /*39c0*/  IMAD R4, R72, c[0x0][0x1e4], R4 ;  /* 0x0000790048047a24 */ /* 0x000fea00078e0204 */
[----:B------:R-:W-:Y:S01]  /*39d0*/  IADD3 R3, R3, R4, RZ ;  /* 0x0000000403037210 */ /* 0x000fe20007ffe0ff */
[----:B------:R-:W-:Y:S04]  /*39e0*/  IMAD R4, R75, c[0x0][0x1f0], RZ ;  /* 0x00007c004b047a24 */ /* 0x000fe800078e02ff */
[C---:B------:R-:W-:Y:S04]  /*39f0*/  IMAD.WIDE.U32 R2, R69.reuse, c[0x0][0x1f0], R2 ;  /* 0x00007c0045027a25 */ /* 0x040fe800078e0002 */
[----:B------:R-:W-:Y:S01]  /*3a00*/  IMAD R4, R69, c[0x0][0x1f4], R4 ;  /* 0x00007d0045047a24 */ /* 0x000fe200078e0204 */
[----:B------:R-:W-:Y:S04]  /*3a10*/  IADD3 R2, P0, R78, R2, RZ ;  /* 0x000000024e027210 */ /* 0x000fe80007f1e0ff */
[----:B------:R-:W-:Y:S01]  /*3a20*/  IADD3.X R3, R82, R3, R4, P0, !PT ;  /* 0x0000000352037210 */ /* 0x000fe200007fe404 */
[----:B------:R-:W-:Y:S01]  /*3a30*/  IMAD R4, R28, UR4, RZ ;  /* 0x000000041c047c24 */ /* 0x000fe2000f8e02ff */
[C---:B------:R-:W-:Y:S04]  /*3a40*/  LEA R30, P0, R2.reuse, c[0x0][0x1c8], 0x1 ;  /* 0x00007200021e7a11 */ /* 0x040fe800078008ff */
[----:B------:R-:W-:Y:S01]  /*3a50*/  LEA.HI.X R29, R2, c[0x0][0x1cc], R3, 0x1, P0 ;  /* 0x00007300021d7a11 */ /* 0x000fe200000f0c03 */
[----:B------:R-:W-:Y:S01]  /*3a60*/  IMAD R3, R28, UR5, RZ ;  /* 0x000000051c037c24 */ /* 0x000fe2000f8e02ff */
[----:B------:R-:W-:Y:S02]  /*3a70*/  ISETP.NE.AND P0, PT, RZ, UR7, PT ;  /* 0x00000007ff007c0c */ /* 0x000fe4000bf05270 */
[----:B------:R-:W-:Y:S05]  /*3a80*/  SHF.R.S32.HI R2, RZ, 0x1f, R28 ;  /* 0x0000001fff027819 */ /* 0x000fea000001141c */
[C---:B-1----:R-:W-:Y:S02]  /*3a90*/  IMAD R6, R2.reuse, UR8, R4 ;  /* 0x0000000802067c24 */ /* 0x042fe4000f8e0204 */
[----:B------:R-:W-:Y:S01]  /*3aa0*/  IMAD R3, R2, UR9, R3 ;  /* 0x0000000902037c24 */ /* 0x000fe2000f8e0203 */
[----:B------:R-:W-:Y:S01]  /*3ab0*/  IADD3 R2, -R8, R76, RZ ;  /* 0x0000004c08027210 */ /* 0x000fe20007ffe1ff */
[----:B------:R-:W-:Y:S03]  /*3ac0*/  IMAD.WIDE.U32 R4, R28, UR8, RZ ;  /* 0x000000081c047c25 */ /* 0x000fe6000f8e00ff */
[----:B------:R-:W-:Y:S01]  /*3ad0*/  IMNMX R73, R2, 0x40, PT ;  /* 0x0000004002497817 */ /* 0x000fe20003800200 */
[----:B------:R-:W-:Y:S01]  /*3ae0*/  IMAD.WIDE.U32 R8, R28, UR9, RZ ;  /* 0x000000091c087c25 */ /* 0x000fe2000f8e00ff */
[----:B------:R-:W-:Y:S04]  /*3af0*/  IADD3 R22, R5, R6, RZ ;  /* 0x0000000605167210 */ /* 0x000fe80007ffe0ff */
        /* <DEDUP_REMOVED lines=61> */
.L_x_2258:
[----:B------:R-:W-:Y:S05]  /*3ed0*/  BSYNC B0 ;  /* 0x0000000000007941 */ /* 0x000fea0003800000 */
.L_x_2257:
[----:B------:R2:W3:Y:S04]  /*3ee0*/  SHFL.IDX PT, R57, R29, RZ, 0x1c1f ;  /* 0x001c1fff1d397589 */ /* 0x0004e800000e0000 */
[----:B------:R2:W4:Y:S01]  /*3ef0*/  SHFL.IDX PT, R56, R30, RZ, 0x1c1f ;  /* 0x001c1fff1e387589 */ /* 0x00052200000e0000 */
[----:B------:R-:W-:-:S05]  /*3f00*/  @P1 BRA `(.L_x_2259) ;  /* 0x000038c000001947 */ /* 0x000fca0003800000 */
[----:B-1---5:R-:W-:Y:S01]  /*3f10*/  MOV R4, R47 ;  /* 0x0000002f00047202 */ /* 0x022fe20000000f00 */
[----:B------:R-:W-:Y:S01]  /*3f20*/  IMAD.MOV.U32 R9, RZ, RZ, R48 ;  /* 0x000000ffff097224 */ /* 0x000fe200078e0030 */
[----:B------:R-:W-:Y:S01]  /*3f30*/  ISETP.GE.AND P0, PT, R106, c[0x0][0x1d4], PT ;  /* 0x000075006a007a0c */ /* 0x000fe20003f06270 */
[----:B------:R-:W-:Y:S01]  /*3f40*/  IMAD.MOV.U32 R8, RZ, RZ, R49 ;  /* 0x000000ffff087224 */ /* 0x000fe200078e0031 */
[----:B------:R-:W-:Y:S01]  /*3f50*/  BSSY B0, `(.L_x_2260) ;  /* 0x0000056000007945 */ /* 0x000fe20003800000 */
        /* <DEDUP_REMOVED lines=17> */
[----:B------:R-:W-:Y:S02]  /*4070*/  MOV R9, R20 ;  /* 0x0000001400097202 */ /* 0x000fe40000000f00 */
[----:B------:R-:W-:Y:S02]  /*4080*/  MOV R4, R19 ;  /* 0x0000001300047202 */ /* 0x000fe40000000f00 */
[----:B--2---:R-:W-:Y:S01]  /*4090*/  PRMT R30, R9, 0x5410, R8 ;  /* 0x00005410091e7816 */ /* 0x004fe20000000008 */
[----:B------:R-:W-:Y:S01]  /*40a0*/  IMAD.MOV.U32 R9, RZ, RZ, R16 ;  /* 0x000000ffff097224 */ /* 0x000fe200078e0010 */
[----:B------:R-:W-:Y:S01]  /*40b0*/  PRMT R29, R5, 0x5410, R4 ;  /* 0x00005410051d7816 */ /* 0x000fe20000000004 */
[----:B------:R-:W-:Y:S01]  /*40c0*/  IMAD.MOV.U32 R8, RZ, RZ, R17 ;  /* 0x000000ffff087224 */ /* 0x000fe200078e0011 */
[----:B------:R-:W-:Y:S01]  /*40d0*/  MOV R5, R6 ;  /* 0x0000000600057202 */ /* 0x000fe20000000f00 */
[----:B------:R-:W-:Y:S03]  /*40e0*/  IMAD.MOV.U32 R4, RZ, RZ, R7 ;  /* 0x000000ffff047224 */ /* 0x000fe600078e0007 */
[----:B------:R-:W-:Y:S02]  /*40f0*/  PRMT R27, R9, 0x5410, R8 ;  /* 0x00005410091b7816 */ /* 0x000fe40000000008 */
[----:B------:R-:W-:Y:S01]  /*4100*/  PRMT R26, R5, 0x5410, R4 ;  /* 0x00005410051a7816 */ /* 0x000fe20000000004 */
[----:B------:R-:W-:-:S05]  /*4110*/  @P0 BRA `(.L_x_2261) ;  /* 0x0000039000000947 */ /* 0x000fca0003800000 */
[C---:B----4-:R-:W-:Y:S01]  /*4120*/  LEA R58, P0, R106.reuse, R56, 0x1 ;  /* 0x000000386a3a7211 */ /* 0x050fe200078008ff */
[----:B------:R-:W1:Y:S01]  /*4130*/  LDS.128 R12, [R70+0xc000] ;  /* 0x00c00000460c7984 */ /* 0x000e620000000c00 */
[----:B------:R-:W-:Y:S01]  /*4140*/  MOV R5, R2 ;  /* 0x0000000200057202 */ /* 0x000fe20000000f00 */
[----:B------:R-:W-:Y:S01]  /*4150*/  IMAD.MOV.U32 R9, RZ, RZ, R3 ;  /* 0x000000ffff097224 */ /* 0x000fe200078e0003 */
[----:B---3--:R-:W-:Y:S02]  /*4160*/  LEA.HI.X R59, R106, R57, R107, 0x1, P0 ;  /* 0x000000396a3b7211 */ /* 0x008fe400000f0c6b */
[----:B------:R-:W-:Y:S02]  /*4170*/  ISETP.GE.AND P0, PT, R142, c[0x0][0x27c], PT ;  /* 0x00009f008e007a0c */ /* 0x000fe40003f06270 */
[----:B------:R-:W-:Y:S02]  /*4180*/  MOV R23, R36 ;  /* 0x0000002400177202 */ /* 0x000fe40000000f00 */
[----:B------:R-:W-:Y:S09]  /*4190*/  MOV R39, R37 ;  /* 0x0000002500277202 */ /* 0x000ff20000000f00 */
[--C-:B------:R-:W-:Y:S01]  /*41a0*/  @!P0 SHF.R.U64 R8, R2, 0x10, R3.reuse ;  /* 0x0000001002088819 */ /* 0x100fe20000001203 */
[----:B------:R-:W-:Y:S01]  /*41b0*/  @!P0 HADD2.F32 R2, -RZ, R5.H0_H0 ;  /* 0x20000005ff028230 */ /* 0x000fe20000004100 */
[----:B------:R-:W-:Y:S01]  /*41c0*/  @!P0 SHF.R.U32.HI R22, RZ, 0x10, R3 ;  /* 0x00000010ff168819 */ /* 0x000fe20000011603 */
[----:B------:R-:W-:Y:S01]  /*41d0*/  @!P0 HADD2.F32 R23, -RZ, R23.H0_H0 ;  /* 0x20000017ff178230 */ /* 0x000fe20000004100 */
[--C-:B------:R-:W-:Y:S02]  /*41e0*/  @!P0 SHF.R.U64 R35, R36, 0x10, R37.reuse ;  /* 0x0000001024238819 */ /* 0x100fe40000001225 */
[----:B------:R-:W-:Y:S01]  /*41f0*/  @!P0 SHF.R.U32.HI R50, RZ, 0x10, R37 ;  /* 0x00000010ff328819 */ /* 0x000fe20000011625 */
[----:B------:R-:W-:Y:S02]  /*4200*/  @!P0 HADD2.F32 R37, -RZ, R39.H0_H0 ;  /* 0x20000027ff258230 */ /* 0x000fe40000004100 */
[----:B------:R-:W-:Y:S01]  /*4210*/  @!P0 HADD2.F32 R35, -RZ, R35.H0_H0 ;  /* 0x20000023ff238230 */ /* 0x000fe20000004100 */
[----:B-1----:R-:W-:Y:S05]  /*4220*/  @!P0 MOV R4, R12 ;  /* 0x0000000c00048202 */ /* 0x002fea0000000f00 */
[--C-:B------:R-:W-:Y:S02]  /*4230*/  @!P0 HADD2.F32 R5, -RZ, R4.reuse.H1_H1 ;  /* 0x30000004ff058230 */ /* 0x100fe40000004100 */
[----:B------:R-:W-:Y:S01]  /*4240*/  @!P0 HADD2.F32 R3, -RZ, R4.H0_H0 ;  /* 0x20000004ff038230 */ /* 0x000fe20000004100 */
[----:B------:R-:W-:Y:S02]  /*4250*/  @!P0 MOV R4, R13 ;  /* 0x0000000d00048202 */ /* 0x000fe40000000f00 */
[-C--:B------:R-:W-:Y:S02]  /*4260*/  @!P0 FMUL.FTZ R32, R5, R2.reuse ;  /* 0x0000000205208220 */ /* 0x080fe40000410000 */
        /* <DEDUP_REMOVED lines=8> */
[-C--:B------:R-:W-:Y:S01]  /*42f0*/  @!P0 FMUL.FTZ R8, R32, R3.reuse ;  /* 0x0000000320088220 */ /* 0x080fe20000410000 */
[----:B------:R-:W-:Y:S01]  /*4300*/  @!P0 HADD2.F32 R9, -RZ, R22.H0_H0 ;  /* 0x20000016ff098230 */ /* 0x000fe20000004100 */
[C---:B------:R-:W-:Y:S01]  /*4310*/  @!P0 FMUL.FTZ R3, R4.reuse, R3 ;  /* 0x0000000304038220 */ /* 0x040fe20000410000 */
[--C-:B------:R-:W-:Y:S01]  /*4320*/  @!P0 HADD2.F32 R36, -RZ, R5.reuse.H1_H1 ;  /* 0x30000005ff248230 */ /* 0x100fe20000004100 */
[----:B------:R-:W-:Y:S01]  /*4330*/  @!P0 FFMA.FTZ R61, R4, R35, -R8 ;  /* 0x00000023043d8223 */ /* 0x000fe20000010808 */
[----:B------:R-:W-:Y:S01]  /*4340*/  @!P0 MOV R8, R15 ;  /* 0x0000000f00088202 */ /* 0x000fe20000000f00 */
[----:B------:R-:W-:Y:S01]  /*4350*/  @!P0 FFMA.FTZ R3, R32, R35, R3 ;  /* 0x0000002320038223 */ /* 0x000fe20000010003 */
[----:B------:R-:W-:Y:S01]  /*4360*/  @!P0 HADD2.F32 R5, -RZ, R5.H0_H0 ;  /* 0x20000005ff058230 */ /* 0x000fe20000004100 */
[-C--:B------:R-:W-:Y:S02]  /*4370*/  @!P0 FMUL.FTZ R39, R36, R23.reuse ;  /* 0x0000001724278220 */ /* 0x080fe40000410000 */
[--C-:B------:R-:W-:Y:S02]  /*4380*/  @!P0 HADD2.F32 R22, -RZ, R8.reuse.H1_H1 ;  /* 0x30000008ff168230 */ /* 0x100fe40000004100 */
[C---:B------:R-:W-:Y:S01]  /*4390*/  @!P0 FMUL.FTZ R4, R5.reuse, R23 ;  /* 0x0000001705048220 */ /* 0x040fe20000410000 */
[----:B------:R-:W-:Y:S01]  /*43a0*/  @!P0 HADD2.F32 R8, -RZ, R8.H0_H0 ;  /* 0x20000008ff088230 */ /* 0x000fe20000004100 */
[----:B------:R-:W-:Y:S01]  /*43b0*/  @!P0 FFMA.FTZ R60, R5, R37, -R39 ;  /* 0x00000025053c8223 */ /* 0x000fe20000010827 */
[----:B------:R-:W-:Y:S01]  /*43c0*/  @!P0 HADD2.F32 R23, -RZ, R50.H0_H0 ;  /* 0x20000032ff178230 */ /* 0x000fe20000004100 */
[-C--:B------:R-:W-:Y:S02]  /*43d0*/  @!P0 FMUL.FTZ R39, R22, R9.reuse ;  /* 0x0000000916278220 */ /* 0x080fe40000410000 */
[----:B------:R-:W-:Y:S01]  /*43e0*/  @!P0 FMUL.FTZ R5, R8, R9 ;  /* 0x0000000908058220 */ /* 0x000fe20000410000 */
[----:B------:R-:W-:Y:S01]  /*43f0*/  @!P0 F2FP.PACK_AB R9, R2, R62 ;  /* 0x0000003e0209823e */ /* 0x000fe200000000ff */
[----:B------:R-:W-:Y:S02]  /*4400*/  @!P0 FFMA.FTZ R4, R36, R37, R4 ;  /* 0x0000002524048223 */ /* 0x000fe40000010004 */
[----:B------:R-:W-:Y:S01]  /*4410*/  @!P0 FFMA.FTZ R39, R8, R23, -R39 ;  /* 0x0000001708278223 */ /* 0x000fe20000010827 */
[----:B------:R-:W-:Y:S01]  /*4420*/  @!P0 F2FP.PACK_AB R8, R3, R61 ;  /* 0x0000003d0308823e */ /* 0x000fe200000000ff */
[----:B------:R-:W-:Y:S01]  /*4430*/  @!P0 FFMA.FTZ R5, R22, R23, R5 ;  /* 0x0000001716058223 */ /* 0x000fe20000010005 */
[----:B------:R-:W-:Y:S02]  /*4440*/  @!P0 F2FP.PACK_AB R3, R4, R60 ;  /* 0x0000003c0403823e */ /* 0x000fe400000000ff */
[----:B------:R-:W-:Y:S01]  /*4450*/  @!P0 MOV R12, R9 ;  /* 0x00000009000c8202 */ /* 0x000fe20000000f00 */
[----:B------:R-:W-:Y:S01]  /*4460*/  @!P0 IMAD.MOV.U32 R13, RZ, RZ, R8 ;  /* 0x000000ffff0d8224 */ /* 0x000fe200078e0008 */
[----:B------:R-:W-:Y:S02]  /*4470*/  @!P0 F2FP.PACK_AB R2, R5, R39 ;  /* 0x000000270502823e */ /* 0x000fe400000000ff */
[----:B------:R-:W-:Y:S02]  /*4480*/  @!P0 MOV R14, R3 ;  /* 0x00000003000e8202 */ /* 0x000fe40000000f00 */
[----:B------:R-:W-:Y:S05]  /*4490*/  @!P0 MOV R15, R2 ;  /* 0x00000002000f8202 */ /* 0x000fea0000000f00 */
[----:B------:R1:W-:Y:S02]  /*44a0*/  ST.E.128 [R58.64], R12 ;  /* 0x0000000c3a007985 */ /* 0x0003e4000c101d0c */
.L_x_2261:
[----:B------:R-:W-:Y:S05]  /*44b0*/  BSYNC B0 ;  /* 0x0000000000007941 */ /* 0x000fea0003800000 */
.L_x_2260:
[----:B------:R-:W-:Y:S01]  /*44c0*/  ISETP.GE.AND P0, PT, R141, c[0x0][0x1d4], PT ;  /* 0x000075008d007a0c */ /* 0x000fe20003f06270 */
[----:B------:R-:W-:Y:S01]  /*44d0*/  @!UPT UIADD3 URZ, URZ, URZ, URZ ;  /* 0x0000003f3f3ff290 */ /* 0x000fe2000fffe03f */
[----:B------:R-:W-:Y:S11]  /*44e0*/  BSSY B0, `(.L_x_2262) ;  /* 0x0000039000007945 */ /* 0x000ff60003800000 */
[----:B------:R-:W-:-:S05]  /*44f0*/  @P0 BRA `(.L_x_2263) ;  /* 0x0000037000000947 */ /* 0x000fca0003800000 */
[----:B-1----:R-:W1:Y:S01]  /*4500*/  LDS.128 R12, [R71+0xc000] ;  /* 0x00c00000470c7984 */ /* 0x002e620000000c00 */
[----:B------:R-:W-:Y:S04]  /*4510*/  SHF.L.U32 R2, R230, 0x3, RZ ;  /* 0x00000003e6027819 */ /* 0x000fe800000006ff */
[C---:B----4-:R-:W-:Y:S04]  /*4520*/  LEA R36, P0, R2.reuse, R56, 0x1 ;  /* 0x0000003802247211 */ /* 0x050fe800078008ff */
[----:B---3--:R-:W-:Y:S02]  /*4530*/  LEA.HI.X.SX32 R37, R2, R57, 0x1, P0 ;  /* 0x0000003902257211 */ /* 0x008fe400000f0eff */
[----:B------:R-:W-:Y:S11]  /*4540*/  ISETP.GE.AND P0, PT, R149, c[0x0][0x27c], PT ;  /* 0x00009f0095007a0c */ /* 0x000ff60003f06270 */
[----:B------:R-:W-:Y:S02]  /*4550*/  @!UPT UIADD3 URZ, URZ, URZ, URZ ;  /* 0x0000003f3f3ff290 */ /* 0x000fe4000fffe03f */
[----:B------:R-:W-:Y:S01]  /*4560*/  @!P0 SHF.R.U64 R5, R6, 0x10, R7 ;  /* 0x0000001006058819 */ /* 0x000fe20000001207 */
[----:B------:R-:W-:Y:S01]  /*4570*/  @!P0 HADD2.F32 R2, -RZ, R26.H0_H0 ;  /* 0x2000001aff028230 */ /* 0x000fe20000004100 */
        /* <DEDUP_REMOVED lines=23> */
[----:B------:R-:W-:Y:S01]  /*46f0*/  @!P0 HADD2.F32 R4, -RZ, R26.H1_H1 ;  /* 0x3000001aff048230 */ /* 0x000fe20000004100 */
[----:B------:R-:W-:Y:S01]  /*4700*/  @!P0 FFMA.FTZ R3, R9, R22, R3 ;  /* 0x0000001609038223 */ /* 0x000fe20000010003 */
[--C-:B------:R-:W-:Y:S02]  /*4710*/  @!P0 HADD2.F32 R23, -RZ, R6.reuse.H1_H1 ;  /* 0x30000006ff178230 */ /* 0x100fe40000004100 */
[----:B------:R-:W-:Y:S02]  /*4720*/  @!P0 HADD2.F32 R7, -RZ, R6.H0_H0 ;  /* 0x20000006ff078230 */ /* 0x000fe40000004100 */
[----:B------:R-:W-:Y:S02]  /*4730*/  @!P0 HADD2.F32 R6, -RZ, R5.H0_H0 ;  /* 0x20000005ff068230 */ /* 0x000fe40000004100 */
[----:B------:R-:W-:Y:S02]  /*4740*/  @!P0 HADD2.F32 R26, -RZ, R51.H1_H1 ;  /* 0x30000033ff1a8230 */ /* 0x000fe40000004100 */
        /* <DEDUP_REMOVED lines=9> */
[----:B------:R-:W-:Y:S01]  /*47e0*/  @!P0 FFMA.FTZ R39, R6, R35, -R39 ;  /* 0x0000002306278223 */ /* 0x000fe20000010827 */
        /* <DEDUP_REMOVED lines=8> */
.L_x_2263:
[----:B------:R-:W-:Y:S05]  /*4870*/  BSYNC B0 ;  /* 0x0000000000007941 */ /* 0x000fea0003800000 */
.L_x_2262:
[----:B------:R-:W-:Y:S01]  /*4880*/  ISETP.GE.AND P0, PT, R140, c[0x0][0x1d4], PT ;  /* 0x000075008c007a0c */ /* 0x000fe20003f06270 */
[----:B------:R-:W-:Y:S01]  /*4890*/  @!UPT UIADD3 URZ, URZ, URZ, URZ ;  /* 0x0000003f3f3ff290 */ /* 0x000fe2000fffe03f */
[----:B------:R-:W-:Y:S11]  /*48a0*/  BSSY B0, `(.L_x_2264) ;  /* 0x000003b000007945 */ /* 0x000ff60003800000 */
[----:B------:R-:W-:-:S05]  /*48b0*/  @P0 BRA `(.L_x_2265) ;  /* 0x0000039000000947 */ /* 0x000fca0003800000 */
[----:B---3--:R-:W-:Y:S01]  /*48c0*/  IMAD.MOV.U32 R3, RZ, RZ, R57 ;  /* 0x000000ffff037224 */ /* 0x008fe200078e0039 */
[----:B------:R-:W-:Y:S01]  /*48d0*/  SHF.L.U32 R4, R229, 0x3, RZ ;  /* 0x00000003e5047819 */ /* 0x000fe200000006ff */
[----:B-1----:R-:W1:Y:S01]  /*48e0*/  LDS.128 R12, [R70+0xe000] ;  /* 0x00e00000460c7984 */ /* 0x002e620000000c00 */
[----:B----4-:R-:W-:Y:S04]  /*48f0*/  MOV R2, R56 ;  /* 0x0000003800027202 */ /* 0x010fe80000000f00 */
[C---:B------:R-:W-:Y:S04]  /*4900*/  LEA R36, P0, R4.reuse, R2, 0x1 ;  /* 0x0000000204247211 */ /* 0x040fe800078008ff */
[----:B------:R-:W-:Y:S02]  /*4910*/  LEA.HI.X.SX32 R37, R4, R3, 0x1, P0 ;  /* 0x0000000304257211 */ /* 0x000fe400000f0eff */
        /* <DEDUP_REMOVED lines=9> */
[----:B------:R-:W-:Y:S02]  /*49b0*/  @!P0 HADD2.F32 R16, -RZ, R16.H0_H0 ;  /* 0x20000010ff108230 */ /* 0x000fe40000004100 */
[----:B------:R-:W-:Y:S02]  /*49c0*/  @!P0 HADD2.F32 R22, -RZ, R52.H1_H1 ;  /* 0x30000034ff168230 */ /* 0x000fe40000004100 */
        /* <DEDUP_REMOVED lines=40> */
.L_x_2265:
[----:B------:R-:W-:Y:S05]  /*4c50*/  BSYNC B0 ;  /* 0x0000000000007941 */ /* 0x000fea0003800000 */
.L_x_2264:
[----:B------:R-:W-:Y:S01]  /*4c60*/  ISETP.GE.AND P0, PT, R208, c[0x0][0x1d4], PT ;  /* 0x00007500d0007a0c */ /* 0x000fe20003f06270 */
[----:B------:R-:W-:Y:S01]  /*4c70*/  @!UPT UIADD3 URZ, URZ, URZ, URZ ;  /* 0x0000003f3f3ff290 */ /* 0x000fe2000fffe03f */
[----:B------:R-:W-:Y:S11]  /*4c80*/  BSSY B0, `(.L_x_2266) ;  /* 0x0000038000007945 */ /* 0x000ff60003800000 */
[----:B------:R-:W-:-:S05]  /*4c90*/  @P0 BRA `(.L_x_2267) ;  /* 0x0000036000000947 */ /* 0x000fca0003800000 */
[C---:B----4-:R-:W-:Y:S01]  /*4ca0*/  LEA R26, P0, R208.reuse, R56, 0x1 ;  /* 0x00000038d01a7211 */ /* 0x050fe200078008ff */
[----:B-1----:R-:W1:Y:S03]  /*4cb0*/  LDS.128 R12, [R71+0xe000] ;  /* 0x00e00000470c7984 */ /* 0x002e660000000c00 */
        /* <DEDUP_REMOVED lines=52> */
.L_x_2267:
[----:B------:R-:W-:Y:S05]  /*5000*/  BSYNC B0 ;  /* 0x0000000000007941 */ /* 0x000fea0003800000 */
.L_x_2266:
        /* <DEDUP_REMOVED lines=58> */
.L_x_2269:
[----:B------:R-:W-:Y:S05]  /*53b0*/  BSYNC B0 ;  /* 0x0000000000007941 */ /* 0x000fea0003800000 */
.L_x_2268:
[----:B------:R-:W-:Y:S11]  /*53c0*/  ISETP.GE.AND P0, PT, R206, c[0x0][0x1d4], PT ;  /* 0x00007500ce007a0c */ /* 0x000ff60003f06270 */
[----:B------:R-:W-:Y:S02]  /*53d0*/  @!UPT UIADD3 URZ, URZ, URZ, URZ ;  /* 0x0000003f3f3ff290 */ /* 0x000fe4000fffe03f */
[----:B------:R-:W-:-:S05]  /*53e0*/  @P0 BRA `(.L_x_2259) ;  /* 0x000023e000000947 */ /* 0x000fca0003800000 */
[C---:B-1--4-:R-:W-:Y:S01]  /*53f0*/  LEA R22, P0, R206.reuse, R56, 0x1 ;  /* 0x00000038ce167211 */ /* 0x052fe200078008ff */
[----:B------:R-:W1:Y:S03]  /*5400*/  LDS.128 R12, [R71+0x10000] ;  /* 0x01000000470c7984 */ /* 0x000e660000000c00 */
        /* <DEDUP_REMOVED lines=53> */
.L_x_2256:
        /* <DEDUP_REMOVED lines=47> */
.L_x_2271:
[----:B------:R-:W-:Y:S05]  /*5a50*/  BSYNC B0 ;  /* 0x0000000000007941 */ /* 0x000fea0003800000 */
.L_x_2270:
        /* <DEDUP_REMOVED lines=29> */
[----:B--2---:R-:W-:Y:S02]  /*5c30*/  PRMT R30, R5, 0x5410, R4 ;  /* 0x00005410051e7816 */ /* 0x004fe40000000004 */
        /* <DEDUP_REMOVED lines=11> */
[----:B------:R-:W-:Y:S03]  /*5cf0*/  @!P0 HADD2.F32 R6, -RZ, R6.H0_H0 ;  /* 0x20000006ff068230 */ /* 0x000fe60000004100 */
        /* <DEDUP_REMOVED lines=52> */
[----:B------:R-:W-:Y:S01]  /*6040*/  @!P0 HADD2.F32 R36, -RZ, R5.H0_H0 ;  /* 0x20000005ff248230 */ /* 0x000fe20000004100 */
[----:B------:R-:W-:Y:S01]  /*6050*/  @!P0 SHF.R.U32.HI R41, RZ, 0x10, R43 ;  /* 0x00000010ff298819 */ /* 0x000fe2000001162b */
[--C-:B------:R-:W-:Y:S01]  /*6060*/  @!P0 HADD2.F32 R5, -RZ, R8.reuse.H0_H0 ;  /* 0x20000008ff058230 */ /* 0x100fe20000004100 */
[----:B------:R-:W-:Y:S01]  /*6070*/  @!P0 FMUL.FTZ R7, R35, R6 ;  /* 0x0000000623078220 */ /* 0x000fe20000410000 */
[----:B------:R-:W-:Y:S03]  /*6080*/  @!P0 HADD2.F32 R13, -RZ, R13.H0_H0 ;  /* 0x2000000dff0d8230 */ /* 0x000fe60000004100 */
[C---:B------:R-:W-:Y:S01]  /*6090*/  @!P0 FFMA.FTZ R66, R5.reuse, R36, -R7 ;  /* 0x0000002405428223 */ /* 0x040fe20000010807 */
[----:B------:R-:W-:Y:S01]  /*60a0*/  @!P0 SHF.R.U64 R7, R14, 0x10, R15 ;  /* 0x000000100e078819 */ /* 0x000fe2000000120f */
[----:B------:R-:W-:Y:S01]  /*60b0*/  @!P0 FMUL.FTZ R6, R5, R6 ;  /* 0x0000000605068220 */ /* 0x000fe20000410000 */
[----:B------:R-:W-:Y:S01]  /*60c0*/  @!P0 SHF.R.U64 R5, R42, 0x10, R43 ;  /* 0x000000102a058819 */ /* 0x000fe2000000122b */
[----:B------:R-:W-:Y:S01]  /*60d0*/  @!P0 HADD2.F32 R14, -RZ, R37.H1_H1 ;  /* 0x30000025ff0e8230 */ /* 0x000fe20000004100 */
[----:B------:R-:W-:Y:S01]  /*60e0*/  @!P0 F2FP.PACK_AB R42, R67, R68 ;  /* 0x00000044432a823e */ /* 0x000fe200000000ff */
[----:B------:R-:W-:Y:S02]  /*60f0*/  @!P0 HADD2.F32 R7, -RZ, R7.H0_H0 ;  /* 0x20000007ff078230 */ /* 0x000fe40000004100 */
[----:B------:R-:W-:Y:S01]  /*6100*/  @!P0 HADD2.F32 R37, -RZ, R5.H0_H0 ;  /* 0x20000005ff258230 */ /* 0x000fe20000004100 */
[----:B------:R-:W-:Y:S01]  /*6110*/  @!P0 MOV R20, R42 ;  /* 0x0000002a00148202 */ /* 0x000fe20000000f00 */
        /* <DEDUP_REMOVED lines=14> */
[----:B------:R-:W-:Y:S02]  /*6200*/  @!P0 IMAD.MOV.U32 R9, RZ, RZ, R23 ;  /* 0x000000ffff098224 */ /* 0x000fe400078e0017 */
[----:B------:R-:W-:Y:S01]  /*6210*/  @!P0 FFMA.FTZ R5, R12, R13, R5 ;  /* 0x0000000d0c058223 */ /* 0x000fe20000010005 */
[----:B------:R-:W-:Y:S01]  /*6220*/  @!P0 SHF.R.U32.HI R12, RZ, 0x10, R15 ;  /* 0x00000010ff0c8819 */ /* 0x000fe2000001160f */
[----:B------:R-:W-:Y:S01]  /*6230*/  @!P0 FFMA.FTZ R6, R35, R36, R6 ;  /* 0x0000002423068223 */ /* 0x000fe20000010006 */
[----:B------:R-:W-:Y:S01]  /*6240*/  @!P0 HADD2.F32 R13, -RZ, R8.H0_H0 ;  /* 0x20000008ff0d8230 */ /* 0x000fe20000004100 */
[----:B------:R-:W-:Y:S01]  /*6250*/  @!P0 FFMA.FTZ R7, R14, R37, R7 ;  /* 0x000000250e078223 */ /* 0x000fe20000010007 */
[----:B------:R-:W-:Y:S01]  /*6260*/  @!P0 F2FP.PACK_AB R4, R5, R4 ;  /* 0x000000040504823e */ /* 0x000fe200000000ff */
[----:B------:R-:W-:Y:S01]  /*6270*/  @!P0 IMAD.MOV.U32 R21, RZ, RZ, R43 ;  /* 0x000000ffff158224 */ /* 0x000fe200078e002b */
[----:B------:R-:W-:Y:S02]  /*6280*/  @!P0 HADD2.F32 R15, -RZ, R39.H0_H0 ;  /* 0x20000027ff0f8230 */ /* 0x000fe40000004100 */
[----:B------:R-:W-:Y:S01]  /*6290*/  @!P0 HADD2.F32 R35, -RZ, R40.H0_H0 ;  /* 0x20000028ff238230 */ /* 0x000fe20000004100 */
[----:B------:R-:W-:Y:S01]  /*62a0*/  @!P0 IMAD.MOV.U32 R49, RZ, RZ, R4 ;  /* 0x000000ffff318224 */ /* 0x000fe200078e0004 */
        /* <DEDUP_REMOVED lines=8> */
[C---:B------:R-:W-:Y:S02]  /*6330*/  @!P0 FMUL.FTZ R39, R36.reuse, R12 ;  /* 0x0000000c24278220 */ /* 0x040fe40000410000 */
[----:B------:R-:W-:Y:S02]  /*6340*/  @!P0 FFMA.FTZ R8, R15, R35, R8 ;  /* 0x000000230f088223 */ /* 0x000fe40000010008 */
[-C--:B------:R-:W-:Y:S01]  /*6350*/  @!P0 FFMA.FTZ R41, R9, R13.reuse, -R39 ;  /* 0x0000000d09298223 */ /* 0x080fe20000010827 */
        /* <DEDUP_REMOVED lines=18> */
.L_x_2273:
[----:B------:R-:W-:Y:S05]  /*6480*/  BSYNC B0 ;  /* 0x0000000000007941 */ /* 0x000fea0003800000 */
.L_x_2272:
        /* <DEDUP_REMOVED lines=9> */
[----:B------:R-:W-:Y:S01]  /*6520*/  @!P0 SHF.R.U64 R4, R16, 0x10, R17 ;  /* 0x0000001010048819 */ /* 0x000fe20000001211 */
[----:B------:R-:W-:Y:S01]  /*6530*/  @!P0 HADD2.F32 R9, -RZ, R56.H0_H0 ;  /* 0x20000038ff098230 */ /* 0x000fe20000004100 */
[----:B------:R-:W-:Y:S02]  /*6540*/  LEA.HI.SX32 R2, R2, R112, 0x1c ;  /* 0x0000007002027211 */ /* 0x000fe400078fe2ff */
[----:B------:R-:W-:Y:S01]  /*6550*/  @!P0 SHF.R.U64 R15, R44, 0x10, R45 ;  /* 0x000000102c0f8819 */ /* 0x000fe2000000122d */
[----:B------:R-:W-:Y:S01]  /*6560*/  @!P0 HADD2.F32 R6, -RZ, R4.H0_H0 ;  /* 0x20000004ff068230 */ /* 0x000fe20000004100 */
[----:B------:R-:W-:Y:S02]  /*6570*/  SHF.R.S32.HI R3, RZ, 0x1f, R2 ;  /* 0x0000001fff037819 */ /* 0x000fe40000011402 */
[----:B------:R-:W-:Y:S01]  /*6580*/  SHF.L.U32 R48, R2, 0x3, RZ ;  /* 0x0000000302307819 */ /* 0x000fe200000006ff */
[----:B------:R-:W-:Y:S01]  /*6590*/  @!P0 HADD2.F32 R15, -RZ, R15.H0_H0 ;  /* 0x2000000fff0f8230 */ /* 0x000fe20000004100 */
[----:B------:R-:W-:Y:S02]  /*65a0*/  LEA.HI R2, R3, R2, RZ, 0x3 ;  /* 0x0000000203027211 */ /* 0x000fe400078f18ff */
[----:B------:R-:W-:Y:S02]  /*65b0*/  @!P0 SHF.R.U64 R13, R18, 0x10, R19 ;  /* 0x00000010120d8819 */ /* 0x000fe40000001213 */
[----:B------:R-:W-:Y:S01]  /*65c0*/  @!P0 SHF.R.U32.HI R7, RZ, 0x10, R17 ;  /* 0x00000010ff078819 */ /* 0x000fe20000011611 */
[----:B------:R-:W-:Y:S01]  /*65d0*/  IMAD.SHL.U32 R2, R2, 0x200, RZ ;  /* 0x0000020002027824 */ /* 0x000fe200078e00ff */
[----:B------:R-:W-:Y:S01]  /*65e0*/  LOP3.LUT R3, R228, 0x38, R48, 0xf8, !PT ;  /* 0x00000038e4037812 */ /* 0x000fe200078ef830 */
[----:B------:R-:W-:Y:S01]  /*65f0*/  @!P0 HADD2.F32 R13, -RZ, R13.H0_H0 ;  /* 0x2000000dff0d8230 */ /* 0x000fe20000004100 */
[----:B------:R-:W-:Y:S02]  /*6600*/  @!P0 SHF.R.U32.HI R16, RZ, 0x10, R45 ;  /* 0x00000010ff108819 */ /* 0x000fe4000001162d */
[----:B------:R-:W-:Y:S02]  /*6610*/  LOP3.LUT R3, R3, R150, RZ, 0x3c, !PT ;  /* 0x0000009603037212 */ /* 0x000fe400078e3cff */
[----:B------:R-:W-:Y:S01]  /*6620*/  LOP3.LUT R2, R2, 0x7ffff000, RZ, 0xc0, !PT ;  /* 0x7ffff00002027812 */ /* 0x000fe200078ec0ff */
[----:B------:R-:W-:Y:S01]  /*6630*/  @!P0 HADD2.F32 R16, -RZ, R16.H0_H0 ;  /* 0x20000010ff108230 */ /* 0x000fe20000004100 */
[----:B------:R-:W-:Y:S02]  /*6640*/  @!P0 SHF.R.U32.HI R14, RZ, 0x10, R19 ;  /* 0x00000010ff0e8819 */ /* 0x000fe40000011613 */
[----:B------:R-:W-:Y:S02]  /*6650*/  IADD3 R2, R3, R2, R151 ;  /* 0x0000000203027210 */ /* 0x000fe40007ffe097 */
[----:B------:R-:W-:Y:S01]  /*6660*/  IADD3 R3, R117, R62, RZ ;  /* 0x0000003e75037210 */ /* 0x000fe20007ffe0ff */
[----:B------:R-:W-:Y:S01]  /*6670*/  @!P0 HADD2.F32 R14, -RZ, R14.H0_H0 ;  /* 0x2000000eff0e8230 */ /* 0x000fe20000004100 */
[--C-:B------:R-:W-:Y:S01]  /*6680*/  @!P0 SHF.R.U32.HI R36, RZ, 0x10, R47.reuse ;  /* 0x00000010ff248819 */ /* 0x100fe2000001162f */
[----:B------:R-:W-:Y:S01]  /*6690*/  IMAD.IADD R2, R62, 0x1, R2 ;  /* 0x000000013e027824 */ /* 0x000fe200078e0202 */
[----:B------:R-:W-:Y:S02]  /*66a0*/  SHF.L.U32 R3, R3, 0x1, RZ ;  /* 0x0000000103037819 */ /* 0x000fe400000006ff */
[----:B------:R-:W-:Y:S01]  /*66b0*/  @!P0 SHF.R.U64 R39, R46, 0x10, R47 ;  /* 0x000000102e278819 */ /* 0x000fe2000000122f */
[----:B------:R-:W-:Y:S01]  /*66c0*/  IMAD.SHL.U32 R2, R2, 0x2, RZ ;  /* 0x0000000202027824 */ /* 0x000fe200078e00ff */
[----:B------:R-:W-:Y:S01]  /*66d0*/  @!P0 HADD2.F32 R36, -RZ, R36.H0_H0 ;  /* 0x20000024ff248230 */ /* 0x000fe20000004100 */
[----:B------:R1:W-:Y:S08]  /*66e0*/  LDS.128 R20, [R3+0xc100] ;  /* 0x00c1000003147984 */ /* 0x0003f00000000c00 */
[----:B------:R-:W2:Y:S01]  /*66f0*/  LDS.128 R40, [R2+0xc100] ;  /* 0x00c1000002287984 */ /* 0x000ea20000000c00 */
[----:B-1----:R-:W-:Y:S01]  /*6700*/  @!P0 HADD2.F32 R3, -RZ, R29.H0_H0 ;  /* 0x2000001dff038230 */ /* 0x002fe20000004100 */
[----:B--2---:R-:W-:Y:S01]  /*6710*/  @!P0 IMAD.MOV.U32 R12, RZ, RZ, R40 ;  /* 0x000000ffff0c8224 */ /* 0x004fe200078e0028 */
[----:B------:R-:W-:Y:S02]  /*6720*/  @!P0 MOV R2, R20 ;  /* 0x0000001400028202 */ /* 0x000fe40000000f00 */
[----:B------:R-:W-:Y:S02]  /*6730*/  @!P0 MOV R37, R42 ;  /* 0x0000002a00258202 */ /* 0x000fe40000000f00 */
[----:B------:R-:W-:Y:S01]  /*6740*/  @!P0 HADD2.F32 R8, -RZ, R12.H0_H0 ;  /* 0x2000000cff088230 */ /* 0x000fe20000004100 */
[----:B------:R-:W-:Y:S01]  /*6750*/  @!P0 MOV R19, R43 ;  /* 0x0000002b00138202 */ /* 0x000fe20000000f00 */
[----:B------:R-:W-:Y:S02]  /*6760*/  @!P0 HADD2.F32 R5, -RZ, R2.H0_H0 ;  /* 0x20000002ff058230 */ /* 0x000fe40000004100 */
[----:B------:R-:W-:Y:S01]  /*6770*/  @!P0 HADD2.F32 R12, -RZ, R12.H1_H1 ;  /* 0x3000000cff0c8230 */ /* 0x000fe20000004100 */
[-C--:B------:R-:W-:Y:S01]  /*6780*/  @!P0 FMUL.FTZ R18, R8, R3.reuse ;  /* 0x0000000308128220 */ /* 0x080fe20000410000 */
[----:B------:R-:W-:Y:S01]  /*6790*/  @!P0 HADD2.F32 R4, -RZ, R2.H1_H1 ;  /* 0x30000002ff048230 */ /* 0x000fe20000004100 */
[C---:B------:R-:W-:Y:S01]  /*67a0*/  @!P0 FMUL.FTZ R2, R5.reuse, R3 ;  /* 0x0000000305028220 */ /* 0x040fe20000410000 */
[----:B------:R-:W-:Y:S01]  /*67b0*/  @!P0 HADD2.F32 R35, -RZ, R19.H1_H1 ;  /* 0x30000013ff238230 */ /* 0x000fe20000004100 */
[-C--:B------:R-:W-:Y:S02]  /*67c0*/  @!P0 FMUL.FTZ R17, R12, R6.reuse ;  /* 0x000000060c118220 */ /* 0x080fe40000410000 */
[----:B------:R-:W-:Y:S01]  /*67d0*/  @!P0 FMUL.FTZ R3, R4, R6 ;  /* 0x0000000604038220 */ /* 0x000fe20000410000 */
[----:B------:R-:W-:Y:S01]  /*67e0*/  @!P0 MOV R6, R41 ;  /* 0x0000002900068202 */ /* 0x000fe20000000f00 */
[-C--:B------:R-:W-:Y:S01]  /*67f0*/  @!P0 FFMA.FTZ R51, R5, R9.reuse, -R18 ;  /* 0x0000000905338223 */ /* 0x080fe20000010812 */
[----:B------:R-:W-:Y:S01]  /*6800*/  @!P0 HADD2.F32 R18, -RZ, R57.H0_H0 ;  /* 0x20000039ff128230 */ /* 0x000fe20000004100 */
[----:B------:R-:W-:Y:S02]  /*6810*/  @!P0 IMAD.MOV.U32 R5, RZ, RZ, R21 ;  /* 0x000000ffff058224 */ /* 0x000fe400078e0015 */
[----:B------:R-:W-:Y:S01]  /*6820*/  @!P0 FFMA.FTZ R2, R8, R9, R2 ;  /* 0x0000000908028223 */ /* 0x000fe20000010002 */
[--C-:B------:R-:W-:Y:S01]  /*6830*/  @!P0 HADD2.F32 R9, -RZ, R6.reuse.H0_H0 ;  /* 0x20000006ff098230 */ /* 0x100fe20000004100 */
[-C--:B------:R-:W-:Y:S01]  /*6840*/  @!P0 FFMA.FTZ R50, R4, R15.reuse, -R17 ;  /* 0x0000000f04328223 */ /* 0x080fe20000010811 */
[----:B------:R-:W-:Y:S01]  /*6850*/  @!P0 HADD2.F32 R4, -RZ, R29.H1_H1 ;  /* 0x3000001dff048230 */ /* 0x000fe20000004100 */
[----:B------:R-:W-:Y:S01]  /*6860*/  @!P0 FFMA.FTZ R3, R12, R15, R3 ;  /* 0x0000000f0c038223 */ /* 0x000fe20000010003 */
[----:B------:R-:W-:Y:S02]  /*6870*/  @!P0 HADD2.F32 R8, -RZ, R7.H0_H0 ;  /* 0x20000007ff088230 */ /* 0x000fe40000004100 */
[--C-:B------:R-:W-:Y:S02]  /*6880*/  @!P0 HADD2.F32 R7, -RZ, R5.reuse.H0_H0 ;  /* 0x20000005ff078230 */ /* 0x100fe40000004100 */
[----:B------:R-:W-:Y:S02]  /*6890*/  @!P0 HADD2.F32 R15, -RZ, R6.H1_H1 ;  /* 0x30000006ff0f8230 */ /* 0x000fe40000004100 */
[----:B------:R-:W-:Y:S02]  /*68a0*/  @!P0 HADD2.F32 R12, -RZ, R56.H1_H1 ;  /* 0x30000038ff0c8230 */ /* 0x000fe40000004100 */
[----:B------:R-:W-:Y:S01]  /*68b0*/  @!P0 HADD2.F32 R6, -RZ, R5.H1_H1 ;  /* 0x30000005ff068230 */ /* 0x000fe20000004100 */
[-C--:B------:R-:W-:Y:S01]  /*68c0*/  @!P0 FMUL.FTZ R5, R9, R4.reuse ;  /* 0x0000000409058220 */ /* 0x080fe20000410000 */
[----:B------:R-:W-:Y:S01]  /*68d0*/  @!P0 HADD2.F32 R29, -RZ, R19.H0_H0 ;  /* 0x20000013ff1d8230 */ /* 0x000fe20000004100 */
[----:B------:R-:W-:Y:S01]  /*68e0*/  @!P0 FMUL.FTZ R4, R7, R4 ;  /* 0x0000000407048220 */ /* 0x000fe20000410000 */
[--C-:B------:R-:W-:Y:S01]  /*68f0*/  @!P0 HADD2.F32 R19, -RZ, R37.reuse.H1_H1 ;  /* 0x30000025ff138230 */ /* 0x100fe20000004100 */
[----:B------:R-:W-:Y:S02]  /*6900*/  @!P0 FMUL.FTZ R17, R15, R8 ;  /* 0x000000080f118220 */ /* 0x000fe40000410000 */
[-C--:B------:R-:W-:Y:S02]  /*6910*/  @!P0 FFMA.FTZ R49, R7, R12.reuse, -R5 ;  /* 0x0000000c07318223 */ /* 0x080fe40000010805 */
[----:B------:R-:W-:Y:S02]  /*6920*/  @!P0 FFMA.FTZ R4, R9, R12, R4 ;  /* 0x0000000c09048223 */ /* 0x000fe40000010004 */
[----:B------:R-:W-:Y:S02]  /*6930*/  @!P0 IMAD.MOV.U32 R12, RZ, RZ, R22 ;  /* 0x000000ffff0c8224 */ /* 0x000fe400078e0016 */
[C---:B------:R-:W-:Y:S01]  /*6940*/  @!P0 FMUL.FTZ R5, R6.reuse, R8 ;  /* 0x0000000806058220 */ /* 0x040fe20000410000 */
[--C-:B------:R-:W-:Y:S01]  /*6950*/  @!P0 HADD2.F32 R8, -RZ, R30.reuse.H1_H1 ;  /* 0x3000001eff088230 */ /* 0x100fe20000004100 */
[----:B------:R-:W-:Y:S01]  /*6960*/  @!P0 FFMA.FTZ R47, R6, R16, -R17 ;  /* 0x00000010062f8223 */ /* 0x000fe20000010811 */
[----:B------:R-:W-:Y:S01]  /*6970*/  @!P0 HADD2.F32 R6, -RZ, R30.H0_H0 ;  /* 0x2000001eff068230 */ /* 0x000fe20000004100 */
[----:B------:R-:W-:Y:S01]  /*6980*/  @!P0 IMAD.MOV.U32 R9, RZ, RZ, R23 ;  /* 0x000000ffff098224 */ /* 0x000fe200078e0017 */
[----:B------:R-:W-:Y:S01]  /*6990*/  @!P0 HADD2.F32 R17, -RZ, R37.H0_H0 ;  /* 0x20000025ff118230 */ /* 0x000fe20000004100 */
[----:B------:R-:W-:Y:S01]  /*69a0*/  @!P0 FMUL.FTZ R44, R29, R8 ;  /* 0x000000081d2c8220 */ /* 0x000fe20000410000 */
[--C-:B------:R-:W-:Y:S01]  /*69b0*/  @!P0 HADD2.F32 R7, -RZ, R12.reuse.H0_H0 ;  /* 0x2000000cff078230 */ /* 0x100fe20000004100 */
[----:B------:R-:W-:Y:S02]  /*69c0*/  @!P0 FFMA.FTZ R5, R15, R16, R5 ;  /* 0x000000100f058223 */ /* 0x000fe40000010005 */
[-C--:B------:R-:W-:Y:S02]  /*69d0*/  @!P0 FMUL.FTZ R30, R17, R6.reuse ;  /* 0x00000006111e8220 */ /* 0x080fe40000410000 */
[----:B------:R-:W-:Y:S01]  /*69e0*/  @!P0 FMUL.FTZ R6, R7, R6 ;  /* 0x0000000607068220 */ /* 0x000fe20000410000 */
[----:B------:R-:W-:Y:S01]  /*69f0*/  @!P0 F2FP.PACK_AB R4, R5, R4 ;  /* 0x000000040504823e */ /* 0x000fe200000000ff */
[-C--:B------:R-:W-:Y:S01]  /*6a00*/  @!P0 FFMA.FTZ R46, R7, R18.reuse, -R30 ;  /* 0x00000012072e8223 */ /* 0x080fe2000001081e */
[----:B------:R-:W-:Y:S01]  /*6a10*/  @!P0 HADD2.F32 R30, -RZ, R57.H1_H1 ;  /* 0x30000039ff1e8230 */ /* 0x000fe20000004100 */
[----:B------:R-:W-:Y:S01]  /*6a20*/  @!P0 FFMA.FTZ R6, R17, R18, R6 ;  /* 0x0000001211068223 */ /* 0x000fe20000010006 */
[--C-:B------:R-:W-:Y:S01]  /*6a30*/  @!P0 HADD2.F32 R7, -RZ, R9.reuse.H0_H0 ;  /* 0x20000009ff078230 */ /* 0x100fe20000004100 */
[----:B------:R-:W-:Y:S04]  /*6a40*/  @!P0 IMAD.MOV.U32 R41, RZ, RZ, R4 ;  /* 0x000000ffff298224 */ /* 0x000fe800078e0004 */
[----:B------:R-:W-:Y:S01]  /*6a50*/  @!P0 FFMA.FTZ R45, R7, R30, -R44 ;  /* 0x0000001e072d8223 */ /* 0x000fe2000001082c */
[----:B------:R-:W-:Y:S01]  /*6a60*/  @!P0 F2FP.PACK_AB R44, R47, R49 ;  /* 0x000000312f2c823e */ /* 0x000fe200000000ff */
[----:B------:R-:W-:Y:S01]  /*6a70*/  @!P0 FMUL.FTZ R8, R7, R8 ;  /* 0x0000000807088220 */ /* 0x000fe20000410000 */
[----:B------:R-:W-:Y:S01]  /*6a80*/  @!P0 HADD2.F32 R7, -RZ, R9.H1_H1 ;  /* 0x30000009ff078230 */ /* 0x000fe20000004100 */
[----:B------:R-:W-:Y:S02]  /*6a90*/  @!P0 FMUL.FTZ R9, R35, R14 ;  /* 0x0000000e23098220 */ /* 0x000fe40000410000 */
[----:B------:R-:W-:Y:S02]  /*6aa0*/  @!P0 IMAD.MOV.U32 R21, RZ, RZ, R44 ;  /* 0x000000ffff158224 */ /* 0x000fe400078e002c */
[C---:B------:R-:W-:Y:S02]  /*6ab0*/  @!P0 FFMA.FTZ R37, R7.reuse, R36, -R9 ;  /* 0x0000002407258223 */ /* 0x040fe40000010809 */
[----:B------:R-:W-:Y:S01]  /*6ac0*/  @!P0 FMUL.FTZ R9, R7, R14 ;  /* 0x0000000e07098220 */ /* 0x000fe20000410000 */
[----:B------:R-:W-:Y:S01]  /*6ad0*/  @!P0 HADD2.F32 R14, -RZ, R39.H0_H0 ;  /* 0x20000027ff0e8230 */ /* 0x000fe20000004100 */
[----:B------:R-:W-:Y:S01]  /*6ae0*/  @!P0 F2FP.PACK_AB R39, R50, R51 ;  /* 0x000000333227823e */ /* 0x000fe200000000ff */
[----:B------:R-:W-:Y:S01]  /*6af0*/  @!P0 HADD2.F32 R7, -RZ, R12.H1_H1 ;  /* 0x3000000cff078230 */ /* 0x000fe20000004100 */
[----:B------:R-:W-:Y:S01]  /*6b00*/  @!P0 F2FP.PACK_AB R37, R37, R45 ;  /* 0x0000002d2525823e */ /* 0x000fe200000000ff */
[----:B------:R-:W-:Y:S01]  /*6b10*/  @!P0 FMUL.FTZ R12, R19, R13 ;  /* 0x0000000d130c8220 */ /* 0x000fe20000410000 */
[----:B------:R-:W-:Y:S03]  /*6b20*/  @!P0 MOV R20, R39 ;  /* 0x0000002700148202 */ /* 0x000fe60000000f00 */
[C---:B------:R-:W-:Y:S02]  /*6b30*/  @!P0 FFMA.FTZ R12, R7.reuse, R14, -R12 ;  /* 0x0000000e070c8223 */ /* 0x040fe4000001080c */
[----:B------:R-:W-:Y:S02]  /*6b40*/  @!P0 FMUL.FTZ R7, R7, R13 ;  /* 0x0000000d07078220 */ /* 0x000fe40000410000 */
[----:B------:R-:W-:Y:S01]  /*6b50*/  @!P0 IMAD.MOV.U32 R23, RZ, RZ, R37 ;  /* 0x000000ffff178224 */ /* 0x000fe200078e0025 */
        /* <DEDUP_REMOVED lines=17> */
.L_x_2275:
[----:B------:R-:W-:Y:S05]  /*6c70*/  BSYNC B0 ;  /* 0x0000000000007941 */ /* 0x000fea0003800000 */
.L_x_2274:
        /* <DEDUP_REMOVED lines=13> */
[----:B------:R-:W-:Y:S01]  /*6d50*/  @!P0 HADD2.F32 R12, -RZ, R58.H0_H0 ;  /* 0x2000003aff0c8230 */ /* 0x000fe20000004100 */
[----:B------:R-:W-:Y:S01]  /*6d60*/  LEA.HI R2, R3, R2, RZ, 0x3 ;  /* 0x0000000203027211 */ /* 0x000fe200078f18ff */
[--C-:B------:R-:W-:Y:S01]  /*6d70*/  @!P0 HADD2.F32 R29, -RZ, R59.reuse.H0_H0 ;  /* 0x2000003bff1d8230 */ /* 0x100fe20000004100 */
[----:B------:R-:W-:Y:S02]  /*6d80*/  LOP3.LUT R3, R228, 0x38, R35, 0xf8, !PT ;  /* 0x00000038e4037812 */ /* 0x000fe400078ef823 */
[----:B------:R-:W-:Y:S01]  /*6d90*/  @!P0 SHF.R.U64 R14, R26, 0x10, R27 ;  /* 0x000000101a0e8819 */ /* 0x000fe2000000121b */
[----:B------:R-:W-:Y:S01]  /*6da0*/  IMAD.SHL.U32 R2, R2, 0x200, RZ ;  /* 0x0000020002027824 */ /* 0x000fe200078e00ff */
[----:B------:R-:W-:Y:S02]  /*6db0*/  LOP3.LUT R3, R3, R150, RZ, 0x3c, !PT ;  /* 0x0000009603037212 */ /* 0x000fe400078e3cff */
[----:B------:R-:W-:Y:S01]  /*6dc0*/  @!P0 SHF.R.U64 R4, R24, 0x10, R25 ;  /* 0x0000001018048819 */ /* 0x000fe20000001219 */
[----:B------:R-:W-:Y:S01]  /*6dd0*/  @!P0 HADD2.F32 R14, -RZ, R14.H0_H0 ;  /* 0x2000000eff0e8230 */ /* 0x000fe20000004100 */
[----:B------:R-:W-:Y:S01]  /*6de0*/  LOP3.LUT R2, R2, 0x7ffff000, RZ, 0xc0, !PT ;  /* 0x7ffff00002027812 */ /* 0x000fe200078ec0ff */
[----:B------:R-:W-:Y:S01]  /*6df0*/  @!P0 HADD2.F32 R24, -RZ, R59.H1_H1 ;  /* 0x3000003bff188230 */ /* 0x000fe20000004100 */
[----:B------:R-:W-:Y:S01]  /*6e00*/  @!P0 SHF.R.U64 R15, R52, 0x10, R53 ;  /* 0x00000010340f8819 */ /* 0x000fe20000001235 */
[----:B------:R-:W-:Y:S01]  /*6e10*/  @!P0 HADD2.F32 R7, -RZ, R4.H0_H0 ;  /* 0x20000004ff078230 */ /* 0x000fe20000004100 */
[----:B------:R-:W-:Y:S02]  /*6e20*/  IADD3 R2, R3, R2, R151 ;  /* 0x0000000203027210 */ /* 0x000fe40007ffe097 */
[----:B------:R-:W-:Y:S01]  /*6e30*/  IADD3 R3, R116, R62, RZ ;  /* 0x0000003e74037210 */ /* 0x000fe20007ffe0ff */
[----:B------:R-:W-:Y:S01]  /*6e40*/  @!P0 HADD2.F32 R15, -RZ, R15.H0_H0 ;  /* 0x2000000fff0f8230 */ /* 0x000fe20000004100 */
[----:B------:R-:W-:Y:S01]  /*6e50*/  @!P0 SHF.R.U32.HI R6, RZ, 0x10, R25 ;  /* 0x00000010ff068819 */ /* 0x000fe20000011619 */
[----:B------:R-:W-:Y:S01]  /*6e60*/  IMAD.IADD R2, R62, 0x1, R2 ;  /* 0x000000013e027824 */ /* 0x000fe200078e0202 */
[----:B------:R-:W-:Y:S02]  /*6e70*/  SHF.L.U32 R3, R3, 0x1, RZ ;  /* 0x0000000103037819 */ /* 0x000fe400000006ff */
[----:B------:R-:W-:Y:S01]  /*6e80*/  @!P0 SHF.R.U32.HI R22, RZ, 0x10, R53 ;  /* 0x00000010ff168819 */ /* 0x000fe20000011635 */
[----:B------:R-:W-:Y:S01]  /*6e90*/  IMAD.SHL.U32 R2, R2, 0x2, RZ ;  /* 0x0000000202027824 */ /* 0x000fe200078e00ff */
[----:B------:R-:W-:Y:S01]  /*6ea0*/  @!P0 SHF.R.U32.HI R9, RZ, 0x10, R27 ;  /* 0x00000010ff098819 */ /* 0x000fe2000001161b */
[----:B------:R1:W-:Y:S01]  /*6eb0*/  LDS.128 R16, [R3+0xc100] ;  /* 0x00c1000003107984 */ /* 0x0003e20000000c00 */
[--C-:B------:R-:W-:Y:S01]  /*6ec0*/  @!P0 SHF.R.U32.HI R23, RZ, 0x10, R55.reuse ;  /* 0x00000010ff178819 */ /* 0x100fe20000011637 */
[----:B------:R-:W-:Y:S01]  /*6ed0*/  @!P0 HADD2.F32 R22, -RZ, R22.H0_H0 ;  /* 0x20000016ff168230 */ /* 0x000fe20000004100 */
[----:B------:R-:W-:Y:S05]  /*6ee0*/  @!P0 SHF.R.U64 R26, R54, 0x10, R55 ;  /* 0x00000010361a8819 */ /* 0x000fea0000001237 */
[----:B------:R-:W2:Y:S01]  /*6ef0*/  LDS.128 R40, [R2+0xc100] ;  /* 0x00c1000002287984 */ /* 0x000ea20000000c00 */
[----:B------:R-:W-:Y:S02]  /*6f00*/  @!P0 HADD2.F32 R26, -RZ, R26.H0_H0 ;  /* 0x2000001aff1a8230 */ /* 0x000fe40000004100 */
[----:B-1----:R-:W-:Y:S01]  /*6f10*/  @!P0 HADD2.F32 R3, -RZ, R31.H0_H0 ;  /* 0x2000001fff038230 */ /* 0x002fe20000004100 */
[----:B--2---:R-:W-:Y:S01]  /*6f20*/  @!P0 IMAD.MOV.U32 R13, RZ, RZ, R40 ;  /* 0x000000ffff0d8224 */ /* 0x004fe200078e0028 */
[----:B------:R-:W-:Y:S04]  /*6f30*/  @!P0 MOV R2, R16 ;  /* 0x0000001000028202 */ /* 0x000fe80000000f00 */
[--C-:B------:R-:W-:Y:S02]  /*6f40*/  @!P0 HADD2.F32 R8, -RZ, R13.reuse.H0_H0 ;  /* 0x2000000dff088230 */ /* 0x100fe40000004100 */
[--C-:B------:R-:W-:Y:S02]  /*6f50*/  @!P0 HADD2.F32 R5, -RZ, R2.reuse.H0_H0 ;  /* 0x20000002ff058230 */ /* 0x100fe40000004100 */
[----:B------:R-:W-:Y:S01]  /*6f60*/  @!P0 HADD2.F32 R4, -RZ, R2.H1_H1 ;  /* 0x30000002ff048230 */ /* 0x000fe20000004100 */
[CC--:B------:R-:W-:Y:S01]  /*6f70*/  @!P0 FMUL.FTZ R21, R8.reuse, R3.reuse ;  /* 0x0000000308158220 */ /* 0x0c0fe20000410000 */
[----:B------:R-:W-:Y:S01]  /*6f80*/  @!P0 HADD2.F32 R13, -RZ, R13.H1_H1 ;  /* 0x3000000dff0d8230 */ /* 0x000fe20000004100 */
[C---:B------:R-:W-:Y:S02]  /*6f90*/  @!P0 FMUL.FTZ R2, R5.reuse, R3 ;  /* 0x0000000305028220 */ /* 0x040fe40000410000 */
[-C--:B------:R-:W-:Y:S02]  /*6fa0*/  @!P0 FFMA.FTZ R48, R5, R12.reuse, -R21 ;  /* 0x0000000c05308223 */ /* 0x080fe40000010815 */
[----:B------:R-:W-:Y:S01]  /*6fb0*/  @!P0 FFMA.FTZ R2, R8, R12, R2 ;  /* 0x0000000c08028223 */ /* 0x000fe20000010002 */
[----:B------:R-:W-:Y:S01]  /*6fc0*/  @!P0 MOV R12, R41 ;  /* 0x00000029000c8202 */ /* 0x000fe20000000f00 */
[CC--:B------:R-:W-:Y:S01]  /*6fd0*/  @!P0 FMUL.FTZ R20, R13.reuse, R7.reuse ;  /* 0x000000070d148220 */ /* 0x0c0fe20000410000 */
[----:B------:R-:W-:Y:S01]  /*6fe0*/  @!P0 HADD2.F32 R8, -RZ, R6.H0_H0 ;  /* 0x20000006ff088230 */ /* 0x000fe20000004100 */
[C---:B------:R-:W-:Y:S02]  /*6ff0*/  @!P0 FMUL.FTZ R3, R4.reuse, R7 ;  /* 0x0000000704038220 */ /* 0x040fe40000410000 */
[----:B------:R-:W-:Y:S01]  /*7000*/  @!P0 IMAD.MOV.U32 R5, RZ, RZ, R17 ;  /* 0x000000ffff058224 */ /* 0x000fe200078e0011 */
[----:B------:R-:W-:Y:S01]  /*7010*/  @!P0 HADD2.F32 R21, -RZ, R12.H1_H1 ;  /* 0x3000000cff158230 */ /* 0x000fe20000004100 */
[-C--:B------:R-:W-:Y:S01]  /*7020*/  @!P0 FFMA.FTZ R45, R4, R15.reuse, -R20 ;  /* 0x0000000f042d8223 */ /* 0x080fe20000010814 */
[----:B------:R-:W-:Y:S01]  /*7030*/  @!P0 HADD2.F32 R20, -RZ, R58.H1_H1 ;  /* 0x3000003aff148230 */ /* 0x000fe20000004100 */
[----:B------:R-:W-:Y:S01]  /*7040*/  @!P0 FFMA.FTZ R3, R13, R15, R3 ;  /* 0x0000000f0d038223 */ /* 0x000fe20000010003 */
[----:B------:R-:W-:Y:S01]  /*7050*/  @!P0 HADD2.F32 R15, -RZ, R12.H0_H0 ;  /* 0x2000000cff0f8230 */ /* 0x000fe20000004100 */
[----:B------:R-:W-:Y:S01]  /*7060*/  @!P0 FMUL.FTZ R12, R21, R8 ;  /* 0x00000008150c8220 */ /* 0x000fe20000410000 */
[----:B------:R-:W-:Y:S02]  /*7070*/  @!P0 HADD2.F32 R4, -RZ, R31.H1_H1 ;  /* 0x3000001fff048230 */ /* 0x000fe40000004100 */
[--C-:B------:R-:W-:Y:S02]  /*7080*/  @!P0 HADD2.F32 R7, -RZ, R5.reuse.H0_H0 ;  /* 0x20000005ff078230 */ /* 0x100fe40000004100 */
[----:B------:R-:W-:Y:S01]  /*7090*/  @!P0 HADD2.F32 R6, -RZ, R5.H1_H1 ;  /* 0x30000005ff068230 */ /* 0x000fe20000004100 */
[-C--:B------:R-:W-:Y:S01]  /*70a0*/  @!P0 FMUL.FTZ R5, R15, R4.reuse ;  /* 0x000000040f058220 */ /* 0x080fe20000410000 */
[----:B------:R-:W-:Y:S01]  /*70b0*/  @!P0 HADD2.F32 R31, -RZ, R23.H0_H0 ;  /* 0x20000017ff1f8230 */ /* 0x000fe20000004100 */
[C---:B------:R-:W-:Y:S02]  /*70c0*/  @!P0 FMUL.FTZ R4, R7.reuse, R4 ;  /* 0x0000000407048220 */ /* 0x040fe40000410000 */
[----:B------:R-:W-:Y:S02]  /*70d0*/  @!P0 FFMA.FTZ R44, R7, R20, -R5 ;  /* 0x00000014072c8223 */ /* 0x000fe40000010805 */
[C---:B------:R-:W-:Y:S01]  /*70e0*/  @!P0 FMUL.FTZ R5, R6.reuse, R8 ;  /* 0x0000000806058220 */ /* 0x040fe20000410000 */
[----:B------:R-:W-:Y:S01]  /*70f0*/  @!P0 MOV R8, R43 ;  /* 0x0000002b00088202 */ /* 0x000fe20000000f00 */
[----:B------:R-:W-:Y:S02]  /*7100*/  @!P0 IMAD.MOV.U32 R7, RZ, RZ, R19 ;  /* 0x000000ffff078224 */ /* 0x000fe400078e0013 */
[----:B------:R-:W-:Y:S01]  /*7110*/  @!P0 FFMA.FTZ R39, R6, R22, -R12 ;  /* 0x0000001606278223 */ /* 0x000fe2000001080c */
[----:B------:R-:W-:Y:S01]  /*7120*/  @!P0 HADD2.F32 R6, -RZ, R32.H0_H0 ;  /* 0x20000020ff068230 */ /* 0x000fe20000004100 */
[----:B------:R-:W-:Y:S01]  /*7130*/  @!P0 FFMA.FTZ R4, R15, R20, R4 ;  /* 0x000000140f048223 */ /* 0x000fe20000010004 */
[--C-:B------:R-:W-:Y:S01]  /*7140*/  @!P0 HADD2.F32 R27, -RZ, R8.reuse.H0_H0 ;  /* 0x20000008ff1b8230 */ /* 0x100fe20000004100 */
[----:B------:R-:W-:Y:S01]  /*7150*/  @!P0 FFMA.FTZ R5, R21, R22, R5 ;  /* 0x0000001615058223 */ /* 0x000fe20000010005 */
[----:B------:R-:W-:Y:S01]  /*7160*/  @!P0 HADD2.F32 R12, -RZ, R9.H0_H0 ;  /* 0x20000009ff0c8230 */ /* 0x000fe20000004100 */
[----:B------:R-:W-:Y:S01]  /*7170*/  @!P0 F2FP.PACK_AB R20, R39, R44 ;  /* 0x0000002c2714823e */ /* 0x000fe200000000ff */
[--C-:B------:R-:W-:Y:S01]  /*7180*/  @!P0 HADD2.F32 R9, -RZ, R7.reuse.H0_H0 ;  /* 0x20000007ff098230 */ /* 0x100fe20000004100 */
[----:B------:R-:W-:Y:S01]  /*7190*/  @!P0 FMUL.FTZ R13, R27, R6 ;  /* 0x000000061b0d8220 */ /* 0x000fe20000410000 */
[----:B------:R-:W-:Y:S01]  /*71a0*/  @!P0 HADD2.F32 R7, -RZ, R7.H1_H1 ;  /* 0x30000007ff078230 */ /* 0x000fe20000004100 */
[----:B------:R-:W-:Y:S01]  /*71b0*/  @!P0 F2FP.PACK_AB R15, R45, R48 ;  /* 0x000000302d0f823e */ /* 0x000fe200000000ff */
[----:B------:R-:W-:Y:S01]  /*71c0*/  @!P0 IMAD.MOV.U32 R17, RZ, RZ, R20 ;  /* 0x000000ffff118224 */ /* 0x000fe200078e0014 */
[----:B------:R-:W-:Y:S01]  /*71d0*/  @!P0 HADD2.F32 R30, -RZ, R8.H1_H1 ;  /* 0x30000008ff1e8230 */ /* 0x000fe20000004100 */
[C---:B------:R-:W-:Y:S01]  /*71e0*/  @!P0 FMUL.FTZ R8, R9.reuse, R6 ;  /* 0x0000000609088220 */ /* 0x040fe20000410000 */
[----:B------:R-:W-:Y:S01]  /*71f0*/  @!P0 MOV R16, R15 ;  /* 0x0000000f00108202 */ /* 0x000fe20000000f00 */
[----:B------:R-:W-:Y:S01]  /*7200*/  @!P0 FFMA.FTZ R37, R9, R29, -R13 ;  /* 0x0000001d09258223 */ /* 0x000fe2000001080d */
[----:B------:R-:W-:Y:S01]  /*7210*/  @!P0 F2FP.PACK_AB R4, R5, R4 ;  /* 0x000000040504823e */ /* 0x000fe200000000ff */
[-C--:B------:R-:W-:Y:S02]  /*7220*/  @!P0 FMUL.FTZ R6, R30, R12.reuse ;  /* 0x0000000c1e068220 */ /* 0x080fe40000410000 */
[C---:B------:R-:W-:Y:S01]  /*7230*/  @!P0 FMUL.FTZ R9, R7.reuse, R12 ;  /* 0x0000000c07098220 */ /* 0x040fe20000410000 */
[----:B------:R-:W-:Y:S01]  /*7240*/  @!P0 MOV R12, R42 ;  /* 0x0000002a000c8202 */ /* 0x000fe20000000f00 */
[----:B------:R-:W-:Y:S01]  /*7250*/  @!P0 FFMA.FTZ R36, R7, R31, -R6 ;  /* 0x0000001f07248223 */ /* 0x000fe20000010806 */
[----:B------:R-:W-:Y:S01]  /*7260*/  @!P0 HADD2.F32 R6, -RZ, R32.H1_H1 ;  /* 0x30000020ff068230 */ /* 0x000fe20000004100 */
[----:B------:R-:W-:Y:S02]  /*7270*/  @!P0 IMAD.MOV.U32 R7, RZ, RZ, R18 ;  /* 0x000000ffff078224 */ /* 0x000fe400078e0012 */
[----:B------:R-:W-:Y:S01]  /*7280*/  @!P0 IMAD.MOV.U32 R41, RZ, RZ, R4 ;  /* 0x000000ffff298224 */ /* 0x000fe200078e0004 */
[--C-:B------:R-:W-:Y:S02]  /*7290*/  @!P0 HADD2.F32 R25, -RZ, R12.reuse.H1_H1 ;  /* 0x3000000cff198230 */ /* 0x100fe40000004100 */
[----:B------:R-:W-:Y:S02]  /*72a0*/  @!P0 HADD2.F32 R23, -RZ, R12.H0_H0 ;  /* 0x2000000cff178230 */ /* 0x000fe40000004100 */
[--C-:B------:R-:W-:Y:S01]  /*72b0*/  @!P0 HADD2.F32 R13, -RZ, R7.reuse.H0_H0 ;  /* 0x20000007ff0d8230 */ /* 0x100fe20000004100 */
[----:B------:R-:W-:Y:S01]  /*72c0*/  @!P0 FMUL.FTZ R32, R25, R14 ;  /* 0x0000000e19208220 */ /* 0x000fe20000410000 */
[----:B------:R-:W-:Y:S01]  /*72d0*/  @!P0 HADD2.F32 R12, -RZ, R7.H1_H1 ;  /* 0x30000007ff0c8230 */ /* 0x000fe20000004100 */
[-C--:B------:R-:W-:Y:S02]  /*72e0*/  @!P0 FMUL.FTZ R7, R23, R6.reuse ;  /* 0x0000000617078220 */ /* 0x080fe40000410000 */
[C---:B------:R-:W-:Y:S02]  /*72f0*/  @!P0 FMUL.FTZ R6, R13.reuse, R6 ;  /* 0x000000060d068220 */ /* 0x040fe40000410000 */
[----:B------:R-:W-:Y:S02]  /*7300*/  @!P0 FFMA.FTZ R13, R13, R24, -R7 ;  /* 0x000000180d0d8223 */ /* 0x000fe40000010807 */
[C---:B------:R-:W-:Y:S02]  /*7310*/  @!P0 FFMA.FTZ R32, R12.reuse, R26, -R32 ;  /* 0x0000001a0c208223 */ /* 0x040fe40000010820 */
[----:B------:R-:W-:Y:S01]  /*7320*/  @!P0 FMUL.FTZ R7, R12, R14 ;  /* 0x0000000e0c078220 */ /* 0x000fe20000410000 */
[----:B------:R-:W-:Y:S01]  /*7330*/  @!P0 F2FP.PACK_AB R14, R36, R37 ;  /* 0x00000025240e823e */ /* 0x000fe200000000ff */
[----:B------:R-:W-:Y:S01]  /*7340*/  @!P0 FFMA.FTZ R6, R23, R24, R6 ;  /* 0x0000001817068223 */ /* 0x000fe20000010006 */
[----:B------:R-:W-:Y:S01]  /*7350*/  @!P0 F2FP.PACK_AB R13, R32, R13 ;  /* 0x0000000d200d823e */ /* 0x000fe200000000ff */
[----:B------:R-:W-:Y:S01]  /*7360*/  @!P0 FFMA.FTZ R7, R25, R26, R7 ;  /* 0x0000001a19078223 */ /* 0x000fe20000010007 */
[----:B------:R-:W-:Y:S01]  /*7370*/  @!P0 F2FP.PACK_AB R12, R3, R2 ;  /* 0x00000002030c823e */ /* 0x000fe200000000ff */
[----:B------:R-:W-:Y:S01]  /*7380*/  @!P0 FFMA.FTZ R8, R27, R29, R8 ;  /* 0x0000001d1b088223 */ /* 0x000fe20000010008 */
[----:B------:R-:W-:Y:S01]  /*7390*/  @!P0 MOV R18, R13 ;  /* 0x0000000d00128202 */ /* 0x000fe20000000f00 */
[----:B------:R-:W-:Y:S01]  /*73a0*/  @!P0 IMAD.MOV.U32 R19, RZ, RZ, R14 ;  /* 0x000000ffff138224 */ /* 0x000fe200078e000e */
[----:B------:R-:W-:Y:S01]  /*73b0*/  @!P0 F2FP.PACK_AB R3, R7, R6 ;  /* 0x000000060703823e */ /* 0x000fe200000000ff */
[----:B------:R-:W-:Y:S01]  /*73c0*/  @!P0 FFMA.FTZ R9, R30, R31, R9 ;  /* 0x0000001f1e098223 */ /* 0x000fe20000010009 */
[----:B------:R-:W-:Y:S02]  /*73d0*/  @!P0 MOV R40, R12 ;  /* 0x0000000c00288202 */ /* 0x000fe40000000f00 */
[----:B------:R1:W-:Y:S01]  /*73e0*/  ST.E.128 [R46.64], R16 ;  /* 0x000000102e007985 */ /* 0x0003e2000c101d0c */
[----:B------:R-:W-:Y:S02]  /*73f0*/  @!P0 MOV R42, R3 ;  /* 0x00000003002a8202 */ /* 0x000fe40000000f00 */
[----:B------:R-:W-:Y:S04]  /*7400*/  @!P0 F2FP.PACK_AB R2, R9, R8 ;  /* 0x000000080902823e */ /* 0x000fe800000000ff */
        /* <DEDUP_REMOVED lines=8> */
.L_x_2255:
        /* <DEDUP_REMOVED lines=52> */
.L_x_2259:
[----:B--2-4-:R-:W-:Y:S05]  /*77d0*/  BSYNC B1 ;  /* 0x0000000000017941 */ /* 0x014fea0003800000 */
.L_x_2254:
[----:B------:R-:W-:Y:S01]  /*77e0*/  ISETP.GT.AND P0, PT, R28, R33, PT ;  /* 0x000000211c00720c */ /* 0x000fe20003f04270 */
[----:B-1----:R-:W-:Y:S01]  /*77f0*/  IMAD R8, R75, c[0x0][0x218], RZ ;  /* 0x000086004b087a24 */ /* 0x002fe200078e02ff */
[C---:B------:R-:W-:Y:S01]  /*7800*/  ISETP.GE.AND P1, PT, R38.reuse, 0x1, PT ;  /* 0x000000012600780c */ /* 0x040fe20003f26270 */
[----:B------:R-:W-:Y:S01]  /*7810*/  BSSY B0, `(.L_x_2276) ;  /* 0x000004a000007945 */ /* 0x000fe20003800000 */
[C---:B-----5:R-:W-:Y:S01]  /*7820*/  IADD3 R3, R38.reuse, 0x1, RZ ;  /* 0x0000000126037810 */ /* 0x060fe20007ffe0ff */
[----:B------:R-:W-:Y:S08]  /*7830*/  IMAD R8, R69, c[0x0][0x21c], R8 ;  /* 0x0000870045087a24 */ /* 0x000ff000078e0208 */
[----:B------:R-:W-:Y:S01]  /*7840*/  @P0 IMAD R2, R38, 0x6000, R10 ;  /* 0x0000600026020824 */ /* 0x000fe200078e020a */
[----:B------:R-:W-:Y:S01]  /*7850*/  SEL R38, R3, RZ, !P1 ;  /* 0x000000ff03267207 */ /* 0x000fe20004800000 */
[----:B------:R-:W-:Y:S01]  /*7860*/  @P0 IMAD.MOV.U32 R6, RZ, RZ, R86 ;  /* 0x000000ffff060224 */ /* 0x000fe200078e0056 */
        /* <DEDUP_REMOVED lines=68> */
.L_x_2277:
[----:B-12-4-:R-:W-:Y:S05]  /*7cb0*/  BSYNC B0 ;  /* 0x0000000000007941 */ /* 0x016fea0003800000 */
.L_x_2276:
        /* <DEDUP_REMOVED lines=33> */
.L_x_2253:
[----:B------:R-:W-:Y:S02]  /*7ed0*/  IMAD.MOV.U32 R0, RZ, RZ, c[0x0][0x2c4] ;  /* 0x0000b100ff007624 */ /* 0x000fe400078e00ff */
[----:B------:R-:W-:-:S03]  /*7ee0*/  IMAD.MOV.U32 R3, RZ, RZ, c[0x0][0x32c] ;  /* 0x0000cb00ff037624 */ /* 0x000fc600078e00ff */
[----:B------:R-:W-:Y:S02]  /*7ef0*/  ISETP.NE.AND P3, PT, R0, 0x1, PT ;  /* 0x000000010000780c */ /* 0x000fe40003f65270 */
[----:B------:R-:W-:Y:S02]  /*7f00*/  IADD3 R0, R226, 0x7f, RZ ;  /* 0x0000007fe2007810 */ /* 0x000fe40007ffe0ff */
[----:B------:R-:W-:-:S09]  /*7f10*/  ISETP.GE.AND P1, PT, R3, 0x1, PT ;  /* 0x000000010300780c */ /* 0x000fd20003f26270 */
[----:B-1----:R-:W-:-:S05]  /*7f20*/  @P3 IMAD.HI.U32 R2, R0, c[0x0][0x2c8], RZ ;  /* 0x0000b20000023a27 */ /* 0x002fca00078e00ff */
[----:B------:R-:W-:-:S05]  /*7f30*/  @P3 SHF.R.U32.HI R0, RZ, c[0x0][0x2cc], R2 ;  /* 0x0000b300ff003a19 */ /* 0x000fca0000011602 */
[----:B------:R-:W-:-:S05]  /*7f40*/  IMAD.IADD R0, R245, 0x1, R0 ;  /* 0x00000001f5007824 */ /* 0x000fca00078e0200 */
[----:B------:R-:W-:Y:S01]  /*7f50*/  IADD3 R3, R0, c[0x0][0x328], RZ ;  /* 0x0000ca0000037a10 */ /* 0x000fe20007ffe0ff */
        /* <DEDUP_REMOVED lines=12> */
.L_x_2281:
[----:B------:R-:W-:-:S04]  /*8020*/  MOV R0, 0x1 ;  /* 0x0000000100007802 */ /* 0x000fc80000000f00 */
[----:B------:R-:W-:-:S13]  /*8030*/  ISETP.NE.AND P0, PT, R0, c[0x0][0x32c], PT ;  /* 0x0000cb0000007a0c */ /* 0x000fda0003f05270 */
[----:B------:R-:W-:-:S05]  /*8040*/  @P0 IMAD.HI.U32 R0, R2, c[0x0][0x330], RZ ;  /* 0x0000cc0002000a27 */ /* 0x000fca00078e00ff */
[----:B------:R-:W-:Y:S02]  /*8050*/  @P0 SHF.R.U32.HI R2, RZ, c[0x0][0x334], R0 ;  /* 0x0000cd00ff020a19 */ /* 0x000fe40000011600 */
.L_x_2282:
[----:B------:R-:W-:Y:S05]  /*8060*/  BSYNC B0 ;  /* 0x0000000000007941 */ /* 0x000fea0003800000 */
.L_x_2280:
[----:B------:R-:W-:-:S05]  /*8070*/  MOV R0, c[0x0][0x32c] ;  /* 0x0000cb0000007a02 */ /* 0x000fca0000000f00 */
[----:B------:R-:W-:-:S05]  /*8080*/  IMAD R2, R2, R0, c[0x0][0x32c] ;  /* 0x0000cb0002027624 */ /* 0x000fca00078e0200 */
[----:B------:R-:W-:-:S04]  /*8090*/  IMNMX R3, R3, R2, PT ;  /* 0x0000000203037217 */ /* 0x000fc80003800200 */
.L_x_2279:
        /* <DEDUP_REMOVED lines=21> */
.L_x_2285:
[----:B------:R-:W-:-:S04]  /*81f0*/  MOV R3, c[0x0][0x32c] ;  /* 0x0000cb0000037a02 */ /* 0x000fc80000000f00 */
[----:B------:R-:W-:-:S13]  /*8200*/  ISETP.NE.AND P0, PT, R3, 0x1, PT ;  /* 0x000000010300780c */ /* 0x000fda0003f05270 */
[----:B------:R-:W-:-:S05]  /*8210*/  @P0 IMAD.HI.U32 R3, R0, c[0x0][0x330], RZ ;  /* 0x0000cc0000030a27 */ /* 0x000fca00078e00ff */
[----:B------:R-:W-:Y:S02]  /*8220*/  @P0 SHF.R.U32.HI R0, RZ, c[0x0][0x334], R3 ;  /* 0x0000cd00ff000a19 */ /* 0x000fe40000011603 */
.L_x_2286:
[----:B------:R-:W-:Y:S05]  /*8230*/  BSYNC B0 ;  /* 0x0000000000007941 */ /* 0x000fea0003800000 */
.L_x_2284:
[----:B------:R-:W-:-:S05]  /*8240*/  IMAD R0, R0, c[0x0][0x32c], RZ ;  /* 0x0000cb0000007a24 */ /* 0x000fca00078e02ff */
[----:B------:R-:W-:-:S04]  /*8250*/  IMNMX R2, R2, R0, !PT ;  /* 0x0000000002027217 */ /* 0x000fc80007800200 */
.L_x_2283:
        /* <DEDUP_REMOVED lines=37> */
.L_x_2288:
[----:B------:R-:W-:Y:S05]  /*84b0*/  BSYNC B0 ;  /* 0x0000000000007941 */ /* 0x000fea0003800000 */
.L_x_2287:
        /* <DEDUP_REMOVED lines=61> */
[----:B------:R-:W-:Y:S01]  /*8890*/  SHF.R.S32.HI R0, RZ, 0x1f, R135 ;  /* 0x0000001fff007819 */ /* 0x000fe20000011487 */
[----:B------:R-:W-:Y:S01]  /*88a0*/  IMAD R4, R216, 0x20, R231 ;  /* 0x00000020d8047824 */ /* 0x000fe200078e02e7 */
        /* <DEDUP_REMOVED lines=11> */
[----:B-1----:R-:W-:-:S05]  /*8960*/  IMAD.WIDE.U32 R2, R135, c[0x0][0x178], RZ ;  /* 0x00005e0087027a25 */ /* 0x002fca00078e00ff */
[----:B------:R-:W-:Y:S02]  /*8970*/  IADD3 R3, R3, R0, RZ ;  /* 0x0000000003037210 */ /* 0x000fe40007ffe0ff */
        /* <DEDUP_REMOVED lines=19> */
[----:B------:R-:W-:Y:S01]  /*8ab0*/  IMAD R0, R5, c[0x0][0x1a8], RZ ;  /* 0x00006a0005007a24 */ /* 0x000fe200078e02ff */
[----:B------:R-:W-:-:S03]  /*8ac0*/  IADD3 R5, R231, R226, RZ ;  /* 0x000000e2e7057210 */ /* 0x000fc60007ffe0ff */
[C---:B------:R-:W-:Y:S02]  /*8ad0*/  IMAD R0, R4.reuse, c[0x0][0x1ac], R0 ;  /* 0x00006b0004007a24 */ /* 0x040fe400078e0200 */
[----:B------:R-:W-:-:S04]  /*8ae0*/  IMAD.WIDE.U32 R2, R4, c[0x0][0x1a8], R2 ;  /* 0x00006a0004027a25 */ /* 0x000fc800078e0002 */
[----:B------:R-:W-:Y:S01]  /*8af0*/  IMAD.IADD R0, R3, 0x1, R0 ;  /* 0x0000000103007824 */ /* 0x000fe200078e0200 */
[----:B------:R-:W-:-:S04]  /*8b00*/  LEA R13, P0, R2, c[0x0][0x160], 0x1 ;  /* 0x00005800020d7a11 */ /* 0x000fc800078008ff */
[----:B------:R-:W-:Y:S01]  /*8b10*/  LEA.HI.X R12, R2, c[0x0][0x164], R0, 0x1, P0 ;  /* 0x00005900020c7a11 */ /* 0x000fe200000f0c00 */
[----:B------:R-:W-:Y:S01]  /*8b20*/  @!P1 IMAD.MOV.U32 R14, RZ, RZ, R239 ;  /* 0x000000ffff0e9224 */ /* 0x000fe200078e00ef */
[----:B------:R-:W-:Y:S05]  /*8b30*/  BRA.DIV ~URZ, `(.L_x_2290) ;  /* 0x0001aa727f007947 */ /* 0x000fea000b800000 */
[----:B------:R1:W2:Y:S02]  /*8b40*/  SHFL.IDX PT, R4, R12, RZ, 0x181f ;  /* 0x00181fff0c047589 */ /* 0x0002a400000e0000 */
.L_x_2494:
[----:B------:R-:W-:Y:S05]  /*8b50*/  BRA.DIV ~URZ, `(.L_x_2291) ;  /* 0x0001aac27f007947 */ /* 0x000fea000b800000 */
[----:B------:R3:W4:Y:S02]  /*8b60*/  SHFL.IDX PT, R0, R13, RZ, 0x181f ;  /* 0x00181fff0d007589 */ /* 0x00072400000e0000 */
.L_x_2495:
[----:B------:R-:W-:Y:S01]  /*8b70*/  IMAD R37, R210, c[0x0][0x2c4], RZ ;  /* 0x0000b100d2257a24 */ /* 0x000fe200078e02ff */
[----:B------:R-:W-:Y:S04]  /*8b80*/  BSSY B0, `(.L_x_2292) ;  /* 0x000000f000007945 */ /* 0x000fe80003800000 */
[----:B------:R-:W-:-:S13]  /*8b90*/  ISETP.GE.AND P0, PT, R5, R37, PT ;  /* 0x000000250500720c */ /* 0x000fda0003f06270 */
[----:B------:R-:W-:Y:S05]  /*8ba0*/  @P0 BRA `(.L_x_2293) ;  /* 0x000000c000000947 */ /* 0x000fea0003800000 */
[CC--:B----4-:R-:W-:Y:S02]  /*8bb0*/  LEA R8, P0, R198.reuse, R0.reuse, 0x1 ;  /* 0x00000000c6087211 */ /* 0x0d0fe400078008ff */
[C---:B------:R-:W-:Y:S02]  /*8bc0*/  LEA R6, P1, R201.reuse, R0, 0x1 ;  /* 0x00000000c9067211 */ /* 0x040fe400078208ff */
[----:B--2---:R-:W-:Y:S02]  /*8bd0*/  LEA.HI.X R9, R198, R4, R199, 0x1, P0 ;  /* 0x00000004c6097211 */ /* 0x004fe400000f0cc7 */
        /* <DEDUP_REMOVED lines=9> */
.L_x_2293:
[----:B------:R-:W-:Y:S05]  /*8c70*/  BSYNC B0 ;  /* 0x0000000000007941 */ /* 0x000fea0003800000 */
.L_x_2292:
[----:B------:R-:W-:Y:S05]  /*8c80*/  BRA.DIV ~URZ, `(.L_x_2294) ;  /* 0x0001aa027f007947 */ /* 0x000fea000b800000 */
[----:B--2---:R2:W1:Y:S04]  /*8c90*/  SHFL.IDX PT, R4, R12, 0x1, 0x181f ;  /* 0x00381f000c047f89 */ /* 0x00446800000e0000 */
[----:B----4-:R2:W4:Y:S02]  /*8ca0*/  SHFL.IDX PT, R0, R13, 0x1, 0x181f ;  /* 0x00381f000d007f89 */ /* 0x01052400000e0000 */
.L_x_2496:
[----:B------:R-:W-:Y:S01]  /*8cb0*/  IADD3 R2, R5, 0x20, RZ ;  /* 0x0000002005027810 */ /* 0x000fe20007ffe0ff */
[----:B------:R-:W-:Y:S03]  /*8cc0*/  BSSY B0, `(.L_x_2295) ;  /* 0x000000f000007945 */ /* 0x000fe60003800000 */
[----:B------:R-:W-:-:S13]  /*8cd0*/  ISETP.GE.AND P0, PT, R2, R37, PT ;  /* 0x000000250200720c */ /* 0x000fda0003f06270 */
[----:B------:R-:W-:Y:S05]  /*8ce0*/  @P0 BRA `(.L_x_2296) ;  /* 0x000000c000000947 */ /* 0x000fea0003800000 */
[CC--:B----4-:R-:W-:Y:S02]  /*8cf0*/  LEA R8, P0, R198.reuse, R0.reuse, 0x1 ;  /* 0x00000000c6087211 */ /* 0x0d0fe400078008ff */
[C---:B------:R-:W-:Y:S02]  /*8d00*/  LEA R6, P1, R201.reuse, R0, 0x1 ;  /* 0x00000000c9067211 */ /* 0x040fe400078208ff */
[----:B-1----:R-:W-:Y:S02]  /*8d10*/  LEA.HI.X R9, R198, R4, R199, 0x1, P0 ;  /* 0x00000004c6097211 */ /* 0x002fe400000f0cc7 */
        /* <DEDUP_REMOVED lines=9> */
.L_x_2296:
[----:B------:R-:W-:Y:S05]  /*8db0*/  BSYNC B0 ;  /* 0x0000000000007941 */ /* 0x000fea0003800000 */
.L_x_2295:
[----:B------:R-:W-:Y:S05]  /*8dc0*/  BRA.DIV ~URZ, `(.L_x_2297) ;  /* 0x0001a9927f007947 */ /* 0x000fea000b800000 */
[----:B-1----:R1:W2:Y:S02]  /*8dd0*/  SHFL.IDX PT, R4, R12, 0x2, 0x181f ;  /* 0x00581f000c047f89 */ /* 0x0022a400000e0000 */
.L_x_2497:
[----:B------:R-:W-:Y:S05]  /*8de0*/  BRA.DIV ~URZ, `(.L_x_2298) ;  /* 0x0001a9e27f007947 */ /* 0x000fea000b800000 */
[----:B----4-:R4:W1:Y:S02]  /*8df0*/  SHFL.IDX PT, R0, R13, 0x2, 0x181f ;  /* 0x00581f000d007f89 */ /* 0x01086400000e0000 */
.L_x_2498:
[----:B------:R-:W-:Y:S01]  /*8e00*/  IADD3 R2, R5, 0x40, RZ ;  /* 0x0000004005027810 */ /* 0x000fe20007ffe0ff */
[----:B------:R-:W-:Y:S03]  /*8e10*/  BSSY B0, `(.L_x_2299) ;  /* 0x000000f000007945 */ /* 0x000fe60003800000 */
[----:B------:R-:W-:-:S13]  /*8e20*/  ISETP.GE.AND P0, PT, R2, R37, PT ;  /* 0x000000250200720c */ /* 0x000fda0003f06270 */
[----:B------:R-:W-:Y:S05]  /*8e30*/  @P0 BRA `(.L_x_2300) ;  /* 0x000000c000000947 */ /* 0x000fea0003800000 */
[CC--:B-1----:R-:W-:Y:S02]  /*8e40*/  LEA R8, P0, R198.reuse, R0.reuse, 0x1 ;  /* 0x00000000c6087211 */ /* 0x0c2fe400078008ff */
        /* <DEDUP_REMOVED lines=11> */
.L_x_2300:
[----:B------:R-:W-:Y:S05]  /*8f00*/  BSYNC B0 ;  /* 0x0000000000007941 */ /* 0x000fea0003800000 */
.L_x_2299:
[----:B------:R-:W-:Y:S05]  /*8f10*/  BRA.DIV ~URZ, `(.L_x_2301) ;  /* 0x0001a9227f007947 */ /* 0x000fea000b800000 */
[----:B--2---:R2:W3:Y:S04]  /*8f20*/  SHFL.IDX PT, R4, R12, 0x3, 0x181f ;  /* 0x00781f000c047f89 */ /* 0x0044e800000e0000 */
[----:B-1----:R2:W1:Y:S02]  /*8f30*/  SHFL.IDX PT, R0, R13, 0x3, 0x181f ;  /* 0x00781f000d007f89 */ /* 0x00246400000e0000 */
.L_x_2499:
[----:B------:R-:W-:Y:S01]  /*8f40*/  IADD3 R2, R5, 0x60, RZ ;  /* 0x0000006005027810 */ /* 0x000fe20007ffe0ff */
[----:B-----5:R-:W-:-:S03]  /*8f50*/  IMAD.WIDE.U32 R220, R14, c[0x0][0x2b0], RZ ;  /* 0x0000ac000edc7a25 */ /* 0x020fc600078e00ff */
[----:B------:R-:W-:-:S13]  /*8f60*/  ISETP.GE.AND P0, PT, R2, R37, PT ;  /* 0x000000250200720c */ /* 0x000fda0003f06270 */
        /* <DEDUP_REMOVED lines=31> */
[----:B------:R-:W-:Y:S01]  /*9160*/  IMAD.WIDE.U32 R222, R15, c[0x0][0x210], RZ ;  /* 0x000084000fde7a25 */ /* 0x000fe200078e00ff */
[----:B------:R-:W-:-:S03]  /*9170*/  SHF.L.U64.HI R16, R198, 0x1, R199 ;  /* 0x00000001c6107819 */ /* 0x000fc600000102c7 */
[C---:B------:R-:W-:Y:S01]  /*9180*/  IMAD.SHL.U32 R17, R201.reuse, 0x2, RZ ;  /* 0x00000002c9117824 */ /* 0x040fe200078e00ff */
[----:B------:R-:W-:Y:S01]  /*9190*/  SHF.L.U64.HI R19, R201, 0x1, R212 ;  /* 0x00000001c9137819 */ /* 0x000fe200000102d4 */
[----:B------:R-:W-:Y:S01]  /*91a0*/  IMAD.MOV.U32 R0, RZ, RZ, R2 ;  /* 0x000000ffff007224 */ /* 0x000fe200078e0002 */
[----:B------:R-:W-:Y:S01]  /*91b0*/  @P6 SHF.R.U32.HI R0, RZ, c[0x0][0x2c0], R3 ;  /* 0x0000b000ff006a19 */ /* 0x000fe20000011603 */
[----:B------:R-:W-:Y:S02]  /*91c0*/  IMAD.IADD R101, R209, 0x1, -R104 ;  /* 0x00000001d1657824 */ /* 0x000fe400078e0a68 */
[----:B------:R-:W-:Y:S01]  /*91d0*/  IMAD.SHL.U32 R20, R194, 0x2, RZ ;  /* 0x00000002c2147824 */ /* 0x000fe200078e00ff */
[----:B------:R-:W-:Y:S02]  /*91e0*/  @!P0 IADD3 R3, P1, R0, R220, RZ ;  /* 0x000000dc00038210 */ /* 0x000fe40007f3e0ff */
[----:B------:R-:W-:Y:S02]  /*91f0*/  SHF.L.U64.HI R18, R194, 0x1, R211 ;  /* 0x00000001c2127819 */ /* 0x000fe400000102d3 */
[----:B------:R-:W-:-:S02]  /*9200*/  @!P0 LEA.HI.X.SX32 R5, R0, R224, 0x1, P1 ;  /* 0x000000e000058211 */ /* 0x000fc400008f0eff */
[C---:B------:R-:W-:Y:S02]  /*9210*/  @!P0 LEA R4, P1, R3.reuse, c[0x0][0x2a0], 0x2 ;  /* 0x0000a80003048a11 */ /* 0x040fe400078210ff */
[----:B------:R-:W-:Y:S02]  /*9220*/  ISETP.GT.AND P5, PT, R22, 0x3f, PT ;  /* 0x0000003f1600780c */ /* 0x000fe40003fa4270 */
[----:B------:R-:W-:Y:S02]  /*9230*/  @!P0 LEA.HI.X R5, R3, c[0x0][0x2a4], R5, 0x2, P1 ;  /* 0x0000a90003058a11 */ /* 0x000fe400008f1405 */
[----:B------:R-:W-:-:S03]  /*9240*/  @P6 LOP3.LUT R204, R204, 0x8, RZ, 0xfc, !PT ;  /* 0x00000008cccc6812 */ /* 0x000fc600078efcff */
[----:B------:R1:W3:Y:S01]  /*9250*/  @!P0 LDG.E R190, [R4.64] ;  /* 0x0000000c04be8981 */ /* 0x0002e2000c1e1900 */
[----:B------:R-:W-:Y:S01]  /*9260*/  IMAD.MOV R0, RZ, RZ, -R0 ;  /* 0x000000ffff007224 */ /* 0x000fe200078e0a00 */
[----:B------:R-:W-:Y:S01]  /*9270*/  LOP3.LUT R204, R204, 0xfffffffe, RZ, 0xc0, !PT ;  /* 0xfffffffecccc7812 */ /* 0x000fe200078ec0ff */
[----:B------:R-:W-:Y:S01]  /*9280*/  IMAD R217, R15, c[0x0][0x1ec], R219 ;  /* 0x00007b000fd97a24 */ /* 0x000fe200078e02db */
[----:B------:R-:W-:Y:S01]  /*9290*/  BSSY B0, `(.L_x_2302) ;  /* 0x00000a5000007945 */ /* 0x000fe20003800000 */
[----:B------:R-:W-:Y:S01]  /*92a0*/  IMAD R192, R0, c[0x0][0x2b8], R2 ;  /* 0x0000ae0000c07a24 */ /* 0x000fe200078e0202 */
[----:B------:R-:W-:Y:S01]  /*92b0*/  @P5 LOP3.LUT R204, R204, 0x1, RZ, 0xfc, !PT ;  /* 0x00000001cccc5812 */ /* 0x000fe200078efcff */
[----:B--2---:R-:W-:Y:S02]  /*92c0*/  IMAD.IADD R12, R101, 0x1, -R231 ;  /* 0x00000001650c7824 */ /* 0x004fe400078e0ae7 */
[----:B------:R-:W-:-:S03]  /*92d0*/  IMAD.WIDE.U32 R2, R192, c[0x0][0x1e0], RZ ;  /* 0x00007800c0027a25 */ /* 0x000fc600078e00ff */
[----:B------:R-:W-:Y:S01]  /*92e0*/  ISETP.GE.AND P1, PT, R12, 0x1, PT ;  /* 0x000000010c00780c */ /* 0x000fe20003f26270 */
[----:B------:R-:W-:Y:S02]  /*92f0*/  IMAD R225, R15, c[0x0][0x214], R223 ;  /* 0x000085000fe17a24 */ /* 0x000fe400078e02df */
[----:B------:R-:W-:Y:S01]  /*9300*/  IMAD.SHL.U32 R15, R198, 0x2, RZ ;  /* 0x00000002c60f7824 */ /* 0x000fe200078e00ff */
[----:B-1----:R-:W-:-:S09]  /*9310*/  SHF.R.S32.HI R4, RZ, 0x1f, R192 ;  /* 0x0000001fff047819 */ /* 0x002fd200000114c0 */
[----:B------:R-:W-:Y:S02]  /*9320*/  @P1 ISETP.GE.AND P3, PT, R198, c[0x0][0x1d4], PT ;  /* 0x00007500c6001a0c */ /* 0x000fe40003f66270 */
[----:B------:R-:W-:Y:S01]  /*9330*/  @P1 ISETP.GE.AND P2, PT, R201, c[0x0][0x1d4], PT ;  /* 0x00007500c9001a0c */ /* 0x000fe20003f46270 */
[C---:B------:R-:W-:Y:S02]  /*9340*/  IMAD R0, R4.reuse, c[0x0][0x1e0], RZ ;  /* 0x0000780004007a24 */ /* 0x040fe400078e02ff */
[----:B------:R-:W-:Y:S02]  /*9350*/  IMAD R6, R4, c[0x0][0x208], RZ ;  /* 0x0000820004067a24 */ /* 0x000fe400078e02ff */
[C---:B------:R-:W-:Y:S02]  /*9360*/  IMAD R0, R192.reuse, c[0x0][0x1e4], R0 ;  /* 0x00007900c0007a24 */ /* 0x040fe400078e0200 */
[----:B------:R-:W-:Y:S02]  /*9370*/  IMAD R6, R192, c[0x0][0x20c], R6 ;  /* 0x00008300c0067a24 */ /* 0x000fe400078e0206 */
[----:B------:R-:W-:Y:S01]  /*9380*/  IMAD.IADD R3, R3, 0x1, R0 ;  /* 0x0000000103037824 */ /* 0x000fe200078e0200 */
[----:B---3--:R-:W-:-:S03]  /*9390*/  SHF.R.S32.HI R14, RZ, 0x1f, R190 ;  /* 0x0000001fff0e7819 */ /* 0x008fc600000114be */
[----:B------:R-:W-:-:S04]  /*93a0*/  IMAD.WIDE.U32 R2, R190, c[0x0][0x1f0], R2 ;  /* 0x00007c00be027a25 */ /* 0x000fc800078e0002 */
[----:B------:R-:W-:-:S04]  /*93b0*/  IMAD R0, R14, c[0x0][0x1f0], RZ ;  /* 0x00007c000e007a24 */ /* 0x000fc800078e02ff */
[----:B------:R-:W-:Y:S01]  /*93c0*/  IMAD R5, R190, c[0x0][0x1f4], R0 ;  /* 0x00007d00be057a24 */ /* 0x000fe200078e0200 */
[----:B------:R-:W-:-:S04]  /*93d0*/  IADD3 R0, P0, R2, R218, RZ ;  /* 0x000000da02007210 */ /* 0x000fc80007f1e0ff */
[----:B------:R-:W-:Y:S02]  /*93e0*/  IADD3.X R3, R217, R3, R5, P0, !PT ;  /* 0x00000003d9037210 */ /* 0x000fe400007fe405 */
[----:B------:R-:W-:-:S04]  /*93f0*/  LEA R2, P0, R0, c[0x0][0x1c8], 0x1 ;  /* 0x0000720000027a11 */ /* 0x000fc800078008ff */
[----:B------:R-:W-:Y:S01]  /*9400*/  LEA.HI.X R5, R0, c[0x0][0x1cc], R3, 0x1, P0 ;  /* 0x0000730000057a11 */ /* 0x000fe200000f0c03 */
[----:B------:R-:W-:Y:S04]  /*9410*/  SHFL.IDX PT, R9, R2, 0x1, 0x181f ;  /* 0x00381f0002097f89 */ /* 0x000fe800000e0000 */
[----:B------:R1:W2:Y:S04]  /*9420*/  SHFL.IDX PT, R0, R2, RZ, 0x181f ;  /* 0x00181fff02007589 */ /* 0x0002a800000e0000 */
[----:B------:R-:W3:Y:S04]  /*9430*/  SHFL.IDX PT, R8, R5, RZ, 0x181f ;  /* 0x00181fff05087589 */ /* 0x000ee800000e0000 */
[----:B----4-:R3:W4:Y:S01]  /*9440*/  SHFL.IDX PT, R13, R5, 0x1, 0x181f ;  /* 0x00381f00050d7f89 */ /* 0x01072200000e0000 */
[----:B-1----:R-:W-:Y:S01]  /*9450*/  IMAD.WIDE.U32 R2, R192, c[0x0][0x208], RZ ;  /* 0x00008200c0027a25 */ /* 0x002fe200078e00ff */
[----:B--2---:R-:W-:-:S03]  /*9460*/  @P1 LEA R4, P0, R198, R0, 0x1 ;  /* 0x00000000c6041211 */ /* 0x004fc600078008ff */
[----:B------:R-:W-:Y:S01]  /*9470*/  IMAD.IADD R3, R3, 0x1, R6 ;  /* 0x0000000103037824 */ /* 0x000fe200078e0206 */
[C---:B------:R-:W-:Y:S02]  /*9480*/  @P1 LEA R6, P4, R201.reuse, R0, 0x1 ;  /* 0x00000000c9061211 */ /* 0x040fe400078808ff */
[-C--:B---3--:R-:W-:Y:S01]  /*9490*/  @P1 LEA.HI.X R5, R198, R8.reuse, R199, 0x1, P0 ;  /* 0x00000008c6051211 */ /* 0x088fe200000f0cc7 */
[----:B------:R-:W-:Y:S01]  /*94a0*/  IMAD.WIDE.U32 R2, R190, c[0x0][0x218], R2 ;  /* 0x00008600be027a25 */ /* 0x000fe200078e0002 */
[----:B------:R-:W-:Y:S02]  /*94b0*/  ISETP.GE.AND P0, PT, R12, 0x21, PT ;  /* 0x000000210c00780c */ /* 0x000fe40003f06270 */
[----:B------:R-:W-:Y:S01]  /*94c0*/  @P1 LEA.HI.X R7, R201, R8, R212, 0x1, P4 ;  /* 0x00000008c9071211 */ /* 0x000fe200020f0cd4 */
[----:B------:R1:W-:Y:S04]  /*94d0*/  @P1 LDGSTS.E.BYPASS.LTC128B.128 [R144+0xc100], [R4.64], !P3 ;  /* 0x0c10000004901fae */ /* 0x0003e8000d901d4c */
[----:B------:R2:W-:Y:S06]  /*94e0*/  @P1 LDGSTS.E.BYPASS.LTC128B.128 [R144+0xe100], [R6.64], !P2 ;  /* 0x0e10000006901fae */ /* 0x0005ec000d101d4c */
[----:B------:R-:W-:Y:S01]  /*94f0*/  @P0 ISETP.GE.AND P4, PT, R198, c[0x0][0x1d4], PT ;  /* 0x00007500c6000a0c */ /* 0x000fe20003f86270 */
[----:B-1----:R-:W-:Y:S01]  /*9500*/  IMAD R5, R14, c[0x0][0x218], RZ ;  /* 0x000086000e057a24 */ /* 0x002fe200078e02ff */
[----:B------:R-:W-:-:S02]  /*9510*/  @P1 LEA R4, P2, R194, R0, 0x1 ;  /* 0x00000000c2041211 */ /* 0x000fc400078408ff */
[----:B------:R-:W-:Y:S01]  /*9520*/  IADD3 R0, P3, R2, R222, RZ ;  /* 0x000000de02007210 */ /* 0x000fe20007f7e0ff */
[----:B--2---:R-:W-:Y:S01]  /*9530*/  IMAD R6, R190, c[0x0][0x21c], R5 ;  /* 0x00008700be067a24 */ /* 0x004fe200078e0205 */
[----:B------:R-:W-:Y:S02]  /*9540*/  @P1 LEA.HI.X R5, R194, R8, R211, 0x1, P2 ;  /* 0x00000008c2051211 */ /* 0x000fe400010f0cd3 */
[C---:B------:R-:W-:Y:S02]  /*9550*/  @P0 LEA R2, P2, R198.reuse, R9, 0x1 ;  /* 0x00000009c6020211 */ /* 0x040fe400078408ff */
[----:B------:R-:W-:Y:S02]  /*9560*/  IADD3.X R6, R225, R3, R6, P3, !PT ;  /* 0x00000003e1067210 */ /* 0x000fe40001ffe406 */
[----:B----4-:R-:W-:Y:S02]  /*9570*/  @P0 LEA.HI.X R3, R198, R13, R199, 0x1, P2 ;  /* 0x0000000dc6030211 */ /* 0x010fe400010f0cc7 */
[----:B------:R-:W-:-:S02]  /*9580*/  @P1 ISETP.GE.AND P2, PT, R194, c[0x0][0x1d4], PT ;  /* 0x00007500c2001a0c */ /* 0x000fc40003f46270 */
[----:B------:R-:W-:-:S04]  /*9590*/  LEA R8, P3, R0, c[0x0][0x1f8], 0x1 ;  /* 0x00007e0000087a11 */ /* 0x000fc800078608ff */
[----:B------:R-:W-:Y:S02]  /*95a0*/  LEA.HI.X R14, R0, c[0x0][0x1fc], R6, 0x1, P3 ;  /* 0x00007f00000e7a11 */ /* 0x000fe400018f0c06 */
[----:B------:R-:W1:Y:S01]  /*95b0*/  SHFL.IDX PT, R6, R8, RZ, 0x181f ;  /* 0x00181fff08067589 */ /* 0x000e6200000e0000 */
[----:B------:R-:W-:-:S03]  /*95c0*/  @P0 ISETP.GE.AND P3, PT, R201, c[0x0][0x1d4], PT ;  /* 0x00007500c9000a0c */ /* 0x000fc60003f66270 */
[----:B------:R-:W2:Y:S04]  /*95d0*/  SHFL.IDX PT, R7, R14, RZ, 0x181f ;  /* 0x00181fff0e077589 */ /* 0x000ea800000e0000 */
[----:B------:R3:W-:Y:S01]  /*95e0*/  @P1 LDGSTS.E.BYPASS.LTC128B.128 [R144+0x10100], [R4.64], !P2 ;  /* 0x1010000004901fae */ /* 0x0007e2000d101d4c */
[----:B------:R-:W-:-:S03]  /*95f0*/  @P0 ISETP.GE.AND P2, PT, R194, c[0x0][0x1d4], PT ;  /* 0x00007500c2000a0c */ /* 0x000fc60003f46270 */
[----:B------:R4:W-:Y:S01]  /*9600*/  @P0 LDGSTS.E.BYPASS.LTC128B.128 [R144+0xd100], [R2.64], !P4 ;  /* 0x0d10000002900fae */ /* 0x0009e2000e101d4c */
[----:B------:R-:W-:-:S03]  /*9610*/  ISETP.GE.AND P4, PT, R198, c[0x0][0x1d4], PT ;  /* 0x00007500c6007a0c */ /* 0x000fc60003f86270 */
[----:B------:R-:W5:Y:S01]  /*9620*/  SHFL.IDX PT, R0, R8, 0x1, 0x181f ;  /* 0x00381f0008007f89 */ /* 0x000f6200000e0000 */
[----:B---3--:R-:W-:-:S04]  /*9630*/  @P0 LEA R4, P1, R201, R9, 0x1 ;  /* 0x00000009c9040211 */ /* 0x008fc800078208ff */
[----:B------:R-:W-:Y:S02]  /*9640*/  @P0 LEA.HI.X R5, R201, R13, R212, 0x1, P1 ;  /* 0x0000000dc9050211 */ /* 0x000fe400008f0cd4 */
[----:B----4-:R-:W-:-:S03]  /*9650*/  @P0 LEA R2, P1, R194, R9, 0x1 ;  /* 0x00000009c2020211 */ /* 0x010fc600078208ff */
        /* <DEDUP_REMOVED lines=14> */
[----:B------:R-:W-:Y:S01]  /*9740*/  IMAD.X R3, R7, 0x1, R19, P0 ;  /* 0x0000000107037824 */ /* 0x000fe200000e0613 */
[----:B---3--:R-:W-:-:S04]  /*9750*/  IADD3 R4, P0, R6, R20, RZ ;  /* 0x0000001406047210 */ /* 0x008fc80007f1e0ff */
[----:B------:R1:W-:Y:S01]  /*9760*/  LDGSTS.E.BYPASS.LTC128B.128 [R144+0x2100], [R2.64], !P1 ;  /* 0x0210000002907fae */ /* 0x0003e2000c901d4c */
[----:B------:R-:W-:Y:S01]  /*9770*/  ISETP.GE.AND P1, PT, R194, c[0x0][0x1d4], PT ;  /* 0x00007500c2007a0c */ /* 0x000fe20003f26270 */
[----:B------:R-:W-:-:S03]  /*9780*/  IMAD.X R5, R7, 0x1, R18, P0 ;  /* 0x0000000107057824 */ /* 0x000fc600000e0612 */
[C---:B------:R-:W-:Y:S02]  /*9790*/  ISETP.LT.OR P0, PT, R12.reuse, 0x1, P1 ;  /* 0x000000010c00780c */ /* 0x040fe40000f01670 */
[----:B------:R-:W-:-:S11]  /*97a0*/  ISETP.LT.OR P1, PT, R12, 0x21, P1 ;  /* 0x000000210c00780c */ /* 0x000fd60000f21670 */
[----:B------:R2:W-:Y:S01]  /*97b0*/  LDGSTS.E.BYPASS.LTC128B.128 [R144+0x4100], [R4.64], !P0 ;  /* 0x0410000004907fae */ /* 0x0005e2000c101d4c */
[----:B-----5:R-:W-:-:S03]  /*97c0*/  IADD3 R8, P0, R0, R15, RZ ;  /* 0x0000000f00087210 */ /* 0x020fc60007f1e0ff */
[----:B-1----:R-:W1:Y:S02]  /*97d0*/  SHFL.IDX PT, R2, R14, 0x1, 0x181f ;  /* 0x00381f000e027f89 */ /* 0x002e6400000e0000 */
[----:B-1----:R-:W-:Y:S01]  /*97e0*/  IMAD.X R9, R2, 0x1, R16, P0 ;  /* 0x0000000102097824 */ /* 0x002fe200000e0610 */
[----:B------:R-:W-:-:S04]  /*97f0*/  IADD3 R6, P0, R0, R17, RZ ;  /* 0x0000001100067210 */ /* 0x000fc80007f1e0ff */
[----:B------:R1:W-:Y:S01]  /*9800*/  LDGSTS.E.BYPASS.LTC128B.128 [R144+0x1100], [R8.64], !P4 ;  /* 0x0110000008907fae */ /* 0x0003e2000e101d4c */
[----:B------:R-:W-:Y:S01]  /*9810*/  IMAD.X R7, R2, 0x1, R19, P0 ;  /* 0x0000000102077824 */ /* 0x000fe200000e0613 */
[----:B--2---:R-:W-:-:S04]  /*9820*/  IADD3 R4, P0, R0, R20, RZ ;  /* 0x0000001400047210 */ /* 0x004fc80007f1e0ff */
[----:B------:R1:W-:Y:S01]  /*9830*/  LDGSTS.E.BYPASS.LTC128B.128 [R144+0x3100], [R6.64], !P2 ;  /* 0x0310000006907fae */ /* 0x0003e2000d101d4c */
[----:B------:R-:W-:-:S05]  /*9840*/  IMAD.X R5, R2, 0x1, R18, P0 ;  /* 0x0000000102057824 */ /* 0x000fca00000e0612 */
[----:B------:R1:W-:Y:S04]  /*9850*/  LDGSTS.E.BYPASS.LTC128B.128 [R144+0x5100], [R4.64], !P1 ;  /* 0x0510000004907fae */ /* 0x0003e8000c901d4c */
[----:B------:R-:W0:Y:S01]  /*9860*/  LDGDEPBAR ;  /* 0x00000000000079af */ /* 0x000e220000000000 */
[----:B------:R-:W-:Y:S05]  /*9870*/  @!P3 BRA `(.L_x_2303) ;  /* 0x000004600000b947 */ /* 0x000fea0003800000 */
[----:B------:R-:W-:Y:S01]  /*9880*/  IADD3 R2, R22, R104, R227 ;  /* 0x0000006816027210 */ /* 0x000fe20007ffe0e3 */
[----:B------:R-:W-:-:S03]  /*9890*/  IMAD.MOV.U32 R190, RZ, RZ, RZ ;  /* 0x000000ffffbe7224 */ /* 0x000fc600078e00ff */
[----:B------:R-:W-:-:S05]  /*98a0*/  IADD3 R2, R2, -0x40, RZ ;  /* 0xffffffc002027810 */ /* 0x000fca0007ffe0ff */
[----:B------:R-:W-:-:S04]  /*98b0*/  @P6 IMAD.HI.U32 R3, R2, c[0x0][0x2bc], RZ ;  /* 0x0000af0002036a27 */ /* 0x000fc800078e00ff */
[----:B------:R-:W-:Y:S01]  /*98c0*/  IMAD.MOV.U32 R0, RZ, RZ, R2 ;  /* 0x000000ffff007224 */ /* 0x000fe200078e0002 */
[----:B------:R-:W-:-:S04]  /*98d0*/  @P6 SHF.R.U32.HI R0, RZ, c[0x0][0x2c0], R3 ;  /* 0x0000b000ff006a19 */ /* 0x000fc80000011603 */
[----:B------:R-:W-:-:S04]  /*98e0*/  @!P5 IADD3 R3, P0, R0, R220, RZ ;  /* 0x000000dc0003d210 */ /* 0x000fc80007f1e0ff */
[----:B-1----:R-:W-:Y:S02]  /*98f0*/  @!P5 LEA.HI.X.SX32 R5, R0, R224, 0x1, P0 ;  /* 0x000000e00005d211 */ /* 0x002fe400000f0eff */
        /* <DEDUP_REMOVED lines=20> */
.L_x_2500:
        /* <DEDUP_REMOVED lines=21> */
.L_x_2501:
        /* <DEDUP_REMOVED lines=21> */
.L_x_2303:
[----:B------:R-:W-:Y:S05]  /*9ce0*/  BSYNC B0 ;  /* 0x0000000000007941 */ /* 0x000fea0003800000 */
.L_x_2302:
[----:B------:R-:W-:Y:S01]  /*9cf0*/  ISETP.LT.AND P0, PT, RZ, c[0x0][0x27c], PT ;  /* 0x00009f00ff007a0c */ /* 0x000fe20003f01270 */
[----:B------:R-:W0:Y:S01]  /*9d00*/  LDGDEPBAR ;  /* 0x00000000000079af */ /* 0x000e220000000000 */
[----:B------:R-:W-:Y:S11]  /*9d10*/  BSSY B2, `(.L_x_2306) ;  /* 0x00006ab000027945 */ /* 0x000ff60003800000 */
[----:B------:R-:W-:Y:S05]  /*9d20*/  @P0 BRA `(.L_x_2307) ;  /* 0x0000002000000947 */ /* 0x000fea0003800000 */
[----:B------:R-:W-:-:S04]  /*9d30*/  DEPBAR.LE SB0, 0x3 ;  /* 0x000080c00000791a */ /* 0x000fc80000000000 */
[----:B------:R-:W-:Y:S05]  /*9d40*/  BRA `(.L_x_2308) ;  /* 0x00006a7000007947 */ /* 0x000fea0003800000 */
.L_x_2307:
[----:B------:R-:W-:Y:S01]  /*9d50*/  ULDC.U8 UR6, c[0x0][0x298] ;  /* 0x0000a60000067ab9 */ /* 0x000fe20000000000 */
[----:B------:R-:W-:Y:S01]  /*9d60*/  SHF.R.S32.HI R0, RZ, 0x1f, R134 ;  /* 0x0000001fff007819 */ /* 0x000fe20000011486 */
[----:B-1----:R-:W-:Y:S01]  /*9d70*/  IMAD.WIDE.U32 R4, R134, c[0x0][0x280], RZ ;  /* 0x0000a00086047a25 */ /* 0x002fe200078e00ff */
[----:B------:R-:W-:Y:S02]  /*9d80*/  ISETP.NE.AND P0, PT, RZ, UR6, PT ;  /* 0x00000006ff007c0c */ /* 0x000fe4000bf05270 */
        /* <DEDUP_REMOVED lines=10> */
[----:B------:R-:W-:Y:S02]  /*9e30*/  IMAD.MOV.U32 R8, RZ, RZ, c[0x0][0x2c4] ;  /* 0x0000b100ff087624 */ /* 0x000fe400078e00ff */
[----:B------:R-:W-:Y:S01]  /*9e40*/  IMAD.MOV.U32 R5, RZ, RZ, R7 ;  /* 0x000000ffff057224 */ /* 0x000fe200078e0007 */
[----:B------:R-:W-:Y:S01]  /*9e50*/  MOV R7, R6 ;  /* 0x0000000600077202 */ /* 0x000fe20000000f00 */
[----:B------:R-:W-:Y:S01]  /*9e60*/  IMAD.MOV.U32 R6, RZ, RZ, R2 ;  /* 0x000000ffff067224 */ /* 0x000fe200078e0002 */
[----:B------:R-:W-:-:S13]  /*9e70*/  ISETP.NE.AND P1, PT, R8, 0x1, PT ;  /* 0x000000010800780c */ /* 0x000fda0003f25270 */
[----:B------:R-:W-:-:S05]  /*9e80*/  @P1 IMAD.HI.U32 R3, R0, c[0x0][0x2c8], RZ ;  /* 0x0000b20000031a27 */ /* 0x000fca00078e00ff */
[----:B------:R-:W-:-:S04]  /*9e90*/  @P1 SHF.R.U32.HI R0, RZ, c[0x0][0x2cc], R3 ;  /* 0x0000b300ff001a19 */ /* 0x000fc80000011603 */
[----:B------:R-:W-:Y:S01]  /*9ea0*/  SHF.R.S32.HI R3, RZ, 0x1f, R0 ;  /* 0x0000001fff037819 */ /* 0x000fe20000011400 */
[----:B------:R-:W-:-:S04]  /*9eb0*/  IMAD.WIDE.U32 R4, R0, c[0x0][0x280], R4 ;  /* 0x0000a00000047a25 */ /* 0x000fc800078e0004 */
[C---:B------:R-:W-:Y:S01]  /*9ec0*/  IMAD R9, R3.reuse, c[0x0][0x280], RZ ;  /* 0x0000a00003097a24 */ /* 0x040fe200078e02ff */
[----:B------:R-:W-:Y:S01]  /*9ed0*/  LEA R27, P1, R4, c[0x0][0x270], 0x1 ;  /* 0x00009c00041b7a11 */ /* 0x000fe200078208ff */
[----:B------:R-:W-:Y:S02]  /*9ee0*/  IMAD R8, R3, c[0x0][0x290], RZ ;  /* 0x0000a40003087a24 */ /* 0x000fe400078e02ff */
[----:B------:R-:W-:-:S04]  /*9ef0*/  IMAD.WIDE.U32 R2, R0, c[0x0][0x290], R6 ;  /* 0x0000a40000027a25 */ /* 0x000fc800078e0006 */
[----:B------:R-:W-:Y:S01]  /*9f00*/  IMAD R6, R0, c[0x0][0x284], R9 ;  /* 0x0000a10000067a24 */ /* 0x000fe200078e0209 */
[----:B------:R-:W-:Y:S01]  /*9f10*/  LEA R32, P0, R2, c[0x0][0x288], 0x1 ;  /* 0x0000a20002207a11 */ /* 0x000fe200078008ff */
[----:B------:R-:W-:-:S03]  /*9f20*/  IMAD R0, R0, c[0x0][0x294], R8 ;  /* 0x0000a50000007a24 */ /* 0x000fc600078e0208 */
[----:B------:R-:W-:Y:S02]  /*9f30*/  IADD3 R6, R5, R6, RZ ;  /* 0x0000000605067210 */ /* 0x000fe40007ffe0ff */
[----:B------:R-:W-:Y:S02]  /*9f40*/  IADD3 R0, R3, R0, RZ ;  /* 0x0000000003007210 */ /* 0x000fe40007ffe0ff */
[----:B------:R-:W-:Y:S02]  /*9f50*/  LEA.HI.X R26, R4, c[0x0][0x274], R6, 0x1, P1 ;  /* 0x00009d00041a7a11 */ /* 0x000fe400008f0c06 */
[----:B------:R-:W-:Y:S01]  /*9f60*/  LEA.HI.X R13, R2, c[0x0][0x28c], R0, 0x1, P0 ;  /* 0x0000a300020d7a11 */ /* 0x000fe200000f0c00 */
[----:B------:R-:W-:Y:S05]  /*9f70*/  BRA.DIV ~URZ, `(.L_x_2310) ;  /* 0x00019c427f007947 */ /* 0x000fea000b800000 */
[----:B------:R1:W2:Y:S02]  /*9f80*/  SHFL.IDX PT, R5, R26, RZ, 0x1c1f ;  /* 0x001c1fff1a057589 */ /* 0x0002a400000e0000 */
.L_x_2502:
[----:B------:R-:W-:Y:S05]  /*9f90*/  BRA.DIV ~URZ, `(.L_x_2311) ;  /* 0x00019c927f007947 */ /* 0x000fea000b800000 */
[----:B------:R3:W4:Y:S04]  /*9fa0*/  SHFL.IDX PT, R4, R27, RZ, 0x1c1f ;  /* 0x001c1fff1b047589 */ /* 0x00072800000e0000 */
[----:B------:R3:W1:Y:S04]  /*9fb0*/  SHFL.IDX PT, R12, R13, RZ, 0x1c1f ;  /* 0x001c1fff0d0c7589 */ /* 0x00066800000e0000 */
[----:B------:R3:W2:Y:S02]  /*9fc0*/  SHFL.IDX PT, R0, R32, RZ, 0x1c1f ;  /* 0x001c1fff20007589 */ /* 0x0006a400000e0000 */
.L_x_2503:
        /* <DEDUP_REMOVED lines=16> */
[----:B---3--:R-:W3:Y:S04]  /*a0d0*/  LDL R3, [R1+0x14] ;  /* 0x0000140001037983 */ /* 0x008ee80000100800 */
[----:B----4-:R-:W4:Y:S04]  /*a0e0*/  LDL R15, [R1+0x10] ;  /* 0x00001000010f7983 */ /* 0x010f280000100800 */
[----:B--2---:R-:W2:Y:S01]  /*a0f0*/  LDL R14, [R1+0xc] ;  /* 0x00000c00010e7983 */ /* 0x004ea20000100800 */
[----:B------:R-:W-:-:S03]  /*a100*/  ISETP.GE.AND P0, PT, R149, c[0x0][0x27c], PT ;  /* 0x00009f0095007a0c */ /* 0x000fc60003f06270 */
[----:B------:R-:W2:Y:S04]  /*a110*/  LDL R9, [R1+0x8] ;  /* 0x0000080001097983 */ /* 0x000ea80000100800 */
[----:B------:R-:W2:Y:S06]  /*a120*/  LDL R33, [R1+0x4] ;  /* 0x0000040001217983 */ /* 0x000eac0000100800 */
[----:B------:R-:W-:-:S05]  /*a130*/  @!P0 IMAD.SHL.U32 R2, R149, 0x2, RZ ;  /* 0x0000000295028824 */ /* 0x000fca00078e00ff */
[----:B------:R-:W-:Y:S01]  /*a140*/  @!P0 IADD3 R6, P1, R4, R2, RZ ;  /* 0x0000000204068210 */ /* 0x000fe20007f3e0ff */
[----:B------:R-:W-:Y:S01]  /*a150*/  CS2R R18, SRZ ;  /* 0x0000000000127805 */ /* 0x000fe2000001ff00 */
[----:B------:R-:W-:Y:S01]  /*a160*/  CS2R R20, SRZ ;  /* 0x0000000000147805 */ /* 0x000fe2000001ff00 */
[----:B------:R-:W-:Y:S01]  /*a170*/  CS2R R22, SRZ ;  /* 0x0000000000167805 */ /* 0x000fe2000001ff00 */
[----:B------:R-:W-:Y:S01]  /*a180*/  CS2R R24, SRZ ;  /* 0x0000000000187805 */ /* 0x000fe2000001ff00 */
[----:B------:R-:W-:Y:S01]  /*a190*/  ISETP.GE.AND P2, PT, R145, c[0x0][0x27c], PT ;  /* 0x00009f0091007a0c */ /* 0x000fe20003f46270 */
[----:B------:R-:W-:Y:S01]  /*a1a0*/  CS2R R28, SRZ ;  /* 0x00000000001c7805 */ /* 0x000fe2000001ff00 */
[----:B------:R-:W-:Y:S01]  /*a1b0*/  CS2R R30, SRZ ;  /* 0x00000000001e7805 */ /* 0x000fe2000001ff00 */
[----:B------:R-:W-:Y:S01]  /*a1c0*/  CS2R R40, SRZ ;  /* 0x0000000000287805 */ /* 0x000fe2000001ff00 */
[----:B------:R-:W-:Y:S01]  /*a1d0*/  CS2R R38, SRZ ;  /* 0x0000000000267805 */ /* 0x000fe2000001ff00 */
[----:B------:R-:W-:Y:S01]  /*a1e0*/  CS2R R44, SRZ ;  /* 0x00000000002c7805 */ /* 0x000fe2000001ff00 */
[----:B------:R-:W-:Y:S01]  /*a1f0*/  CS2R R46, SRZ ;  /* 0x00000000002e7805 */ /* 0x000fe2000001ff00 */
[----:B---3--:R-:W-:-:S05]  /*a200*/  @!P0 SHF.L.U64.HI R3, R149, 0x1, R3 ;  /* 0x0000000195038819 */ /* 0x008fca0000010203 */
[----:B------:R-:W-:Y:S01]  /*a210*/  @!P0 IMAD.X R7, R5, 0x1, R3, P1 ;  /* 0x0000000105078824 */ /* 0x000fe200008e0603 */
[----:B------:R-:W-:-:S04]  /*a220*/  @!P0 IADD3 R2, P1, R0, R2, RZ ;  /* 0x0000000200028210 */ /* 0x000fc80007f3e0ff */
[----:B------:R3:W5:Y:S01]  /*a230*/  @!P0 LD.E.64 R18, [R6.64] ;  /* 0x0000000c06128980 */ /* 0x000762000c101b00 */
[----:B-1----:R-:W-:Y:S01]  /*a240*/  @!P0 IMAD.X R3, R12, 0x1, R3, P1 ;  /* 0x000000010c038824 */ /* 0x002fe200008e0603 */
[----:B------:R-:W-:-:S04]  /*a250*/  ISETP.GE.AND P1, PT, R146, c[0x0][0x27c], PT ;  /* 0x00009f0092007a0c */ /* 0x000fc80003f26270 */
[----:B------:R4:W5:Y:S09]  /*a260*/  @!P0 LD.E.64 R20, [R2.64] ;  /* 0x0000000c02148980 */ /* 0x000972000c101b00 */
[----:B------:R-:W-:-:S05]  /*a270*/  @!P1 IMAD.SHL.U32 R8, R146, 0x2, RZ ;  /* 0x0000000292089824 */ /* 0x000fca00078e00ff */
[----:B---3--:R-:W-:Y:S02]  /*a280*/  @!P1 IADD3 R6, P0, R4, R8, RZ ;  /* 0x0000000804069210 */ /* 0x008fe40007f1e0ff */
[----:B----4-:R-:W-:-:S05]  /*a290*/  @!P1 SHF.L.U64.HI R3, R146, 0x1, R15 ;  /* 0x0000000192039819 */ /* 0x010fca000001020f */
[----:B------:R-:W-:Y:S01]  /*a2a0*/  @!P1 IMAD.X R7, R5, 0x1, R3, P0 ;  /* 0x0000000105079824 */ /* 0x000fe200000e0603 */
[----:B------:R-:W-:-:S04]  /*a2b0*/  @!P1 IADD3 R2, P0, R0, R8, RZ ;  /* 0x0000000800029210 */ /* 0x000fc80007f1e0ff */
[----:B------:R1:W5:Y:S01]  /*a2c0*/  @!P1 LD.E.64 R22, [R6.64] ;  /* 0x0000000c06169980 */ /* 0x000362000c101b00 */
[----:B------:R-:W-:Y:S01]  /*a2d0*/  @!P1 IMAD.X R3, R12, 0x1, R3, P0 ;  /* 0x000000010c039824 */ /* 0x000fe200000e0603 */
[----:B------:R-:W-:-:S04]  /*a2e0*/  ISETP.GE.AND P0, PT, R148, c[0x0][0x27c], PT ;  /* 0x00009f0094007a0c */ /* 0x000fc80003f06270 */
[----:B------:R2:W5:Y:S09]  /*a2f0*/  @!P1 LD.E.64 R24, [R2.64] ;  /* 0x0000000c02189980 */ /* 0x000572000c101b00 */
[----:B------:R-:W-:-:S05]  /*a300*/  @!P0 IMAD.SHL.U32 R8, R148, 0x2, RZ ;  /* 0x0000000294088824 */ /* 0x000fca00078e00ff */
[----:B-1----:R-:W-:Y:S02]  /*a310*/  @!P0 IADD3 R6, P1, R4, R8, RZ ;  /* 0x0000000804068210 */ /* 0x002fe40007f3e0ff */
[----:B--2---:R-:W-:-:S05]  /*a320*/  @!P0 SHF.L.U64.HI R3, R148, 0x1, R14 ;  /* 0x0000000194038819 */ /* 0x004fca000001020e */
[----:B------:R-:W-:Y:S01]  /*a330*/  @!P0 IMAD.X R7, R5, 0x1, R3, P1 ;  /* 0x0000000105078824 */ /* 0x000fe200008e0603 */
[----:B------:R-:W-:Y:S01]  /*a340*/  @!P0 IADD3 R2, P1, R0, R8, RZ ;  /* 0x0000000800028210 */ /* 0x000fe20007f3e0ff */
[----:B------:R-:W-:-:S03]  /*a350*/  @!P2 IMAD.SHL.U32 R8, R145, 0x2, RZ ;  /* 0x000000029108a824 */ /* 0x000fc600078e00ff */
[----:B------:R1:W5:Y:S01]  /*a360*/  @!P0 LD.E.64 R28, [R6.64] ;  /* 0x0000000c061c8980 */ /* 0x000362000c101b00 */
[----:B------:R-:W-:-:S05]  /*a370*/  @!P0 IMAD.X R3, R12, 0x1, R3, P1 ;  /* 0x000000010c038824 */ /* 0x000fca00008e0603 */
[----:B------:R2:W5:Y:S01]  /*a380*/  @!P0 LD.E.64 R30, [R2.64] ;  /* 0x0000000c021e8980 */ /* 0x000562000c101b00 */
[----:B------:R-:W-:Y:S02]  /*a390*/  ISETP.GE.AND P1, PT, R142, c[0x0][0x27c], PT ;  /* 0x00009f008e007a0c */ /* 0x000fe40003f26270 */
[----:B-1----:R-:W-:Y:S02]  /*a3a0*/  @!P2 IADD3 R6, P0, R4, R8, RZ ;  /* 0x000000080406a210 */ /* 0x002fe40007f1e0ff */
[----:B--2---:R-:W-:-:S05]  /*a3b0*/  @!P2 SHF.L.U64.HI R3, R145, 0x1, R9 ;  /* 0x000000019103a819 */ /* 0x004fca0000010209 */
[----:B------:R-:W-:Y:S01]  /*a3c0*/  @!P2 IMAD.X R7, R5, 0x1, R3, P0 ;  /* 0x000000010507a824 */ /* 0x000fe200000e0603 */
[----:B------:R-:W-:-:S03]  /*a3d0*/  @!P2 IADD3 R2, P0, R0, R8, RZ ;  /* 0x000000080002a210 */ /* 0x000fc60007f1e0ff */
[----:B------:R-:W-:Y:S02]  /*a3e0*/  @!P1 IMAD.MOV.U32 R14, RZ, RZ, R0 ;  /* 0x000000ffff0e9224 */ /* 0x000fe400078e0000 */
[----:B------:R-:W-:Y:S01]  /*a3f0*/  @!P1 IMAD.MOV.U32 R15, RZ, RZ, R12 ;  /* 0x000000ffff0f9224 */ /* 0x000fe200078e000c */
[----:B------:R1:W5:Y:S01]  /*a400*/  @!P2 LD.E.64 R38, [R6.64] ;  /* 0x0000000c0626a980 */ /* 0x000362000c101b00 */
[----:B------:R-:W-:Y:S01]  /*a410*/  @!P2 IMAD.X R3, R12, 0x1, R3, P0 ;  /* 0x000000010c03a824 */ /* 0x000fe200000e0603 */
[----:B------:R-:W-:-:S04]  /*a420*/  ISETP.GE.AND P0, PT, R147, c[0x0][0x27c], PT ;  /* 0x00009f0093007a0c */ /* 0x000fc80003f06270 */
[----:B------:R2:W5:Y:S01]  /*a430*/  @!P2 LD.E.64 R40, [R2.64] ;  /* 0x0000000c0228a980 */ /* 0x000562000c101b00 */
[----:B------:R-:W-:Y:S01]  /*a440*/  CS2R R8, SRZ ;  /* 0x0000000000087805 */ /* 0x000fe2000001ff00 */
[----:B------:R-:W-:Y:S01]  /*a450*/  @!P1 IMAD.WIDE R14, R142, 0x2, R14 ;  /* 0x000000028e0e9825 */ /* 0x000fe200078e020e */
[----:B-1----:R-:W-:-:S03]  /*a460*/  CS2R R6, SRZ ;  /* 0x0000000000067805 */ /* 0x002fc6000001ff00 */
[----:B--2---:R-:W-:-:S03]  /*a470*/  @!P1 IMAD.MOV.U32 R2, RZ, RZ, R4 ;  /* 0x000000ffff029224 */ /* 0x004fc600078e0004 */
[----:B------:R1:W5:Y:S01]  /*a480*/  @!P1 LD.E.64 R6, [R14.64] ;  /* 0x0000000c0e069980 */ /* 0x000362000c101b00 */
[----:B------:R-:W-:-:S04]  /*a490*/  @!P1 IMAD.MOV.U32 R3, RZ, RZ, R5 ;  /* 0x000000ffff039224 */ /* 0x000fc800078e0005 */
[----:B------:R-:W-:-:S04]  /*a4a0*/  @!P1 IMAD.WIDE R16, R142, 0x2, R2 ;  /* 0x000000028e109825 */ /* 0x000fc800078e0202 */
[C---:B------:R-:W-:Y:S01]  /*a4b0*/  @!P0 IMAD.SHL.U32 R2, R147.reuse, 0x2, RZ ;  /* 0x0000000293028824 */ /* 0x040fe200078e00ff */
[----:B------:R1:W5:Y:S01]  /*a4c0*/  @!P1 LD.E.64 R8, [R16.64] ;  /* 0x0000000c10089980 */ /* 0x000362000c101b00 */
[----:B------:R-:W-:-:S03]  /*a4d0*/  @!P0 SHF.L.U64.HI R3, R147, 0x1, R33 ;  /* 0x0000000193038819 */ /* 0x000fc60000010221 */
[----:B------:R-:W-:-:S05]  /*a4e0*/  @!P0 IADD3 R4, P1, R4, R2, RZ ;  /* 0x0000000204048210 */ /* 0x000fca0007f3e0ff */
[----:B------:R-:W-:Y:S01]  /*a4f0*/  @!P0 IMAD.X R5, R5, 0x1, R3, P1 ;  /* 0x0000000105058824 */ /* 0x000fe200008e0603 */
[----:B------:R-:W-:-:S04]  /*a500*/  @!P0 IADD3 R2, P1, R0, R2, RZ ;  /* 0x0000000200028210 */ /* 0x000fc80007f3e0ff */
[----:B------:R1:W5:Y:S01]  /*a510*/  @!P0 LD.E.64 R44, [R4.64] ;  /* 0x0000000c042c8980 */ /* 0x000362000c101b00 */
[----:B------:R-:W-:-:S05]  /*a520*/  @!P0 IMAD.X R3, R12, 0x1, R3, P1 ;  /* 0x000000010c038824 */ /* 0x000fca00008e0603 */
[----:B------:R1:W5:Y:S03]  /*a530*/  @!P0 LD.E.64 R46, [R2.64] ;  /* 0x0000000c022e8980 */ /* 0x000366000c101b00 */
.L_x_2313:
[----:B------:R-:W-:Y:S05]  /*a540*/  BSYNC B0 ;  /* 0x0000000000007941 */ /* 0x000fea0003800000 */
.L_x_2312:
[----:B-1---5:R-:W-:Y:S02]  /*a550*/  IMAD.MOV.U32 R3, RZ, RZ, R45 ;  /* 0x000000ffff037224 */ /* 0x022fe400078e002d */
[----:B------:R-:W-:Y:S02]  /*a560*/  IMAD.MOV.U32 R2, RZ, RZ, R38 ;  /* 0x000000ffff027224 */ /* 0x000fe400078e0026 */
[----:B--2---:R-:W-:Y:S01]  /*a570*/  IMAD.MOV.U32 R0, RZ, RZ, R39 ;  /* 0x000000ffff007224 */ /* 0x004fe200078e0027 */
[----:B------:R-:W-:Y:S01]  /*a580*/  PRMT R82, R82, 0x5410, R3 ;  /* 0x0000541052527816 */ /* 0x000fe20000000003 */
[----:B----4-:R-:W-:Y:S01]  /*a590*/  IMAD.MOV.U32 R4, RZ, RZ, R44 ;  /* 0x000000ffff047224 */ /* 0x010fe200078e002c */
[----:B------:R-:W-:Y:S01]  /*a5a0*/  PRMT R77, R77, 0x5410, R2 ;  /* 0x000054104d4d7816 */ /* 0x000fe20000000002 */
[----:B------:R-:W-:Y:S01]  /*a5b0*/  IMAD.MOV.U32 R3, RZ, RZ, R29 ;  /* 0x000000ffff037224 */ /* 0x000fe200078e001d */
[----:B------:R-:W-:Y:S01]  /*a5c0*/  PRMT R78, R78, 0x5410, R0 ;  /* 0x000054104e4e7816 */ /* 0x000fe20000000000 */
[----:B------:R-:W-:Y:S01]  /*a5d0*/  IMAD.MOV.U32 R2, RZ, RZ, R22 ;  /* 0x000000ffff027224 */ /* 0x000fe200078e0016 */
[----:B------:R-:W-:Y:S01]  /*a5e0*/  PRMT R81, R81, 0x5410, R4 ;  /* 0x0000541051517816 */ /* 0x000fe20000000004 */
[----:B------:R-:W-:Y:S01]  /*a5f0*/  IMAD.MOV.U32 R0, RZ, RZ, R23 ;  /* 0x000000ffff007224 */ /* 0x000fe200078e0017 */
[----:B------:R-:W-:-:S04]  /*a600*/  MOV R4, R28 ;  /* 0x0000001c00047202 */ /* 0x000fc80000000f00 */
        /* <DEDUP_REMOVED lines=14> */
[----:B------:R-:W-:Y:S02]  /*a6f0*/  PRMT R79, R79, 0x5410, R4 ;  /* 0x000054104f4f7816 */ /* 0x000fe40000000004 */
[----:B------:R-:W-:Y:S01]  /*a700*/  PRMT R76, R2, 0x5410, R0 ;  /* 0x00005410024c7816 */ /* 0x000fe20000000000 */
[----:B------:R-:W-:Y:S01]  /*a710*/  IMAD.MOV.U32 R2, RZ, RZ, R24 ;  /* 0x000000ffff027224 */ /* 0x000fe200078e0018 */
[----:B------:R-:W-:-:S02]  /*a720*/  MOV R4, R30 ;  /* 0x0000001e00047202 */ /* 0x000fc40000000f00 */
[----:B------:R-:W-:Y:S02]  /*a730*/  MOV R0, R25 ;  /* 0x0000001900007202 */ /* 0x000fe40000000f00 */
[----:B------:R-:W-:Y:S01]  /*a740*/  PRMT R74, R4, 0x5410, R3 ;  /* 0x00005410044a7816 */ /* 0x000fe20000000003 */
[----:B------:R-:W-:Y:S01]  /*a750*/  IMAD.MOV.U32 R4, RZ, RZ, R20 ;  /* 0x000000ffff047224 */ /* 0x000fe200078e0014 */
[----:B------:R-:W-:Y:S01]  /*a760*/  PRMT R72, R2, 0x5410, R0 ;  /* 0x0000541002487816 */ /* 0x000fe20000000000 */
[----:B------:R-:W-:Y:S01]  /*a770*/  IMAD.MOV.U32 R3, RZ, RZ, R21 ;  /* 0x000000ffff037224 */ /* 0x000fe200078e0015 */
[----:B------:R-:W-:Y:S01]  /*a780*/  MOV R2, R6 ;  /* 0x0000000600027202 */ /* 0x000fe20000000f00 */
[----:B------:R-:W-:-:S03]  /*a790*/  IMAD.MOV.U32 R0, RZ, RZ, R7 ;  /* 0x000000ffff007224 */ /* 0x000fc600078e0007 */
[----:B------:R-:W-:Y:S02]  /*a7a0*/  PRMT R70, R4, 0x5410, R3 ;  /* 0x0000541004467816 */ /* 0x000fe40000000003 */
[----:B------:R-:W-:Y:S01]  /*a7b0*/  PRMT R68, R2, 0x5410, R0 ;  /* 0x0000541002447816 */ /* 0x000fe20000000000 */
[----:B------:R-:W-:Y:S05]  /*a7c0*/  BRA.DIV ~URZ, `(.L_x_2314) ;  /* 0x000195927f007947 */ /* 0x000fea000b800000 */
[----:B------:R1:W2:Y:S04]  /*a7d0*/  SHFL.IDX PT, R5, R26, 0x1, 0x1c1f ;  /* 0x003c1f001a057f89 */ /* 0x0002a800000e0000 */
[----:B------:R1:W4:Y:S04]  /*a7e0*/  SHFL.IDX PT, R4, R27, 0x1, 0x1c1f ;  /* 0x003c1f001b047f89 */ /* 0x00032800000e0000 */
[----:B------:R1:W3:Y:S04]  /*a7f0*/  SHFL.IDX PT, R12, R13, 0x1, 0x1c1f ;  /* 0x003c1f000d0c7f89 */ /* 0x0002e800000e0000 */
[----:B------:R1:W1:Y:S02]  /*a800*/  SHFL.IDX PT, R0, R32, 0x1, 0x1c1f ;  /* 0x003c1f0020007f89 */ /* 0x00026400000e0000 */
.L_x_2504:
[----:B------:R-:W-:Y:S01]  /*a810*/  IADD3 R2, R36, 0x40, RZ ;  /* 0x0000004024027810 */ /* 0x000fe20007ffe0ff */
[----:B------:R-:W-:Y:S01]  /*a820*/  BSSY B0, `(.L_x_2315) ;  /* 0x0000055000007945 */ /* 0x000fe20003800000 */
[----:B------:R-:W-:Y:S01]  /*a830*/  CS2R R62, SRZ ;  /* 0x00000000003e7805 */ /* 0x000fe2000001ff00 */
[----:B------:R-:W-:Y:S01]  /*a840*/  CS2R R56, SRZ ;  /* 0x0000000000387805 */ /* 0x000fe2000001ff00 */
[----:B------:R-:W-:Y:S01]  /*a850*/  ISETP.GE.AND P0, PT, R2, R37, PT ;  /* 0x000000250200720c */ /* 0x000fe20003f06270 */
        /* <DEDUP_REMOVED lines=8> */
[----:B------:R-:W-:-:S04]  /*a8e0*/  CS2R R42, SRZ ;  /* 0x00000000002a7805 */ /* 0x000fc8000001ff00 */
[----:B------:R-:W-:Y:S05]  /*a8f0*/  @P0 BRA `(.L_x_2316) ;  /* 0x0000047000000947 */ /* 0x000fea0003800000 */
[----:B----4-:R-:W4:Y:S04]  /*a900*/  LDL R3, [R1+0x14] ;  /* 0x0000140001037983 */ /* 0x010f280000100800 */
[----:B-1-3--:R-:W3:Y:S01]  /*a910*/  LDL R26, [R1+0x10] ;  /* 0x00001000011a7983 */ /* 0x00aee20000100800 */
[----:B------:R-:W-:-:S03]  /*a920*/  ISETP.GE.AND P0, PT, R149, c[0x0][0x27c], PT ;  /* 0x00009f0095007a0c */ /* 0x000fc60003f06270 */
[----:B--2---:R-:W2:Y:S04]  /*a930*/  LDL R17, [R1+0xc] ;  /* 0x00000c0001117983 */ /* 0x004ea80000100800 */
[----:B------:R-:W2:Y:S06]  /*a940*/  LDL R16, [R1+0x8] ;  /* 0x0000080001107983 */ /* 0x000eac0000100800 */
[----:B------:R-:W-:-:S05]  /*a950*/  @!P0 IMAD.SHL.U32 R2, R149, 0x2, RZ ;  /* 0x0000000295028824 */ /* 0x000fca00078e00ff */
[----:B------:R-:W-:Y:S01]  /*a960*/  @!P0 IADD3 R14, P1, R4, R2, RZ ;  /* 0x00000002040e8210 */ /* 0x000fe20007f3e0ff */
[----:B------:R-:W-:Y:S01]  /*a970*/  CS2R R50, SRZ ;  /* 0x0000000000327805 */ /* 0x000fe2000001ff00 */
[----:B------:R-:W-:Y:S01]  /*a980*/  CS2R R48, SRZ ;  /* 0x0000000000307805 */ /* 0x000fe2000001ff00 */
[----:B------:R-:W-:Y:S01]  /*a990*/  CS2R R52, SRZ ;  /* 0x0000000000347805 */ /* 0x000fe2000001ff00 */
[----:B------:R-:W-:Y:S01]  /*a9a0*/  CS2R R54, SRZ ;  /* 0x0000000000367805 */ /* 0x000fe2000001ff00 */
[----:B----4-:R-:W-:-:S05]  /*a9b0*/  @!P0 SHF.L.U64.HI R3, R149, 0x1, R3 ;  /* 0x0000000195038819 */ /* 0x010fca0000010203 */
[----:B------:R-:W-:Y:S01]  /*a9c0*/  @!P0 IMAD.X R15, R5, 0x1, R3, P1 ;  /* 0x00000001050f8824 */ /* 0x000fe200008e0603 */
[----:B------:R-:W-:-:S04]  /*a9d0*/  @!P0 IADD3 R2, P1, R0, R2, RZ ;  /* 0x0000000200028210 */ /* 0x000fc80007f3e0ff */
[----:B------:R1:W5:Y:S01]  /*a9e0*/  @!P0 LD.E.64 R48, [R14.64] ;  /* 0x0000000c0e308980 */ /* 0x000362000c101b00 */
[----:B------:R-:W-:Y:S01]  /*a9f0*/  @!P0 IMAD.X R3, R12, 0x1, R3, P1 ;  /* 0x000000010c038824 */ /* 0x000fe200008e0603 */
[----:B------:R-:W-:-:S04]  /*aa00*/  ISETP.GE.AND P1, PT, R146, c[0x0][0x27c], PT ;  /* 0x00009f0092007a0c */ /* 0x000fc80003f26270 */
[----:B------:R3:W5:Y:S09]  /*aa10*/  @!P0 LD.E.64 R50, [R2.64] ;  /* 0x0000000c02328980 */ /* 0x000772000c101b00 */
[C---:B---3--:R-:W-:Y:S02]  /*aa20*/  @!P1 SHF.L.U64.HI R3, R146.reuse, 0x1, R26 ;  /* 0x0000000192039819 */ /* 0x048fe4000001021a */
[----:B------:R-:W3:Y:S01]  /*aa30*/  LDL R26, [R1+0x4] ;  /* 0x00000400011a7983 */ /* 0x000ee20000100800 */
[----:B------:R-:W-:-:S05]  /*aa40*/  @!P1 IMAD.SHL.U32 R13, R146, 0x2, RZ ;  /* 0x00000002920d9824 */ /* 0x000fca00078e00ff */
[----:B-1----:R-:W-:-:S05]  /*aa50*/  @!P1 IADD3 R14, P0, R4, R13, RZ ;  /* 0x0000000d040e9210 */ /* 0x002fca0007f1e0ff */
[--C-:B------:R-:W-:Y:S01]  /*aa60*/  @!P1 IMAD.X R15, R5, 0x1, R3.reuse, P0 ;  /* 0x00000001050f9824 */ /* 0x100fe200000e0603 */
[----:B------:R-:W-:Y:S02]  /*aa70*/  @!P1 IADD3 R2, P0, R0, R13, RZ ;  /* 0x0000000d00029210 */ /* 0x000fe40007f1e0ff */
[----:B------:R-:W-:Y:S02]  /*aa80*/  ISETP.GE.AND P2, PT, R145, c[0x0][0x27c], PT ;  /* 0x00009f0091007a0c */ /* 0x000fe40003f46270 */
[----:B------:R1:W5:Y:S01]  /*aa90*/  @!P1 LD.E.64 R52, [R14.64] ;  /* 0x0000000c0e349980 */ /* 0x000362000c101b00 */
[----:B------:R-:W-:Y:S01]  /*aaa0*/  @!P1 IMAD.X R3, R12, 0x1, R3, P0 ;  /* 0x000000010c039824 */ /* 0x000fe200000e0603 */
[----:B------:R-:W-:-:S04]  /*aab0*/  ISETP.GE.AND P0, PT, R148, c[0x0][0x27c], PT ;  /* 0x00009f0094007a0c */ /* 0x000fc80003f06270 */
[----:B------:R2:W5:Y:S09]  /*aac0*/  @!P1 LD.E.64 R54, [R2.64] ;  /* 0x0000000c02369980 */ /* 0x000572000c101b00 */
[----:B------:R-:W-:-:S05]  /*aad0*/  @!P0 IMAD.SHL.U32 R13, R148, 0x2, RZ ;  /* 0x00000002940d8824 */ /* 0x000fca00078e00ff */
[----:B-1----:R-:W-:Y:S02]  /*aae0*/  @!P0 IADD3 R14, P1, R4, R13, RZ ;  /* 0x0000000d040e8210 */ /* 0x002fe40007f3e0ff */
[----:B--2---:R-:W-:-:S05]  /*aaf0*/  @!P0 SHF.L.U64.HI R3, R148, 0x1, R17 ;  /* 0x0000000194038819 */ /* 0x004fca0000010211 */
[--C-:B------:R-:W-:Y:S01]  /*ab00*/  @!P0 IMAD.X R15, R5, 0x1, R3.reuse, P1 ;  /* 0x00000001050f8824 */ /* 0x100fe200008e0603 */
[----:B------:R-:W-:Y:S01]  /*ab10*/  @!P0 IADD3 R2, P1, R0, R13, RZ ;  /* 0x0000000d00028210 */ /* 0x000fe20007f3e0ff */
[----:B------:R-:W-:Y:S01]  /*ab20*/  CS2R R56, SRZ ;  /* 0x0000000000387805 */ /* 0x000fe2000001ff00 */
[----:B------:R-:W-:Y:S01]  /*ab30*/  CS2R R58, SRZ ;  /* 0x00000000003a7805 */ /* 0x000fe2000001ff00 */
[----:B------:R-:W-:Y:S02]  /*ab40*/  @!P2 IMAD.SHL.U32 R13, R145, 0x2, RZ ;  /* 0x00000002910da824 */ /* 0x000fe400078e00ff */
[----:B------:R-:W-:Y:S02]  /*ab50*/  @!P0 IMAD.X R3, R12, 0x1, R3, P1 ;  /* 0x000000010c038824 */ /* 0x000fe400008e0603 */
[----:B------:R1:W5:Y:S04]  /*ab60*/  @!P0 LD.E.64 R56, [R14.64] ;  /* 0x0000000c0e388980 */ /* 0x000368000c101b00 */
[----:B------:R2:W5:Y:S01]  /*ab70*/  @!P0 LD.E.64 R58, [R2.64] ;  /* 0x0000000c023a8980 */ /* 0x000562000c101b00 */
[----:B------:R-:W-:Y:S01]  /*ab80*/  ISETP.GE.AND P1, PT, R142, c[0x0][0x27c], PT ;  /* 0x00009f008e007a0c */ /* 0x000fe20003f26270 */
[----:B------:R-:W-:Y:S01]  /*ab90*/  CS2R R62, SRZ ;  /* 0x00000000003e7805 */ /* 0x000fe2000001ff00 */
[----:B------:R-:W-:Y:S01]  /*aba0*/  CS2R R60, SRZ ;  /* 0x00000000003c7805 */ /* 0x000fe2000001ff00 */
[----:B-1----:R-:W-:-:S02]  /*abb0*/  @!P2 IADD3 R14, P0, R4, R13, RZ ;  /* 0x0000000d040ea210 */ /* 0x002fc40007f1e0ff */
[----:B--2---:R-:W-:-:S05]  /*abc0*/  @!P2 SHF.L.U64.HI R3, R145, 0x1, R16 ;  /* 0x000000019103a819 */ /* 0x004fca0000010210 */
[----:B------:R-:W-:Y:S01]  /*abd0*/  @!P2 IMAD.X R15, R5, 0x1, R3, P0 ;  /* 0x00000001050fa824 */ /* 0x000fe200000e0603 */
[----:B------:R-:W-:-:S04]  /*abe0*/  @!P2 IADD3 R2, P0, R0, R13, RZ ;  /* 0x0000000d0002a210 */ /* 0x000fc80007f1e0ff */
[----:B------:R1:W5:Y:S01]  /*abf0*/  @!P2 LD.E.64 R62, [R14.64] ;  /* 0x0000000c0e3ea980 */ /* 0x000362000c101b00 */
[----:B------:R-:W-:Y:S01]  /*ac00*/  @!P2 IMAD.X R3, R12, 0x1, R3, P0 ;  /* 0x000000010c03a824 */ /* 0x000fe200000e0603 */
[----:B------:R-:W-:-:S04]  /*ac10*/  ISETP.GE.AND P0, PT, R147, c[0x0][0x27c], PT ;  /* 0x00009f0093007a0c */ /* 0x000fc80003f06270 */
[----:B------:R2:W5:Y:S01]  /*ac20*/  @!P2 LD.E.64 R60, [R2.64] ;  /* 0x0000000c023ca980 */ /* 0x000562000c101b00 */
[----:B------:R-:W-:Y:S01]  /*ac30*/  CS2R R34, SRZ ;  /* 0x0000000000227805 */ /* 0x000fe2000001ff00 */
[----:B------:R-:W-:Y:S01]  /*ac40*/  CS2R R42, SRZ ;  /* 0x00000000002a7805 */ /* 0x000fe2000001ff00 */
[----:B-1----:R-:W-:Y:S02]  /*ac50*/  @!P1 IMAD.MOV.U32 R14, RZ, RZ, R0 ;  /* 0x000000ffff0e9224 */ /* 0x002fe400078e0000 */
[----:B------:R-:W-:Y:S02]  /*ac60*/  @!P1 IMAD.MOV.U32 R15, RZ, RZ, R12 ;  /* 0x000000ffff0f9224 */ /* 0x000fe400078e000c */
[----:B--2---:R-:W-:Y:S02]  /*ac70*/  @!P1 IMAD.MOV.U32 R2, RZ, RZ, R4 ;  /* 0x000000ffff029224 */ /* 0x004fe400078e0004 */
[----:B------:R-:W-:Y:S02]  /*ac80*/  @!P1 IMAD.MOV.U32 R3, RZ, RZ, R5 ;  /* 0x000000ffff039224 */ /* 0x000fe400078e0005 */
[----:B------:R-:W-:-:S04]  /*ac90*/  @!P1 IMAD.WIDE R14, R142, 0x2, R14 ;  /* 0x000000028e0e9825 */ /* 0x000fc800078e020e */
[----:B------:R-:W-:Y:S01]  /*aca0*/  @!P1 IMAD.WIDE R16, R142, 0x2, R2 ;  /* 0x000000028e109825 */ /* 0x000fe200078e0202 */
[----:B------:R1:W5:Y:S03]  /*acb0*/  @!P1 LD.E.64 R42, [R14.64] ;  /* 0x0000000c0e2a9980 */ /* 0x000366000c101b00 */
[C---:B------:R-:W-:Y:S01]  /*acc0*/  @!P0 IMAD.SHL.U32 R2, R147.reuse, 0x2, RZ ;  /* 0x0000000293028824 */ /* 0x040fe200078e00ff */
[----:B------:R1:W5:Y:S04]  /*acd0*/  @!P1 LD.E.64 R34, [R16.64] ;  /* 0x0000000c10229980 */ /* 0x000368000c101b00 */
[----:B------:R-:W-:Y:S01]  /*ace0*/  @!P0 IADD3 R4, P1, R4, R2, RZ ;  /* 0x0000000204048210 */ /* 0x000fe20007f3e0ff */
[----:B------:R-:W-:Y:S01]  /*acf0*/  CS2R R66, SRZ ;  /* 0x0000000000427805 */ /* 0x000fe2000001ff00 */
[----:B------:R-:W-:Y:S01]  /*ad00*/  CS2R R64, SRZ ;  /* 0x0000000000407805 */ /* 0x000fe2000001ff00 */
[----:B---3--:R-:W-:-:S05]  /*ad10*/  @!P0 SHF.L.U64.HI R3, R147, 0x1, R26 ;  /* 0x0000000193038819 */ /* 0x008fca000001021a */
[----:B------:R-:W-:Y:S01]  /*ad20*/  @!P0 IMAD.X R5, R5, 0x1, R3, P1 ;  /* 0x0000000105058824 */ /* 0x000fe200008e0603 */
[----:B------:R-:W-:-:S04]  /*ad30*/  @!P0 IADD3 R2, P1, R0, R2, RZ ;  /* 0x0000000200028210 */ /* 0x000fc80007f3e0ff */
[----:B------:R1:W5:Y:S01]  /*ad40*/  @!P0 LD.E.64 R66, [R4.64] ;  /* 0x0000000c04428980 */ /* 0x000362000c101b00 */
[----:B------:R-:W-:-:S05]  /*ad50*/  @!P0 IMAD.X R3, R12, 0x1, R3, P1 ;  /* 0x000000010c038824 */ /* 0x000fca00008e0603 */
[----:B------:R1:W5:Y:S03]  /*ad60*/  @!P0 LD.E.64 R64, [R2.64] ;  /* 0x0000000c02408980 */ /* 0x000366000c101b00 */
.L_x_2316:
[----:B------:R-:W-:Y:S05]  /*ad70*/  BSYNC B0 ;  /* 0x0000000000007941 */ /* 0x000fea0003800000 */
.L_x_2315:
[----:B-1--45:R-:W-:Y:S01]  /*ad80*/  IMAD.MOV.U32 R4, RZ, RZ, R66 ;  /* 0x000000ffff047224 */ /* 0x032fe200078e0042 */
[----:B------:R-:W-:Y:S01]  /*ad90*/  LOP3.LUT P0, RZ, R241, 0x4, RZ, 0xc0, !PT ;  /* 0x00000004f1ff7812 */ /* 0x000fe2000780c0ff */
[----:B------:R-:W-:Y:S01]  /*ada0*/  IMAD.MOV.U32 R3, RZ, RZ, R67 ;  /* 0x000000ffff037224 */ /* 0x000fe200078e0043 */
[----:B------:R-:W-:-:S04]  /*adb0*/  DEPBAR.LE SB0, 0x3 ;  /* 0x000080c00000791a */ /* 0x000fc80000000000 */
[----:B------:R-:W-:Y:S01]  /*adc0*/  IMAD.MOV.U32 R2, RZ, RZ, R62 ;  /* 0x000000ffff027224 */ /* 0x000fe200078e003e */
[----:B------:R-:W-:Y:S01]  /*add0*/  PRMT R90, R4, 0x5410, R3 ;  /* 0x00005410045a7816 */ /* 0x000fe20000000003 */
[----:B------:R-:W-:Y:S01]  /*ade0*/  IMAD.MOV.U32 R0, RZ, RZ, R63 ;  /* 0x000000ffff007224 */ /* 0x000fe200078e003f */
[----:B------:R-:W-:Y:S01]  /*adf0*/  WARPSYNC 0xffffffff ;  /* 0xffffffff00007948 */ /* 0x000fe20003800000 */
[----:B------:R-:W-:Y:S01]  /*ae00*/  IMAD.MOV.U32 R4, RZ, RZ, R56 ;  /* 0x000000ffff047224 */ /* 0x000fe200078e0038 */
[----:B------:R-:W-:Y:S01]  /*ae10*/  BSSY B1, `(.L_x_2317) ;  /* 0x000013f000017945 */ /* 0x000fe20003800000 */
        /* <DEDUP_REMOVED lines=17> */
[----:B------:R-:W-:-:S02]  /*af30*/  MOV R0, R61 ;  /* 0x0000003d00007202 */ /* 0x000fc40000000f00 */
[----:B------:R-:W-:Y:S01]  /*af40*/  PRMT R89, R4, 0x5410, R3 ;  /* 0x0000541004597816 */ /* 0x000fe20000000003 */
[----:B------:R-:W-:Y:S01]  /*af50*/  IMAD.MOV.U32 R4, RZ, RZ, R58 ;  /* 0x000000ffff047224 */ /* 0x000fe200078e003a */
[----:B------:R-:W-:Y:S01]  /*af60*/  PRMT R87, R2, 0x5410, R0 ;  /* 0x0000541002577816 */ /* 0x000fe20000000000 */
[----:B------:R-:W-:Y:S02]  /*af70*/  IMAD.MOV.U32 R3, RZ, RZ, R59 ;  /* 0x000000ffff037224 */ /* 0x000fe400078e003b */
[----:B------:R-:W-:Y:S02]  /*af80*/  IMAD.MOV.U32 R2, RZ, RZ, R54 ;  /* 0x000000ffff027224 */ /* 0x000fe400078e0036 */
[----:B------:R-:W-:Y:S01]  /*af90*/  IMAD.MOV.U32 R0, RZ, RZ, R55 ;  /* 0x000000ffff007224 */ /* 0x000fe200078e0037 */
[----:B------:R-:W-:Y:S01]  /*afa0*/  PRMT R85, R4, 0x5410, R3 ;  /* 0x0000541004557816 */ /* 0x000fe20000000003 */
[----:B------:R-:W-:Y:S01]  /*afb0*/  IMAD.MOV.U32 R4, RZ, RZ, R51 ;  /* 0x000000ffff047224 */ /* 0x000fe200078e0033 */
[----:B------:R-:W-:-:S02]  /*afc0*/  IADD3 R3, -R226, R37, RZ ;  /* 0x00000025e2037210 */ /* 0x000fc40007ffe1ff */
[----:B------:R-:W-:Y:S01]  /*afd0*/  PRMT R83, R2, 0x5410, R0 ;  /* 0x0000541002537816 */ /* 0x000fe20000000000 */
[----:B------:R-:W-:Y:S01]  /*afe0*/  IMAD.MOV.U32 R2, RZ, RZ, R50 ;  /* 0x000000ffff027224 */ /* 0x000fe200078e0032 */
[----:B------:R-:W-:Y:S02]  /*aff0*/  IMNMX R36, R3, 0x80, PT ;  /* 0x0000008003247817 */ /* 0x000fe40003800200 */
[----:B------:R-:W-:Y:S01]  /*b000*/  LOP3.LUT R0, R228, 0x18, R106, 0xf8, !PT ;  /* 0x00000018e4007812 */ /* 0x000fe200078ef86a */
[----:B------:R-:W-:Y:S01]  /*b010*/  BAR.SYNC.DEFER_BLOCKING 0x0 ;  /* 0x0000000000007b1d */ /* 0x000fe20000010000 */
[----:B------:R-:W-:Y:S02]  /*b020*/  ISETP.GE.AND P1, PT, R215, R36, PT ;  /* 0x00000024d700720c */ /* 0x000fe40003f26270 */
[----:B------:R-:W-:Y:S02]  /*b030*/  LOP3.LUT R0, R151, R0, R150, 0xf6, !PT ;  /* 0x0000000097007212 */ /* 0x000fe400078ef696 */
[----:B------:R-:W-:Y:S01]  /*b040*/  PRMT R79, R2, 0x7610, R79 ;  /* 0x00007610024f7816 */ /* 0x000fe2000000004f */
[----:B------:R-:W-:Y:S01]  /*b050*/  IMAD.MOV.U32 R2, RZ, RZ, R42 ;  /* 0x000000ffff027224 */ /* 0x000fe200078e002a */
[----:B------:R-:W-:Y:S01]  /*b060*/  PRMT R80, R4, 0x7610, R80 ;  /* 0x0000761004507816 */ /* 0x000fe20000000050 */
[----:B------:R-:W-:-:S02]  /*b070*/  IMAD.SHL.U32 R26, R0, 0x2, RZ ;  /* 0x00000002001a7824 */ /* 0x000fc400078e00ff */
[----:B------:R-:W-:-:S03]  /*b080*/  IMAD.MOV.U32 R0, RZ, RZ, R43 ;  /* 0x000000ffff007224 */ /* 0x000fc600078e002b */
[C---:B------:R-:W-:Y:S02]  /*b090*/  IADD3 R3, R26.reuse, 0x18100, RZ ;  /* 0x000181001a037810 */ /* 0x040fe40007ffe0ff */
[----:B---3--:R-:W-:Y:S02]  /*b0a0*/  IADD3 R32, R26, 0x18140, RZ ;  /* 0x000181401a207810 */ /* 0x008fe40007ffe0ff */
[----:B------:R-:W-:Y:S02]  /*b0b0*/  PRMT R37, R2, 0x5410, R0 ;  /* 0x0000541002257816 */ /* 0x000fe40000000000 */
[----:B------:R-:W-:Y:S01]  /*b0c0*/  @P0 IADD3 R32, R3, -0x40, RZ ;  /* 0xffffffc003200810 */ /* 0x000fe20007ffe0ff */
[----:B------:R-:W-:Y:S05]  /*b0d0*/  @P1 BRA `(.L_x_2318) ;  /* 0x0000112000001947 */ /* 0x000fea0003800000 */
[----:B------:R-:W-:Y:S01]  /*b0e0*/  ISETP.GE.AND P0, PT, R142, c[0x0][0x27c], PT ;  /* 0x00009f008e007a0c */ /* 0x000fe20003f06270 */
[----:B------:R-:W-:-:S12]  /*b0f0*/  BSSY B0, `(.L_x_2319) ;  /* 0x000002c000007945 */ /* 0x000fd80003800000 */
[----:B------:R-:W-:Y:S05]  /*b100*/  @P0 BRA `(.L_x_2320) ;  /* 0x000002a000000947 */ /* 0x000fea0003800000 */
[----:B------:R-:W1:Y:S01]  /*b110*/  LDS.128 R12, [R26+0x18100] ;  /* 0x018100001a0c7984 */ /* 0x000e620000000c00 */
[----:B------:R-:W-:Y:S02]  /*b120*/  SHF.R.U32.HI R0, RZ, 0x10, R7 ;  /* 0x00000010ff007819 */ /* 0x000fe40000011607 */
[----:B------:R-:W-:Y:S02]  /*b130*/  SHF.R.U64 R27, R8, 0x10, R9 ;  /* 0x00000010081b7819 */ /* 0x000fe40000001209 */
[----:B------:R-:W-:Y:S02]  /*b140*/  SHF.R.U64 R17, R6, 0x10, R7 ;  /* 0x0000001006117819 */ /* 0x000fe40000001207 */
[----:B------:R-:W-:-:S05]  /*b150*/  SHF.R.U32.HI R3, RZ, 0x10, R9 ;  /* 0x00000010ff037819 */ /* 0x000fca0000011609 */
[----:B------:R-:W-:Y:S02]  /*b160*/  HADD2.F32 R33, -RZ, R3.H0_H0 ;  /* 0x20000003ff217230 */ /* 0x000fe40000004100 */
[----:B------:R-:W-:Y:S02]  /*b170*/  HADD2.F32 R3, -RZ, R69.H0_H0 ;  /* 0x20000045ff037230 */ /* 0x000fe40000004100 */
[--C-:B-1----:R-:W-:Y:S02]  /*b180*/  HADD2.F32 R8, -RZ, R12.reuse.H0_H0 ;  /* 0x2000000cff087230 */ /* 0x102fe40000004100 */
[----:B------:R-:W-:Y:S02]  /*b190*/  HADD2.F32 R7, -RZ, R12.H1_H1 ;  /* 0x3000000cff077230 */ /* 0x000fe40000004100 */
[--C-:B------:R-:W-:Y:S02]  /*b1a0*/  HADD2.F32 R12, -RZ, R14.reuse.H0_H0 ;  /* 0x2000000eff0c7230 */ /* 0x100fe40000004100 */
[----:B------:R-:W-:-:S02]  /*b1b0*/  HADD2.F32 R4, -RZ, R14.H1_H1 ;  /* 0x3000000eff047230 */ /* 0x000fc40000004100 */
[--C-:B------:R-:W-:Y:S02]  /*b1c0*/  HADD2.F32 R2, -RZ, R15.reuse.H1_H1 ;  /* 0x3000000fff027230 */ /* 0x100fe40000004100 */
[----:B------:R-:W-:Y:S02]  /*b1d0*/  HADD2.F32 R14, -RZ, R0.H0_H0 ;  /* 0x20000000ff0e7230 */ /* 0x000fe40000004100 */
[----:B------:R-:W-:Y:S02]  /*b1e0*/  HADD2.F32 R9, -RZ, R15.H0_H0 ;  /* 0x2000000fff097230 */ /* 0x000fe40000004100 */
[--C-:B------:R-:W-:Y:S02]  /*b1f0*/  HADD2.F32 R6, -RZ, R13.reuse.H0_H0 ;  /* 0x2000000dff067230 */ /* 0x100fe40000004100 */
[----:B--2---:R-:W-:Y:S01]  /*b200*/  HADD2.F32 R5, -RZ, R13.H1_H1 ;  /* 0x3000000dff057230 */ /* 0x004fe20000004100 */
[-C--:B------:R-:W-:Y:S01]  /*b210*/  FMUL.FTZ R13, R2, R14.reuse ;  /* 0x0000000e020d7220 */ /* 0x080fe20000410000 */
[----:B------:R-:W-:Y:S01]  /*b220*/  HADD2.F32 R0, -RZ, R68.H0_H0 ;  /* 0x20000044ff007230 */ /* 0x000fe20000004100 */
[----:B------:R-:W-:-:S02]  /*b230*/  FMUL.FTZ R14, R9, R14 ;  /* 0x0000000e090e7220 */ /* 0x000fc40000410000 */
[----:B------:R-:W-:Y:S02]  /*b240*/  FFMA.FTZ R16, R9, R33, -R13 ;  /* 0x0000002109107223 */ /* 0x000fe4000001080d */
[-C--:B------:R-:W-:Y:S02]  /*b250*/  FMUL.FTZ R9, R8, R0.reuse ;  /* 0x0000000008097220 */ /* 0x080fe40000410000 */
[C---:B------:R-:W-:Y:S01]  /*b260*/  FMUL.FTZ R15, R7.reuse, R0 ;  /* 0x00000000070f7220 */ /* 0x040fe20000410000 */
[----:B------:R-:W-:Y:S01]  /*b270*/  HADD2.F32 R0, -RZ, R68.H1_H1 ;  /* 0x30000044ff007230 */ /* 0x000fe20000004100 */
[----:B------:R-:W-:Y:S01]  /*b280*/  FFMA.FTZ R13, R7, R3, R9 ;  /* 0x00000003070d7223 */ /* 0x000fe20000010009 */
[----:B------:R-:W-:Y:S01]  /*b290*/  HADD2.F32 R9, -RZ, R17.H0_H0 ;  /* 0x20000011ff097230 */ /* 0x000fe20000004100 */
[----:B------:R-:W-:Y:S01]  /*b2a0*/  FFMA.FTZ R14, R2, R33, R14 ;  /* 0x00000021020e7223 */ /* 0x000fe2000001000e */
[----:B------:R-:W-:Y:S01]  /*b2b0*/  HADD2.F32 R2, -RZ, R69.H1_H1 ;  /* 0x30000045ff027230 */ /* 0x000fe20000004100 */
[----:B------:R-:W-:Y:S01]  /*b2c0*/  FFMA.FTZ R15, R8, R3, -R15 ;  /* 0x00000003080f7223 */ /* 0x000fe2000001080f */
[----:B------:R-:W-:Y:S01]  /*b2d0*/  HADD2.F32 R17, -RZ, R27.H0_H0 ;  /* 0x2000001bff117230 */ /* 0x000fe20000004100 */
[----:B------:R-:W-:-:S02]  /*b2e0*/  FMUL.FTZ R3, R4, R0 ;  /* 0x0000000004037220 */ /* 0x000fc40000410000 */
[----:B------:R-:W-:Y:S02]  /*b2f0*/  FMUL.FTZ R0, R12, R0 ;  /* 0x000000000c007220 */ /* 0x000fe40000410000 */
[-C--:B------:R-:W-:Y:S02]  /*b300*/  FMUL.FTZ R7, R5, R9.reuse ;  /* 0x0000000905077220 */ /* 0x080fe40000410000 */
[----:B------:R-:W-:Y:S02]  /*b310*/  FMUL.FTZ R9, R6, R9 ;  /* 0x0000000906097220 */ /* 0x000fe40000410000 */
[-C--:B------:R-:W-:Y:S02]  /*b320*/  FFMA.FTZ R8, R12, R2.reuse, -R3 ;  /* 0x000000020c087223 */ /* 0x080fe40000010803 */
[----:B------:R-:W-:Y:S01]  /*b330*/  FFMA.FTZ R2, R4, R2, R0 ;  /* 0x0000000204027223 */ /* 0x000fe20000010000 */
[----:B------:R-:W-:Y:S01]  /*b340*/  F2FP.PACK_AB R4, R13, R15 ;  /* 0x0000000f0d04723e */ /* 0x000fe200000000ff */
[-C--:B------:R-:W-:Y:S01]  /*b350*/  FFMA.FTZ R3, R6, R17.reuse, -R7 ;  /* 0x0000001106037223 */ /* 0x080fe20000010807 */
[----:B------:R-:W-:Y:S01]  /*b360*/  F2FP.PACK_AB R7, R14, R16 ;  /* 0x000000100e07723e */ /* 0x000fe200000000ff */
[----:B------:R-:W-:Y:S01]  /*b370*/  FFMA.FTZ R0, R5, R17, R9 ;  /* 0x0000001105007223 */ /* 0x000fe20000010009 */
[----:B------:R-:W-:-:S04]  /*b380*/  F2FP.PACK_AB R6, R2, R8 ;  /* 0x000000080206723e */ /* 0x000fc800000000ff */
[----:B------:R-:W-:-:S05]  /*b390*/  F2FP.PACK_AB R5, R0, R3 ;  /* 0x000000030005723e */ /* 0x000fca00000000ff */
[----:B------:R1:W-:Y:S02]  /*b3a0*/  STS.128 [R26+0x18100], R4 ;  /* 0x018100041a007388 */ /* 0x0003e40000000c00 */
.L_x_2320:
[----:B------:R-:W-:Y:S05]  /*b3b0*/  BSYNC B0 ;  /* 0x0000000000007941 */ /* 0x000fea0003800000 */
.L_x_2319:
[----:B------:R-:W-:Y:S01]  /*b3c0*/  ISETP.GE.AND P0, PT, R149, c[0x0][0x27c], PT ;  /* 0x00009f0095007a0c */ /* 0x000fe20003f06270 */
[----:B------:R-:W-:-:S12]  /*b3d0*/  BSSY B0, `(.L_x_2321) ;  /* 0x000002c000007945 */ /* 0x000fd80003800000 */
[----:B------:R-:W-:Y:S05]  /*b3e0*/  @P0 BRA `(.L_x_2322) ;  /* 0x000002a000000947 */ /* 0x000fea0003800000 */
[----:B-12---:R-:W1:Y:S01]  /*b3f0*/  LDS.128 R4, [R32] ;  /* 0x0000000020047984 */ /* 0x006e620000000c00 */
[----:B------:R-:W-:Y:S02]  /*b400*/  SHF.R.U32.HI R0, RZ, 0x10, R21 ;  /* 0x00000010ff007819 */ /* 0x000fe40000011615 */
[--C-:B------:R-:W-:Y:S02]  /*b410*/  SHF.R.U32.HI R2, RZ, 0x10, R19.reuse ;  /* 0x00000010ff027819 */ /* 0x100fe40000011613 */
        /* <DEDUP_REMOVED lines=13> */
[-C--:B------:R-:W-:Y:S01]  /*b4f0*/  FMUL.FTZ R5, R7, R14.reuse ;  /* 0x0000000e07057220 */ /* 0x080fe20000410000 */
[--C-:B------:R-:W-:Y:S01]  /*b500*/  HADD2.F32 R13, -RZ, R6.reuse.H0_H0 ;  /* 0x20000006ff0d7230 */ /* 0x100fe20000004100 */
[----:B------:R-:W-:Y:S01]  /*b510*/  FMUL.FTZ R14, R12, R14 ;  /* 0x0000000e0c0e7220 */ /* 0x000fe20000410000 */
[----:B------:R-:W-:Y:S01]  /*b520*/  HADD2.F32 R6, -RZ, R6.H1_H1 ;  /* 0x30000006ff067230 */ /* 0x000fe20000004100 */
[----:B------:R-:W-:Y:S02]  /*b530*/  FMUL.FTZ R15, R8, R0 ;  /* 0x00000000080f7220 */ /* 0x000fe40000410000 */
[----:B------:R-:W-:Y:S02]  /*b540*/  FFMA.FTZ R12, R12, R18, -R5 ;  /* 0x000000120c0c7223 */ /* 0x000fe40000010805 */
[C---:B------:R-:W-:Y:S01]  /*b550*/  FMUL.FTZ R5, R9.reuse, R0 ;  /* 0x0000000009057220 */ /* 0x040fe20000410000 */
[----:B------:R-:W-:Y:S01]  /*b560*/  HADD2.F32 R0, -RZ, R70.H1_H1 ;  /* 0x30000046ff007230 */ /* 0x000fe20000004100 */
[----:B------:R-:W-:-:S02]  /*b570*/  FFMA.FTZ R15, R9, R2, -R15 ;  /* 0x00000002090f7223 */ /* 0x000fc4000001080f */
[----:B------:R-:W-:Y:S01]  /*b580*/  FFMA.FTZ R9, R8, R2, R5 ;  /* 0x0000000208097223 */ /* 0x000fe20000010005 */
[----:B------:R-:W-:Y:S01]  /*b590*/  HADD2.F32 R8, -RZ, R16.H0_H0 ;  /* 0x20000010ff087230 */ /* 0x000fe20000004100 */
[----:B------:R-:W-:Y:S01]  /*b5a0*/  FFMA.FTZ R14, R7, R18, R14 ;  /* 0x00000012070e7223 */ /* 0x000fe2000001000e */
[----:B------:R-:W-:Y:S01]  /*b5b0*/  HADD2.F32 R2, -RZ, R71.H1_H1 ;  /* 0x30000047ff027230 */ /* 0x000fe20000004100 */
[-C--:B------:R-:W-:Y:S02]  /*b5c0*/  FMUL.FTZ R5, R6, R0.reuse ;  /* 0x0000000006057220 */ /* 0x080fe40000410000 */
[----:B------:R-:W-:Y:S02]  /*b5d0*/  FMUL.FTZ R0, R13, R0 ;  /* 0x000000000d007220 */ /* 0x000fe40000410000 */
[-C--:B------:R-:W-:Y:S02]  /*b5e0*/  FMUL.FTZ R7, R3, R8.reuse ;  /* 0x0000000803077220 */ /* 0x080fe40000410000 */
[----:B------:R-:W-:-:S02]  /*b5f0*/  FMUL.FTZ R8, R4, R8 ;  /* 0x0000000804087220 */ /* 0x000fc40000410000 */
[-C--:B------:R-:W-:Y:S02]  /*b600*/  FFMA.FTZ R5, R13, R2.reuse, -R5 ;  /* 0x000000020d057223 */ /* 0x080fe40000010805 */
[----:B------:R-:W-:Y:S02]  /*b610*/  FFMA.FTZ R2, R6, R2, R0 ;  /* 0x0000000206027223 */ /* 0x000fe40000010000 */
[-C--:B------:R-:W-:Y:S01]  /*b620*/  FFMA.FTZ R0, R4, R17.reuse, -R7 ;  /* 0x0000001104007223 */ /* 0x080fe20000010807 */
[----:B------:R-:W-:Y:S01]  /*b630*/  F2FP.PACK_AB R7, R14, R12 ;  /* 0x0000000c0e07723e */ /* 0x000fe200000000ff */
[----:B------:R-:W-:Y:S01]  /*b640*/  FFMA.FTZ R3, R3, R17, R8 ;  /* 0x0000001103037223 */ /* 0x000fe20000010008 */
[----:B------:R-:W-:Y:S02]  /*b650*/  F2FP.PACK_AB R6, R2, R5 ;  /* 0x000000050206723e */ /* 0x000fe400000000ff */
[----:B------:R-:W-:Y:S02]  /*b660*/  F2FP.PACK_AB R4, R9, R15 ;  /* 0x0000000f0904723e */ /* 0x000fe400000000ff */
[----:B------:R-:W-:-:S05]  /*b670*/  F2FP.PACK_AB R5, R3, R0 ;  /* 0x000000000305723e */ /* 0x000fca00000000ff */
[----:B------:R1:W-:Y:S02]  /*b680*/  STS.128 [R32], R4 ;  /* 0x0000000420007388 */ /* 0x0003e40000000c00 */
.L_x_2322:
[----:B------:R-:W-:Y:S05]  /*b690*/  BSYNC B0 ;  /* 0x0000000000007941 */ /* 0x000fea0003800000 */
.L_x_2321:
[----:B------:R-:W-:Y:S01]  /*b6a0*/  ISETP.GE.AND P0, PT, R146, c[0x0][0x27c], PT ;  /* 0x00009f0092007a0c */ /* 0x000fe20003f06270 */
[----:B------:R-:W-:-:S12]  /*b6b0*/  BSSY B0, `(.L_x_2323) ;  /* 0x000002c000007945 */ /* 0x000fd80003800000 */
[----:B------:R-:W-:Y:S05]  /*b6c0*/  @P0 BRA `(.L_x_2324) ;  /* 0x000002a000000947 */ /* 0x000fea0003800000 */
[----:B-12---:R-:W1:Y:S01]  /*b6d0*/  LDS.128 R4, [R26+0x1c100] ;  /* 0x01c100001a047984 */ /* 0x006e620000000c00 */
        /* <DEDUP_REMOVED lines=40> */
[----:B------:R1:W-:Y:S02]  /*b960*/  STS.128 [R26+0x1c100], R4 ;  /* 0x01c100041a007388 */ /* 0x0003e40000000c00 */
.L_x_2324:
[----:B------:R-:W-:Y:S05]  /*b970*/  BSYNC B0 ;  /* 0x0000000000007941 */ /* 0x000fea0003800000 */
.L_x_2323:
        /* <DEDUP_REMOVED lines=45> */
.L_x_2326:
[----:B------:R-:W-:Y:S05]  /*bc50*/  BSYNC B0 ;  /* 0x0000000000007941 */ /* 0x000fea0003800000 */
.L_x_2325:
        /* <DEDUP_REMOVED lines=45> */
.L_x_2328:
[----:B------:R-:W-:Y:S05]  /*bf30*/  BSYNC B0 ;  /* 0x0000000000007941 */ /* 0x000fea0003800000 */
.L_x_2327:
[----:B------:R-:W-:-:S13]  /*bf40*/  ISETP.GE.AND P0, PT, R147, c[0x0][0x27c], PT ;  /* 0x00009f0093007a0c */ /* 0x000fda0003f06270 */
[----:B------:R-:W-:Y:S05]  /*bf50*/  @P0 BRA `(.L_x_2318) ;  /* 0x000002a000000947 */ /* 0x000fea0003800000 */
[----:B-12---:R-:W1:Y:S01]  /*bf60*/  LDS.128 R4, [R32+0x8000] ;  /* 0x0080000020047984 */ /* 0x006e620000000c00 */
[----:B------:R-:W-:Y:S02]  /*bf70*/  SHF.R.U32.HI R0, RZ, 0x10, R47 ;  /* 0x00000010ff007819 */ /* 0x000fe4000001162f */
[----:B------:R-:W-:Y:S02]  /*bf80*/  SHF.R.U32.HI R2, RZ, 0x10, R45 ;  /* 0x00000010ff027819 */ /* 0x000fe4000001162d */
[----:B------:R-:W-:Y:S01]  /*bf90*/  SHF.R.U64 R16, R46, 0x10, R47 ;  /* 0x000000102e107819 */ /* 0x000fe2000000122f */
[----:B------:R-:W-:Y:S01]  /*bfa0*/  HADD2.F32 R14, -RZ, R0.H0_H0 ;  /* 0x20000000ff0e7230 */ /* 0x000fe20000004100 */
[----:B------:R-:W-:Y:S01]  /*bfb0*/  SHF.R.U64 R17, R44, 0x10, R45 ;  /* 0x000000102c117819 */ /* 0x000fe2000000122d */
[----:B------:R-:W-:Y:S02]  /*bfc0*/  HADD2.F32 R0, -RZ, R79.H1_H1 ;  /* 0x3000004fff007230 */ /* 0x000fe40000004100 */
        /* <DEDUP_REMOVED lines=35> */
.L_x_2318:
[----:B------:R-:W-:Y:S05]  /*c200*/  BSYNC B1 ;  /* 0x0000000000017941 */ /* 0x000fea0003800000 */
.L_x_2317:
[----:B------:R-:W-:-:S04]  /*c210*/  IADD3 R0, R215, 0x40, RZ ;  /* 0x00000040d7007810 */ /* 0x000fc80007ffe0ff */
[----:B------:R-:W-:-:S13]  /*c220*/  ISETP.GE.AND P0, PT, R0, R36, PT ;  /* 0x000000240000720c */ /* 0x000fda0003f06270 */
[----:B------:R-:W-:Y:S05]  /*c230*/  @P0 BRA `(.L_x_2308) ;  /* 0x0000458000000947 */ /* 0x000fea0003800000 */
        /* <DEDUP_REMOVED lines=31> */
[----:B------:R-:W-:Y:S01]  /*c430*/  HADD2.F32 R2, -RZ, R78.H0_H0 ;  /* 0x2000004eff027230 */ /* 0x000fe20000004100 */
        /* <DEDUP_REMOVED lines=13> */
.L_x_2330:
[----:B------:R-:W-:Y:S05]  /*c510*/  BSYNC B0 ;  /* 0x0000000000007941 */ /* 0x000fea0003800000 */
.L_x_2329:
        /* <DEDUP_REMOVED lines=26> */
[----:B------:R-:W-:Y:S01]  /*c6c0*/  HADD2.F32 R0, -RZ, R80.H0_H0 ;  /* 0x20000050ff007230 */ /* 0x000fe20000004100 */
        /* <DEDUP_REMOVED lines=18> */
.L_x_2332:
[----:B------:R-:W-:Y:S05]  /*c7f0*/  BSYNC B0 ;  /* 0x0000000000007941 */ /* 0x000fea0003800000 */
.L_x_2331:
        /* <DEDUP_REMOVED lines=45> */
.L_x_2334:
[----:B------:R-:W-:Y:S05]  /*cad0*/  BSYNC B0 ;  /* 0x0000000000007941 */ /* 0x000fea0003800000 */
.L_x_2333:
        /* <DEDUP_REMOVED lines=45> */
.L_x_2336:
[----:B------:R-:W-:Y:S05]  /*cdb0*/  BSYNC B0 ;  /* 0x0000000000007941 */ /* 0x000fea0003800000 */
.L_x_2335:
        /* <DEDUP_REMOVED lines=45> */
.L_x_2338:
[----:B------:R-:W-:Y:S05]  /*d090*/  BSYNC B0 ;  /* 0x0000000000007941 */ /* 0x000fea0003800000 */
.L_x_2337:
        /* <DEDUP_REMOVED lines=43> */
[----:B------:R1:W-:Y:S01]  /*d350*/  STS.128 [R32+0xa000], R4 ;  /* 0x00a0000420007388 */ /* 0x0003e20000000c00 */
[----:B------:R-:W-:Y:S05]  /*d360*/  BRA `(.L_x_2308) ;  /* 0x0000345000007947 */ /* 0x000fea0003800000 */
.L_x_2309:
        /* <DEDUP_REMOVED lines=22> */
.L_x_2505:
[----:B------:R-:W-:Y:S05]  /*d4d0*/  BRA.DIV ~URZ, `(.L_x_2340) ;  /* 0x00016a827f007947 */ /* 0x000fea000b800000 */
[----:B------:R3:W4:Y:S01]  /*d4e0*/  SHFL.IDX PT, R8, R23, RZ, 0x1c1f ;  /* 0x001c1fff17087589 */ /* 0x00072200000e0000 */
[----:B--2---:R-:W-:-:S03]  /*d4f0*/  MOV R9, R0 ;  /* 0x0000000000097202 */ /* 0x004fc60000000f00 */
[----:B------:R3:W2:Y:S04]  /*d500*/  SHFL.IDX PT, R20, R21, RZ, 0x1c1f ;  /* 0x001c1fff15147589 */ /* 0x0006a800000e0000 */
[----:B------:R3:W1:Y:S02]  /*d510*/  SHFL.IDX PT, R3, R32, RZ, 0x1c1f ;  /* 0x001c1fff20037589 */ /* 0x00066400000e0000 */
.L_x_2506:
        /* <DEDUP_REMOVED lines=23> */
[----:B----4-:R-:W-:-:S04]  /*d690*/  @!P1 IADD3 R18, P0, R8, R2, RZ ;  /* 0x0000000208129210 */ /* 0x010fc80007f1e0ff */
[----:B------:R-:W-:Y:S02]  /*d6a0*/  @!P1 IADD3.X R19, R9, R0, RZ, P0, !PT ;  /* 0x0000000009139210 */ /* 0x000fe400007fe4ff */
[----:B-1----:R-:W-:Y:S02]  /*d6b0*/  @!P1 IADD3 R16, P0, R3, R2, RZ ;  /* 0x0000000203109210 */ /* 0x002fe40007f1e0ff */
[----:B------:R-:W-:Y:S01]  /*d6c0*/  MOV R2, R3 ;  /* 0x0000000300027202 */ /* 0x000fe20000000f00 */
[----:B--2---:R-:W-:Y:S02]  /*d6d0*/  IMAD.MOV.U32 R3, RZ, RZ, R20 ;  /* 0x000000ffff037224 */ /* 0x004fe400078e0014 */
[----:B------:R-:W-:Y:S01]  /*d6e0*/  @!P1 IMAD.X R17, R20, 0x1, R0, P0 ;  /* 0x0000000114119824 */ /* 0x000fe200000e0600 */
[----:B------:R-:W-:-:S13]  /*d6f0*/  ISETP.GE.AND P0, PT, R141, c[0x0][0x27c], PT ;  /* 0x00009f008d007a0c */ /* 0x000fda0003f06270 */
[----:B------:R-:W-:-:S05]  /*d700*/  @!P0 SHF.L.U32 R0, R230, 0x3, RZ ;  /* 0x00000003e6008819 */ /* 0x000fca00000006ff */
[----:B------:R-:W-:-:S04]  /*d710*/  @!P0 IMAD.WIDE R6, R0, 0x2, R8 ;  /* 0x0000000200068825 */ /* 0x000fc800078e0208 */
[----:B------:R-:W-:Y:S01]  /*d720*/  @!P0 IMAD.WIDE R4, R0, 0x2, R2 ;  /* 0x0000000200048825 */ /* 0x000fe200078e0202 */
[----:B------:R1:W5:Y:S04]  /*d730*/  @!P0 LD.E.128 R28, [R6.64] ;  /* 0x0000000c061c8980 */ /* 0x000368000c101d00 */
[----:B------:R2:W5:Y:S01]  /*d740*/  @!P0 LD.E.128 R24, [R4.64] ;  /* 0x0000000c04188980 */ /* 0x000562000c101d00 */
[----:B------:R-:W-:Y:S01]  /*d750*/  ISETP.GE.AND P0, PT, R140, c[0x0][0x27c], PT ;  /* 0x00009f008c007a0c */ /* 0x000fe20003f06270 */
[----:B------:R-:W-:Y:S01]  /*d760*/  CS2R R46, SRZ ;  /* 0x00000000002e7805 */ /* 0x000fe2000001ff00 */
[----:B------:R-:W-:Y:S01]  /*d770*/  CS2R R44, SRZ ;  /* 0x00000000002c7805 */ /* 0x000fe2000001ff00 */
[----:B------:R-:W-:-:S10]  /*d780*/  CS2R R42, SRZ ;  /* 0x00000000002a7805 */ /* 0x000fd4000001ff00 */
[----:B------:R-:W-:Y:S01]  /*d790*/  @!P0 IMAD.SHL.U32 R0, R229, 0x8, RZ ;  /* 0x00000008e5008824 */ /* 0x000fe200078e00ff */
[----:B------:R-:W-:Y:S01]  /*d7a0*/  CS2R R40, SRZ ;  /* 0x0000000000287805 */ /* 0x000fe2000001ff00 */
[----:B------:R-:W-:Y:S01]  /*d7b0*/  CS2R R14, SRZ ;  /* 0x00000000000e7805 */ /* 0x000fe2000001ff00 */
[----:B------:R-:W-:Y:S01]  /*d7c0*/  CS2R R12, SRZ ;  /* 0x00000000000c7805 */ /* 0x000fe2000001ff00 */
[----:B------:R-:W-:Y:S01]  /*d7d0*/  @!P0 IMAD.WIDE R2, R0, 0x2, R2 ;  /* 0x0000000200028825 */ /* 0x000fe200078e0202 */
[----:B-1----:R-:W-:-:S04]  /*d7e0*/  CS2R R6, SRZ ;  /* 0x0000000000067805 */ /* 0x002fc8000001ff00 */
[----:B------:R1:W5:Y:S01]  /*d7f0*/  @!P0 LD.E.128 R40, [R2.64] ;  /* 0x0000000c02288980 */ /* 0x000362000c101d00 */
[----:B--2---:R-:W-:-:S03]  /*d800*/  @!P0 IMAD.WIDE R4, R0, 0x2, R8 ;  /* 0x0000000200048825 */ /* 0x004fc600078e0208 */
[----:B------:R1:W5:Y:S04]  /*d810*/  @!P1 LD.E.128 R12, [R18.64] ;  /* 0x0000000c120c9980 */ /* 0x000368000c101d00 */
[----:B------:R2:W5:Y:S02]  /*d820*/  @!P0 LD.E.128 R44, [R4.64] ;  /* 0x0000000c042c8980 */ /* 0x000564000c101d00 */
[----:B--2---:R-:W-:-:S06]  /*d830*/  CS2R R4, SRZ ;  /* 0x0000000000047805 */ /* 0x004fcc000001ff00 */
[----:B------:R1:W5:Y:S02]  /*d840*/  @!P1 LD.E.128 R4, [R16.64] ;  /* 0x0000000c10049980 */ /* 0x000364000c101d00 */
.L_x_2342:
[----:B------:R-:W-:Y:S05]  /*d850*/  BSYNC B0 ;  /* 0x0000000000007941 */ /* 0x000fea0003800000 */
.L_x_2341:
[----:B----45:R-:W-:Y:S02]  /*d860*/  IMAD.MOV.U32 R8, RZ, RZ, R46 ;  /* 0x000000ffff087224 */ /* 0x030fe400078e002e */
[----:B-1----:R-:W-:Y:S02]  /*d870*/  IMAD.MOV.U32 R3, RZ, RZ, R47 ;  /* 0x000000ffff037224 */ /* 0x002fe400078e002f */
        /* <DEDUP_REMOVED lines=27> */
[----:B------:R-:W-:Y:S01]  /*da30*/  MOV R3, R27 ;  /* 0x0000001b00037202 */ /* 0x000fe20000000f00 */
[----:B------:R-:W-:Y:S01]  /*da40*/  IMAD.MOV.U32 R0, RZ, RZ, R25 ;  /* 0x000000ffff007224 */ /* 0x000fe200078e0019 */
[----:B------:R-:W-:Y:S01]  /*da50*/  PRMT R82, R82, 0x5410, R8 ;  /* 0x0000541052527816 */ /* 0x000fe20000000008 */
[----:B------:R-:W-:Y:S01]  /*da60*/  IMAD.MOV.U32 R8, RZ, RZ, R6 ;  /* 0x000000ffff087224 */ /* 0x000fe200078e0006 */
[----:B------:R-:W-:-:S02]  /*da70*/  PRMT R83, R3, 0x7610, R83 ;  /* 0x0000761003537816 */ /* 0x000fc40000000053 */
[----:B------:R-:W-:Y:S01]  /*da80*/  PRMT R81, R0, 0x5410, R2 ;  /* 0x0000541000517816 */ /* 0x000fe20000000002 */
[----:B------:R-:W-:Y:S01]  /*da90*/  IMAD.MOV.U32 R2, RZ, RZ, R4 ;  /* 0x000000ffff027224 */ /* 0x000fe200078e0004 */
[----:B------:R-:W-:Y:S01]  /*daa0*/  MOV R3, R7 ;  /* 0x0000000700037202 */ /* 0x000fe20000000f00 */
[----:B------:R-:W-:-:S03]  /*dab0*/  IMAD.MOV.U32 R0, RZ, RZ, R5 ;  /* 0x000000ffff007224 */ /* 0x000fc600078e0005 */
[----:B------:R-:W-:Y:S02]  /*dac0*/  PRMT R70, R8, 0x5410, R3 ;  /* 0x0000541008467816 */ /* 0x000fe40000000003 */
[----:B------:R-:W-:Y:S01]  /*dad0*/  PRMT R39, R0, 0x5410, R2 ;  /* 0x0000541000277816 */ /* 0x000fe20000000002 */
[----:B------:R-:W-:Y:S05]  /*dae0*/  BRA.DIV ~URZ, `(.L_x_2343) ;  /* 0x000165b27f007947 */ /* 0x000fea000b800000 */
[----:B------:R1:W4:Y:S04]  /*daf0*/  SHFL.IDX PT, R9, R22, 0x1, 0x1c1f ;  /* 0x003c1f0016097f89 */ /* 0x00032800000e0000 */
[----:B------:R1:W3:Y:S04]  /*db00*/  SHFL.IDX PT, R8, R23, 0x1, 0x1c1f ;  /* 0x003c1f0017087f89 */ /* 0x0002e800000e0000 */
[----:B--2---:R1:W2:Y:S04]  /*db10*/  SHFL.IDX PT, R20, R21, 0x1, 0x1c1f ;  /* 0x003c1f0015147f89 */ /* 0x0042a800000e0000 */
[----:B------:R1:W1:Y:S02]  /*db20*/  SHFL.IDX PT, R2, R32, 0x1, 0x1c1f ;  /* 0x003c1f0020027f89 */ /* 0x00026400000e0000 */
.L_x_2507:
        /* <DEDUP_REMOVED lines=23> */
[----:B----4-:R-:W-:Y:S01]  /*dca0*/  @!P1 IMAD.X R19, R9, 0x1, R3, P0 ;  /* 0x0000000109139824 */ /* 0x010fe200000e0603 */
[----:B-1----:R-:W-:-:S04]  /*dcb0*/  @!P1 IADD3 R16, P0, R2, R0, RZ ;  /* 0x0000000002109210 */ /* 0x002fc80007f1e0ff */
[----:B--2---:R-:W-:Y:S01]  /*dcc0*/  @!P1 IADD3.X R17, R20, R3, RZ, P0, !PT ;  /* 0x0000000314119210 */ /* 0x004fe200007fe4ff */
[----:B------:R-:W-:Y:S01]  /*dcd0*/  IMAD.MOV.U32 R3, RZ, RZ, R20 ;  /* 0x000000ffff037224 */ /* 0x000fe200078e0014 */
        /* <DEDUP_REMOVED lines=15> */
[----:B------:R1:W5:Y:S01]  /*ddd0*/  @!P1 LD.E.128 R48, [R18.64] ;  /* 0x0000000c12309980 */ /* 0x000362000c101d00 */
[----:B------:R-:W-:-:S03]  /*dde0*/  @!P0 IMAD.SHL.U32 R0, R229, 0x8, RZ ;  /* 0x00000008e5008824 */ /* 0x000fc600078e00ff */
[----:B------:R1:W5:Y:S01]  /*ddf0*/  @!P1 LD.E.128 R52, [R16.64] ;  /* 0x0000000c10349980 */ /* 0x000362000c101d00 */
[----:B------:R-:W-:-:S04]  /*de00*/  @!P0 IMAD.WIDE R8, R0, 0x2, R8 ;  /* 0x0000000200088825 */ /* 0x000fc800078e0208 */
[----:B------:R-:W-:Y:S01]  /*de10*/  @!P0 IMAD.WIDE R2, R0, 0x2, R2 ;  /* 0x0000000200028825 */ /* 0x000fe200078e0202 */
[----:B------:R1:W5:Y:S04]  /*de20*/  @!P0 LD.E.128 R76, [R8.64] ;  /* 0x0000000c084c8980 */ /* 0x000368000c101d00 */
[----:B------:R1:W5:Y:S02]  /*de30*/  @!P0 LD.E.128 R72, [R2.64] ;  /* 0x0000000c02488980 */ /* 0x000364000c101d00 */
.L_x_2345:
[----:B------:R-:W-:Y:S05]  /*de40*/  BSYNC B0 ;  /* 0x0000000000007941 */ /* 0x000fea0003800000 */
.L_x_2344:
[----:B-----5:R-:W-:Y:S01]  /*de50*/  IMAD.MOV.U32 R0, RZ, RZ, R78 ;  /* 0x000000ffff007224 */ /* 0x020fe200078e004e */
[----:B------:R-:W-:-:S04]  /*de60*/  DEPBAR.LE SB0, 0x3 ;  /* 0x000080c00000791a */ /* 0x000fc80000000000 */
[----:B-1-3--:R-:W-:Y:S01]  /*de70*/  IMAD.MOV.U32 R8, RZ, RZ, R79 ;  /* 0x000000ffff087224 */ /* 0x00afe200078e004f */
[----:B------:R-:W-:Y:S01]  /*de80*/  WARPSYNC 0xffffffff ;  /* 0xffffffff00007948 */ /* 0x000fe20003800000 */
[----:B------:R-:W-:Y:S01]  /*de90*/  IMAD.MOV.U32 R3, RZ, RZ, R76 ;  /* 0x000000ffff037224 */ /* 0x000fe200078e004c */
[----:B------:R-:W-:Y:S01]  /*dea0*/  BSSY B1, `(.L_x_2346) ;  /* 0x000015c000017945 */ /* 0x000fe20003800000 */
        /* <DEDUP_REMOVED lines=12> */
[----:B------:R-:W-:Y:S02]  /*df70*/  PRMT R92, R92, 0x5410, R0 ;  /* 0x000054105c5c7816 */ /* 0x000fe40000000000 */
[----:B------:R-:W-:Y:S01]  /*df80*/  PRMT R95, R95, 0x5410, R3 ;  /* 0x000054105f5f7816 */ /* 0x000fe20000000003 */
[----:B------:R-:W-:Y:S01]  /*df90*/  IMAD.MOV.U32 R3, RZ, RZ, R48 ;  /* 0x000000ffff037224 */ /* 0x000fe200078e0030 */
[----:B------:R-:W-:Y:S01]  /*dfa0*/  PRMT R92, R8, 0x7610, R92 ;  /* 0x00007610085c7816 */ /* 0x000fe2000000005c */
[----:B------:R-:W-:Y:S01]  /*dfb0*/  IMAD.MOV.U32 R8, RZ, RZ, R75 ;  /* 0x000000ffff087224 */ /* 0x000fe200078e004b */
[----:B------:R-:W-:Y:S01]  /*dfc0*/  PRMT R94, R2, 0x7610, R94 ;  /* 0x00007610025e7816 */ /* 0x000fe2000000005e */
[----:B------:R-:W-:Y:S01]  /*dfd0*/  IMAD.MOV.U32 R2, RZ, RZ, R49 ;  /* 0x000000ffff027224 */ /* 0x000fe200078e0031 */
[----:B------:R-:W-:-:S02]  /*dfe0*/  MOV R0, R74 ;  /* 0x0000004a00007202 */ /* 0x000fc40000000f00 */
[----:B------:R-:W-:Y:S02]  /*dff0*/  PRMT R99, R8, 0x7610, R99 ;  /* 0x0000761008637816 */ /* 0x000fe40000000063 */
[----:B------:R-:W-:Y:S02]  /*e000*/  IADD3 R8, -R226, R37, RZ ;  /* 0x00000025e2087210 */ /* 0x000fe40007ffe1ff */
[----:B------:R-:W-:Y:S01]  /*e010*/  PRMT R91, R91, 0x5410, R3 ;  /* 0x000054105b5b7816 */ /* 0x000fe20000000003 */
[----:B------:R-:W-:Y:S01]  /*e020*/  IMAD.MOV.U32 R3, RZ, RZ, R72 ;  /* 0x000000ffff037224 */ /* 0x000fe200078e0048 */
[----:B------:R-:W-:Y:S01]  /*e030*/  IMNMX R80, R8, 0x80, PT ;  /* 0x0000008008507817 */ /* 0x000fe20003800200 */
[----:B------:R-:W-:Y:S01]  /*e040*/  IMAD.MOV.U32 R8, RZ, RZ, R54 ;  /* 0x000000ffff087224 */ /* 0x000fe200078e0036 */
[----:B------:R-:W-:Y:S01]  /*e050*/  PRMT R90, R2, 0x7610, R90 ;  /* 0x00007610025a7816 */ /* 0x000fe2000000005a */
[----:B------:R-:W-:Y:S01]  /*e060*/  IMAD.MOV.U32 R2, RZ, RZ, R73 ;  /* 0x000000ffff027224 */ /* 0x000fe200078e0049 */
[----:B------:R-:W-:Y:S01]  /*e070*/  PRMT R98, R98, 0x5410, R0 ;  /* 0x0000541062627816 */ /* 0x000fe20000000000 */
[----:B------:R-:W-:Y:S01]  /*e080*/  IMAD.MOV.U32 R0, RZ, RZ, R66 ;  /* 0x000000ffff007224 */ /* 0x000fe200078e0042 */
[----:B------:R-:W-:Y:S01]  /*e090*/  BAR.SYNC.DEFER_BLOCKING 0x0 ;  /* 0x0000000000007b1d */ /* 0x000fe20000010000 */
[----:B------:R-:W-:-:S02]  /*e0a0*/  ISETP.GE.AND P0, PT, R215, R80, PT ;  /* 0x00000050d700720c */ /* 0x000fc40003f06270 */
[----:B------:R-:W-:Y:S01]  /*e0b0*/  PRMT R97, R2, 0x5410, R3 ;  /* 0x0000541002617816 */ /* 0x000fe20000000003 */
[----:B------:R-:W-:Y:S01]  /*e0c0*/  IMAD.MOV.U32 R3, RZ, RZ, R67 ;  /* 0x000000ffff037224 */ /* 0x000fe200078e0043 */
[----:B------:R-:W-:Y:S01]  /*e0d0*/  PRMT R94, R94, 0x5410, R0 ;  /* 0x000054105e5e7816 */ /* 0x000fe20000000000 */
[----:B------:R-:W-:Y:S01]  /*e0e0*/  IMAD.MOV.U32 R2, RZ, RZ, R64 ;  /* 0x000000ffff027224 */ /* 0x000fe200078e0040 */
[----:B------:R-:W-:Y:S01]  /*e0f0*/  PRMT R90, R90, 0x5410, R8 ;  /* 0x000054105a5a7816 */ /* 0x000fe20000000008 */
[----:B------:R-:W-:Y:S01]  /*e100*/  IMAD.MOV.U32 R0, RZ, RZ, R65 ;  /* 0x000000ffff007224 */ /* 0x000fe200078e0041 */
[----:B------:R-:W-:Y:S01]  /*e110*/  PRMT R95, R3, 0x7610, R95 ;  /* 0x00007610035f7816 */ /* 0x000fe2000000005f */
        /* <DEDUP_REMOVED lines=11> */
[----:B------:R-:W-:Y:S02]  /*e1d0*/  MOV R0, c[0x0][0x27c] ;  /* 0x00009f0000007a02 */ /* 0x000fe40000000f00 */
[--C-:B------:R-:W-:Y:S02]  /*e1e0*/  SHF.R.U64 R38, R4, 0x10, R5.reuse ;  /* 0x0000001004267819 */ /* 0x100fe40000001205 */
[----:B------:R-:W-:Y:S02]  /*e1f0*/  LEA.HI R0, R0, R240, RZ, 0x1d ;  /* 0x000000f000007211 */ /* 0x000fe400078fe8ff */
[----:B------:R-:W-:Y:S01]  /*e200*/  SHF.R.U32.HI R4, RZ, 0x10, R5 ;  /* 0x00000010ff047819 */ /* 0x000fe20000011605 */
[----:B------:R-:W-:Y:S01]  /*e210*/  HADD2.F32 R5, -RZ, R56.H0_H0 ;  /* 0x20000038ff057230 */ /* 0x000fe20000004100 */
[----:B------:R-:W-:Y:S02]  /*e220*/  SHF.R.S32.HI R3, RZ, 0x1f, R0 ;  /* 0x0000001fff037819 */ /* 0x000fe40000011400 */
[----:B------:R-:W-:-:S02]  /*e230*/  SHF.L.U32 R2, R0, 0x3, RZ ;  /* 0x0000000300027819 */ /* 0x000fc400000006ff */
[----:B------:R-:W-:Y:S02]  /*e240*/  LEA.HI R0, R3, R0, RZ, 0x3 ;  /* 0x0000000003007211 */ /* 0x000fe400078f18ff */
[----:B------:R-:W-:Y:S02]  /*e250*/  LOP3.LUT R2, R228, 0x38, R2, 0xf8, !PT ;  /* 0x00000038e4027812 */ /* 0x000fe400078ef802 */
[----:B------:R-:W-:Y:S02]  /*e260*/  SHF.L.U32 R0, R0, 0xa, RZ ;  /* 0x0000000a00007819 */ /* 0x000fe400000006ff */
[----:B------:R-:W-:Y:S02]  /*e270*/  LOP3.LUT R3, R228, 0x38, R106, 0xf8, !PT ;  /* 0x00000038e4037812 */ /* 0x000fe400078ef86a */
[----:B------:R-:W-:Y:S02]  /*e280*/  LOP3.LUT R2, R2, R150, RZ, 0x3c, !PT ;  /* 0x0000009602027212 */ /* 0x000fe400078e3cff */
[----:B------:R-:W-:-:S02]  /*e290*/  LOP3.LUT R0, R0, 0x7fffe000, RZ, 0xc0, !PT ;  /* 0x7fffe00000007812 */ /* 0x000fc400078ec0ff */
[----:B------:R-:W-:Y:S02]  /*e2a0*/  LOP3.LUT R3, R151, R3, R150, 0xf6, !PT ;  /* 0x0000000397037212 */ /* 0x000fe400078ef696 */
[----:B------:R-:W-:Y:S01]  /*e2b0*/  IADD3 R0, R2, R0, R151 ;  /* 0x0000000002007210 */ /* 0x000fe20007ffe097 */
[----:B------:R-:W-:Y:S01]  /*e2c0*/  HADD2.F32 R2, -RZ, R39.H0_H0 ;  /* 0x20000027ff027230 */ /* 0x000fe20000004100 */
[----:B------:R-:W-:Y:S02]  /*e2d0*/  SHF.L.U32 R34, R3, 0x1, RZ ;  /* 0x0000000103227819 */ /* 0x000fe400000006ff */
[----:B------:R-:W-:Y:S02]  /*e2e0*/  SHF.L.U32 R33, R0, 0x1, RZ ;  /* 0x0000000100217819 */ /* 0x000fe400000006ff */
[--C-:B------:R-:W-:Y:S01]  /*e2f0*/  SHF.R.U64 R59, R12, 0x10, R13.reuse ;  /* 0x000000100c3b7819 */ /* 0x100fe2000000120d */
[----:B--2---:R-:W1:Y:S01]  /*e300*/  LDS.128 R20, [R34+0x18100] ;  /* 0x0181000022147984 */ /* 0x004e620000000c00 */
[----:B----4-:R-:W-:-:S02]  /*e310*/  SHF.R.U32.HI R9, RZ, 0x10, R13 ;  /* 0x00000010ff097819 */ /* 0x010fc4000001160d */
[--C-:B------:R-:W-:Y:S01]  /*e320*/  SHF.R.U64 R57, R6, 0x10, R7.reuse ;  /* 0x0000001006397819 */ /* 0x100fe20000001207 */
[----:B------:R-:W2:Y:S01]  /*e330*/  LDS.128 R16, [R33+0x18100] ;  /* 0x0181000021107984 */ /* 0x000ea20000000c00 */
[----:B------:R-:W-:Y:S01]  /*e340*/  SHF.R.U32.HI R13, RZ, 0x10, R7 ;  /* 0x00000010ff0d7819 */ /* 0x000fe20000011607 */
[----:B------:R-:W-:Y:S01]  /*e350*/  HADD2.F32 R7, -RZ, R4.H0_H0 ;  /* 0x20000004ff077230 */ /* 0x000fe20000004100 */
[--C-:B------:R-:W-:Y:S02]  /*e360*/  SHF.R.U64 R68, R14, 0x10, R15.reuse ;  /* 0x000000100e447819 */ /* 0x100fe4000000120f */
[----:B------:R-:W-:Y:S01]  /*e370*/  SHF.R.U32.HI R14, RZ, 0x10, R15 ;  /* 0x00000010ff0e7819 */ /* 0x000fe2000001160f */
[----:B------:R-:W-:Y:S02]  /*e380*/  HADD2.F32 R15, -RZ, R9.H0_H0 ;  /* 0x20000009ff0f7230 */ /* 0x000fe40000004100 */
[--C-:B-1----:R-:W-:Y:S02]  /*e390*/  HADD2.F32 R8, -RZ, R21.reuse.H0_H0 ;  /* 0x20000015ff087230 */ /* 0x102fe40000004100 */
[----:B------:R-:W-:-:S02]  /*e3a0*/  HADD2.F32 R6, -RZ, R21.H1_H1 ;  /* 0x30000015ff067230 */ /* 0x000fc40000004100 */
[----:B--2---:R-:W-:Y:S01]  /*e3b0*/  HADD2.F32 R0, -RZ, R17.H0_H0 ;  /* 0x20000011ff007230 */ /* 0x004fe20000004100 */
[----:B------:R-:W-:Y:S01]  /*e3c0*/  FMUL.FTZ R3, R8, R2 ;  /* 0x0000000208037220 */ /* 0x000fe20000410000 */
[----:B------:R-:W-:-:S03]  /*e3d0*/  HADD2.F32 R4, -RZ, R20.H0_H0 ;  /* 0x20000014ff047230 */ /* 0x000fc60000004100 */
[C---:B------:R-:W-:Y:S01]  /*e3e0*/  FMUL.FTZ R12, R0.reuse, R2 ;  /* 0x00000002000c7220 */ /* 0x040fe20000410000 */
[----:B------:R-:W-:Y:S01]  /*e3f0*/  HADD2.F32 R2, -RZ, R39.H1_H1 ;  /* 0x30000027ff027230 */ /* 0x000fe20000004100 */
[----:B------:R-:W-:Y:S01]  /*e400*/  FFMA.FTZ R69, R0, R5, R3 ;  /* 0x0000000500457223 */ /* 0x000fe20000010003 */
[----:B------:R-:W-:Y:S01]  /*e410*/  HADD2.F32 R0, -RZ, R17.H1_H1 ;  /* 0x30000011ff007230 */ /* 0x000fe20000004100 */
[----:B------:R-:W-:Y:S02]  /*e420*/  FMUL.FTZ R3, R6, R7 ;  /* 0x0000000706037220 */ /* 0x000fe40000410000 */
[----:B------:R-:W-:Y:S01]  /*e430*/  FFMA.FTZ R39, R8, R5, -R12 ;  /* 0x0000000508277223 */ /* 0x000fe2000001080c */
[----:B------:R-:W-:Y:S01]  /*e440*/  HADD2.F32 R8, -RZ, R22.H0_H0 ;  /* 0x20000016ff087230 */ /* 0x000fe20000004100 */
[C---:B------:R-:W-:Y:S01]  /*e450*/  FMUL.FTZ R9, R0.reuse, R7 ;  /* 0x0000000700097220 */ /* 0x040fe20000410000 */
[----:B------:R-:W-:Y:S01]  /*e460*/  HADD2.F32 R5, -RZ, R23.H1_H1 ;  /* 0x30000017ff057230 */ /* 0x000fe20000004100 */
[-C--:B------:R-:W-:Y:S01]  /*e470*/  FFMA.FTZ R58, R0, R15.reuse, R3 ;  /* 0x0000000f003a7223 */ /* 0x080fe20000010003 */
[----:B------:R-:W-:Y:S01]  /*e480*/  HADD2.F32 R0, -RZ, R16.H0_H0 ;  /* 0x20000010ff007230 */ /* 0x000fe20000004100 */
[-C--:B------:R-:W-:Y:S01]  /*e490*/  FMUL.FTZ R7, R4, R2.reuse ;  /* 0x0000000204077220 */ /* 0x080fe20000410000 */
[----:B------:R-:W-:Y:S01]  /*e4a0*/  HADD2.F32 R3, -RZ, R56.H1_H1 ;  /* 0x30000038ff037230 */ /* 0x000fe20000004100 */
[----:B------:R-:W-:Y:S01]  /*e4b0*/  FFMA.FTZ R37, R6, R15, -R9 ;  /* 0x0000000f06257223 */ /* 0x000fe20000010809 */
[----:B------:R-:W-:Y:S01]  /*e4c0*/  HADD2.F32 R6, -RZ, R71.H0_H0 ;  /* 0x20000047ff067230 */ /* 0x000fe20000004100 */
[C---:B------:R-:W-:Y:S01]  /*e4d0*/  FMUL.FTZ R2, R0.reuse, R2 ;  /* 0x0000000200027220 */ /* 0x040fe20000410000 */
[----:B------:R-:W-:Y:S01]  /*e4e0*/  HADD2.F32 R9, -RZ, R13.H0_H0 ;  /* 0x2000000dff097230 */ /* 0x000fe20000004100 */
[-C--:B------:R-:W-:Y:S01]  /*e4f0*/  FFMA.FTZ R56, R0, R3.reuse, R7 ;  /* 0x0000000300387223 */ /* 0x080fe20000010007 */
[----:B------:R-:W-:Y:S01]  /*e500*/  HADD2.F32 R0, -RZ, R70.H0_H0 ;  /* 0x20000046ff007230 */ /* 0x000fe20000004100 */
[----:B------:R-:W-:Y:S01]  /*e510*/  FFMA.FTZ R36, R4, R3, -R2 ;  /* 0x0000000304247223 */ /* 0x000fe20000010802 */
[----:B------:R-:W-:-:S02]  /*e520*/  HADD2.F32 R2, -RZ, R18.H0_H0 ;  /* 0x20000012ff027230 */ /* 0x000fc40000004100 */
[----:B------:R-:W-:Y:S01]  /*e530*/  HADD2.F32 R3, -RZ, R70.H1_H1 ;  /* 0x30000046ff037230 */ /* 0x000fe20000004100 */
[-C--:B------:R-:W-:Y:S01]  /*e540*/  FMUL.FTZ R4, R8, R0.reuse ;  /* 0x0000000008047220 */ /* 0x080fe20000410000 */
[----:B------:R-:W-:Y:S01]  /*e550*/  HADD2.F32 R7, -RZ, R23.H0_H0 ;  /* 0x20000017ff077230 */ /* 0x000fe20000004100 */
[C---:B------:R-:W-:Y:S01]  /*e560*/  FMUL.FTZ R32, R2.reuse, R0 ;  /* 0x0000000002207220 */ /* 0x040fe20000410000 */
[----:B------:R-:W-:Y:S01]  /*e570*/  HADD2.F32 R0, -RZ, R19.H0_H0 ;  /* 0x20000013ff007230 */ /* 0x000fe20000004100 */
[----:B------:R-:W-:Y:S01]  /*e580*/  FFMA.FTZ R35, R2, R6, R4 ;  /* 0x0000000602237223 */ /* 0x000fe20000010004 */
        /* <DEDUP_REMOVED lines=20> */
[----:B------:R-:W-:Y:S01]  /*e6d0*/  F2FP.PACK_AB R7, R17, R23 ;  /* 0x000000171107723e */ /* 0x000fe200000000ff */
[----:B------:R-:W-:Y:S01]  /*e6e0*/  FFMA.FTZ R14, R0, R19, R9 ;  /* 0x00000013000e7223 */ /* 0x000fe20000010009 */
[----:B------:R-:W-:Y:S01]  /*e6f0*/  HADD2.F32 R0, -RZ, R18.H1_H1 ;  /* 0x30000012ff007230 */ /* 0x000fe20000004100 */
[----:B------:R-:W-:-:S02]  /*e700*/  FMUL.FTZ R9, R2, R12 ;  /* 0x0000000c02097220 */ /* 0x000fc40000410000 */
[----:B------:R-:W-:Y:S01]  /*e710*/  FFMA.FTZ R3, R3, R19, -R13 ;  /* 0x0000001303037223 */ /* 0x000fe2000001080d */
[----:B------:R-:W-:Y:S01]  /*e720*/  F2FP.PACK_AB R4, R14, R56 ;  /* 0x000000380e04723e */ /* 0x000fe200000000ff */
[C---:B------:R-:W-:Y:S01]  /*e730*/  FMUL.FTZ R12, R0.reuse, R12 ;  /* 0x0000000c000c7220 */ /* 0x040fe20000410000 */
[----:B------:R-:W-:Y:S01]  /*e740*/  F2FP.PACK_AB R13, R37, R39 ;  /* 0x00000027250d723e */ /* 0x000fe200000000ff */
[----:B------:R-:W-:Y:S02]  /*e750*/  FFMA.FTZ R9, R0, R16, R9 ;  /* 0x0000001000097223 */ /* 0x000fe40000010009 */
        /* <DEDUP_REMOVED lines=9> */
.L_x_2349:
[----:B------:R-:W-:Y:S05]  /*e7f0*/  BSYNC B0 ;  /* 0x0000000000007941 */ /* 0x000fea0003800000 */
.L_x_2348:
[----:B------:R-:W-:Y:S01]  /*e800*/  ISETP.GE.AND P0, PT, R141, c[0x0][0x27c], PT ;  /* 0x00009f008d007a0c */ /* 0x000fe20003f06270 */
[----:B------:R-:W-:-:S12]  /*e810*/  BSSY B0, `(.L_x_2350) ;  /* 0x0000062000007945 */ /* 0x000fd80003800000 */
[----:B------:R-:W-:Y:S05]  /*e820*/  @P0 BRA `(.L_x_2351) ;  /* 0x0000060000000947 */ /* 0x000fea0003800000 */
[----:B------:R-:W3:Y:S01]  /*e830*/  LDL R68, [R1+0x28] ;  /* 0x0000280001447983 */ /* 0x000ee20000100800 */
[----:B------:R-:W-:Y:S02]  /*e840*/  MOV R0, c[0x0][0x27c] ;  /* 0x00009f0000007a02 */ /* 0x000fe40000000f00 */
[--C-:B------:R-:W-:Y:S02]  /*e850*/  SHF.R.U64 R39, R24, 0x10, R25.reuse ;  /* 0x0000001018277819 */ /* 0x100fe40000001219 */
[----:B------:R-:W-:Y:S02]  /*e860*/  LEA.HI R0, R0, R230, RZ, 0x1d ;  /* 0x000000e600007211 */ /* 0x000fe400078fe8ff */
[----:B------:R-:W-:Y:S02]  /*e870*/  SHF.R.U32.HI R24, RZ, 0x10, R25 ;  /* 0x00000010ff187819 */ /* 0x000fe40000011619 */
        /* <DEDUP_REMOVED lines=9> */
[----:B------:R-:W-:Y:S01]  /*e910*/  SHF.R.U32.HI R28, RZ, 0x10, R29 ;  /* 0x00000010ff1c7819 */ /* 0x000fe2000001161d */
[----:B------:R-:W-:Y:S01]  /*e920*/  HADD2.F32 R57, -RZ, R57.H0_H0 ;  /* 0x20000039ff397230 */ /* 0x000fe20000004100 */
[----:B------:R-:W-:Y:S01]  /*e930*/  SHF.L.U32 R32, R0, 0x1, RZ ;  /* 0x0000000100207819 */ /* 0x000fe200000006ff */
[----:B------:R-:W-:Y:S01]  /*e940*/  HADD2.F32 R0, -RZ, R81.H0_H0 ;  /* 0x20000051ff007230 */ /* 0x000fe20000004100 */
[----:B------:R-:W-:Y:S01]  /*e950*/  SHF.R.U64 R56, R30, 0x10, R31 ;  /* 0x000000101e387819 */ /* 0x000fe2000000121f */
[----:B------:R-:W-:Y:S01]  /*e960*/  HADD2.F32 R59, -RZ, R28.H0_H0 ;  /* 0x2000001cff3b7230 */ /* 0x000fe20000004100 */
[--C-:B------:R-:W-:Y:S01]  /*e970*/  SHF.R.U64 R30, R26, 0x10, R27.reuse ;  /* 0x000000101a1e7819 */ /* 0x100fe2000000121b */
[----:B-1----:R-:W1:Y:S01]  /*e980*/  LDS.128 R12, [R32+0x18100] ;  /* 0x01810000200c7984 */ /* 0x002e620000000c00 */
[----:B------:R-:W-:-:S02]  /*e990*/  SHF.R.U32.HI R26, RZ, 0x10, R27 ;  /* 0x00000010ff1a7819 */ /* 0x000fc4000001161b */
[----:B------:R-:W-:-:S05]  /*e9a0*/  SHF.R.U32.HI R25, RZ, 0x10, R31 ;  /* 0x00000010ff197819 */ /* 0x000fca000001161f */
[----:B------:R-:W-:Y:S02]  /*e9b0*/  HADD2.F32 R58, -RZ, R25.H0_H0 ;  /* 0x20000019ff3a7230 */ /* 0x000fe40000004100 */
[----:B-1----:R-:W-:Y:S02]  /*e9c0*/  HADD2.F32 R3, -RZ, R13.H0_H0 ;  /* 0x2000000dff037230 */ /* 0x002fe40000004100 */
[----:B----4-:R-:W-:Y:S02]  /*e9d0*/  HADD2.F32 R9, -RZ, R15.H0_H0 ;  /* 0x2000000fff097230 */ /* 0x010fe40000004100 */
[----:B------:R-:W-:Y:S01]  /*e9e0*/  HADD2.F32 R2, -RZ, R13.H1_H1 ;  /* 0x3000000dff027230 */ /* 0x000fe20000004100 */
[----:B------:R-:W-:Y:S01]  /*e9f0*/  FMUL.FTZ R34, R3, R0 ;  /* 0x0000000003227220 */ /* 0x000fe20000410000 */
[--C-:B------:R-:W-:Y:S02]  /*ea00*/  HADD2.F32 R8, -RZ, R12.reuse.H0_H0 ;  /* 0x2000000cff087230 */ /* 0x100fe40000004100 */
[----:B------:R-:W-:-:S02]  /*ea10*/  HADD2.F32 R13, -RZ, R12.H1_H1 ;  /* 0x3000000cff0d7230 */ /* 0x000fc40000004100 */
        /* <DEDUP_REMOVED lines=15> */
[--C-:B--2---:R-:W-:Y:S01]  /*eb10*/  HADD2.F32 R20, -RZ, R4.reuse.H0_H0 ;  /* 0x20000004ff147230 */ /* 0x104fe20000004100 */
[----:B------:R-:W-:Y:S01]  /*eb20*/  FFMA.FTZ R37, R2, R59, R0 ;  /* 0x0000003b02257223 */ /* 0x000fe20000010000 */
[----:B------:R-:W-:Y:S01]  /*eb30*/  HADD2.F32 R23, -RZ, R4.H1_H1 ;  /* 0x30000004ff177230 */ /* 0x000fe20000004100 */
[----:B------:R-:W-:Y:S01]  /*eb40*/  FFMA.FTZ R38, R3, R6, R5 ;  /* 0x0000000603267223 */ /* 0x000fe20000010005 */
[----:B------:R-:W-:-:S02]  /*eb50*/  HADD2.F32 R4, -RZ, R81.H1_H1 ;  /* 0x30000051ff047230 */ /* 0x000fc40000004100 */
[--C-:B------:R-:W-:Y:S02]  /*eb60*/  HADD2.F32 R5, -RZ, R83.reuse.H1_H1 ;  /* 0x30000053ff057230 */ /* 0x100fe40000004100 */
[----:B------:R-:W-:Y:S01]  /*eb70*/  HADD2.F32 R0, -RZ, R83.H0_H0 ;  /* 0x20000053ff007230 */ /* 0x000fe20000004100 */
[-C--:B------:R-:W-:Y:S01]  /*eb80*/  FMUL.FTZ R3, R20, R4.reuse ;  /* 0x0000000414037220 */ /* 0x080fe20000410000 */
[----:B------:R-:W-:Y:S01]  /*eb90*/  HADD2.F32 R24, -RZ, R26.H0_H0 ;  /* 0x2000001aff187230 */ /* 0x000fe20000004100 */
[C---:B------:R-:W-:Y:S01]  /*eba0*/  FMUL.FTZ R31, R8.reuse, R4 ;  /* 0x00000004081f7220 */ /* 0x040fe20000410000 */
[----:B------:R-:W-:Y:S01]  /*ebb0*/  HADD2.F32 R2, -RZ, R82.H1_H1 ;  /* 0x30000052ff027230 */ /* 0x000fe20000004100 */
[----:B------:R-:W-:Y:S01]  /*ebc0*/  FFMA.FTZ R35, R8, R5, R3 ;  /* 0x0000000508237223 */ /* 0x000fe20000010003 */
[--C-:B------:R-:W-:Y:S01]  /*ebd0*/  HADD2.F32 R3, -RZ, R84.reuse.H0_H0 ;  /* 0x20000054ff037230 */ /* 0x100fe20000004100 */
[-C--:B------:R-:W-:Y:S01]  /*ebe0*/  FMUL.FTZ R8, R17, R0.reuse ;  /* 0x0000000011087220 */ /* 0x080fe20000410000 */
[----:B------:R-:W-:Y:S01]  /*ebf0*/  HADD2.F32 R4, -RZ, R84.H1_H1 ;  /* 0x30000054ff047230 */ /* 0x000fe20000004100 */
[----:B------:R-:W-:-:S02]  /*ec00*/  FMUL.FTZ R26, R9, R0 ;  /* 0x00000000091a7220 */ /* 0x000fc40000410000 */
[----:B------:R-:W-:Y:S01]  /*ec10*/  FFMA.FTZ R28, R9, R3, R8 ;  /* 0x00000003091c7223 */ /* 0x000fe20000010008 */
[----:B------:R-:W-:Y:S01]  /*ec20*/  HADD2.F32 R8, -RZ, R39.H0_H0 ;  /* 0x20000027ff087230 */ /* 0x000fe20000004100 */
[----:B------:R-:W-:Y:S01]  /*ec30*/  FMUL.FTZ R0, R16, R24 ;  /* 0x0000001810007220 */ /* 0x000fe20000410000 */
[----:B------:R-:W-:Y:S01]  /*ec40*/  HADD2.F32 R9, -RZ, R30.H0_H0 ;  /* 0x2000001eff097230 */ /* 0x000fe20000004100 */
[-C--:B------:R-:W-:Y:S01]  /*ec50*/  FMUL.FTZ R15, R18, R2.reuse ;  /* 0x00000002120f7220 */ /* 0x080fe20000410000 */
[----:B------:R-:W-:Y:S01]  /*ec60*/  HADD2.F32 R39, -RZ, R56.H0_H0 ;  /* 0x20000038ff277230 */ /* 0x000fe20000004100 */
[----:B------:R-:W-:Y:S02]  /*ec70*/  FMUL.FTZ R29, R12, R2 ;  /* 0x000000020c1d7220 */ /* 0x000fe40000410000 */
[----:B------:R-:W-:Y:S02]  /*ec80*/  FFMA.FTZ R25, R7, R58, R0 ;  /* 0x0000003a07197223 */ /* 0x000fe40000010000 */
[----:B------:R-:W-:-:S02]  /*ec90*/  FMUL.FTZ R2, R23, R8 ;  /* 0x0000000817027220 */ /* 0x000fc40000410000 */
[----:B------:R-:W-:Y:S02]  /*eca0*/  FFMA.FTZ R36, R12, R4, R15 ;  /* 0x000000040c247223 */ /* 0x000fe4000001000f */
[----:B------:R-:W-:Y:S02]  /*ecb0*/  FMUL.FTZ R24, R7, R24 ;  /* 0x0000001807187220 */ /* 0x000fe40000410000 */
[-C--:B------:R-:W-:Y:S02]  /*ecc0*/  FMUL.FTZ R0, R21, R9.reuse ;  /* 0x0000000915007220 */ /* 0x080fe40000410000 */
[C---:B------:R-:W-:Y:S02]  /*ecd0*/  FMUL.FTZ R15, R13.reuse, R8 ;  /* 0x000000080d0f7220 */ /* 0x040fe40000410000 */
[----:B------:R-:W-:Y:S02]  /*ece0*/  FMUL.FTZ R7, R14, R9 ;  /* 0x000000090e077220 */ /* 0x000fe40000410000 */
[----:B------:R-:W-:-:S02]  /*ecf0*/  FFMA.FTZ R27, R13, R57, R2 ;  /* 0x000000390d1b7223 */ /* 0x000fc40000010002 */
        /* <DEDUP_REMOVED lines=10> */
[----:B------:R-:W-:Y:S02]  /*eda0*/  FFMA.FTZ R2, R23, R57, -R15 ;  /* 0x0000003917027223 */ /* 0x000fe4000001080f */
[----:B------:R-:W-:Y:S01]  /*edb0*/  FFMA.FTZ R6, R21, R39, -R7 ;  /* 0x0000002715067223 */ /* 0x000fe20000010807 */
[----:B------:R-:W-:Y:S02]  /*edc0*/  F2FP.PACK_AB R15, R0, R3 ;  /* 0x00000003000f723e */ /* 0x000fe400000000ff */
[----:B------:R-:W-:Y:S02]  /*edd0*/  F2FP.PACK_AB R12, R2, R9 ;  /* 0x00000009020c723e */ /* 0x000fe400000000ff */
[----:B------:R-:W-:Y:S02]  /*ede0*/  F2FP.PACK_AB R14, R6, R8 ;  /* 0x00000008060e723e */ /* 0x000fe400000000ff */
[----:B------:R-:W-:Y:S02]  /*edf0*/  F2FP.PACK_AB R7, R25, R28 ;  /* 0x0000001c1907723e */ /* 0x000fe400000000ff */
[----:B------:R-:W-:Y:S01]  /*ee00*/  F2FP.PACK_AB R6, R30, R36 ;  /* 0x000000241e06723e */ /* 0x000fe200000000ff */
[----:B------:R1:W-:Y:S04]  /*ee10*/  STS.128 [R68], R12 ;  /* 0x0000000c44007388 */ /* 0x0003e80000000c00 */
[----:B------:R1:W-:Y:S02]  /*ee20*/  STS.128 [R32+0x18100], R4 ;  /* 0x0181000420007388 */ /* 0x0003e40000000c00 */
.L_x_2351:
[----:B------:R-:W-:Y:S05]  /*ee30*/  BSYNC B0 ;  /* 0x0000000000007941 */ /* 0x000fea0003800000 */
.L_x_2350:
[----:B------:R-:W-:-:S13]  /*ee40*/  ISETP.GE.AND P0, PT, R140, c[0x0][0x27c], PT ;  /* 0x00009f008c007a0c */ /* 0x000fda0003f06270 */
[----:B------:R-:W-:Y:S05]  /*ee50*/  @P0 BRA `(.L_x_2347) ;  /* 0x0000060000000947 */ /* 0x000fea0003800000 */
[----:B------:R-:W3:Y:S01]  /*ee60*/  LDL R56, [R1+0x20] ;  /* 0x0000200001387983 */ /* 0x000ee20000100800 */
[----:B------:R-:W-:Y:S02]  /*ee70*/  MOV R0, c[0x0][0x27c] ;  /* 0x00009f0000007a02 */ /* 0x000fe40000000f00 */
[----:B------:R-:W-:Y:S02]  /*ee80*/  SHF.R.U32.HI R24, RZ, 0x10, R41 ;  /* 0x00000010ff187819 */ /* 0x000fe40000011629 */
        /* <DEDUP_REMOVED lines=15> */
[----:B------:R-:W-:Y:S02]  /*ef80*/  SHF.R.U64 R39, R40, 0x10, R41 ;  /* 0x0000001028277819 */ /* 0x000fe40000001229 */
[----:B------:R-:W-:Y:S01]  /*ef90*/  SHF.R.U32.HI R27, RZ, 0x10, R47 ;  /* 0x00000010ff1b7819 */ /* 0x000fe2000001162f */
[----:B-1----:R-:W1:Y:S01]  /*efa0*/  LDS.128 R12, [R29+0x18100] ;  /* 0x018100001d0c7984 */ /* 0x002e620000000c00 */
[----:B------:R-:W-:-:S02]  /*efb0*/  SHF.R.U64 R44, R44, 0x10, R45 ;  /* 0x000000102c2c7819 */ /* 0x000fc4000000122d */
[----:B------:R-:W-:Y:S01]  /*efc0*/  SHF.R.U64 R40, R46, 0x10, R47 ;  /* 0x000000102e287819 */ /* 0x000fe2000000122f */
[----:B------:R-:W-:Y:S02]  /*efd0*/  HADD2.F32 R42, -RZ, R27.H0_H0 ;  /* 0x2000001bff2a7230 */ /* 0x000fe40000004100 */
[----:B------:R-:W-:Y:S02]  /*efe0*/  HADD2.F32 R41, -RZ, R44.H0_H0 ;  /* 0x2000002cff297230 */ /* 0x000fe40000004100 */
[----:B-1----:R-:W-:Y:S02]  /*eff0*/  HADD2.F32 R3, -RZ, R13.H0_H0 ;  /* 0x2000000dff037230 */ /* 0x002fe40000004100 */
[----:B----4-:R-:W-:Y:S02]  /*f000*/  HADD2.F32 R9, -RZ, R15.H0_H0 ;  /* 0x2000000fff097230 */ /* 0x010fe40000004100 */
[----:B------:R-:W-:Y:S01]  /*f010*/  HADD2.F32 R2, -RZ, R13.H1_H1 ;  /* 0x3000000dff027230 */ /* 0x000fe20000004100 */
[----:B------:R-:W-:Y:S01]  /*f020*/  FMUL.FTZ R34, R3, R0 ;  /* 0x0000000003227220 */ /* 0x000fe20000410000 */
[----:B------:R-:W-:-:S02]  /*f030*/  HADD2.F32 R8, -RZ, R12.H0_H0 ;  /* 0x2000000cff087230 */ /* 0x000fc40000004100 */
[----:B------:R-:W-:Y:S02]  /*f040*/  HADD2.F32 R13, -RZ, R12.H1_H1 ;  /* 0x3000000cff0d7230 */ /* 0x000fe40000004100 */
        /* <DEDUP_REMOVED lines=20> */
[----:B------:R-:W-:Y:S02]  /*f190*/  HADD2.F32 R5, -RZ, R88.H0_H0 ;  /* 0x20000058ff057230 */ /* 0x000fe40000004100 */
        /* <DEDUP_REMOVED lines=44> */
.L_x_2347:
[----:B------:R-:W-:Y:S05]  /*f460*/  BSYNC B1 ;  /* 0x0000000000017941 */ /* 0x000fea0003800000 */
.L_x_2346:
        /* <DEDUP_REMOVED lines=14> */
[----:B---3--:R-:W3:Y:S01]  /*f550*/  LDL R44, [R1+0x2c] ;  /* 0x00002c00012c7983 */ /* 0x008ee20000100800 */
        /* <DEDUP_REMOVED lines=15> */
[----:B-1----:R-:W-:Y:S01]  /*f650*/  SHF.L.U32 R29, R0, 0x1, RZ ;  /* 0x00000001001d7819 */ /* 0x002fe200000006ff */
[----:B------:R-:W-:Y:S01]  /*f660*/  HADD2.F32 R0, -RZ, R87.H1_H1 ;  /* 0x30000057ff007230 */ /* 0x000fe20000004100 */
[----:B------:R-:W-:-:S02]  /*f670*/  SHF.R.U32.HI R27, RZ, 0x10, R51 ;  /* 0x00000010ff1b7819 */ /* 0x000fc40000011633 */
[----:B------:R-:W-:Y:S01]  /*f680*/  SHF.R.U64 R35, R54, 0x10, R55 ;  /* 0x0000001036237819 */ /* 0x000fe20000001237 */
[----:B------:R-:W1:Y:S01]  /*f690*/  LDS.128 R12, [R29+0x18100] ;  /* 0x018100001d0c7984 */ /* 0x000e620000000c00 */
[----:B------:R-:W-:Y:S01]  /*f6a0*/  SHF.R.U64 R38, R48, 0x10, R49 ;  /* 0x0000001030267819 */ /* 0x000fe20000001231 */
[----:B------:R-:W-:Y:S01]  /*f6b0*/  HADD2.F32 R42, -RZ, R27.H0_H0 ;  /* 0x2000001bff2a7230 */ /* 0x000fe20000004100 */
[----:B------:R-:W-:-:S03]  /*f6c0*/  SHF.R.U64 R40, R50, 0x10, R51 ;  /* 0x0000001032287819 */ /* 0x000fc60000001233 */
        /* <DEDUP_REMOVED lines=72> */
.L_x_2353:
[----:B------:R-:W-:Y:S05]  /*fb50*/  BSYNC B0 ;  /* 0x0000000000007941 */ /* 0x000fea0003800000 */
.L_x_2352:
[----:B------:R-:W-:Y:S01]  /*fb60*/  ISETP.GE.AND P0, PT, R141, c[0x0][0x27c], PT ;  /* 0x00009f008d007a0c */ /* 0x000fe20003f06270 */
[----:B------:R-:W-:-:S12]  /*fb70*/  BSSY B0, `(.L_x_2354) ;  /* 0x0000062000007945 */ /* 0x000fd80003800000 */
[----:B------:R-:W-:Y:S05]  /*fb80*/  @P0 BRA `(.L_x_2355) ;  /* 0x0000060000000947 */ /* 0x000fea0003800000 */
[----:B-1-3--:R-:W3:Y:S01]  /*fb90*/  LDL R44, [R1+0x24] ;  /* 0x00002400012c7983 */ /* 0x00aee20000100800 */
        /* <DEDUP_REMOVED lines=95> */
.L_x_2355:
[----:B------:R-:W-:Y:S05]  /*10190*/  BSYNC B0 ;  /* 0x0000000000007941 */ /* 0x000fea0003800000 */
.L_x_2354:
[----:B------:R-:W-:-:S13]  /*101a0*/  ISETP.GE.AND P0, PT, R140, c[0x0][0x27c], PT ;  /* 0x00009f008c007a0c */ /* 0x000fda0003f06270 */
        /* <DEDUP_REMOVED lines=97> */
.L_x_2308:
[----:B------:R-:W-:Y:S05]  /*107c0*/  BSYNC B2 ;  /* 0x0000000000027941 */ /* 0x000fea0003800000 */
.L_x_2306:
[----:B------:R-:W-:-:S04]  /*107d0*/  DEPBAR.LE SB0, 0x2 ;  /* 0x000080800000791a */ /* 0x000fc80000000000 */
[----:B------:R-:W-:Y:S01]  /*107e0*/  WARPSYNC 0xffffffff ;  /* 0xffffffff00007948 */ /* 0x000fe20003800000 */
[----:B------:R-:W-:Y:S01]  /*107f0*/  BAR.SYNC.DEFER_BLOCKING 0x0 ;  /* 0x0000000000007b1d */ /* 0x000fe20000010000 */
[----:B------:R-:W-:Y:S01]  /*10800*/  IMAD.MOV.U32 R0, RZ, RZ, 0x20 ;  /* 0x00000020ff007424 */ /* 0x000fe200078e00ff */
[----:B------:R-:W-:-:S04]  /*10810*/  LOP3.LUT P2, RZ, R216, 0x2, RZ, 0xc0, !PT ;  /* 0x00000002d8ff7812 */ /* 0x000fc8000784c0ff */
[----:B------:R-:W-:Y:S01]  /*10820*/  SEL R180, R0, 0xffffffe0, !P2 ;  /* 0xffffffe000b47807 */ /* 0x000fe20005000000 */
[----:B------:R-:W-:Y:S04]  /*10830*/  BSSY B0, `(.L_x_2356) ;  /* 0x000004c000007945 */ /* 0x000fe80003800000 */
[----:B-1----:R-:W-:Y:S01]  /*10840*/  IMAD.IADD R8, R186, 0x1, R180 ;  /* 0x00000001ba087824 */ /* 0x002fe200078e02b4 */
[----:B--2---:R1:W2:Y:S04]  /*10850*/  LDSM.16.M88.4 R4, [R181] ;  /* 0x00000000b504783b */ /* 0x0042a80000000200 */
[----:B------:R1:W3:Y:S04]  /*10860*/  LDSM.16.M88.4 R36, [R186] ;  /* 0x00000000ba24783b */ /* 0x0002e80000000200 */
[----:B------:R1:W4:Y:S04]  /*10870*/  LDSM.16.M88.4 R40, [R186+0x800] ;  /* 0x00080000ba28783b */ /* 0x0003280000000200 */
[----:B------:R1:W1:Y:S04]  /*10880*/  LDSM.16.M88.4 R48, [R186+0x1000] ;  /* 0x00100000ba30783b */ /* 0x0002680000000200 */
[----:B-----5:R1:W1:Y:S04]  /*10890*/  LDSM.16.M88.4 R44, [R186+0x1800] ;  /* 0x00180000ba2c783b */ /* 0x0202680000000200 */
        /* <DEDUP_REMOVED lines=8> */
[----:B----4-:R-:W-:-:S02]  /*10920*/  SHF.R.S32.HI R9, RZ, 0x1f, R190 ;  /* 0x0000001fff097819 */ /* 0x010fc400000114be */
[----:B------:R-:W-:Y:S01]  /*10930*/  SHF.L.U64.HI R29, R194, 0x1, R211 ;  /* 0x00000001c21d7819 */ /* 0x000fe200000102d3 */
[----:B------:R-:W-:Y:S01]  /*10940*/  IMAD R0, R0, c[0x0][0x208], RZ ;  /* 0x0000820000007a24 */ /* 0x000fe200078e02ff */
[C---:B------:R-:W-:Y:S01]  /*10950*/  SHF.L.U64.HI R27, R201.reuse, 0x1, R212 ;  /* 0x00000001c91b7819 */ /* 0x040fe200000102d4 */
[----:B------:R-:W-:Y:S01]  /*10960*/  IMAD.SHL.U32 R28, R194, 0x2, RZ ;  /* 0x00000002c21c7824 */ /* 0x000fe200078e00ff */
[----:B------:R-:W-:Y:S01]  /*10970*/  SHF.L.U32 R26, R201, 0x1, RZ ;  /* 0x00000001c91a7819 */ /* 0x000fe200000006ff */
[----:B------:R-:W-:Y:S01]  /*10980*/  IMAD R0, R192, c[0x0][0x20c], R0 ;  /* 0x00008300c0007a24 */ /* 0x000fe200078e0200 */
[C---:B------:R-:W-:Y:S01]  /*10990*/  SHF.L.U64.HI R25, R198.reuse, 0x1, R199 ;  /* 0x00000001c6197819 */ /* 0x040fe200000102c7 */
[----:B------:R-:W-:Y:S02]  /*109a0*/  IMAD.SHL.U32 R23, R198, 0x2, RZ ;  /* 0x00000002c6177824 */ /* 0x000fe400078e00ff */
[----:B------:R-:W-:Y:S02]  /*109b0*/  IMAD.IADD R3, R3, 0x1, R0 ;  /* 0x0000000103037824 */ /* 0x000fe400078e0200 */
[----:B------:R-:W-:-:S02]  /*109c0*/  IMAD R0, R9, c[0x0][0x218], RZ ;  /* 0x0000860009007a24 */ /* 0x000fc400078e02ff */
        /* <DEDUP_REMOVED lines=8> */
.L_x_2508:
        /* <DEDUP_REMOVED lines=12> */
[C---:B------:R-:W-:Y:S01]  /*10b10*/  IMAD.X R17, R9.reuse, 0x1, R27, P0 ;  /* 0x0000000109117824 */ /* 0x040fe200000e061b */
        /* <DEDUP_REMOVED lines=8> */
.L_x_2509:
[----:B---3--:R-:W-:Y:S02]  /*10ba0*/  IADD3 R2, -R24, 0x10, RZ ;  /* 0x0000001018027810 */ /* 0x008fe40007ffe1ff */
[----:B------:R-:W-:-:S02]  /*10bb0*/  IADD3 R3, -R21, 0x10, RZ ;  /* 0x0000001015037810 */ /* 0x000fc40007ffe1ff */
[----:B------:R-:W-:-:S04]  /*10bc0*/  LOP3.LUT R2, R2, 0xf, RZ, 0xc0, !PT ;  /* 0x0000000f02027812 */ /* 0x000fc800078ec0ff */
[-C--:B------:R-:W-:Y:S02]  /*10bd0*/  IADD3 R18, P1, P0, R2, R0.reuse, R23 ;  /* 0x0000000002127210 */ /* 0x080fe4000783e017 */
        /* <DEDUP_REMOVED lines=17> */
.L_x_2357:
[----:B------:R-:W-:Y:S05]  /*10cf0*/  BSYNC B0 ;  /* 0x0000000000007941 */ /* 0x000fea0003800000 */
.L_x_2356:
        /* <DEDUP_REMOVED lines=11> */
[----:B------:R-:W-:Y:S01]  /*10db0*/  LDSM.16.M88.4 R92, [R186+0x5000] ;  /* 0x00500000ba5c783b */ /* 0x000fe20000000200 */
[----:B------:R-:W-:Y:S01]  /*10dc0*/  HMMA.16816.F32 R28, R4, R38, RZ ;  /* 0x00000026041c723c */ /* 0x000fe200000018ff */
[----:B------:R-:W-:Y:S01]  /*10dd0*/  ISETP.NE.AND P0, PT, R3, 0x1, PT ;  /* 0x000000010300780c */ /* 0x000fe20003f05270 */
[----:B----4-:R-:W-:Y:S01]  /*10de0*/  IMAD.MOV.U32 R9, RZ, RZ, c[0x0][0x32c] ;  /* 0x0000cb00ff097624 */ /* 0x010fe200078e00ff */
[----:B------:R-:W2:Y:S01]  /*10df0*/  LDSM.16.M88.4 R52, [R2] ;  /* 0x000000000234783b */ /* 0x000ea20000000200 */
[----:B------:R-:W-:-:S03]  /*10e00*/  ULOP3.LUT UR6, URZ, UR6, URZ, 0x33, !UPT ;  /* 0x000000063f067292 */ /* 0x000fc6000f8e333f */
[----:B------:R-:W3:Y:S01]  /*10e10*/  LDSM.16.M88.4 R56, [R2+0x800] ;  /* 0x000800000238783b */ /* 0x000ee20000000200 */
[C---:B------:R-:W-:Y:S01]  /*10e20*/  HMMA.16816.F32 R32, R4.reuse, R40, RZ ;  /* 0x000000280420723c */ /* 0x040fe200000018ff */
[----:B------:R-:W-:Y:S02]  /*10e30*/  ISETP.GE.AND P4, PT, R9, 0x1, PT ;  /* 0x000000010900780c */ /* 0x000fe40003f86270 */
[----:B------:R-:W4:Y:S04]  /*10e40*/  LDSM.16.M88.4 R76, [R2+0x1000] ;  /* 0x00100000024c783b */ /* 0x000f280000000200 */
[----:B------:R-:W-:Y:S01]  /*10e50*/  LDSM.16.M88.4 R68, [R0] ;  /* 0x000000000044783b */ /* 0x000fe20000000200 */
[C---:B------:R-:W-:Y:S03]  /*10e60*/  HMMA.16816.F32 R36, R4.reuse, R42, RZ ;  /* 0x0000002a0424723c */ /* 0x040fe600000018ff */
[----:B------:R-:W-:Y:S04]  /*10e70*/  LDSM.16.M88.4 R72, [R0+0x800] ;  /* 0x000800000048783b */ /* 0x000fe80000000200 */
[----:B------:R-:W-:Y:S01]  /*10e80*/  LDSM.16.M88.4 R84, [R0+0x1000] ;  /* 0x001000000054783b */ /* 0x000fe20000000200 */
        /* <DEDUP_REMOVED lines=19> */
[C---:B------:R-:W-:Y:S01]  /*10fc0*/  HMMA.16816.F32 R28, R20.reuse, R54, R28 ;  /* 0x00000036141c723c */ /* 0x040fe2000000181c */
[----:B------:R-:W2:Y:S07]  /*10fd0*/  LDSM.16.M88.4 R52, [R0+0x1800] ;  /* 0x001800000034783b */ /* 0x000eae0000000200 */
[C---:B---3--:R-:W-:Y:S08]  /*10fe0*/  HMMA.16816.F32 R32, R20.reuse, R56, R32 ;  /* 0x000000381420723c */ /* 0x048ff00000001820 */
[C---:B------:R-:W-:Y:S08]  /*10ff0*/  HMMA.16816.F32 R36, R20.reuse, R58, R36 ;  /* 0x0000003a1424723c */ /* 0x040ff00000001824 */
[C---:B----4-:R-:W-:Y:S08]  /*11000*/  HMMA.16816.F32 R40, R20.reuse, R76, R40 ;  /* 0x0000004c1428723c */ /* 0x050ff00000001828 */
[C---:B------:R-:W-:Y:S01]  /*11010*/  HMMA.16816.F32 R56, R20.reuse, R78, R48 ;  /* 0x0000004e1438723c */ /* 0x040fe20000001830 */
[----:B------:R-:W3:Y:S07]  /*11020*/  LDSM.16.M88.4 R76, [R186+0x3000] ;  /* 0x00300000ba4c783b */ /* 0x000eee0000000200 */
[C---:B-1----:R-:W-:Y:S01]  /*11030*/  HMMA.16816.F32 R48, R20.reuse, R60, R24 ;  /* 0x0000003c1430723c */ /* 0x042fe20000001818 */
[----:B------:R-:W-:Y:S07]  /*11040*/  LDSM.16.M88.4 R24, [R8+0x3800] ;  /* 0x003800000818783b */ /* 0x000fee0000000200 */
[----:B------:R-:W-:Y:S01]  /*11050*/  HMMA.16816.F32 R44, R20, R62, R44 ;  /* 0x0000003e142c723c */ /* 0x000fe2000000182c */
[----:B------:R-:W1:Y:S04]  /*11060*/  LDSM.16.M88.4 R60, [R186+0x3800] ;  /* 0x00380000ba3c783b */ /* 0x000e680000000200 */
[----:B------:R-:W-:Y:S03]  /*11070*/  LDSM.16.M88.4 R20, [R182+0x4000] ;  /* 0x00400000b614783b */ /* 0x000fe60000000200 */
[C---:B------:R-:W-:Y:S08]  /*11080*/  HMMA.16816.F32 R12, R4.reuse, R68, R12 ;  /* 0x00000044040c723c */ /* 0x040ff0000000180c */
[C---:B------:R-:W-:Y:S01]  /*11090*/  HMMA.16816.F32 R28, R4.reuse, R70, R28 ;  /* 0x00000046041c723c */ /* 0x040fe2000000181c */
[----:B------:R-:W4:Y:S07]  /*110a0*/  LDSM.16.M88.4 R68, [R8+0x2000] ;  /* 0x002000000844783b */ /* 0x000f2e0000000200 */
[C---:B------:R-:W-:Y:S08]  /*110b0*/  HMMA.16816.F32 R32, R4.reuse, R72, R32 ;  /* 0x000000480420723c */ /* 0x040ff00000001820 */
[C---:B------:R-:W-:Y:S01]  /*110c0*/  HMMA.16816.F32 R36, R4.reuse, R74, R36 ;  /* 0x0000004a0424723c */ /* 0x040fe20000001824 */
[----:B------:R-:W5:Y:S07]  /*110d0*/  LDSM.16.M88.4 R72, [R8+0x2800] ;  /* 0x002800000848783b */ /* 0x000f6e0000000200 */
[C---:B------:R-:W-:Y:S08]  /*110e0*/  HMMA.16816.F32 R40, R4.reuse, R84, R40 ;  /* 0x000000540428723c */ /* 0x040ff00000001828 */
[C---:B------:R-:W-:Y:S01]  /*110f0*/  HMMA.16816.F32 R56, R4.reuse, R86, R56 ;  /* 0x000000560438723c */ /* 0x040fe20000001838 */
[----:B------:R-:W1:Y:S07]  /*11100*/  LDSM.16.M88.4 R84, [R8+0x3000] ;  /* 0x003000000854783b */ /* 0x000e6e0000000200 */
        /* <DEDUP_REMOVED lines=13> */
[C---:B-1----:R-:W-:Y:S08]  /*111e0*/  HMMA.16816.F32 R48, R16.reuse, R60, R48 ;  /* 0x0000003c1030723c */ /* 0x042ff00000001830 */
[----:B------:R-:W-:Y:S01]  /*111f0*/  HMMA.16816.F32 R44, R16, R62, R44 ;  /* 0x0000003e102c723c */ /* 0x000fe2000000182c */
[----:B------:R-:W-:Y:S07]  /*11200*/  LDSM.16.M88.4 R60, [R0+0x3800] ;  /* 0x00380000003c783b */ /* 0x000fee0000000200 */
[C---:B----4-:R-:W-:Y:S01]  /*11210*/  HMMA.16816.F32 R16, R20.reuse, R68, R4 ;  /* 0x000000441410723c */ /* 0x050fe20000001804 */
[----:B------:R-:W-:Y:S07]  /*11220*/  LDSM.16.M88.4 R4, [R183+0x4000] ;  /* 0x00400000b704783b */ /* 0x000fee0000000200 */
[C---:B------:R-:W-:Y:S01]  /*11230*/  HMMA.16816.F32 R28, R20.reuse, R70, R28 ;  /* 0x00000046141c723c */ /* 0x040fe2000000181c */
[----:B------:R-:W-:Y:S07]  /*11240*/  LDSM.16.M88.4 R68, [R186+0x4000] ;  /* 0x00400000ba44783b */ /* 0x000fee0000000200 */
[C---:B-----5:R-:W-:Y:S08]  /*11250*/  HMMA.16816.F32 R32, R20.reuse, R72, R32 ;  /* 0x000000481420723c */ /* 0x060ff00000001820 */
[C---:B------:R-:W-:Y:S01]  /*11260*/  HMMA.16816.F32 R36, R20.reuse, R74, R36 ;  /* 0x0000004a1424723c */ /* 0x040fe20000001824 */
[----:B------:R-:W1:Y:S07]  /*11270*/  LDSM.16.M88.4 R72, [R0+0x2000] ;  /* 0x002000000048783b */ /* 0x000e6e0000000200 */
[C---:B------:R-:W-:Y:S08]  /*11280*/  HMMA.16816.F32 R40, R20.reuse, R84, R40 ;  /* 0x000000541428723c */ /* 0x040ff00000001828 */
[C---:B------:R-:W-:Y:S01]  /*11290*/  HMMA.16816.F32 R56, R20.reuse, R86, R56 ;  /* 0x000000561438723c */ /* 0x040fe20000001838 */
[----:B------:R-:W3:Y:S07]  /*112a0*/  LDSM.16.M88.4 R84, [R0+0x3000] ;  /* 0x003000000054783b */ /* 0x000eee0000000200 */
[C---:B------:R-:W-:Y:S08]  /*112b0*/  HMMA.16816.F32 R48, R20.reuse, R24, R48 ;  /* 0x000000181430723c */ /* 0x040ff00000001830 */
[----:B------:R-:W-:Y:S01]  /*112c0*/  HMMA.16816.F32 R44, R20, R26, R44 ;  /* 0x0000001a142c723c */ /* 0x000fe2000000182c */
[----:B------:R-:W4:Y:S07]  /*112d0*/  LDSM.16.M88.4 R20, [R181+0x8000] ;  /* 0x00800000b514783b */ /* 0x000f2e0000000200 */
        /* <DEDUP_REMOVED lines=11> */
[----:B------:R-:W5:Y:S07]  /*11390*/  LDSM.16.M88.4 R52, [R186+0x5800] ;  /* 0x00580000ba34783b */ /* 0x000f6e0000000200 */
[C---:B-1----:R-:W-:Y:S08]  /*113a0*/  HMMA.16816.F32 R28, R4.reuse, R72, R24 ;  /* 0x00000048041c723c */ /* 0x042ff00000001818 */
[C---:B------:R-:W-:Y:S01]  /*113b0*/  HMMA.16816.F32 R24, R4.reuse, R74, R16 ;  /* 0x0000004a0418723c */ /* 0x040fe20000001810 */
[----:B------:R-:W1:Y:S04]  /*113c0*/  LDSM.16.M88.4 R16, [R182+0x8000] ;  /* 0x00800000b610783b */ /* 0x000e680000000200 */
[----:B------:R-:W1:Y:S03]  /*113d0*/  LDSM.16.M88.4 R72, [R8+0x4800] ;  /* 0x004800000848783b */ /* 0x000e660000000200 */
[C---:B------:R-:W-:Y:S08]  /*113e0*/  HMMA.16816.F32 R12, R4.reuse, R76, R32 ;  /* 0x0000004c040c723c */ /* 0x040ff00000001820 */
[C---:B------:R-:W-:Y:S01]  /*113f0*/  HMMA.16816.F32 R36, R4.reuse, R78, R36 ;  /* 0x0000004e0424723c */ /* 0x040fe20000001824 */
[----:B------:R-:W-:Y:S07]  /*11400*/  LDSM.16.M88.4 R76, [R2+0x4000] ;  /* 0x00400000024c783b */ /* 0x000fee0000000200 */
[C---:B---3--:R-:W-:Y:S08]  /*11410*/  HMMA.16816.F32 R40, R4.reuse, R84, R40 ;  /* 0x000000540428723c */ /* 0x048ff00000001828 */
[C---:B------:R-:W-:Y:S01]  /*11420*/  HMMA.16816.F32 R56, R4.reuse, R86, R56 ;  /* 0x000000560438723c */ /* 0x040fe20000001838 */
[----:B------:R-:W-:Y:S07]  /*11430*/  LDSM.16.M88.4 R84, [R2+0x4800] ;  /* 0x004800000254783b */ /* 0x000fee0000000200 */
[C---:B------:R-:W-:Y:S08]  /*11440*/  HMMA.16816.F32 R48, R4.reuse, R60, R48 ;  /* 0x0000003c0430723c */ /* 0x040ff00000001830 */
[----:B------:R-:W-:Y:S01]  /*11450*/  HMMA.16816.F32 R44, R4, R62, R44 ;  /* 0x0000003e042c723c */ /* 0x000fe2000000182c */
[----:B------:R-:W-:Y:S07]  /*11460*/  LDSM.16.M88.4 R60, [R2+0x5000] ;  /* 0x00500000023c783b */ /* 0x000fee0000000200 */
[C---:B----4-:R-:W-:Y:S08]  /*11470*/  HMMA.16816.F32 R32, R20.reuse, R68, R28 ;  /* 0x000000441420723c */ /* 0x050ff0000000181c */
[C---:B------:R-:W-:Y:S01]  /*11480*/  HMMA.16816.F32 R28, R20.reuse, R70, R24 ;  /* 0x00000046141c723c */ /* 0x040fe20000001818 */
[----:B------:R-:W3:Y:S07]  /*11490*/  LDSM.16.M88.4 R68, [R8+0x5800] ;  /* 0x005800000844783b */ /* 0x000eee0000000200 */
[C---:B--2---:R-:W-:Y:S01]  /*114a0*/  HMMA.16816.F32 R24, R20.reuse, R80, R12 ;  /* 0x000000501418723c */ /* 0x044fe2000000180c */
[----:B------:R-:W2:Y:S07]  /*114b0*/  LDSM.16.M88.4 R12, [R184+0x8000] ;  /* 0x00800000b80c783b */ /* 0x000eae0000000200 */
[C---:B------:R-:W-:Y:S01]  /*114c0*/  HMMA.16816.F32 R4, R20.reuse, R82, R36 ;  /* 0x000000521404723c */ /* 0x040fe20000001824 */
[----:B------:R-:W-:Y:S07]  /*114d0*/  LDSM.16.M88.4 R80, [R0+0x4800] ;  /* 0x004800000050783b */ /* 0x000fee0000000200 */
[C---:B------:R-:W-:Y:S08]  /*114e0*/  HMMA.16816.F32 R40, R20.reuse, R92, R40 ;  /* 0x0000005c1428723c */ /* 0x040ff00000001828 */
[C---:B------:R-:W-:Y:S08]  /*114f0*/  HMMA.16816.F32 R56, R20.reuse, R94, R56 ;  /* 0x0000005e1438723c */ /* 0x040ff00000001838 */
[C---:B-----5:R-:W-:Y:S08]  /*11500*/  HMMA.16816.F32 R48, R20.reuse, R52, R48 ;  /* 0x000000341430723c */ /* 0x060ff00000001830 */
[----:B------:R-:W-:Y:S08]  /*11510*/  HMMA.16816.F32 R44, R20, R54, R44 ;  /* 0x00000036142c723c */ /* 0x000ff0000000182c */
[C---:B-1----:R-:W-:Y:S08]  /*11520*/  HMMA.16816.F32 R36, R16.reuse, R64, R32 ;  /* 0x000000401024723c */ /* 0x042ff00000001820 */
[C---:B------:R-:W-:Y:S01]  /*11530*/  HMMA.16816.F32 R32, R16.reuse, R66, R28 ;  /* 0x000000421020723c */ /* 0x040fe2000000181c */
[----:B------:R-:W1:Y:S07]  /*11540*/  LDSM.16.M88.4 R64, [R2+0x5800] ;  /* 0x005800000240783b */ /* 0x000e6e0000000200 */
[C---:B------:R-:W-:Y:S08]  /*11550*/  HMMA.16816.F32 R28, R16.reuse, R72, R24 ;  /* 0x00000048101c723c */ /* 0x040ff00000001818 */
[C---:B------:R-:W-:Y:S01]  /*11560*/  HMMA.16816.F32 R24, R16.reuse, R74, R4 ;  /* 0x0000004a1018723c */ /* 0x040fe20000001804 */
[----:B------:R-:W-:Y:S04]  /*11570*/  LDSM.16.M88.4 R4, [R183+0x8000] ;  /* 0x00800000b704783b */ /* 0x000fe80000000200 */
[----:B------:R-:W4:Y:S03]  /*11580*/  LDSM.16.M88.4 R72, [R0+0x4000] ;  /* 0x004000000048783b */ /* 0x000f260000000200 */
[C---:B------:R-:W-:Y:S01]  /*11590*/  HMMA.16816.F32 R20, R16.reuse, R88, R40 ;  /* 0x000000581014723c */ /* 0x040fe20000001828 */
[----:B------:R-:W5:Y:S07]  /*115a0*/  LDSM.16.M88.4 R40, [R0+0x5000] ;  /* 0x005000000028783b */ /* 0x000f6e0000000200 */
[C---:B------:R-:W-:Y:S08]  /*115b0*/  HMMA.16816.F32 R56, R16.reuse, R90, R56 ;  /* 0x0000005a1038723c */ /* 0x040ff00000001838 */
[C---:B---3--:R-:W-:Y:S08]  /*115c0*/  HMMA.16816.F32 R52, R16.reuse, R68, R48 ;  /* 0x000000441034723c */ /* 0x048ff00000001830 */
[----:B------:R-:W-:Y:S01]  /*115d0*/  HMMA.16816.F32 R48, R16, R70, R44 ;  /* 0x000000461030723c */ /* 0x000fe2000000182c */
[----:B------:R3:W1:Y:S07]  /*115e0*/  LDSM.16.M88.4 R68, [R0+0x5800] ;  /* 0x005800000044783b */ /* 0x00066e0000000200 */
[C---:B--2---:R-:W-:Y:S08]  /*115f0*/  HMMA.16816.F32 R44, R12.reuse, R76, R36 ;  /* 0x0000004c0c2c723c */ /* 0x044ff00000001824 */
[----:B------:R-:W-:Y:S01]  /*11600*/  HMMA.16816.F32 R36, R12, R78, R32 ;  /* 0x0000004e0c24723c */ /* 0x000fe20000001820 */
[----:B---3--:R-:W-:-:S07]  /*11610*/  IMAD.IADD R0, R235, 0x1, R226 ;  /* 0x00000001eb007824 */ /* 0x008fce00078e02e2 */
[----:B------:R-:W-:Y:S01]  /*11620*/  HMMA.16816.F32 R32, R12, R84, R28 ;  /* 0x000000540c20723c */ /* 0x000fe2000000181c */
[----:B------:R-:W-:-:S04]  /*11630*/  @P0 IMAD.HI.U32 R2, R0, c[0x0][0x2c8], RZ ;  /* 0x0000b20000020a27 */ /* 0x000fc800078e00ff */
[----:B------:R-:W-:-:S03]  /*11640*/  IMAD.MOV.U32 R8, RZ, RZ, R0 ;  /* 0x000000ffff087224 */ /* 0x000fc600078e0000 */
[----:B------:R-:W-:Y:S01]  /*11650*/  HMMA.16816.F32 R28, R12, R86, R24 ;  /* 0x000000560c1c723c */ /* 0x000fe20000001818 */
[----:B------:R-:W-:Y:S02]  /*11660*/  @P0 SHF.R.U32.HI R8, RZ, c[0x0][0x2cc], R2 ;  /* 0x0000b300ff080a19 */ /* 0x000fe40000011602 */
[----:B------:R-:W-:-:S03]  /*11670*/  IADD3 R0, R209, 0x1, -R104 ;  /* 0x00000001d1007810 */ /* 0x000fc60007ffe868 */
[----:B------:R-:W2:Y:S01]  /*11680*/  SHFL.IDX PT, R3, R8, RZ, 0x1c1f ;  /* 0x001c1fff08037589 */ /* 0x000ea200000e0000 */
[--C-:B------:R-:W-:Y:S01]  /*11690*/  IADD3 R0, -R210, R0, -R213.reuse ;  /* 0x00000000d2007210 */ /* 0x100fe20007ffe9d5 */
[C---:B------:R-:W-:Y:S08]  /*116a0*/  HMMA.16816.F32 R24, R12.reuse, R60, R20 ;  /* 0x0000003c0c18723c */ /* 0x040ff00000001814 */
[C---:B------:R-:W-:Y:S08]  /*116b0*/  HMMA.16816.F32 R20, R12.reuse, R62, R56 ;  /* 0x0000003e0c14723c */ /* 0x040ff00000001838 */
[C---:B-1----:R-:W-:Y:S08]  /*116c0*/  HMMA.16816.F32 R16, R12.reuse, R64, R52 ;  /* 0x000000400c10723c */ /* 0x042ff00000001834 */
[----:B------:R-:W-:Y:S08]  /*116d0*/  HMMA.16816.F32 R12, R12, R66, R48 ;  /* 0x000000420c0c723c */ /* 0x000ff00000001830 */
[C---:B----4-:R-:W-:Y:S08]  /*116e0*/  HMMA.16816.F32 R48, R4.reuse, R72, R44 ;  /* 0x000000480430723c */ /* 0x050ff0000000182c */
[C---:B------:R-:W-:Y:S08]  /*116f0*/  HMMA.16816.F32 R44, R4.reuse, R74, R36 ;  /* 0x0000004a042c723c */ /* 0x040ff00000001824 */
[C---:B------:R-:W-:Y:S08]  /*11700*/  HMMA.16816.F32 R36, R4.reuse, R80, R32 ;  /* 0x000000500424723c */ /* 0x040ff00000001820 */
[C---:B-----5:R-:W-:Y:S08]  /*11710*/  HMMA.16816.F32 R32, R4.reuse, R40, R24 ;  /* 0x000000280420723c */ /* 0x060ff00000001818 */
[C---:B------:R-:W-:Y:S08]  /*11720*/  HMMA.16816.F32 R40, R4.reuse, R42, R20 ;  /* 0x0000002a0428723c */ /* 0x040ff00000001814 */
[C---:B------:R-:W-:Y:S08]  /*11730*/  HMMA.16816.F32 R28, R4.reuse, R82, R28 ;  /* 0x00000052041c723c */ /* 0x040ff0000000181c */
[C---:B------:R-:W-:Y:S08]  /*11740*/  HMMA.16816.F32 R20, R4.reuse, R68, R16 ;  /* 0x000000440414723c */ /* 0x040ff00000001810 */
[----:B------:R-:W-:Y:S07]  /*11750*/  HMMA.16816.F32 R24, R4, R70, R12 ;  /* 0x000000460418723c */ /* 0x000fee000000180c */
[C---:B------:R-:W-:Y:S01]  /*11760*/  IADD3 R4, R0.reuse, c[0x0][0x328], RZ ;  /* 0x0000ca0000047a10 */ /* 0x040fe20007ffe0ff */
[----:B------:R-:W-:Y:S01]  /*11770*/  IMAD.IADD R6, R101, 0x1, -R213 ;  /* 0x0000000165067824 */ /* 0x000fe200078e0ad5 */
[----:B------:R-:W-:-:S03]  /*11780*/  IADD3 R5, R0, UR6, RZ ;  /* 0x0000000600057c10 */ /* 0x000fc6000fffe0ff */
[--C-:B--2---:R-:W-:Y:S02]  /*11790*/  IMAD.IADD R2, R4, 0x1, R3.reuse ;  /* 0x0000000104027824 */ /* 0x104fe400078e0203 */
        /* <DEDUP_REMOVED lines=14> */
.L_x_2362:
[----:B------:R-:W-:-:S04]  /*11880*/  MOV R7, 0x1 ;  /* 0x0000000100077802 */ /* 0x000fc80000000f00 */
[----:B------:R-:W-:-:S13]  /*11890*/  ISETP.NE.AND P0, PT, R7, c[0x0][0x32c], PT ;  /* 0x0000cb0007007a0c */ /* 0x000fda0003f05270 */
[----:B------:R-:W-:-:S05]  /*118a0*/  @P0 IMAD.HI.U32 R7, R3, c[0x0][0x330], RZ ;  /* 0x0000cc0003070a27 */ /* 0x000fca00078e00ff */
[----:B------:R-:W-:Y:S02]  /*118b0*/  @P0 SHF.R.U32.HI R3, RZ, c[0x0][0x334], R7 ;  /* 0x0000cd00ff030a19 */ /* 0x000fe40000011607 */
.L_x_2363:
[----:B------:R-:W-:Y:S05]  /*118c0*/  BSYNC B0 ;  /* 0x0000000000007941 */ /* 0x000fea0003800000 */
.L_x_2361:
[----:B------:R-:W-:-:S04]  /*118d0*/  IMAD R3, R3, c[0x0][0x32c], -R104 ;  /* 0x0000cb0003037a24 */ /* 0x000fc800078e0a68 */
[----:B------:R-:W-:-:S05]  /*118e0*/  IMAD.IADD R3, R3, 0x1, -R213 ;  /* 0x0000000103037824 */ /* 0x000fca00078e0ad5 */
[----:B------:R-:W-:Y:S02]  /*118f0*/  IADD3 R7, R3, c[0x0][0x32c], RZ ;  /* 0x0000cb0003077a10 */ /* 0x000fe40007ffe0ff */
[----:B------:R-:W-:Y:S02]  /*11900*/  IMNMX R0, R0, R3, !PT ;  /* 0x0000000300007217 */ /* 0x000fe40007800200 */
[----:B------:R-:W-:Y:S02]  /*11910*/  IMNMX R2, R2, R7, PT ;  /* 0x0000000702027217 */ /* 0x000fe40003800200 */
.L_x_2360:
        /* <DEDUP_REMOVED lines=65> */
.L_x_2366:
[----:B------:R-:W-:-:S04]  /*11d30*/  MOV R4, 0x1 ;  /* 0x0000000100047802 */ /* 0x000fc80000000f00 */
[----:B------:R-:W-:-:S13]  /*11d40*/  ISETP.NE.AND P0, PT, R4, c[0x0][0x32c], PT ;  /* 0x0000cb0004007a0c */ /* 0x000fda0003f05270 */
[----:B------:R-:W-:-:S05]  /*11d50*/  @P0 IMAD.HI.U32 R4, R3, c[0x0][0x330], RZ ;  /* 0x0000cc0003040a27 */ /* 0x000fca00078e00ff */
[----:B------:R-:W-:Y:S02]  /*11d60*/  @P0 SHF.R.U32.HI R3, RZ, c[0x0][0x334], R4 ;  /* 0x0000cd00ff030a19 */ /* 0x000fe40000011604 */
.L_x_2367:
[----:B------:R-:W-:Y:S05]  /*11d70*/  BSYNC B0 ;  /* 0x0000000000007941 */ /* 0x000fea0003800000 */
.L_x_2365:
[----:B------:R-:W-:-:S04]  /*11d80*/  IMAD R3, R3, c[0x0][0x32c], -R104 ;  /* 0x0000cb0003037a24 */ /* 0x000fc800078e0a68 */
[----:B------:R-:W-:-:S05]  /*11d90*/  IMAD.IADD R3, R3, 0x1, -R213 ;  /* 0x0000000103037824 */ /* 0x000fca00078e0ad5 */
[----:B------:R-:W-:Y:S02]  /*11da0*/  IADD3 R4, R3, c[0x0][0x32c], RZ ;  /* 0x0000cb0003047a10 */ /* 0x000fe40007ffe0ff */
[----:B------:R-:W-:Y:S02]  /*11db0*/  IMNMX R0, R0, R3, !PT ;  /* 0x0000000300007217 */ /* 0x000fe40007800200 */
[----:B------:R-:W-:Y:S02]  /*11dc0*/  IMNMX R2, R2, R4, PT ;  /* 0x0000000402027217 */ /* 0x000fe40003800200 */
.L_x_2364:
[----:B------:R-:W2:Y:S01]  /*11dd0*/  LDL R103, [R1+0x18] ;  /* 0x0000180001677983 */ /* 0x000ea20000100800 */
[----:B------:R-:W-:Y:S01]  /*11de0*/  ISETP.GT.AND P0, PT, R0, 0x8, P3 ;  /* 0x000000080000780c */ /* 0x000fe20001f04270 */
        /* <DEDUP_REMOVED lines=25> */
[----:B------:R-:W-:Y:S01]  /*11f80*/  LDSM.16.MT88.4 R36, [R187+0x800] ;  /* 0x00080000bb24783b */ /* 0x000fe20000004200 */
        /* <DEDUP_REMOVED lines=16> */
[----:B------:R-:W-:Y:S02]  /*12090*/  ISETP.LT.OR P0, PT, R2, 0x22, P0 ;  /* 0x000000220200780c */ /* 0x000fe40000701670 */
[----:B------:R-:W-:Y:S02]  /*120a0*/  FMNMX.FTZ R3, R77, R3, !PT ;  /* 0x000000034d037209 */ /* 0x000fe40007810000 */
[----:B------:R-:W-:-:S02]  /*120b0*/  FSEL R90, R35, -INF , !P0 ;  /* 0xff800000235a7808 */ /* 0x000fc40004000000 */
[----:B------:R-:W-:Y:S01]  /*120c0*/  ISETP.GT.AND P0, PT, R0, 0x28, P3 ;  /* 0x000000280000780c */ /* 0x000fe20001f04270 */
[----:B------:R-:W1:Y:S03]  /*120d0*/  SHFL.BFLY PT, R5, R3, 0x2, 0x1f ;  /* 0x0c401f0003057f89 */ /* 0x000e6600000e0000 */
[----:B------:R-:W-:Y:S01]  /*120e0*/  ISETP.LT.OR P0, PT, R2, 0x29, P0 ;  /* 0x000000290200780c */ /* 0x000fe20000701670 */
[----:B------:R-:W-:Y:S03]  /*120f0*/  LDSM.16.MT88.4 R32, [R242+0x800] ;  /* 0x00080000f220783b */ /* 0x000fe60000004200 */
        /* <DEDUP_REMOVED lines=16> */
[----:B------:R-:W-:Y:S01]  /*12200*/  ISETP.GT.AND P0, PT, R0, 0x38, P3 ;  /* 0x000000380000780c */ /* 0x000fe20001f04270 */
[----:B------:R-:W-:Y:S01]  /*12210*/  LDSM.16.MT88.4 R48, [R188] ;  /* 0x00000000bc30783b */ /* 0x000fe20000004200 */
        /* <DEDUP_REMOVED lines=21> */
[----:B------:R-:W1:Y:S04]  /*12370*/  SHFL.BFLY PT, R3, R0, 0x1, 0x1f ;  /* 0x0c201f0000037f89 */ /* 0x000e6800000e0000 */
[----:B------:R-:W3:Y:S01]  /*12380*/  SHFL.BFLY PT, R4, R2, 0x2, 0x1f ;  /* 0x0c401f0002047f89 */ /* 0x000ee200000e0000 */
[----:B-1----:R-:W-:Y:S02]  /*12390*/  FMNMX.FTZ R9, R0, R3, !PT ;  /* 0x0000000300097209 */ /* 0x002fe40007810000 */
[----:B---3--:R-:W-:-:S03]  /*123a0*/  FMNMX.FTZ R0, R2, R4, !PT ;  /* 0x0000000402007209 */ /* 0x008fc60007810000 */
[C---:B------:R-:W-:Y:S01]  /*123b0*/  FMUL.FTZ R2, R9.reuse, c[0x0][0x2d0] ;  /* 0x0000b40009027a20 */ /* 0x040fe20000410000 */
[----:B------:R-:W-:Y:S01]  /*123c0*/  FSETP.NEU.FTZ.AND P0, PT, R9, -INF , PT ;  /* 0xff8000000900780b */ /* 0x000fe20003f1d000 */
[----:B------:R-:W1:Y:S03]  /*123d0*/  SHFL.BFLY PT, R4, R0, 0x1, 0x1f ;  /* 0x0c201f0000047f89 */ /* 0x000e6600000e0000 */
[----:B------:R-:W-:-:S05]  /*123e0*/  FSEL R2, R2, RZ, P0 ;  /* 0x000000ff02027208 */ /* 0x000fca0000000000 */
[----:B------:R-:W-:-:S04]  /*123f0*/  FFMA.FTZ R3, R12, c[0x0][0x2d0], -R2 ;  /* 0x0000b4000c037a23 */ /* 0x000fc80000010802 */
[----:B------:R3:W-:Y:S01]  /*12400*/  MUFU.EX2 R93, R3 ;  /* 0x00000003005d7308 */ /* 0x0007e20000000800 */
[----:B-1----:R-:W-:Y:S01]  /*12410*/  FMNMX.FTZ R8, R0, R4, !PT ;  /* 0x0000000400087209 */ /* 0x002fe20007810000 */
[--C-:B------:R-:W-:Y:S02]  /*12420*/  FFMA.FTZ R0, R15, c[0x0][0x2d0], -R2.reuse ;  /* 0x0000b4000f007a23 */ /* 0x100fe40000010802 */
[----:B---3--:R-:W-:Y:S01]  /*12430*/  FFMA.FTZ R3, R13, c[0x0][0x2d0], -R2 ;  /* 0x0000b4000d037a23 */ /* 0x008fe20000010802 */
[----:B------:R-:W-:-:S03]  /*12440*/  FSETP.NEU.FTZ.AND P0, PT, R8, -INF , PT ;  /* 0xff8000000800780b */ /* 0x000fc60003f1d000 */
[----:B------:R1:W-:Y:S08]  /*12450*/  MUFU.EX2 R95, R0 ;  /* 0x00000000005f7308 */ /* 0x0003f00000000800 */
[----:B------:R3:W-:Y:S01]  /*12460*/  MUFU.EX2 R92, R3 ;  /* 0x00000003005c7308 */ /* 0x0007e20000000800 */
[----:B-1----:R-:W-:-:S05]  /*12470*/  FMUL.FTZ R0, R8, c[0x0][0x2d0] ;  /* 0x0000b40008007a20 */ /* 0x002fca0000410000 */
[----:B------:R-:W-:Y:S01]  /*12480*/  FSEL R0, R0, RZ, P0 ;  /* 0x000000ff00007208 */ /* 0x000fe20000000000 */
[--C-:B---3--:R-:W-:Y:S02]  /*12490*/  FFMA.FTZ R3, R14, c[0x0][0x2d0], -R2.reuse ;  /* 0x0000b4000e037a23 */ /* 0x108fe40000010802 */
[----:B------:R-:W-:Y:S02]  /*124a0*/  LDSM.16.MT88.4 R12, [R187] ;  /* 0x00000000bb0c783b */ /* 0x000fe40000004200 */
[----:B------:R1:W3:Y:S02]  /*124b0*/  MUFU.EX2 R94, R3 ;  /* 0x00000003005e7308 */ /* 0x0002e40000000800 */
[----:B--2---:R-:W-:Y:S01]  /*124c0*/  LDSM.16.MT88.4 R40, [R103] ;  /* 0x000000006728783b */ /* 0x004fe20000004200 */
[----:B-1----:R-:W-:Y:S01]  /*124d0*/  FFMA.FTZ R3, R18, c[0x0][0x2d0], -R2 ;  /* 0x0000b40012037a23 */ /* 0x002fe20000010802 */
[----:B---3--:R-:W-:-:S04]  /*124e0*/  F2FP.PACK_AB R18, R95, R94 ;  /* 0x0000005e5f12723e */ /* 0x008fc800000000ff */
[----:B------:R1:W-:Y:S02]  /*124f0*/  MUFU.EX2 R97, R3 ;  /* 0x0000000300617308 */ /* 0x0003e40000000800 */
[----:B-1----:R-:W-:-:S06]  /*12500*/  FFMA.FTZ R3, R6, c[0x0][0x2d0], -R0 ;  /* 0x0000b40006037a23 */ /* 0x002fcc0000010800 */
[----:B------:R1:W-:Y:S02]  /*12510*/  MUFU.EX2 R69, R3 ;  /* 0x0000000300457308 */ /* 0x0003e40000000800 */
[--C-:B-1----:R-:W-:Y:S02]  /*12520*/  FFMA.FTZ R3, R7, c[0x0][0x2d0], -R0.reuse ;  /* 0x0000b40007037a23 */ /* 0x102fe40000010800 */
[----:B------:R-:W1:Y:S04]  /*12530*/  LDSM.16.MT88.4 R4, [R242] ;  /* 0x00000000f204783b */ /* 0x000e680000004200 */
        /* <DEDUP_REMOVED lines=12> */
[----:B--2---:R-:W-:-:S06]  /*12600*/  FFMA.FTZ R3, R28, c[0x0][0x2d0], -R2 ;  /* 0x0000b4001c037a23 */ /* 0x004fcc0000010802 */
[----:B---3--:R-:W-:Y:S01]  /*12610*/  F2FP.PACK_AB R12, R96, R97 ;  /* 0x00000061600c723e */ /* 0x008fe200000000ff */
[----:B------:R1:W-:Y:S02]  /*12620*/  MUFU.EX2 R98, R3 ;  /* 0x0000000300627308 */ /* 0x0003e40000000800 */
[----:B-1----:R-:W-:Y:S02]  /*12630*/  FFMA.FTZ R3, R29, c[0x0][0x2d0], -R2 ;  /* 0x0000b4001d037a23 */ /* 0x002fe40000010802 */
[----:B------:R-:W-:Y:S04]  /*12640*/  HMMA.16816.F32 R28, R16, R14, RZ ;  /* 0x0000000e101c723c */ /* 0x000fe800000018ff */
[----:B------:R1:W2:Y:S02]  /*12650*/  MUFU.EX2 R100, R3 ;  /* 0x0000000300647308 */ /* 0x0002a40000000800 */
[----:B-1----:R-:W-:Y:S01]  /*12660*/  FFMA.FTZ R3, R20, c[0x0][0x2d0], -R0 ;  /* 0x0000b40014037a23 */ /* 0x002fe20000010800 */
[----:B--2---:R-:W-:-:S05]  /*12670*/  F2FP.PACK_AB R14, R100, R98 ;  /* 0x00000062640e723e */ /* 0x004fca00000000ff */
[----:B------:R1:W-:Y:S02]  /*12680*/  MUFU.EX2 R71, R3 ;  /* 0x0000000300477308 */ /* 0x0003e40000000800 */
[--C-:B-1----:R-:W-:Y:S02]  /*12690*/  FFMA.FTZ R3, R21, c[0x0][0x2d0], -R0.reuse ;  /* 0x0000b40015037a23 */ /* 0x102fe40000010800 */
[C---:B------:R-:W-:Y:S04]  /*126a0*/  HMMA.16816.F32 R20, R16.reuse, R6, RZ ;  /* 0x000000061014723c */ /* 0x040fe800000018ff */
[----:B------:R1:W2:Y:S04]  /*126b0*/  MUFU.EX2 R73, R3 ;  /* 0x0000000300497308 */ /* 0x0002a80000000800 */
[----:B------:R-:W-:Y:S01]  /*126c0*/  HMMA.16816.F32 R4, R16, R48, RZ ;  /* 0x000000301004723c */ /* 0x000fe200000018ff */
[----:B-1----:R-:W-:Y:S01]  /*126d0*/  FFMA.FTZ R3, R56, c[0x0][0x2d0], -R0 ;  /* 0x0000b40038037a23 */ /* 0x002fe20000010800 */
[----:B--2---:R-:W-:-:S03]  /*126e0*/  F2FP.PACK_AB R13, R73, R71 ;  /* 0x00000047490d723e */ /* 0x004fc600000000ff */
[----:B------:R1:W-:Y:S02]  /*126f0*/  MUFU.EX2 R74, R3 ;  /* 0x00000003004a7308 */ /* 0x0003e40000000800 */
[----:B-1----:R-:W-:Y:S02]  /*12700*/  FFMA.FTZ R3, R57, c[0x0][0x2d0], -R0 ;  /* 0x0000b40039037a23 */ /* 0x002fe40000010800 */
[----:B------:R-:W1:Y:S04]  /*12710*/  LDSM.16.MT88.4 R56, [R243+0x800] ;  /* 0x00080000f338783b */ /* 0x000e680000004200 */
[----:B------:R-:W2:Y:S02]  /*12720*/  MUFU.EX2 R75, R3 ;  /* 0x00000003004b7308 */ /* 0x000ea40000000800 */
[----:B--2---:R-:W-:Y:S01]  /*12730*/  F2FP.PACK_AB R15, R75, R74 ;  /* 0x0000004a4b0f723e */ /* 0x004fe200000000ff */
[----:B------:R-:W-:-:S04]  /*12740*/  FADD.FTZ R3, R93, R92 ;  /* 0x0000005c5d037221 */ /* 0x000fc80000010000 */
[----:B------:R-:W-:Y:S02]  /*12750*/  FADD.FTZ R3, R94, R3 ;  /* 0x000000035e037221 */ /* 0x000fe40000010000 */
[----:B------:R-:W-:Y:S02]  /*12760*/  HMMA.16816.F32 R172, R12, R32, R24 ;  /* 0x000000200cac723c */ /* 0x000fe40000001818 */
[----:B------:R-:W-:-:S06]  /*12770*/  FADD.FTZ R3, R95, R3 ;  /* 0x000000035f037221 */ /* 0x000fcc0000010000 */
[----:B------:R-:W-:Y:S01]  /*12780*/  HMMA.16816.F32 R120, R12, R34, R20 ;  /* 0x000000220c78723c */ /* 0x000fe20000001814 */
[----:B------:R-:W-:Y:S07]  /*12790*/  LDSM.16.MT88.4 R32, [R242+0x2800] ;  /* 0x00280000f220783b */ /* 0x000fee0000004200 */
[C---:B------:R-:W-:Y:S08]  /*127a0*/  HMMA.16816.F32 R24, R16.reuse, R40, RZ ;  /* 0x000000281018723c */ /* 0x040ff000000018ff */
[----:B------:R-:W-:Y:S01]  /*127b0*/  HMMA.16816.F32 R20, R16, R42, RZ ;  /* 0x0000002a1014723c */ /* 0x000fe200000018ff */
[----:B------:R-:W2:Y:S07]  /*127c0*/  LDSM.16.MT88.4 R40, [R242+0x2000] ;  /* 0x00200000f228783b */ /* 0x000eae0000004200 */
[C---:B------:R-:W-:Y:S01]  /*127d0*/  HMMA.16816.F32 R136, R12.reuse, R36, R44 ;  /* 0x000000240c88723c */ /* 0x040fe2000000182c */
[----:B------:R-:W3:Y:S07]  /*127e0*/  LDSM.16.MT88.4 R44, [R188+0x2000] ;  /* 0x00200000bc2c783b */ /* 0x000eee0000004200 */
[C---:B------:R-:W-:Y:S01]  /*127f0*/  HMMA.16816.F32 R128, R12.reuse, R38, R28 ;  /* 0x000000260c80723c */ /* 0x040fe2000000181c */
[----:B------:R-:W4:Y:S07]  /*12800*/  LDSM.16.MT88.4 R36, [R188+0x2800] ;  /* 0x00280000bc24783b */ /* 0x000f2e0000004200 */
        /* <DEDUP_REMOVED lines=8> */
[C---:B------:R-:W-:Y:S08]  /*12890*/  HMMA.16816.F32 R112, R12.reuse, R54, R28 ;  /* 0x000000360c70723c */ /* 0x040ff0000000181c */
[----:B------:R-:W-:Y:S08]  /*128a0*/  HMMA.16816.F32 R160, R12, R64, R4 ;  /* 0x000000400ca0723c */ /* 0x000ff00000001804 */
[C---:B------:R-:W-:Y:S08]  /*128b0*/  HMMA.16816.F32 R28, R16.reuse, R62, RZ ;  /* 0x0000003e101c723c */ /* 0x040ff000000018ff */
[----:B---3--:R-:W-:Y:S08]  /*128c0*/  HMMA.16816.F32 R4, R16, R44, RZ ;  /* 0x0000002c1004723c */ /* 0x008ff000000018ff */
[C---:B------:R-:W-:Y:S01]  /*128d0*/  HMMA.16816.F32 R56, R12.reuse, R32, R24 ;  /* 0x000000200c38723c */ /* 0x040fe20000001818 */
[----:B------:R-:W2:Y:S06]  /*128e0*/  LDSM.16.MT88.4 R24, [R243+0x2800] ;  /* 0x00280000f318783b */ /* 0x000eac0000004200 */
[----:B------:R-:W-:Y:S01]  /*128f0*/  FFMA.FTZ R32, R81, c[0x0][0x2d0], -R2 ;  /* 0x0000b40051207a23 */ /* 0x000fe20000010802 */
[----:B------:R-:W-:Y:S01]  /*12900*/  HMMA.16816.F32 R48, R12, R66, R28 ;  /* 0x000000420c30723c */ /* 0x000fe2000000181c */
[----:B------:R-:W3:Y:S01]  /*12910*/  LDSM.16.MT88.4 R28, [R187+0x4000] ;  /* 0x00400000bb1c783b */ /* 0x000ee20000004200 */
[----:B------:R-:W-:-:S06]  /*12920*/  FFMA.FTZ R33, R90, c[0x0][0x2d0], -R0 ;  /* 0x0000b4005a217a23 */ /* 0x000fcc0000010800 */
[----:B----4-:R-:W-:Y:S07]  /*12930*/  HMMA.16816.F32 R64, R12, R36, R4 ;  /* 0x000000240c40723c */ /* 0x010fee0000001804 */
[--C-:B------:R-:W-:Y:S01]  /*12940*/  FFMA.FTZ R36, R88, c[0x0][0x2d0], -R0.reuse ;  /* 0x0000b40058247a23 */ /* 0x100fe20000010800 */
[----:B-1----:R-:W-:Y:S01]  /*12950*/  HMMA.16816.F32 R4, R16, R40, RZ ;  /* 0x000000281004723c */ /* 0x002fe200000018ff */
[----:B------:R-:W-:-:S06]  /*12960*/  FFMA.FTZ R37, R87, c[0x0][0x2d0], -R0 ;  /* 0x0000b40057257a23 */ /* 0x000fcc0000010800 */
[--C-:B------:R-:W-:Y:S01]  /*12970*/  FFMA.FTZ R41, R78, c[0x0][0x2d0], -R0.reuse ;  /* 0x0000b4004e297a23 */ /* 0x100fe20000010800 */
[----:B------:R-:W-:Y:S01]  /*12980*/  HMMA.16816.F32 R60, R12, R34, R20 ;  /* 0x000000220c3c723c */ /* 0x000fe20000001814 */
[----:B------:R-:W-:-:S06]  /*12990*/  FFMA.FTZ R40, R76, c[0x0][0x2d0], -R0 ;  /* 0x0000b4004c287a23 */ /* 0x000fcc0000010800 */
[----:B------:R-:W-:Y:S01]  /*129a0*/  FFMA.FTZ R34, R80, c[0x0][0x2d0], -R2 ;  /* 0x0000b40050227a23 */ /* 0x000fe20000010802 */
[----:B------:R-:W-:Y:S01]  /*129b0*/  HMMA.16816.F32 R20, R16, R46, RZ ;  /* 0x0000002e1014723c */ /* 0x000fe200000018ff */
[----:B------:R-:W-:-:S07]  /*129c0*/  FFMA.FTZ R35, R89, c[0x0][0x2d0], -R0 ;  /* 0x0000b40059237a23 */ /* 0x000fce0000010800 */
[----:B--2---:R-:W-:Y:S08]  /*129d0*/  HMMA.16816.F32 R132, R12, R24, R4 ;  /* 0x000000180c84723c */ /* 0x004ff00000001804 */
[----:B------:R-:W-:Y:S07]  /*129e0*/  HMMA.16816.F32 R4, R16, R42, RZ ;  /* 0x0000002a1004723c */ /* 0x000fee00000018ff */
[--C-:B------:R-:W-:Y:S01]  /*129f0*/  FFMA.FTZ R42, R79, c[0x0][0x2d0], -R2.reuse ;  /* 0x0000b4004f2a7a23 */ /* 0x100fe20000010802 */
[----:B------:R-:W-:Y:S01]  /*12a00*/  HMMA.16816.F32 R124, R12, R38, R20 ;  /* 0x000000260c7c723c */ /* 0x000fe20000001814 */
[----:B------:R-:W1:Y:S06]  /*12a10*/  LDSM.16.MT88.4 R20, [R187+0x4800] ;  /* 0x00480000bb14783b */ /* 0x000e6c0000004200 */
[----:B------:R-:W-:-:S02]  /*12a20*/  FFMA.FTZ R39, R77, c[0x0][0x2d0], -R2 ;  /* 0x0000b4004d277a23 */ /* 0x000fc40000010802 */
[----:B------:R-:W-:-:S07]  /*12a30*/  FFMA.FTZ R38, R86, c[0x0][0x2d0], -R0 ;  /* 0x0000b40056267a23 */ /* 0x000fce0000010800 */
[----:B------:R-:W-:Y:S01]  /*12a40*/  HMMA.16816.F32 R116, R12, R26, R4 ;  /* 0x0000001a0c74723c */ /* 0x000fe20000001804 */
[----:B------:R-:W2:Y:S07]  /*12a50*/  LDSM.16.MT88.4 R24, [R242+0x4000] ;  /* 0x00400000f218783b */ /* 0x000eae0000004200 */
[----:B---3--:R-:W-:Y:S07]  /*12a60*/  HMMA.16816.F32 R4, R16, R28, RZ ;  /* 0x0000001c1004723c */ /* 0x008fee00000018ff */
[----:B------:R-:W-:-:S02]  /*12a70*/  FFMA.FTZ R29, R83, c[0x0][0x2d0], -R2 ;  /* 0x0000b400531d7a23 */ /* 0x000fc40000010802 */
[----:B------:R-:W-:-:S04]  /*12a80*/  FFMA.FTZ R28, R82, c[0x0][0x2d0], -R2 ;  /* 0x0000b400521c7a23 */ /* 0x000fc80000010802 */
[----:B------:R-:W-:Y:S11]  /*12a90*/  MUFU.EX2 R29, R29 ;  /* 0x0000001d001d7308 */ /* 0x000ff60000000800 */
[----:B-1----:R-:W-:Y:S07]  /*12aa0*/  HMMA.16816.F32 R108, R12, R20, R4 ;  /* 0x000000140c6c723c */ /* 0x002fee0000001804 */
[----:B------:R-:W-:Y:S01]  /*12ab0*/  FADD.FTZ R20, R97, R3 ;  /* 0x0000000361147221 */ /* 0x000fe20000010000 */
[----:B------:R-:W-:Y:S01]  /*12ac0*/  HMMA.16816.F32 R4, R16, R30, RZ ;  /* 0x0000001e1004723c */ /* 0x000fe200000018ff */
[----:B------:R-:W-:-:S04]  /*12ad0*/  FADD.FTZ R3, R69, R68 ;  /* 0x0000004445037221 */ /* 0x000fc80000010000 */
[----:B------:R-:W-:Y:S02]  /*12ae0*/  FADD.FTZ R3, R70, R3 ;  /* 0x0000000346037221 */ /* 0x000fe40000010000 */
[--C-:B------:R-:W-:Y:S02]  /*12af0*/  FFMA.FTZ R31, R85, c[0x0][0x2d0], -R2.reuse ;  /* 0x0000b400551f7a23 */ /* 0x100fe40000010802 */
[----:B------:R-:W-:Y:S02]  /*12b00*/  FFMA.FTZ R30, R84, c[0x0][0x2d0], -R2 ;  /* 0x0000b400541e7a23 */ /* 0x000fe40000010802 */
[----:B------:R-:W-:Y:S01]  /*12b10*/  FADD.FTZ R3, R72, R3 ;  /* 0x0000000348037221 */ /* 0x000fe20000010000 */
[----:B------:R-:W-:Y:S01]  /*12b20*/  LDSM.16.MT88.4 R84, [R242+0x5800] ;  /* 0x00580000f254783b */ /* 0x000fe20000004200 */
[----:B------:R-:W-:Y:S02]  /*12b30*/  MUFU.EX2 R31, R31 ;  /* 0x0000001f001f7308 */ /* 0x000fe40000000800 */
[----:B------:R-:W-:-:S02]  /*12b40*/  FADD.FTZ R3, R71, R3 ;  /* 0x0000000347037221 */ /* 0x000fc40000010000 */
[----:B------:R-:W-:Y:S02]  /*12b50*/  LDSM.16.MT88.4 R68, [R243+0x3800] ;  /* 0x00380000f344783b */ /* 0x000fe40000004200 */
[----:B------:R-:W-:Y:S02]  /*12b60*/  FADD.FTZ R3, R73, R3 ;  /* 0x0000000349037221 */ /* 0x000fe40000010000 */
[----:B------:R-:W1:Y:S02]  /*12b70*/  MUFU.EX2 R30, R30 ;  /* 0x0000001e001e7308 */ /* 0x000e640000000800 */
[----:B------:R-:W-:Y:S01]  /*12b80*/  FADD.FTZ R3, R74, R3 ;  /* 0x000000034a037221 */ /* 0x000fe20000010000 */
[----:B------:R-:W-:Y:S07]  /*12b90*/  HMMA.16816.F32 R92, R12, R22, R4 ;  /* 0x000000160c5c723c */ /* 0x000fee0000001804 */
[----:B------:R-:W-:-:S02]  /*12ba0*/  FADD.FTZ R4, R96, R20 ;  /* 0x0000001460047221 */ /* 0x000fc40000010000 */
[----:B------:R-:W3:Y:S02]  /*12bb0*/  LDSM.16.MT88.4 R20, [R242+0x4800] ;  /* 0x00480000f214783b */ /* 0x000ee40000004200 */
[----:B------:R-:W-:Y:S02]  /*12bc0*/  FADD.FTZ R2, R98, R4 ;  /* 0x0000000462027221 */ /* 0x000fe40000010000 */
[----:B--2---:R-:W-:Y:S02]  /*12bd0*/  HMMA.16816.F32 R4, R16, R24, RZ ;  /* 0x000000181004723c */ /* 0x004fe400000018ff */
[----:B------:R-:W-:Y:S11]  /*12be0*/  FADD.FTZ R2, R100, R2 ;  /* 0x0000000264027221 */ /* 0x000ff60000010000 */
[----:B------:R-:W-:Y:S11]  /*12bf0*/  @!UPT UIADD3 URZ, URZ, URZ, URZ ;  /* 0x0000003f3f3ff290 */ /* 0x000ff6000fffe03f */
[----:B---3--:R-:W-:Y:S01]  /*12c00*/  HMMA.16816.F32 R96, R12, R20, R4 ;  /* 0x000000140c60723c */ /* 0x008fe20000001804 */
[----:B------:R-:W2:Y:S07]  /*12c10*/  MUFU.EX2 R21, R28 ;  /* 0x0000001c00157308 */ /* 0x000eae0000000800 */
[----:B------:R-:W-:Y:S01]  /*12c20*/  HMMA.16816.F32 R4, R16, R26, RZ ;  /* 0x0000001a1004723c */ /* 0x000fe200000018ff */
[----:B------:R-:W3:Y:S01]  /*12c30*/  LDSM.16.MT88.4 R24, [R188+0x4000] ;  /* 0x00400000bc18783b */ /* 0x000ee20000004200 */
[----:B------:R-:W4:Y:S11]  /*12c40*/  MUFU.EX2 R20, R32 ;  /* 0x0000002000147308 */ /* 0x000f360000000800 */
[----:B------:R-:W-:Y:S11]  /*12c50*/  @!UPT UIADD3 URZ, URZ, URZ, URZ ;  /* 0x0000003f3f3ff290 */ /* 0x000ff6000fffe03f */
[----:B------:R-:W-:Y:S07]  /*12c60*/  HMMA.16816.F32 R152, R12, R22, R4 ;  /* 0x000000160c98723c */ /* 0x000fee0000001804 */
[----:B------:R-:W-:Y:S01]  /*12c70*/  FFMA.FTZ R7, R91, c[0x0][0x2d0], -R0 ;  /* 0x0000b4005b077a23 */ /* 0x000fe20000010800 */
[----:B-1----:R-:W-:Y:S01]  /*12c80*/  F2FP.PACK_AB R4, R30, R31 ;  /* 0x0000001f1e04723e */ /* 0x002fe200000000ff */
[----:B------:R-:W-:Y:S01]  /*12c90*/  FADD.FTZ R0, R31, R2 ;  /* 0x000000021f007221 */ /* 0x000fe20000010000 */
[----:B--2---:R-:W-:Y:S01]  /*12ca0*/  F2FP.PACK_AB R6, R21, R29 ;  /* 0x0000001d1506723e */ /* 0x004fe200000000ff */
[----:B------:R-:W1:Y:S01]  /*12cb0*/  MUFU.EX2 R2, R34 ;  /* 0x0000002200027308 */ /* 0x000e620000000800 */
[----:B------:R-:W-:-:S02]  /*12cc0*/  FADD.FTZ R5, R75, R3 ;  /* 0x000000034b057221 */ /* 0x000fc40000010000 */
[----:B------:R-:W-:-:S04]  /*12cd0*/  FADD.FTZ R0, R30, R0 ;  /* 0x000000001e007221 */ /* 0x000fc80000010000 */
[----:B------:R-:W-:Y:S01]  /*12ce0*/  FADD.FTZ R0, R29, R0 ;  /* 0x000000001d007221 */ /* 0x000fe20000010000 */
[----:B------:R-:W-:Y:S01]  /*12cf0*/  MUFU.EX2 R3, R36 ;  /* 0x0000002400037308 */ /* 0x000fe20000000800 */
[----:B------:R-:W2:Y:S02]  /*12d00*/  LDSM.16.MT88.4 R28, [R188+0x4800] ;  /* 0x00480000bc1c783b */ /* 0x000ea40000004200 */
[----:B------:R-:W-:-:S04]  /*12d10*/  FADD.FTZ R0, R21, R0 ;  /* 0x0000000015007221 */ /* 0x000fc80000010000 */
[----:B----4-:R-:W-:Y:S01]  /*12d20*/  FADD.FTZ R0, R20, R0 ;  /* 0x0000000014007221 */ /* 0x010fe20000010000 */
[C---:B-1----:R-:W-:Y:S02]  /*12d30*/  F2FP.PACK_AB R100, R2.reuse, R20 ;  /* 0x000000140264723e */ /* 0x042fe400000000ff */
[C---:B---3--:R-:W-:Y:S01]  /*12d40*/  HMMA.16816.F32 R20, R16.reuse, R24, RZ ;  /* 0x000000181014723c */ /* 0x048fe200000018ff */
[----:B------:R-:W-:Y:S02]  /*12d50*/  FADD.FTZ R32, R2, R0 ;  /* 0x0000000002207221 */ /* 0x000fe40000010000 */
[----:B------:R-:W1:Y:S05]  /*12d60*/  MUFU.EX2 R2, R7 ;  /* 0x0000000700027308 */ /* 0x000e6a0000000800 */
[----:B------:R-:W-:Y:S03]  /*12d70*/  HMMA.16816.F32 R24, R16, R26, RZ ;  /* 0x0000001a1018723c */ /* 0x000fe600000018ff */
[----:B------:R-:W3:Y:S08]  /*12d80*/  MUFU.EX2 R0, R33 ;  /* 0x0000002100007308 */ /* 0x000ef00000000800 */
[----:B------:R-:W4:Y:S01]  /*12d90*/  MUFU.EX2 R7, R35 ;  /* 0x0000002300077308 */ /* 0x000f220000000800 */
[----:B-1----:R-:W-:-:S04]  /*12da0*/  FADD.FTZ R5, R2, R5 ;  /* 0x0000000502057221 */ /* 0x002fc80000010000 */
[C---:B--2---:R-:W-:Y:S03]  /*12db0*/  HMMA.16816.F32 R52, R12.reuse, R28, R20 ;  /* 0x0000001c0c34723c */ /* 0x044fe60000001814 */
[----:B------:R-:W1:Y:S04]  /*12dc0*/  MUFU.EX2 R28, R42 ;  /* 0x0000002a001c7308 */ /* 0x000e680000000800 */
[----:B---3--:R-:W-:Y:S01]  /*12dd0*/  FADD.FTZ R22, R0, R5 ;  /* 0x0000000500167221 */ /* 0x008fe20000010000 */
[----:B------:R-:W-:Y:S03]  /*12de0*/  HMMA.16816.F32 R44, R12, R30, R24 ;  /* 0x0000001e0c2c723c */ /* 0x000fe60000001818 */
[----:B------:R-:W2:Y:S01]  /*12df0*/  MUFU.EX2 R23, R39 ;  /* 0x0000002700177308 */ /* 0x000ea20000000800 */
[----:B----4-:R-:W-:Y:S01]  /*12e00*/  FADD.FTZ R22, R7, R22 ;  /* 0x0000001607167221 */ /* 0x010fe20000010000 */
[----:B------:R-:W-:-:S03]  /*12e10*/  F2FP.PACK_AB R7, R3, R7 ;  /* 0x000000070307723e */ /* 0x000fc600000000ff */
[----:B------:R-:W-:-:S03]  /*12e20*/  FADD.FTZ R22, R3, R22 ;  /* 0x0000001603167221 */ /* 0x000fc60000010000 */
[----:B------:R-:W3:Y:S01]  /*12e30*/  MUFU.EX2 R21, R37 ;  /* 0x0000002500157308 */ /* 0x000ee20000000800 */
[----:B-1----:R-:W-:-:S07]  /*12e40*/  FADD.FTZ R5, R28, R32 ;  /* 0x000000201c057221 */ /* 0x002fce0000010000 */
[----:B------:R-:W1:Y:S01]  /*12e50*/  MUFU.EX2 R20, R38 ;  /* 0x0000002600147308 */ /* 0x000e620000000800 */
[C---:B--2---:R-:W-:Y:S01]  /*12e60*/  FADD.FTZ R202, R23.reuse, R5 ;  /* 0x0000000517ca7221 */ /* 0x044fe20000010000 */
[----:B------:R-:W-:Y:S02]  /*12e70*/  F2FP.PACK_AB R5, R0, R2 ;  /* 0x000000020005723e */ /* 0x000fe400000000ff */
[----:B------:R-:W-:Y:S01]  /*12e80*/  F2FP.PACK_AB R102, R23, R28 ;  /* 0x0000001c1766723e */ /* 0x000fe200000000ff */
[----:B---3--:R-:W-:-:S03]  /*12e90*/  FADD.FTZ R0, R21, R22 ;  /* 0x0000001615007221 */ /* 0x008fc60000010000 */
[----:B------:R-:W2:Y:S01]  /*12ea0*/  MUFU.EX2 R2, R41 ;  /* 0x0000002900027308 */ /* 0x000ea20000000800 */
[C---:B-1----:R-:W-:Y:S01]  /*12eb0*/  FADD.FTZ R3, R20.reuse, R0 ;  /* 0x0000000014037221 */ /* 0x042fe20000010000 */
[----:B------:R-:W-:-:S06]  /*12ec0*/  F2FP.PACK_AB R101, R20, R21 ;  /* 0x000000151465723e */ /* 0x000fcc00000000ff */
[----:B------:R-:W1:Y:S01]  /*12ed0*/  MUFU.EX2 R0, R40 ;  /* 0x0000002800007308 */ /* 0x000e620000000800 */
[----:B------:R3:W4:Y:S01]  /*12ee0*/  LDSM.16.MT88.4 R20, [R103+0x4000] ;  /* 0x004000006714783b */ /* 0x0007220000004200 */
[----:B--2---:R-:W-:-:S04]  /*12ef0*/  FADD.FTZ R3, R2, R3 ;  /* 0x0000000302037221 */ /* 0x004fc80000010000 */
[C---:B-1----:R-:W-:Y:S01]  /*12f00*/  FADD.FTZ R203, R0.reuse, R3 ;  /* 0x0000000300cb7221 */ /* 0x042fe20000010000 */
[----:B---3--:R-:W-:Y:S02]  /*12f10*/  F2FP.PACK_AB R103, R0, R2 ;  /* 0x000000020067723e */ /* 0x008fe400000000ff */
        /* <DEDUP_REMOVED lines=31> */
[C---:B-1----:R-:W-:Y:S01]  /*13110*/  HMMA.16816.F32 R76, R4.reuse, R12, R132 ;  /* 0x0000000c044c723c */ /* 0x042fe20000001884 */
[----:B------:R-:W1:Y:S07]  /*13120*/  LDSM.16.MT88.4 R132, [R187+0x1800] ;  /* 0x00180000bb84783b */ /* 0x000e6e0000004200 */
[----:B------:R-:W-:Y:S01]  /*13130*/  HMMA.16816.F32 R80, R4, R14, R116 ;  /* 0x0000000e0450723c */ /* 0x000fe20000001874 */
[----:B------:R-:W3:Y:S04]  /*13140*/  LDSM.16.MT88.4 R12, [R187+0x5000] ;  /* 0x00500000bb0c783b */ /* 0x000ee80000004200 */
[----:B------:R-:W4:Y:S03]  /*13150*/  LDSM.16.MT88.4 R116, [R188+0x1800] ;  /* 0x00180000bc74783b */ /* 0x000f260000004200 */
[C---:B--2---:R-:W-:Y:S08]  /*13160*/  HMMA.16816.F32 R128, R100.reuse, R124, R128 ;  /* 0x0000007c6480723c */ /* 0x044ff00000001880 */
[C---:B------:R-:W-:Y:S08]  /*13170*/  HMMA.16816.F32 R124, R100.reuse, R126, R28 ;  /* 0x0000007e647c723c */ /* 0x040ff0000000181c */
[----:B-1----:R-:W-:Y:S08]  /*13180*/  HMMA.16816.F32 R136, R100, R132, R136 ;  /* 0x000000846488723c */ /* 0x002ff00000001888 */
[C---:B---3--:R-:W-:Y:S01]  /*13190*/  HMMA.16816.F32 R88, R4.reuse, R12, R108 ;  /* 0x0000000c0458723c */ /* 0x048fe2000000186c */
[----:B------:R-:W1:Y:S07]  /*131a0*/  LDSM.16.MT88.4 R108, [R243+0x1800] ;  /* 0x00180000f36c783b */ /* 0x000e6e0000004200 */
[----:B------:R-:W-:Y:S01]  /*131b0*/  HMMA.16816.F32 R92, R4, R14, R92 ;  /* 0x0000000e045c723c */ /* 0x000fe2000000185c */
[----:B------:R-:W2:Y:S07]  /*131c0*/  LDSM.16.MT88.4 R12, [R242+0x5000] ;  /* 0x00500000f20c783b */ /* 0x000eae0000004200 */
[C---:B----4-:R-:W-:Y:S08]  /*131d0*/  HMMA.16816.F32 R120, R100.reuse, R116, R120 ;  /* 0x000000746478723c */ /* 0x050ff00000001878 */
[C---:B------:R-:W-:Y:S08]  /*131e0*/  HMMA.16816.F32 R132, R100.reuse, R134, R20 ;  /* 0x000000866484723c */ /* 0x040ff00000001814 */
[C---:B------:R-:W-:Y:S08]  /*131f0*/  HMMA.16816.F32 R116, R100.reuse, R118, R32 ;  /* 0x000000766474723c */ /* 0x040ff00000001820 */
[----:B-1----:R-:W-:Y:S08]  /*13200*/  HMMA.16816.F32 R112, R100, R108, R112 ;  /* 0x0000006c6470723c */ /* 0x002ff00000001870 */
[C---:B--2---:R-:W-:Y:S08]  /*13210*/  HMMA.16816.F32 R96, R4.reuse, R12, R96 ;  /* 0x0000000c0460723c */ /* 0x044ff00000001860 */
[----:B------:R-:W-:Y:S01]  /*13220*/  HMMA.16816.F32 R152, R4, R14, R152 ;  /* 0x0000000e0498723c */ /* 0x000fe20000001898 */
[----:B------:R-:W1:Y:S07]  /*13230*/  LDSM.16.MT88.4 R12, [R188+0x5000] ;  /* 0x00500000bc0c783b */ /* 0x000e6e0000004200 */
        /* <DEDUP_REMOVED lines=68> */
.L_x_2510:
[----:B------:R-:W-:Y:S05]  /*13680*/  BRA.DIV ~URZ, `(.L_x_2371) ;  /* 0x00010ed27f007947 */ /* 0x000fea000b800000 */
[----:B------:R-:W3:Y:S01]  /*13690*/  SHFL.IDX PT, R0, R7, RZ, 0x181f ;  /* 0x00181fff07007589 */ /* 0x000ee200000e0000 */
[----:B------:R-:W-:Y:S02]  /*136a0*/  ISETP.GE.AND P4, PT, R198, c[0x0][0x1d4], PT ;  /* 0x00007500c6007a0c */ /* 0x000fe40003f86270 */
[----:B------:R-:W-:Y:S02]  /*136b0*/  ISETP.GE.AND P3, PT, R201, c[0x0][0x1d4], PT ;  /* 0x00007500c9007a0c */ /* 0x000fe40003f66270 */
[----:B------:R-:W-:Y:S02]  /*136c0*/  SEL R5, RZ, 0x10, P4 ;  /* 0x00000010ff057807 */ /* 0x000fe40002000000 */
        /* <DEDUP_REMOVED lines=10> */
[----:B------:R2:W3:Y:S03]  /*13770*/  SHFL.IDX PT, R0, R7, 0x1, 0x181f ;  /* 0x00381f0007007f89 */ /* 0x0004e600000e0000 */
[----:B------:R-:W-:Y:S01]  /*13780*/  IMAD.X R3, R4, 0x1, R19, P0 ;  /* 0x0000000104037824 */ /* 0x000fe200000e0613 */
[----:B------:R-:W-:Y:S01]  /*13790*/  ISETP.GE.AND P0, PT, R194, c[0x0][0x1d4], PT ;  /* 0x00007500c2007a0c */ /* 0x000fe20003f06270 */
[----:B------:R2:W4:Y:S03]  /*137a0*/  SHFL.IDX PT, R4, R6, 0x1, 0x181f ;  /* 0x00381f0006047f89 */ /* 0x00052600000e0000 */
[----:B------:R-:W-:-:S09]  /*137b0*/  SEL R14, RZ, 0x10, P0 ;  /* 0x00000010ff0e7807 */ /* 0x000fd20000000000 */
[----:B------:R2:W-:Y:S02]  /*137c0*/  LDGSTS.E.BYPASS.LTC128B.128 [R144+0x10100], [R2.64], !P0 ;  /* 0x1010000002907fae */ /* 0x0005e4000c101d4c */
.L_x_2511:
[----:B--2---:R-:W-:Y:S02]  /*137d0*/  IADD3 R2, -R15, 0x10, RZ ;  /* 0x000000100f027810 */ /* 0x004fe40007ffe1ff */
[----:B------:R-:W-:Y:S02]  /*137e0*/  ISETP.NE.U32.AND P4, PT, R5, RZ, PT ;  /* 0x000000ff0500720c */ /* 0x000fe40003f85070 */
[----:B------:R-:W-:-:S04]  /*137f0*/  LOP3.LUT R2, R2, 0xf, RZ, 0xc0, !PT ;  /* 0x0000000f02027812 */ /* 0x000fc800078ec0ff */
[----:B-1-3--:R-:W-:Y:S02]  /*13800*/  IADD3 R6, P3, P0, R2, R0, R12 ;  /* 0x0000000002067210 */ /* 0x00afe4000787e00c */
[----:B------:R-:W-:Y:S02]  /*13810*/  IADD3 R2, -R5, 0x10, RZ ;  /* 0x0000001005027810 */ /* 0x000fe40007ffe1ff */
[----:B----4-:R-:W-:Y:S02]  /*13820*/  IADD3.X R7, RZ, R4, R16, P3, P0 ;  /* 0x00000004ff077210 */ /* 0x010fe40001fe0410 */
[----:B------:R-:W-:-:S04]  /*13830*/  LOP3.LUT R2, R2, 0xf, RZ, 0xc0, !PT ;  /* 0x0000000f02027812 */ /* 0x000fc800078ec0ff */
[----:B------:R-:W-:Y:S02]  /*13840*/  IADD3 R12, P3, P0, R2, R0, R13 ;  /* 0x00000000020c7210 */ /* 0x000fe4000787e00d */
[----:B------:R-:W-:Y:S02]  /*13850*/  IADD3 R2, -R14, 0x10, RZ ;  /* 0x000000100e027810 */ /* 0x000fe40007ffe1ff */
[----:B------:R-:W-:Y:S02]  /*13860*/  IADD3.X R13, RZ, R4, R17, P3, P0 ;  /* 0x00000004ff0d7210 */ /* 0x000fe40001fe0411 */
[----:B------:R-:W-:-:S03]  /*13870*/  LOP3.LUT R2, R2, 0xf, RZ, 0xc0, !PT ;  /* 0x0000000f02027812 */ /* 0x000fc600078ec0ff */
[----:B------:R-:W-:Y:S01]  /*13880*/  @!PT LDS RZ, [RZ] ;  /* 0x00000000fffff984 */ /* 0x000fe20000000800 */
[----:B------:R-:W-:Y:S01]  /*13890*/  @!PT LDS RZ, [RZ] ;  /* 0x00000000fffff984 */ /* 0x000fe20000000800 */
[----:B------:R-:W-:Y:S01]  /*138a0*/  @!PT LDS RZ, [RZ] ;  /* 0x00000000fffff984 */ /* 0x000fe20000000800 */
[----:B------:R1:W-:Y:S01]  /*138b0*/  LDGSTS.E.BYPASS.LTC128B.128.ZFILL [R144+0xd100], [R12.64], P4 ;  /* 0x0d1000000c907fae */ /* 0x0003e2000a141d4c */
[----:B------:R-:W-:-:S04]  /*138c0*/  IADD3 R2, P3, P0, R2, R0, R18 ;  /* 0x0000000002027210 */ /* 0x000fc8000787e012 */
[----:B------:R-:W-:Y:S02]  /*138d0*/  IADD3.X R3, RZ, R4, R19, P3, P0 ;  /* 0x00000004ff037210 */ /* 0x000fe40001fe0413 */
[----:B------:R-:W-:-:S13]  /*138e0*/  ISETP.NE.U32.AND P0, PT, R15, RZ, PT ;  /* 0x000000ff0f00720c */ /* 0x000fda0003f05070 */
[----:B------:R1:W-:Y:S01]  /*138f0*/  LDGSTS.E.BYPASS.LTC128B.128.ZFILL [R144+0xf100], [R6.64], P0 ;  /* 0x0f10000006907fae */ /* 0x0003e20008141d4c */
[----:B------:R-:W-:-:S13]  /*13900*/  ISETP.NE.U32.AND P0, PT, R14, RZ, PT ;  /* 0x000000ff0e00720c */ /* 0x000fda0003f05070 */
[----:B------:R1:W-:Y:S02]  /*13910*/  LDGSTS.E.BYPASS.LTC128B.128.ZFILL [R144+0x11100], [R2.64], P0 ;  /* 0x1110000002907fae */ /* 0x0003e40008141d4c */
.L_x_2369:
[----:B------:R-:W-:Y:S05]  /*13920*/  BSYNC B0 ;  /* 0x0000000000007941 */ /* 0x000fea0003800000 */
.L_x_2368:
        /* <DEDUP_REMOVED lines=23> */
.L_x_2374:
[----:B------:R-:W-:-:S04]  /*13aa0*/  MOV R2, 0x1 ;  /* 0x0000000100027802 */ /* 0x000fc80000000f00 */
[----:B------:R-:W-:-:S13]  /*13ab0*/  ISETP.NE.AND P0, PT, R2, c[0x0][0x32c], PT ;  /* 0x0000cb0002007a0c */ /* 0x000fda0003f05270 */
[----:B------:R-:W-:-:S05]  /*13ac0*/  @P0 IMAD.HI.U32 R2, R3, c[0x0][0x330], RZ ;  /* 0x0000cc0003020a27 */ /* 0x000fca00078e00ff */
[----:B------:R-:W-:Y:S02]  /*13ad0*/  @P0 SHF.R.U32.HI R3, RZ, c[0x0][0x334], R2 ;  /* 0x0000cd00ff030a19 */ /* 0x000fe40000011602 */
.L_x_2375:
[----:B------:R-:W-:Y:S05]  /*13ae0*/  BSYNC B0 ;  /* 0x0000000000007941 */ /* 0x000fea0003800000 */
.L_x_2373:
[----:B------:R-:W-:-:S05]  /*13af0*/  MOV R2, c[0x0][0x32c] ;  /* 0x0000cb0000027a02 */ /* 0x000fca0000000f00 */
[----:B------:R-:W-:-:S05]  /*13b00*/  IMAD R3, R3, R2, c[0x0][0x32c] ;  /* 0x0000cb0003037624 */ /* 0x000fca00078e0202 */
[----:B------:R-:W-:-:S04]  /*13b10*/  IMNMX R0, R0, R3, PT ;  /* 0x0000000300007217 */ /* 0x000fc80003800200 */
.L_x_2372:
        /* <DEDUP_REMOVED lines=19> */
.L_x_2393:
        /* <DEDUP_REMOVED lines=22> */
[----:B------:R-:W-:Y:S02]  /*13db0*/  SHF.R.S32.HI R5, RZ, 0x1f, R190 ;  /* 0x0000001fff057819 */ /* 0x000fe400000114be */
[----:B------:R-:W-:Y:S01]  /*13dc0*/  SHF.L.U64.HI R32, R194, 0x1, R211 ;  /* 0x00000001c2207819 */ /* 0x000fe200000102d3 */
[----:B------:R-:W-:Y:S01]  /*13dd0*/  IMAD R4, R2, c[0x0][0x208], RZ ;  /* 0x0000820002047a24 */ /* 0x000fe200078e02ff */
[C---:B------:R-:W-:Y:S01]  /*13de0*/  SHF.L.U64.HI R26, R201.reuse, 0x1, R212 ;  /* 0x00000001c91a7819 */ /* 0x040fe200000102d4 */
        /* <DEDUP_REMOVED lines=14> */
.L_x_2512:
[----:B------:R-:W-:-:S05]  /*13ed0*/  BRA.DIV ~URZ, `(.L_x_2380) ;  /* 0x000109327f007947 */ /* 0x000fca000b800000 */
[----:B------:R-:W5:Y:S01]  /*13ee0*/  SHFL.IDX PT, R2, R17, RZ, 0x181f ;  /* 0x00181fff11027589 */ /* 0x000f6200000e0000 */
[C---:B------:R-:W-:Y:S01]  /*13ef0*/  LOP3.LUT P4, RZ, R204.reuse, 0x4, RZ, 0xc0, !PT ;  /* 0x00000004ccff7812 */ /* 0x040fe2000788c0ff */
[----:B------:R-:W-:Y:S01]  /*13f00*/  IMAD R4, R193, 0x6000, R10 ;  /* 0x00006000c1047824 */ /* 0x000fe200078e020a */
[----:B------:R-:W-:Y:S04]  /*13f10*/  LOP3.LUT P3, RZ, R204, 0x2, RZ, 0xc0, !PT ;  /* 0x00000002ccff7812 */ /* 0x000fe8000786c0ff */
        /* <DEDUP_REMOVED lines=17> */
.L_x_2513:
[C---:B--2---:R-:W-:Y:S02]  /*14030*/  IADD3 R3, -R18.reuse, 0x10, RZ ;  /* 0x0000001012037810 */ /* 0x044fe40007ffe1ff */
[----:B------:R-:W-:Y:S02]  /*14040*/  ISETP.NE.U32.AND P6, PT, R7, RZ, PT ;  /* 0x000000ff0700720c */ /* 0x000fe40003fc5070 */
[----:B------:R-:W-:Y:S04]  /*14050*/  LOP3.LUT R3, R3, 0xf, RZ, 0xc0, !PT ;  /* 0x0000000f03037812 */ /* 0x000fe800078ec0ff */
[-C--:B---3--:R-:W-:Y:S02]  /*14060*/  IADD3 R6, P3, P0, R3, R2.reuse, R19 ;  /* 0x0000000203067210 */ /* 0x088fe4000787e013 */
[----:B------:R-:W-:Y:S02]  /*14070*/  IADD3 R3, -R7, 0x10, RZ ;  /* 0x0000001007037810 */ /* 0x000fe40007ffe1ff */
[-C--:B------:R-:W-:Y:S02]  /*14080*/  IADD3.X R7, RZ, R5.reuse, R26, P3, P0 ;  /* 0x00000005ff077210 */ /* 0x080fe40001fe041a */
[----:B------:R-:W-:Y:S04]  /*14090*/  LOP3.LUT R3, R3, 0xf, RZ, 0xc0, !PT ;  /* 0x0000000f03037812 */ /* 0x000fe800078ec0ff */
[-C--:B----4-:R-:W-:Y:S02]  /*140a0*/  IADD3 R16, P5, P4, R3, R2.reuse, R24 ;  /* 0x0000000203107210 */ /* 0x090fe40007cbe018 */
[----:B------:R-:W-:Y:S02]  /*140b0*/  IADD3 R3, -R9, 0x10, RZ ;  /* 0x0000001009037810 */ /* 0x000fe40007ffe1ff */
        /* <DEDUP_REMOVED lines=14> */
.L_x_2378:
[----:B------:R-:W-:Y:S05]  /*141a0*/  BSYNC B0 ;  /* 0x0000000000007941 */ /* 0x000fea0003800000 */
.L_x_2377:
[----:B------:R-:W0:Y:S01]  /*141b0*/  LDGDEPBAR ;  /* 0x00000000000079af */ /* 0x000e220000000000 */
[----:B------:R-:W-:Y:S01]  /*141c0*/  WARPSYNC 0xffffffff ;  /* 0xffffffff00007948 */ /* 0x000fe20003800000 */
[C---:B--23--:R-:W-:Y:S01]  /*141d0*/  HMMA.16816.F32 R4, R36.reuse, R12, RZ ;  /* 0x0000000c2404723c */ /* 0x04cfe200000018ff */
[----:B------:R-:W-:Y:S01]  /*141e0*/  IMAD.MOV.U32 R189, RZ, RZ, c[0x0][0x2c4] ;  /* 0x0000b100ffbd7624 */ /* 0x000fe200078e00ff */
[----:B------:R-:W-:Y:S01]  /*141f0*/  ULDC UR6, c[0x0][0x324] ;  /* 0x0000c90000067ab9 */ /* 0x000fe20000000800 */
[C---:B------:R-:W-:Y:S01]  /*14200*/  ISETP.GE.AND P0, PT, R193.reuse, 0x1, PT ;  /* 0x00000001c100780c */ /* 0x040fe20003f06270 */
[C---:B------:R-:W-:Y:S01]  /*14210*/  IMAD.IADD R176, R178.reuse, 0x1, R0 ;  /* 0x00000001b2b07824 */ /* 0x040fe200078e0200 */
        /* <DEDUP_REMOVED lines=179> */
.L_x_2383:
[----:B------:R-:W-:Y:S04]  /*14d50*/  MOV R152, c[0x0][0x32c] ;  /* 0x0000cb0000987a02 */ /* 0x000fe80000000f00 */
[----:B------:R-:W-:Y:S11]  /*14d60*/  ISETP.NE.AND P0, PT, R152, 0x1, PT ;  /* 0x000000019800780c */ /* 0x000ff60003f05270 */
[----:B------:R-:W-:Y:S02]  /*14d70*/  @!UPT UIADD3 URZ, URZ, URZ, URZ ;  /* 0x0000003f3f3ff290 */ /* 0x000fe4000fffe03f */
[----:B------:R-:W-:Y:S05]  /*14d80*/  @P0 IMAD.HI.U32 R152, R3, c[0x0][0x330], RZ ;  /* 0x0000cc0003980a27 */ /* 0x000fea00078e00ff */
[----:B------:R-:W-:Y:S02]  /*14d90*/  @P0 SHF.R.U32.HI R3, RZ, c[0x0][0x334], R152 ;  /* 0x0000cd00ff030a19 */ /* 0x000fe40000011698 */
.L_x_2384:
[----:B------:R-:W-:Y:S05]  /*14da0*/  BSYNC B0 ;  /* 0x0000000000007941 */ /* 0x000fea0003800000 */
.L_x_2382:
[----:B------:R-:W-:Y:S04]  /*14db0*/  IMAD R3, R3, c[0x0][0x32c], -R163 ;  /* 0x0000cb0003037a24 */ /* 0x000fe800078e0aa3 */
[----:B------:R-:W-:Y:S05]  /*14dc0*/  IMAD.IADD R3, R3, 0x1, -R213 ;  /* 0x0000000103037824 */ /* 0x000fea00078e0ad5 */
[----:B------:R-:W-:Y:S02]  /*14dd0*/  IMNMX R0, R0, R3, !PT ;  /* 0x0000000300007217 */ /* 0x000fe40007800200 */
[----:B------:R-:W-:Y:S04]  /*14de0*/  IADD3 R3, R3, c[0x0][0x32c], RZ ;  /* 0x0000cb0003037a10 */ /* 0x000fe80007ffe0ff */
[----:B------:R-:W-:Y:S02]  /*14df0*/  IMNMX R2, R2, R3, PT ;  /* 0x0000000302027217 */ /* 0x000fe40003800200 */
.L_x_2381:
        /* <DEDUP_REMOVED lines=66> */
.L_x_2387:
[----:B------:R-:W-:Y:S04]  /*15220*/  MOV R4, c[0x0][0x32c] ;  /* 0x0000cb0000047a02 */ /* 0x000fe80000000f00 */
[----:B------:R-:W-:Y:S11]  /*15230*/  ISETP.NE.AND P0, PT, R4, 0x1, PT ;  /* 0x000000010400780c */ /* 0x000ff60003f05270 */
[----:B------:R-:W-:Y:S02]  /*15240*/  @!UPT UIADD3 URZ, URZ, URZ, URZ ;  /* 0x0000003f3f3ff290 */ /* 0x000fe4000fffe03f */
[----:B------:R-:W-:Y:S05]  /*15250*/  @P0 IMAD.HI.U32 R4, R0, c[0x0][0x330], RZ ;  /* 0x0000cc0000040a27 */ /* 0x000fea00078e00ff */
[----:B------:R-:W-:Y:S02]  /*15260*/  @P0 SHF.R.U32.HI R0, RZ, c[0x0][0x334], R4 ;  /* 0x0000cd00ff000a19 */ /* 0x000fe40000011604 */
.L_x_2388:
[----:B------:R-:W-:Y:S05]  /*15270*/  BSYNC B0 ;  /* 0x0000000000007941 */ /* 0x000fea0003800000 */
.L_x_2386:
[----:B------:R-:W-:Y:S04]  /*15280*/  IMAD R0, R0, c[0x0][0x32c], -R163 ;  /* 0x0000cb0000007a24 */ /* 0x000fe800078e0aa3 */
[----:B------:R-:W-:Y:S05]  /*15290*/  IMAD.IADD R0, R0, 0x1, -R213 ;  /* 0x0000000100007824 */ /* 0x000fea00078e0ad5 */
[----:B------:R-:W-:Y:S02]  /*152a0*/  IMNMX R2, R2, R0, !PT ;  /* 0x0000000002027217 */ /* 0x000fe40007800200 */
[----:B------:R-:W-:Y:S04]  /*152b0*/  IADD3 R0, R0, c[0x0][0x32c], RZ ;  /* 0x0000cb0000007a10 */ /* 0x000fe80007ffe0ff */
[----:B------:R-:W-:Y:S02]  /*152c0*/  IMNMX R3, R3, R0, PT ;  /* 0x0000000003037217 */ /* 0x000fe40003800200 */
.L_x_2385:
        /* <DEDUP_REMOVED lines=40> */
[--C-:B------:R-:W-:Y:S01]  /*15550*/  FFMA.FTZ R195, R5, c[0x0][0x2d0], -R4.reuse ;  /* 0x0000b40005c37a23 */ /* 0x100fe20000010804 */
[----:B------:R-:W-:Y:S01]  /*15560*/  FSEL R7, R7, -INF , !P0 ;  /* 0xff80000007077808 */ /* 0x000fe20004000000 */
[----:B------:R-:W1:Y:S01]  /*15570*/  MUFU.EX2 R0, R0 ;  /* 0x0000000000007308 */ /* 0x000e620000000800 */
[----:B------:R-:W-:Y:S01]  /*15580*/  ISETP.GT.AND P0, PT, R2, 0x8, P3 ;  /* 0x000000080200780c */ /* 0x000fe20001f04270 */
[--C-:B------:R-:W-:Y:S02]  /*15590*/  FFMA.FTZ R197, R13, c[0x0][0x2d0], -R4.reuse ;  /* 0x0000b4000dc57a23 */ /* 0x100fe40000010804 */
[--C-:B------:R-:W-:Y:S01]  /*155a0*/  FFMA.FTZ R161, R154, c[0x0][0x2d0], -R4.reuse ;  /* 0x0000b4009aa17a23 */ /* 0x100fe20000010804 */
[----:B------:R-:W-:Y:S01]  /*155b0*/  ISETP.LT.OR P0, PT, R3, 0x9, P0 ;  /* 0x000000090300780c */ /* 0x000fe20000701670 */
[--C-:B------:R-:W-:Y:S02]  /*155c0*/  FFMA.FTZ R168, R152, c[0x0][0x2d0], -R4.reuse ;  /* 0x0000b40098a87a23 */ /* 0x100fe40000010804 */
[--C-:B------:R-:W-:Y:S01]  /*155d0*/  FFMA.FTZ R189, R24, c[0x0][0x2d0], -R4.reuse ;  /* 0x0000b40018bd7a23 */ /* 0x100fe20000010804 */
[----:B------:R-:W-:Y:S01]  /*155e0*/  FSEL R104, R14, -INF , !P0 ;  /* 0xff8000000e687808 */ /* 0x000fe20004000000 */
[----:B------:R-:W2:Y:S01]  /*155f0*/  MUFU.EX2 R5, R8 ;  /* 0x0000000800057308 */ /* 0x000ea20000000800 */
        /* <DEDUP_REMOVED lines=9> */
[----:B------:R3:W-:Y:S01]  /*15690*/  MUFU.EX2 R12, R28 ;  /* 0x0000001c000c7308 */ /* 0x0007e20000000800 */
[C---:B-1----:R-:W-:Y:S02]  /*156a0*/  FMUL.FTZ R21, R0.reuse, R125 ;  /* 0x0000007d00157220 */ /* 0x042fe40000410000 */
        /* <DEDUP_REMOVED lines=18> */
[C---:B---3--:R-:W-:Y:S01]  /*157d0*/  FMUL.FTZ R28, R0.reuse, R116 ;  /* 0x00000074001c7220 */ /* 0x048fe20000410000 */
        /* <DEDUP_REMOVED lines=58> */
[----:B--2---:R-:W-:Y:S03]  /*15b80*/  FFMA.FTZ R2, R0, R202, R5 ;  /* 0x000000ca00027223 */ /* 0x004fe60000010005 */
        /* <DEDUP_REMOVED lines=24> */
[----:B------:R-:W-:Y:S01]  /*15d10*/  IADD3 R0, R187, R177, RZ ;  /* 0x000000b1bb007210 */ /* 0x000fe20007ffe0ff */
[----:B------:R-:W-:Y:S01]  /*15d20*/  MUFU.EX2 R136, R175 ;  /* 0x000000af00887308 */ /* 0x000fe20000000800 */
        /* <DEDUP_REMOVED lines=21> */
[----:B------:R3:W-:Y:S01]  /*15e80*/  MUFU.EX2 R125, R7 ;  /* 0x00000007007d7308 */ /* 0x0007e20000000800 */
[C---:B-1----:R-:W-:Y:S02]  /*15e90*/  FMUL.FTZ R14, R2.reuse, R134 ;  /* 0x00000086020e7220 */ /* 0x042fe40000410000 */
[C---:B------:R-:W-:Y:S02]  /*15ea0*/  FMUL.FTZ R15, R2.reuse, R135 ;  /* 0x00000087020f7220 */ /* 0x040fe40000410000 */
[C---:B------:R-:W-:Y:S01]  /*15eb0*/  FMUL.FTZ R38, R2.reuse, R110 ;  /* 0x0000006e02267220 */ /* 0x040fe20000410000 */
[----:B------:R-:W-:Y:S01]  /*15ec0*/  LDSM.16.MT88.4 R132, [R0+0x1800] ;  /* 0x001800000084783b */ /* 0x000fe20000004200 */
[C---:B------:R-:W-:Y:S02]  /*15ed0*/  FMUL.FTZ R39, R2.reuse, R111 ;  /* 0x0000006f02277220 */ /* 0x040fe40000410000 */
[C---:B------:R-:W-:Y:S02]  /*15ee0*/  FMUL.FTZ R6, R2.reuse, R138 ;  /* 0x0000008a02067220 */ /* 0x040fe40000410000 */
[C---:B------:R-:W-:Y:S02]  /*15ef0*/  FMUL.FTZ R18, R2.reuse, R130 ;  /* 0x0000008202127220 */ /* 0x040fe40000410000 */
[C---:B------:R-:W-:Y:S01]  /*15f00*/  FMUL.FTZ R19, R2.reuse, R131 ;  /* 0x0000008302137220 */ /* 0x040fe20000410000 */
[----:B------:R-:W1:Y:S01]  /*15f10*/  LDSM.16.MT88.4 R108, [R0] ;  /* 0x00000000006c783b */ /* 0x000e620000004200 */
        /* <DEDUP_REMOVED lines=47> */
[--C-:B------:R-:W-:Y:S02]  /*16210*/  FFMA.FTZ R2, R104, c[0x0][0x2d0], -R105.reuse ;  /* 0x0000b40068027a23 */ /* 0x100fe40000010869 */
[----:B------:R-:W-:Y:S10]  /*16220*/  MUFU.EX2 R104, R161 ;  /* 0x000000a100687308 */ /* 0x000ff40000000800 */
[----:B------:R2:W-:Y:S02]  /*16230*/  MUFU.EX2 R118, R2 ;  /* 0x0000000200767308 */ /* 0x0005e40000000800 */
[--C-:B--2---:R-:W-:Y:S01]  /*16240*/  FFMA.FTZ R2, R153, c[0x0][0x2d0], -R105.reuse ;  /* 0x0000b40099027a23 */ /* 0x104fe20000010869 */
[----:B------:R-:W-:Y:S07]  /*16250*/  F2FP.PACK_AB R153, R125, R3 ;  /* 0x000000037d99723e */ /* 0x000fee00000000ff */
[----:B------:R-:W2:Y:S10]  /*16260*/  MUFU.EX2 R3, R162 ;  /* 0x000000a200037308 */ /* 0x000eb40000000800 */
[----:B------:R-:W3:Y:S10]  /*16270*/  MUFU.EX2 R117, R2 ;  /* 0x0000000200757308 */ /* 0x000ef40000000800 */
[----:B------:R-:W-:Y:S01]  /*16280*/  MUFU.EX2 R162, R200 ;  /* 0x000000c800a27308 */ /* 0x000fe20000000800 */
[C---:B--2---:R-:W-:Y:S02]  /*16290*/  F2FP.PACK_AB R112, R104.reuse, R3 ;  /* 0x000000036870723e */ /* 0x044fe400000000ff */
[----:B---3--:R-:W-:Y:S01]  /*162a0*/  F2FP.PACK_AB R155, R117, R118 ;  /* 0x00000076759b723e */ /* 0x008fe200000000ff */
[----:B------:R-:W-:Y:S04]  /*162b0*/  FADD.FTZ R2, R3, R156 ;  /* 0x0000009c03027221 */ /* 0x000fe80000010000 */
[----:B------:R-:W-:Y:S01]  /*162c0*/  FADD.FTZ R127, R104, R2 ;  /* 0x00000002687f7221 */ /* 0x000fe20000010000 */
[C---:B------:R-:W-:Y:S01]  /*162d0*/  IADD3 R2, R185.reuse, R0, RZ ;  /* 0x00000000b9027210 */ /* 0x040fe20007ffe0ff */
[C---:B-1----:R-:W-:Y:S05]  /*162e0*/  HMMA.16816.F32 R4, R152.reuse, R108, R4 ;  /* 0x0000006c9804723c */ /* 0x042fea0000001804 */
        /* <DEDUP_REMOVED lines=168> */
[----:B------:R5:W-:Y:S07]  /*16d70*/  LDSM.16.MT88.4 R20, [R2+0x5800] ;  /* 0x005800000214783b */ /* 0x000bee0000004200 */
[C---:B-1----:R-:W-:Y:S01]  /*16d80*/  HMMA.16816.F32 R120, R152.reuse, R112, R24 ;  /* 0x000000709878723c */ /* 0x042fe20000001818 */
[----:B------:R-:W-:Y:S07]  /*16d90*/  LDSM.16.MT88.4 R24, [R104+0x5800] ;  /* 0x005800006818783b */ /* 0x000fee0000004200 */
[C---:B------:R-:W-:Y:S08]  /*16da0*/  HMMA.16816.F32 R116, R152.reuse, R114, R28 ;  /* 0x000000729874723c */ /* 0x040ff0000000181c */
[C---:B------:R-:W-:Y:S04]  /*16db0*/  HMMA.16816.F32 R112, R152.reuse, R108, R32 ;  /* 0x0000006c9870723c */ /* 0x040fe80000001820 */
[----:B-----5:R-:W-:Y:S04]  /*16dc0*/  FADD.FTZ R2, R168, R160 ;  /* 0x000000a0a8027221 */ /* 0x020fe80000010000 */
[C---:B------:R-:W-:Y:S04]  /*16dd0*/  HMMA.16816.F32 R108, R152.reuse, R110, R36 ;  /* 0x0000006e986c723c */ /* 0x040fe80000001824 */
[----:B------:R-:W-:Y:S04]  /*16de0*/  FADD.FTZ R2, R162, R2 ;  /* 0x00000002a2027221 */ /* 0x000fe80000010000 */
[C---:B--2---:R-:W-:Y:S04]  /*16df0*/  HMMA.16816.F32 R40, R152.reuse, R4, R40 ;  /* 0x000000049828723c */ /* 0x044fe80000001828 */
[----:B------:R-:W-:Y:S04]  /*16e00*/  FADD.FTZ R2, R164, R2 ;  /* 0x00000002a4027221 */ /* 0x000fe80000010000 */
[C---:B------:R-:W-:Y:S01]  /*16e10*/  HMMA.16816.F32 R44, R152.reuse, R6, R44 ;  /* 0x00000006982c723c */ /* 0x040fe2000000182c */
[----:B------:R-:W1:Y:S07]  /*16e20*/  LDSM.16.MT88.4 R4, [R3+0x3800] ;  /* 0x003800000304783b */ /* 0x000e6e0000004200 */
        /* <DEDUP_REMOVED lines=27> */
[----:B------:R-:W-:Y:S01]  /*16fe0*/  IMAD.MOV.U32 R169, RZ, RZ, c[0x0][0x2b8] ;  /* 0x0000ae00ffa97624 */ /* 0x000fe200078e00ff */
[----:B------:R-:W-:Y:S01]  /*16ff0*/  SHF.L.U64.HI R20, R194, 0x1, R211 ;  /* 0x00000001c2147819 */ /* 0x000fe200000102d3 */
        /* <DEDUP_REMOVED lines=8> */
[----:B------:R-:W-:Y:S01]  /*17080*/  IMAD.SHL.U32 R16, R198, 0x2, RZ ;  /* 0x00000002c6107824 */ /* 0x000fe200078e00ff */
[----:B------:R-:W-:Y:S02]  /*17090*/  IADD3 R2, R2, -0x80, RZ ;  /* 0xffffff8002027810 */ /* 0x000fe40007ffe0ff */
[----:B------:R-:W-:Y:S03]  /*170a0*/  SHF.L.U64.HI R17, R198, 0x1, R199 ;  /* 0x00000001c6117819 */ /* 0x000fe600000102c7 */
        /* <DEDUP_REMOVED lines=25> */
.L_x_2514:
[----:B------:R-:W-:-:S05]  /*17240*/  BRA.DIV ~URZ, `(.L_x_2392) ;  /* 0x0000d8827f007947 */ /* 0x000fca000b800000 */
[----:B------:R-:W3:Y:S01]  /*17250*/  SHFL.IDX PT, R2, R12, RZ, 0x181f ;  /* 0x00181fff0c027589 */ /* 0x000ee200000e0000 */
[C---:B------:R-:W-:Y:S01]  /*17260*/  LOP3.LUT P4, RZ, R204.reuse, 0x4, RZ, 0xc0, !PT ;  /* 0x00000004ccff7812 */ /* 0x040fe2000788c0ff */
[----:B------:R-:W-:Y:S01]  /*17270*/  IMAD R0, R193, 0x6000, R11 ;  /* 0x00006000c1007824 */ /* 0x000fe200078e020b */
[----:B------:R-:W-:Y:S04]  /*17280*/  LOP3.LUT P3, RZ, R204, 0x2, RZ, 0xc0, !PT ;  /* 0x00000002ccff7812 */ /* 0x000fe8000786c0ff */
        /* <DEDUP_REMOVED lines=10> */
[----:B------:R-:W-:Y:S01]  /*17330*/  IMAD.X R3, R4, 0x1, R20, P0 ;  /* 0x0000000104037824 */ /* 0x000fe200000e0614 */
[----:B------:R-:W-:Y:S02]  /*17340*/  ISETP.GE.AND P0, PT, R194, c[0x0][0x1d4], PT ;  /* 0x00007500c2007a0c */ /* 0x000fe40003f06270 */
[----:B------:R3:W4:Y:S02]  /*17350*/  SHFL.IDX PT, R4, R5, 0x1, 0x181f ;  /* 0x00381f0005047f89 */ /* 0x00072400000e0000 */
[----:B------:R-:W-:Y:S09]  /*17360*/  SEL R14, RZ, 0x10, P0 ;  /* 0x00000010ff0e7807 */ /* 0x000ff20000000000 */
[----:B------:R5:W-:Y:S01]  /*17370*/  LDGSTS.E.BYPASS.LTC128B.128 [R0+0x4000], [R2.64], !P0 ;  /* 0x0400000002007fae */ /* 0x000be2000c101d4c */
[----:B-1-3--:R-:W-:Y:S03]  /*17380*/  SEL R5, RZ, 0x10, P4 ;  /* 0x00000010ff057807 */ /* 0x00afe60002000000 */
[----:B-----5:R2:W1:Y:S04]  /*17390*/  SHFL.IDX PT, R2, R12, 0x1, 0x181f ;  /* 0x00381f000c027f89 */ /* 0x02046800000e0000 */
.L_x_2515:
[----:B----4-:R-:W-:Y:S02]  /*173a0*/  IADD3 R3, -R15, 0x10, RZ ;  /* 0x000000100f037810 */ /* 0x010fe40007ffe1ff */
[----:B------:R-:W-:Y:S02]  /*173b0*/  ISETP.NE.U32.AND P6, PT, R5, RZ, PT ;  /* 0x000000ff0500720c */ /* 0x000fe40003fc5070 */
[----:B------:R-:W-:Y:S04]  /*173c0*/  LOP3.LUT R3, R3, 0xf, RZ, 0xc0, !PT ;  /* 0x0000000f03037812 */ /* 0x000fe800078ec0ff */
[----:B-12---:R-:W-:Y:S02]  /*173d0*/  IADD3 R6, P3, P0, R3, R2, R13 ;  /* 0x0000000203067210 */ /* 0x006fe4000787e00d */
[----:B------:R-:W-:Y:S02]  /*173e0*/  IADD3 R3, -R5, 0x10, RZ ;  /* 0x0000001005037810 */ /* 0x000fe40007ffe1ff */
[----:B------:R-:W-:Y:S02]  /*173f0*/  IADD3.X R7, RZ, R4, R18, P3, P0 ;  /* 0x00000004ff077210 */ /* 0x000fe40001fe0412 */
[----:B------:R-:W-:Y:S04]  /*17400*/  LOP3.LUT R3, R3, 0xf, RZ, 0xc0, !PT ;  /* 0x0000000f03037812 */ /* 0x000fe800078ec0ff */
[----:B------:R-:W-:Y:S02]  /*17410*/  IADD3 R12, P5, P4, R3, R2, R16 ;  /* 0x00000002030c7210 */ /* 0x000fe40007cbe010 */
[C---:B------:R-:W-:Y:S02]  /*17420*/  IADD3 R3, -R14.reuse, 0x10, RZ ;  /* 0x000000100e037810 */ /* 0x040fe40007ffe1ff */
[----:B------:R-:W-:Y:S02]  /*17430*/  IADD3.X R13, RZ, R4, R17, P5, P4 ;  /* 0x00000004ff0d7210 */ /* 0x000fe40002fe8411 */
        /* <DEDUP_REMOVED lines=13> */
.L_x_2390:
[----:B------:R-:W-:Y:S05]  /*17510*/  BSYNC B0 ;  /* 0x0000000000007941 */ /* 0x000fea0003800000 */
.L_x_2389:
[C---:B-1----:R-:W-:Y:S01]  /*17520*/  IADD3 R0, R179.reuse, 0x1, RZ ;  /* 0x00000001b3007810 */ /* 0x042fe20007ffe0ff */
[----:B------:R-:W0:Y:S01]  /*17530*/  LDGDEPBAR ;  /* 0x00000000000079af */ /* 0x000e220000000000 */
[----:B------:R-:W-:Y:S01]  /*17540*/  ISETP.GE.AND P0, PT, R179, 0x1, PT ;  /* 0x00000001b300780c */ /* 0x000fe20003f06270 */
[----:B------:R-:W-:Y:S01]  /*17550*/  IMAD.MOV.U32 R105, RZ, RZ, R8 ;  /* 0x000000ffff697224 */ /* 0x000fe200078e0008 */
[C---:B------:R-:W-:Y:S01]  /*17560*/  IADD3 R189, R191.reuse, -0x1, RZ ;  /* 0xffffffffbfbd7810 */ /* 0x040fe20007ffe0ff */
[----:B------:R-:W-:Y:S01]  /*17570*/  IMAD.MOV.U32 R104, RZ, RZ, R9 ;  /* 0x000000ffff687224 */ /* 0x000fe200078e0009 */
[----:B------:R-:W-:Y:S02]  /*17580*/  SEL R179, R0, RZ, !P0 ;  /* 0x000000ff00b37207 */ /* 0x000fe40004000000 */
[----:B------:R-:W-:Y:S01]  /*17590*/  ISETP.GT.AND P0, PT, R191, R214, PT ;  /* 0x000000d6bf00720c */ /* 0x000fe20003f04270 */
[----:B------:R-:W-:Y:S11]  /*175a0*/  IMAD.MOV.U32 R191, RZ, RZ, R189 ;  /* 0x000000ffffbf7224 */ /* 0x000ff600078e00bd */
[----:B------:R-:W-:Y:S01]  /*175b0*/  @!UPT UIADD3 URZ, URZ, URZ, URZ ;  /* 0x0000003f3f3ff290 */ /* 0x000fe2000fffe03f */
[----:B------:R-:W-:-:S05]  /*175c0*/  @P0 BRA `(.L_x_2393) ;  /* 0xffffc68000000947 */ /* 0x000fca000383ffff */
.L_x_2376:
[----:B------:R-:W-:Y:S02]  /*175d0*/  IMAD.MOV.U32 R0, RZ, RZ, c[0x0][0x2c4] ;  /* 0x0000b100ff007624 */ /* 0x000fe400078e00ff */
        /* <DEDUP_REMOVED lines=19> */
.L_x_2396:
[----:B------:R-:W-:-:S04]  /*17710*/  MOV R3, c[0x0][0x32c] ;  /* 0x0000cb0000037a02 */ /* 0x000fc80000000f00 */
[----:B------:R-:W-:-:S13]  /*17720*/  ISETP.NE.AND P0, PT, R3, 0x1, PT ;  /* 0x000000010300780c */ /* 0x000fda0003f05270 */
[----:B------:R-:W-:-:S05]  /*17730*/  @P0 IMAD.HI.U32 R3, R0, c[0x0][0x330], RZ ;  /* 0x0000cc0000030a27 */ /* 0x000fca00078e00ff */
[----:B------:R-:W-:Y:S02]  /*17740*/  @P0 SHF.R.U32.HI R0, RZ, c[0x0][0x334], R3 ;  /* 0x0000cd00ff000a19 */ /* 0x000fe40000011603 */
.L_x_2397:
[----:B------:R-:W-:Y:S05]  /*17750*/  BSYNC B0 ;  /* 0x0000000000007941 */ /* 0x000fea0003800000 */
.L_x_2395:
[----:B------:R-:W-:-:S05]  /*17760*/  IMAD R0, R0, c[0x0][0x32c], RZ ;  /* 0x0000cb0000007a24 */ /* 0x000fca00078e02ff */
[----:B------:R-:W-:-:S04]  /*17770*/  IMNMX R2, R2, R0, !PT ;  /* 0x0000000002027217 */ /* 0x000fc80007800200 */
.L_x_2394:
        /* <DEDUP_REMOVED lines=11> */
.L_x_2408:
        /* <DEDUP_REMOVED lines=43> */
.L_x_2516:
        /* <DEDUP_REMOVED lines=17> */
[----:B------:R5:W4:Y:S11]  /*17bf0*/  SHFL.IDX PT, R5, R9, 0x1, 0x181f ;  /* 0x00381f0009057f89 */ /* 0x000b3600000e0000 */
[----:B------:R2:W-:Y:S01]  /*17c00*/  LDGSTS.E.BYPASS.LTC128B.128 [R4+0x4000], [R2.64], !P0 ;  /* 0x0400000002047fae */ /* 0x0005e2000c101d4c */
[----:B---3--:R-:W-:Y:S02]  /*17c10*/  SEL R6, RZ, 0x10, P3 ;  /* 0x00000010ff067807 */ /* 0x008fe40001800000 */
[----:B----45:R-:W-:Y:S01]  /*17c20*/  SEL R9, RZ, 0x10, P0 ;  /* 0x00000010ff097807 */ /* 0x030fe20000000000 */
[----:B--2---:R2:W3:Y:S04]  /*17c30*/  SHFL.IDX PT, R2, R16, 0x1, 0x181f ;  /* 0x00381f0010027f89 */ /* 0x0044e800000e0000 */
.L_x_2517:
[C---:B------:R-:W-:Y:S02]  /*17c40*/  IADD3 R3, -R6.reuse, 0x10, RZ ;  /* 0x0000001006037810 */ /* 0x040fe40007ffe1ff */
[----:B------:R-:W-:Y:S02]  /*17c50*/  ISETP.NE.U32.AND P3, PT, R6, RZ, PT ;  /* 0x000000ff0600720c */ /* 0x000fe40003f65070 */
[----:B------:R-:W-:Y:S04]  /*17c60*/  LOP3.LUT R3, R3, 0xf, RZ, 0xc0, !PT ;  /* 0x0000000f03037812 */ /* 0x000fe800078ec0ff */
[-C--:B--23--:R-:W-:Y:S02]  /*17c70*/  IADD3 R16, P1, P0, R3, R2.reuse, R17 ;  /* 0x0000000203107210 */ /* 0x08cfe4000783e011 */
        /* <DEDUP_REMOVED lines=17> */
.L_x_2400:
[----:B------:R-:W-:Y:S05]  /*17d90*/  BSYNC B0 ;  /* 0x0000000000007941 */ /* 0x000fea0003800000 */
.L_x_2399:
        /* <DEDUP_REMOVED lines=193> */
.L_x_2518:
        /* <DEDUP_REMOVED lines=143> */
[C---:B------:R-:W-:Y:S02]  /*192a0*/  FMUL.FTZ R31, R0.reuse, R119 ;  /* 0x00000077001f7220 */ /* 0x040fe40000410000 */
[----:B------:R-:W-:Y:S02]  /*192b0*/  FADD.FTZ R124, R129, R124 ;  /* 0x0000007c817c7221 */ /* 0x000fe40000010000 */
        /* <DEDUP_REMOVED lines=8> */
[----:B------:R-:W-:Y:S01]  /*19340*/  MUFU.EX2 R114, R164 ;  /* 0x000000a400727308 */ /* 0x000fe20000000800 */
[C---:B------:R-:W-:Y:S02]  /*19350*/  FMUL.FTZ R42, R0.reuse, R42 ;  /* 0x0000002a002a7220 */ /* 0x040fe40000410000 */
[C---:B------:R-:W-:Y:S01]  /*19360*/  FMUL.FTZ R43, R0.reuse, R43 ;  /* 0x0000002b002b7220 */ /* 0x040fe20000410000 */
[C---:B------:R-:W-:Y:S04]  /*19370*/  HMMA.16816.F32 R12, R152.reuse, R158, R12 ;  /* 0x0000009e980c723c */ /* 0x040fe8000000180c */
[C---:B------:R-:W-:Y:S02]  /*19380*/  FMUL.FTZ R46, R0.reuse, R46 ;  /* 0x0000002e002e7220 */ /* 0x040fe40000410000 */
[C---:B------:R-:W-:Y:S01]  /*19390*/  FMUL.FTZ R47, R0.reuse, R47 ;  /* 0x0000002f002f7220 */ /* 0x040fe20000410000 */
[----:B------:R-:W1:Y:S01]  /*193a0*/  MUFU.EX2 R164, R163 ;  /* 0x000000a300a47308 */ /* 0x000e620000000800 */
        /* <DEDUP_REMOVED lines=41> */
[----:B------:R-:W-:Y:S01]  /*19640*/  FADD.FTZ R105, R113, R116 ;  /* 0x0000007471697221 */ /* 0x000fe20000010000 */
[----:B------:R-:W-:Y:S03]  /*19650*/  MUFU.EX2 R157, R177 ;  /* 0x000000b1009d7308 */ /* 0x000fe60000000800 */
[----:B------:R-:W1:Y:S01]  /*19660*/  LDSM.16.MT88.4 R108, [R0] ;  /* 0x00000000006c783b */ /* 0x000e620000004200 */
[C---:B------:R-:W-:Y:S01]  /*19670*/  FADD.FTZ R105, R114.reuse, R105 ;  /* 0x0000006972697221 */ /* 0x040fe20000010000 */
[----:B------:R-:W-:Y:S02]  /*19680*/  F2FP.PACK_AB R114, R114, R113 ;  /* 0x000000717272723e */ /* 0x000fe400000000ff */
[----:B------:R-:W-:Y:S01]  /*19690*/  F2FP.PACK_AB R113, R126, R125 ;  /* 0x0000007d7e71723e */ /* 0x000fe200000000ff */
[----:B------:R-:W-:Y:S02]  /*196a0*/  FADD.FTZ R105, R117, R105 ;  /* 0x0000006975697221 */ /* 0x000fe40000010000 */
[----:B------:R-:W2:Y:S10]  /*196b0*/  MUFU.EX2 R116, R172 ;  /* 0x000000ac00747308 */ /* 0x000eb40000000800 */
[----:B------:R-:W3:Y:S01]  /*196c0*/  MUFU.EX2 R156, R196 ;  /* 0x000000c4009c7308 */ /* 0x000ee20000000800 */
[----:B--2---:R-:W-:Y:S04]  /*196d0*/  FADD.FTZ R105, R116, R105 ;  /* 0x0000006974697221 */ /* 0x004fe80000010000 */
[----:B------:R-:W-:Y:S04]  /*196e0*/  FADD.FTZ R105, R121, R105 ;  /* 0x0000006979697221 */ /* 0x000fe80000010000 */
[----:B------:R-:W-:Y:S01]  /*196f0*/  FADD.FTZ R105, R120, R105 ;  /* 0x0000006978697221 */ /* 0x000fe20000010000 */
[C---:B-1----:R-:W-:Y:S03]  /*19700*/  HMMA.16816.F32 R32, R152.reuse, R108, R32 ;  /* 0x0000006c9820723c */ /* 0x042fe60000001820 */
[----:B------:R-:W-:Y:S05]  /*19710*/  FADD.FTZ R105, R123, R105 ;  /* 0x000000697b697221 */ /* 0x000fea0000010000 */
        /* <DEDUP_REMOVED lines=127> */
[----:B------:R-:W-:Y:S01]  /*19f10*/  LDSM.16.MT88.4 R24, [R104+0x5800] ;  /* 0x005800006818783b */ /* 0x000fe20000004200 */
[C---:B------:R-:W-:Y:S08]  /*19f20*/  HMMA.16816.F32 R116, R152.reuse, R114, R28 ;  /* 0x000000729874723c */ /* 0x040ff0000000181c */
[C---:B----4-:R-:W-:Y:S08]  /*19f30*/  HMMA.16816.F32 R112, R152.reuse, R108, R32 ;  /* 0x0000006c9870723c */ /* 0x050ff00000001820 */
[C---:B------:R-:W-:Y:S08]  /*19f40*/  HMMA.16816.F32 R108, R152.reuse, R110, R36 ;  /* 0x0000006e986c723c */ /* 0x040ff00000001824 */
[C---:B-1----:R-:W-:Y:S08]  /*19f50*/  HMMA.16816.F32 R40, R152.reuse, R4, R40 ;  /* 0x000000049828723c */ /* 0x042ff00000001828 */
[C---:B------:R-:W-:Y:S01]  /*19f60*/  HMMA.16816.F32 R44, R152.reuse, R6, R44 ;  /* 0x00000006982c723c */ /* 0x040fe2000000182c */
[----:B------:R-:W1:Y:S07]  /*19f70*/  LDSM.16.MT88.4 R4, [R0+0x3800] ;  /* 0x003800000004783b */ /* 0x000e6e0000004200 */
[C---:B-----5:R-:W-:Y:S08]  /*19f80*/  HMMA.16816.F32 R48, R152.reuse, R12, R48 ;  /* 0x0000000c9830723c */ /* 0x060ff00000001830 */
        /* <DEDUP_REMOVED lines=32> */
[----:B------:R-:W-:Y:S01]  /*1a190*/  IMAD R2, R189, 0x40, R227 ;  /* 0x00000040bd027824 */ /* 0x000fe200078e02e3 */
[----:B------:R-:W-:Y:S01]  /*1a1a0*/  ISETP.NE.AND P4, PT, R178, 0x1, PT ;  /* 0x00000001b200780c */ /* 0x000fe20003f85270 */
[----:B------:R-:W-:Y:S01]  /*1a1b0*/  IMAD.MOV.U32 R190, RZ, RZ, RZ ;  /* 0x000000ffffbe7224 */ /* 0x000fe200078e00ff */
[----:B------:R-:W-:Y:S01]  /*1a1c0*/  ISETP.GT.AND P3, PT, R245, 0x3f, PT ;  /* 0x0000003ff500780c */ /* 0x000fe20003f64270 */
[----:B------:R-:W-:Y:S01]  /*1a1d0*/  IMAD.SHL.U32 R20, R194, 0x2, RZ ;  /* 0x00000002c2147824 */ /* 0x000fe200078e00ff */
[----:B------:R-:W-:Y:S01]  /*1a1e0*/  IADD3 R2, R2, -0x80, R245 ;  /* 0xffffff8002027810 */ /* 0x000fe20007ffe0f5 */
[C---:B------:R-:W-:Y:S01]  /*1a1f0*/  IMAD.SHL.U32 R17, R198.reuse, 0x2, RZ ;  /* 0x00000002c6117824 */ /* 0x040fe200078e00ff */
[----:B------:R-:W-:Y:S03]  /*1a200*/  SHF.L.U64.HI R18, R198, 0x1, R199 ;  /* 0x00000001c6127819 */ /* 0x000fe600000102c7 */
[--C-:B------:R-:W-:Y:S04]  /*1a210*/  IMAD.MOV.U32 R0, RZ, RZ, R2.reuse ;  /* 0x000000ffff007224 */ /* 0x100fe800078e0002 */
        /* <DEDUP_REMOVED lines=24> */
.L_x_2519:
[----:B------:R-:W-:-:S05]  /*1a3a0*/  BRA.DIV ~URZ, `(.L_x_2407) ;  /* 0x0000ad027f007947 */ /* 0x000fca000b800000 */
[----:B------:R-:W3:Y:S01]  /*1a3b0*/  SHFL.IDX PT, R2, R13, RZ, 0x181f ;  /* 0x00181fff0d027589 */ /* 0x000ee200000e0000 */
[----:B------:R-:W-:Y:S01]  /*1a3c0*/  ISETP.GE.AND P4, PT, R198, c[0x0][0x1d4], PT ;  /* 0x00007500c6007a0c */ /* 0x000fe20003f86270 */
[----:B------:R-:W-:Y:S01]  /*1a3d0*/  IMAD R0, R193, 0x6000, R11 ;  /* 0x00006000c1007824 */ /* 0x000fe200078e020b */
[----:B------:R-:W-:Y:S02]  /*1a3e0*/  ISETP.GE.AND P3, PT, R201, c[0x0][0x1d4], PT ;  /* 0x00007500c9007a0c */ /* 0x000fe40003f66270 */
        /* <DEDUP_REMOVED lines=13> */
[----:B------:R2:W3:Y:S02]  /*1a4c0*/  SHFL.IDX PT, R4, R12, 0x1, 0x181f ;  /* 0x00381f000c047f89 */ /* 0x0004e400000e0000 */
[----:B------:R-:W-:Y:S09]  /*1a4d0*/  SEL R14, RZ, 0x10, P0 ;  /* 0x00000010ff0e7807 */ /* 0x000ff20000000000 */
[----:B------:R4:W-:Y:S04]  /*1a4e0*/  LDGSTS.E.BYPASS.LTC128B.128 [R0+0x4000], [R2.64], !P0 ;  /* 0x0400000002007fae */ /* 0x0009e8000c101d4c */
[----:B----4-:R2:W4:Y:S02]  /*1a4f0*/  SHFL.IDX PT, R2, R13, 0x1, 0x181f ;  /* 0x00381f000d027f89 */ /* 0x01052400000e0000 */
.L_x_2520:
[----:B---3--:R-:W-:Y:S02]  /*1a500*/  IADD3 R3, -R15, 0x10, RZ ;  /* 0x000000100f037810 */ /* 0x008fe40007ffe1ff */
[----:B------:R-:W-:Y:S02]  /*1a510*/  ISETP.NE.U32.AND P6, PT, R5, RZ, PT ;  /* 0x000000ff0500720c */ /* 0x000fe40003fc5070 */
[----:B------:R-:W-:Y:S04]  /*1a520*/  LOP3.LUT R3, R3, 0xf, RZ, 0xc0, !PT ;  /* 0x0000000f03037812 */ /* 0x000fe800078ec0ff */
[----:B--2-4-:R-:W-:Y:S02]  /*1a530*/  IADD3 R6, P3, P0, R3, R2, R16 ;  /* 0x0000000203067210 */ /* 0x014fe4000787e010 */
[----:B------:R-:W-:Y:S02]  /*1a540*/  IADD3 R3, -R5, 0x10, RZ ;  /* 0x0000001005037810 */ /* 0x000fe40007ffe1ff */
[----:B------:R-:W-:Y:S02]  /*1a550*/  IADD3.X R7, RZ, R4, R19, P3, P0 ;  /* 0x00000004ff077210 */ /* 0x000fe40001fe0413 */
[----:B------:R-:W-:Y:S04]  /*1a560*/  LOP3.LUT R3, R3, 0xf, RZ, 0xc0, !PT ;  /* 0x0000000f03037812 */ /* 0x000fe800078ec0ff */
[----:B-1----:R-:W-:Y:S02]  /*1a570*/  IADD3 R12, P5, P4, R3, R2, R17 ;  /* 0x00000002030c7210 */ /* 0x002fe40007cbe011 */
        /* <DEDUP_REMOVED lines=15> */
.L_x_2405:
[----:B------:R-:W-:Y:S05]  /*1a670*/  BSYNC B0 ;  /* 0x0000000000007941 */ /* 0x000fea0003800000 */
.L_x_2404:
        /* <DEDUP_REMOVED lines=9> */
.L_x_2398:
[----:B------:R-:W-:-:S13]  /*1a710*/  ISETP.GE.AND P0, PT, R189, R205, PT ;  /* 0x000000cdbd00720c */ /* 0x000fda0003f06270 */
[----:B------:R-:W-:Y:S05]  /*1a720*/  @!P0 BRA `(.L_x_2409) ;  /* 0x000039e000008947 */ /* 0x000fea0003800000 */
[----:B------:R-:W-:Y:S02]  /*1a730*/  MOV R105, R8 ;  /* 0x0000000800697202 */ /* 0x000fe40000000f00 */
[----:B------:R-:W-:Y:S02]  /*1a740*/  MOV R104, R9 ;  /* 0x0000000900687202 */ /* 0x000fe40000000f00 */
.L_x_2426:
        /* <DEDUP_REMOVED lines=42> */
.L_x_2521:
        /* <DEDUP_REMOVED lines=22> */
.L_x_2522:
[----:B------:R-:W-:Y:S02]  /*1ab50*/  IADD3 R3, -R18, 0x10, RZ ;  /* 0x0000001012037810 */ /* 0x000fe40007ffe1ff */
[----:B------:R-:W-:Y:S02]  /*1ab60*/  ISETP.NE.U32.AND P6, PT, R7, RZ, PT ;  /* 0x000000ff0700720c */ /* 0x000fe40003fc5070 */
[----:B------:R-:W-:Y:S04]  /*1ab70*/  LOP3.LUT R3, R3, 0xf, RZ, 0xc0, !PT ;  /* 0x0000000f03037812 */ /* 0x000fe800078ec0ff */
[-C--:B---3--:R-:W-:Y:S02]  /*1ab80*/  IADD3 R6, P3, P0, R3, R2.reuse, R17 ;  /* 0x0000000203067210 */ /* 0x088fe4000787e011 */
[----:B------:R-:W-:Y:S02]  /*1ab90*/  IADD3 R3, -R7, 0x10, RZ ;  /* 0x0000001007037810 */ /* 0x000fe40007ffe1ff */
[-C--:B------:R-:W-:Y:S02]  /*1aba0*/  IADD3.X R7, RZ, R5.reuse, R25, P3, P0 ;  /* 0x00000005ff077210 */ /* 0x080fe40001fe0419 */
[----:B------:R-:W-:Y:S04]  /*1abb0*/  LOP3.LUT R3, R3, 0xf, RZ, 0xc0, !PT ;  /* 0x0000000f03037812 */ /* 0x000fe800078ec0ff */
[-C--:B--2---:R-:W-:Y:S02]  /*1abc0*/  IADD3 R16, P5, P4, R3, R2.reuse, R19 ;  /* 0x0000000203107210 */ /* 0x084fe40007cbe013 */
        /* <DEDUP_REMOVED lines=15> */
.L_x_2411:
[----:B------:R-:W-:Y:S05]  /*1acc0*/  BSYNC B0 ;  /* 0x0000000000007941 */ /* 0x000fea0003800000 */
.L_x_2410:
        /* <DEDUP_REMOVED lines=189> */
.L_x_2416:
[----:B------:R-:W-:Y:S04]  /*1b8a0*/  MOV R152, 0x1 ;  /* 0x0000000100987802 */ /* 0x000fe80000000f00 */
[----:B------:R-:W-:Y:S11]  /*1b8b0*/  ISETP.NE.AND P0, PT, R152, c[0x0][0x32c], PT ;  /* 0x0000cb0098007a0c */ /* 0x000ff60003f05270 */
[----:B------:R-:W-:Y:S02]  /*1b8c0*/  @!UPT UIADD3 URZ, URZ, URZ, URZ ;  /* 0x0000003f3f3ff290 */ /* 0x000fe4000fffe03f */
[----:B------:R-:W-:Y:S05]  /*1b8d0*/  @P0 IMAD.HI.U32 R152, R3, c[0x0][0x330], RZ ;  /* 0x0000cc0003980a27 */ /* 0x000fea00078e00ff */
[----:B------:R-:W-:Y:S02]  /*1b8e0*/  @P0 SHF.R.U32.HI R3, RZ, c[0x0][0x334], R152 ;  /* 0x0000cd00ff030a19 */ /* 0x000fe40000011698 */
.L_x_2417:
[----:B------:R-:W-:Y:S05]  /*1b8f0*/  BSYNC B0 ;  /* 0x0000000000007941 */ /* 0x000fea0003800000 */
.L_x_2415:
[----:B------:R-:W-:Y:S04]  /*1b900*/  IMAD R3, R3, c[0x0][0x32c], -R164 ;  /* 0x0000cb0003037a24 */ /* 0x000fe800078e0aa4 */
[----:B------:R-:W-:Y:S05]  /*1b910*/  IMAD.IADD R3, R3, 0x1, -R213 ;  /* 0x0000000103037824 */ /* 0x000fea00078e0ad5 */
[----:B------:R-:W-:Y:S02]  /*1b920*/  IMNMX R0, R0, R3, !PT ;  /* 0x0000000300007217 */ /* 0x000fe40007800200 */
[----:B------:R-:W-:Y:S04]  /*1b930*/  IADD3 R3, R3, c[0x0][0x32c], RZ ;  /* 0x0000cb0003037a10 */ /* 0x000fe80007ffe0ff */
[----:B------:R-:W-:Y:S02]  /*1b940*/  IMNMX R2, R2, R3, PT ;  /* 0x0000000302027217 */ /* 0x000fe40003800200 */
.L_x_2414:
        /* <DEDUP_REMOVED lines=66> */
.L_x_2420:
[----:B------:R-:W-:Y:S04]  /*1bd70*/  MOV R4, 0x1 ;  /* 0x0000000100047802 */ /* 0x000fe80000000f00 */
[----:B------:R-:W-:Y:S11]  /*1bd80*/  ISETP.NE.AND P0, PT, R4, c[0x0][0x32c], PT ;  /* 0x0000cb0004007a0c */ /* 0x000ff60003f05270 */
[----:B------:R-:W-:Y:S02]  /*1bd90*/  @!UPT UIADD3 URZ, URZ, URZ, URZ ;  /* 0x0000003f3f3ff290 */ /* 0x000fe4000fffe03f */
[----:B------:R-:W-:Y:S05]  /*1bda0*/  @P0 IMAD.HI.U32 R4, R0, c[0x0][0x330], RZ ;  /* 0x0000cc0000040a27 */ /* 0x000fea00078e00ff */
[----:B------:R-:W-:Y:S02]  /*1bdb0*/  @P0 SHF.R.U32.HI R0, RZ, c[0x0][0x334], R4 ;  /* 0x0000cd00ff000a19 */ /* 0x000fe40000011604 */
.L_x_2421:
[----:B------:R-:W-:Y:S05]  /*1bdc0*/  BSYNC B0 ;  /* 0x0000000000007941 */ /* 0x000fea0003800000 */
.L_x_2419:
[----:B------:R-:W-:Y:S04]  /*1bdd0*/  IMAD R0, R0, c[0x0][0x32c], -R164 ;  /* 0x0000cb0000007a24 */ /* 0x000fe800078e0aa4 */
[----:B------:R-:W-:Y:S05]  /*1bde0*/  IMAD.IADD R0, R0, 0x1, -R213 ;  /* 0x0000000100007824 */ /* 0x000fea00078e0ad5 */
[----:B------:R-:W-:Y:S02]  /*1bdf0*/  IMNMX R2, R2, R0, !PT ;  /* 0x0000000002027217 */ /* 0x000fe40007800200 */
[----:B------:R-:W-:Y:S04]  /*1be00*/  IADD3 R0, R0, c[0x0][0x32c], RZ ;  /* 0x0000cb0000007a10 */ /* 0x000fe80007ffe0ff */
[----:B------:R-:W-:Y:S02]  /*1be10*/  IMNMX R3, R3, R0, PT ;  /* 0x0000000003037217 */ /* 0x000fe40003800200 */
.L_x_2418:
        /* <DEDUP_REMOVED lines=36> */
[----:B------:R-:W-:Y:S01]  /*1c060*/  FMUL.FTZ R0, R0, c[0x0][0x2d0] ;  /* 0x0000b40000007a20 */ /* 0x000fe20000410000 */
[----:B------:R-:W-:Y:S01]  /*1c070*/  MUFU.EX2 R8, R8 ;  /* 0x0000000800087308 */ /* 0x000fe20000000800 */
[--C-:B------:R-:W-:Y:S01]  /*1c080*/  FFMA.FTZ R191, R5, c[0x0][0x2d0], -R4.reuse ;  /* 0x0000b40005bf7a23 */ /* 0x100fe20000010804 */
[----:B------:R-:W-:Y:S01]  /*1c090*/  ISETP.LT.OR P0, PT, R3, 0x2, P0 ;  /* 0x000000020300780c */ /* 0x000fe20000701670 */
[--C-:B------:R-:W-:Y:S02]  /*1c0a0*/  FFMA.FTZ R196, R13, c[0x0][0x2d0], -R4.reuse ;  /* 0x0000b4000dc47a23 */ /* 0x100fe40000010804 */
[--C-:B------:R-:W-:Y:S01]  /*1c0b0*/  FFMA.FTZ R163, R157, c[0x0][0x2d0], -R4.reuse ;  /* 0x0000b4009da37a23 */ /* 0x100fe20000010804 */
[----:B------:R-:W-:Y:S01]  /*1c0c0*/  FSEL R7, R7, -INF , !P0 ;  /* 0xff80000007077808 */ /* 0x000fe20004000000 */
[--C-:B------:R-:W-:Y:S01]  /*1c0d0*/  FFMA.FTZ R162, R154, c[0x0][0x2d0], -R4.reuse ;  /* 0x0000b4009aa27a23 */ /* 0x100fe20000010804 */
[----:B------:R-:W-:Y:S01]  /*1c0e0*/  ISETP.GT.AND P0, PT, R2, 0x8, P3 ;  /* 0x000000080200780c */ /* 0x000fe20001f04270 */
[--C-:B------:R-:W-:Y:S01]  /*1c0f0*/  FFMA.FTZ R170, R153, c[0x0][0x2d0], -R4.reuse ;  /* 0x0000b40099aa7a23 */ /* 0x100fe20000010804 */
[----:B------:R-:W1:Y:S01]  /*1c100*/  MUFU.EX2 R0, R0 ;  /* 0x0000000000007308 */ /* 0x000e620000000800 */
        /* <DEDUP_REMOVED lines=8> */
[----:B------:R-:W2:Y:S01]  /*1c190*/  MUFU.EX2 R5, R25 ;  /* 0x0000001900057308 */ /* 0x000ea20000000800 */
[--C-:B------:R-:W-:Y:S01]  /*1c1a0*/  FFMA.FTZ R197, R16, c[0x0][0x2d0], -R4.reuse ;  /* 0x0000b40010c57a23 */ /* 0x100fe20000010804 */
[----:B------:R-:W-:Y:S01]  /*1c1b0*/  ISETP.LT.OR P0, PT, R3, 0xa, P0 ;  /* 0x0000000a0300780c */ /* 0x000fe20000701670 */
[----:B------:R-:W-:Y:S03]  /*1c1c0*/  FFMA.FTZ R195, R12, c[0x0][0x2d0], -R4 ;  /* 0x0000b4000cc37a23 */ /* 0x000fe60000010804 */
[----:B------:R-:W-:Y:S02]  /*1c1d0*/  FSEL R156, R15, -INF , !P0 ;  /* 0xff8000000f9c7808 */ /* 0x000fe40004000000 */
[----:B------:R-:W-:Y:S02]  /*1c1e0*/  ISETP.GT.AND P0, PT, R2, 0x10, P3 ;  /* 0x000000100200780c */ /* 0x000fe40001f04270 */
[----:B------:R3:W-:Y:S02]  /*1c1f0*/  MUFU.EX2 R12, R29 ;  /* 0x0000001d000c7308 */ /* 0x0007e40000000800 */
[C---:B------:R-:W-:Y:S01]  /*1c200*/  ISETP.LT.OR P0, PT, R3.reuse, 0x11, P0 ;  /* 0x000000110300780c */ /* 0x040fe20000701670 */
[----:B-1----:R-:W-:Y:S03]  /*1c210*/  FMUL.FTZ R13, R0, R133 ;  /* 0x00000085000d7220 */ /* 0x002fe60000410000 */
[----:B------:R-:W-:Y:S01]  /*1c220*/  FSEL R158, R18, -INF , !P0 ;  /* 0xff800000129e7808 */ /* 0x000fe20004000000 */
[----:B------:R-:W-:Y:S01]  /*1c230*/  FMUL.FTZ R36, R0, R108 ;  /* 0x0000006c00247220 */ /* 0x000fe20000410000 */
[----:B------:R-:W-:Y:S01]  /*1c240*/  ISETP.GT.AND P0, PT, R2, 0x11, P3 ;  /* 0x000000110200780c */ /* 0x000fe20001f04270 */
[C---:B------:R-:W-:Y:S02]  /*1c250*/  FMUL.FTZ R37, R0.reuse, R109 ;  /* 0x0000006d00257220 */ /* 0x040fe40000410000 */
[C---:B------:R-:W-:Y:S01]  /*1c260*/  FMUL.FTZ R16, R0.reuse, R128 ;  /* 0x0000008000107220 */ /* 0x040fe20000410000 */
[----:B------:R-:W-:Y:S01]  /*1c270*/  ISETP.LT.OR P0, PT, R3, 0x12, P0 ;  /* 0x000000120300780c */ /* 0x000fe20000701670 */
[C---:B------:R-:W-:Y:S01]  /*1c280*/  FMUL.FTZ R17, R0.reuse, R129 ;  /* 0x0000008100117220 */ /* 0x040fe20000410000 */
[----:B--2---:R-:W-:Y:S01]  /*1c290*/  F2FP.PACK_AB R152, R5, R8 ;  /* 0x000000080598723e */ /* 0x004fe200000000ff */
        /* <DEDUP_REMOVED lines=9> */
[----:B---3--:R-:W-:Y:S01]  /*1c330*/  FMUL.FTZ R29, R0, R117 ;  /* 0x00000075001d7220 */ /* 0x008fe20000410000 */
        /* <DEDUP_REMOVED lines=55> */
[----:B------:R-:W-:Y:S01]  /*1c6b0*/  FMUL.FTZ R101, R0, R101 ;  /* 0x0000006500657220 */ /* 0x000fe20000410000 */
[----:B------:R-:W-:Y:S04]  /*1c6c0*/  ISETP.LT.OR P0, PT, R3, 0x32, P0 ;  /* 0x000000320300780c */ /* 0x000fe80000701670 */
[----:B------:R-:W-:Y:S02]  /*1c6d0*/  FSEL R173, R35, -INF , !P0 ;  /* 0xff80000023ad7808 */ /* 0x000fe40004000000 */
[----:B------:R-:W-:Y:S04]  /*1c6e0*/  ISETP.GT.AND P0, PT, R2, 0x38, P3 ;  /* 0x000000380200780c */ /* 0x000fe80001f04270 */
[C---:B------:R-:W-:Y:S04]  /*1c6f0*/  ISETP.LT.OR P0, PT, R3.reuse, 0x39, P0 ;  /* 0x000000390300780c */ /* 0x040fe80000701670 */
[----:B------:R-:W-:Y:S02]  /*1c700*/  FSEL R174, R38, -INF , !P0 ;  /* 0xff80000026ae7808 */ /* 0x000fe40004000000 */
[----:B------:R-:W-:Y:S01]  /*1c710*/  ISETP.GT.AND P0, PT, R2, 0x39, P3 ;  /* 0x000000390200780c */ /* 0x000fe20001f04270 */
[----:B------:R-:W-:Y:S03]  /*1c720*/  FFMA.FTZ R2, R0, R202, R8 ;  /* 0x000000ca00027223 */ /* 0x000fe60000010008 */
[----:B------:R-:W-:Y:S01]  /*1c730*/  ISETP.LT.OR P0, PT, R3, 0x3a, P0 ;  /* 0x0000003a0300780c */ /* 0x000fe20000701670 */
[----:B------:R-:W-:Y:S01]  /*1c740*/  FADD.FTZ R4, R5, R2 ;  /* 0x0000000205047221 */ /* 0x000fe20000010000 */
[----:B------:R-:W-:Y:S01]  /*1c750*/  FMNMX.FTZ R2, R6, R105, !PT ;  /* 0x0000006906027209 */ /* 0x000fe20007810000 */
[----:B------:R1:W2:Y:S01]  /*1c760*/  MUFU.EX2 R5, R28 ;  /* 0x0000001c00057308 */ /* 0x0002a20000000800 */
[----:B------:R-:W-:Y:S02]  /*1c770*/  FSEL R171, R39, -INF , !P0 ;  /* 0xff80000027ab7808 */ /* 0x000fe40004000000 */
[----:B------:R-:W-:Y:S04]  /*1c780*/  FMNMX.FTZ R2, R7, R2, !PT ;  /* 0x0000000207027209 */ /* 0x000fe80007810000 */
[----:B------:R-:W-:Y:S04]  /*1c790*/  FMNMX.FTZ R2, R155, R2, !PT ;  /* 0x000000029b027209 */ /* 0x000fe80007810000 */
[----:B------:R-:W-:Y:S04]  /*1c7a0*/  FMNMX.FTZ R2, R156, R2, !PT ;  /* 0x000000029c027209 */ /* 0x000fe80007810000 */
[----:B------:R-:W-:Y:S04]  /*1c7b0*/  FMNMX.FTZ R2, R158, R2, !PT ;  /* 0x000000029e027209 */ /* 0x000fe80007810000 */
[----:B------:R-:W-:Y:S04]  /*1c7c0*/  FMNMX.FTZ R2, R159, R2, !PT ;  /* 0x000000029f027209 */ /* 0x000fe80007810000 */
[----:B------:R-:W-:Y:S01]  /*1c7d0*/  FMNMX.FTZ R2, R160, R2, !PT ;  /* 0x00000002a0027209 */ /* 0x000fe20007810000 */
[----:B-1----:R-:W-:Y:S01]  /*1c7e0*/  FMUL.FTZ R28, R0, R116 ;  /* 0x00000074001c7220 */ /* 0x002fe20000410000 */
[----:B--2---:R-:W-:Y:S02]  /*1c7f0*/  F2FP.PACK_AB R154, R5, R12 ;  /* 0x0000000c059a723e */ /* 0x004fe400000000ff */
        /* <DEDUP_REMOVED lines=29> */
[----:B------:R2:W-:Y:S10]  /*1c9d0*/  MUFU.EX2 R0, R7 ;  /* 0x0000000700007308 */ /* 0x0005f40000000800 */
[----:B------:R-:W3:Y:S01]  /*1c9e0*/  MUFU.EX2 R3, R3 ;  /* 0x0000000300037308 */ /* 0x000ee20000000800 */
[C---:B-1----:R-:W-:Y:S02]  /*1c9f0*/  FMUL.FTZ R14, R2.reuse, R134 ;  /* 0x00000086020e7220 */ /* 0x042fe40000410000 */
[C---:B------:R-:W-:Y:S02]  /*1ca00*/  FMUL.FTZ R15, R2.reuse, R135 ;  /* 0x00000087020f7220 */ /* 0x040fe40000410000 */
[C---:B------:R-:W-:Y:S02]  /*1ca10*/  FMUL.FTZ R38, R2.reuse, R110 ;  /* 0x0000006e02267220 */ /* 0x040fe40000410000 */
[C---:B------:R-:W-:Y:S03]  /*1ca20*/  FMUL.FTZ R39, R2.reuse, R111 ;  /* 0x0000006f02277220 */ /* 0x040fe60000410000 */
[----:B------:R-:W-:Y:S01]  /*1ca30*/  MUFU.EX2 R121, R116 ;  /* 0x0000007400797308 */ /* 0x000fe20000000800 */
[C---:B------:R-:W-:Y:S02]  /*1ca40*/  FMUL.FTZ R6, R2.reuse, R138 ;  /* 0x0000008a02067220 */ /* 0x040fe40000410000 */
[C---:B--2---:R-:W-:Y:S02]  /*1ca50*/  FMUL.FTZ R7, R2.reuse, R139 ;  /* 0x0000008b02077220 */ /* 0x044fe40000410000 */
[C---:B------:R-:W-:Y:S02]  /*1ca60*/  FMUL.FTZ R18, R2.reuse, R130 ;  /* 0x0000008202127220 */ /* 0x040fe40000410000 */
[C---:B------:R-:W-:Y:S02]  /*1ca70*/  FMUL.FTZ R19, R2.reuse, R131 ;  /* 0x0000008302137220 */ /* 0x040fe40000410000 */
[C---:B------:R-:W-:Y:S01]  /*1ca80*/  FMUL.FTZ R22, R2.reuse, R126 ;  /* 0x0000007e02167220 */ /* 0x040fe20000410000 */
[----:B------:R-:W-:Y:S01]  /*1ca90*/  MUFU.EX2 R130, R170 ;  /* 0x000000aa00827308 */ /* 0x000fe20000000800 */
[C---:B------:R-:W-:Y:S02]  /*1caa0*/  FMUL.FTZ R23, R2.reuse, R127 ;  /* 0x0000007f02177220 */ /* 0x040fe40000410000 */
[----:B---3--:R-:W-:Y:S01]  /*1cab0*/  FFMA.FTZ R104, R2, R203, R3 ;  /* 0x000000cb02687223 */ /* 0x008fe20000010003 */
[----:B------:R-:W-:Y:S01]  /*1cac0*/  F2FP.PACK_AB R153, R0, R3 ;  /* 0x000000030099723e */ /* 0x000fe200000000ff */
        /* <DEDUP_REMOVED lines=43> */
[----:B------:R-:W-:Y:S01]  /*1cd80*/  FADD.FTZ R127, R0, R104 ;  /* 0x00000068007f7221 */ /* 0x000fe20000010000 */
[----:B------:R-:W-:Y:S01]  /*1cd90*/  IADD3 R0, R187, R178, RZ ;  /* 0x000000b2bb007210 */ /* 0x000fe20007ffe0ff */
[----:B------:R1:W-:Y:S01]  /*1cda0*/  MUFU.EX2 R119, R2 ;  /* 0x0000000200777308 */ /* 0x0003e20000000800 */
[--C-:B------:R-:W-:Y:S03]  /*1cdb0*/  FFMA.FTZ R116, R166, c[0x0][0x2d0], -R105.reuse ;  /* 0x0000b400a6747a23 */ /* 0x100fe60000010869 */
[----:B------:R-:W2:Y:S06]  /*1cdc0*/  LDSM.16.MT88.4 R108, [R0] ;  /* 0x00000000006c783b */ /* 0x000eac0000004200 */
[----:B------:R-:W3:Y:S02]  /*1cdd0*/  MUFU.EX2 R104, R163 ;  /* 0x000000a300687308 */ /* 0x000ee40000000800 */
[----:B------:R-:W-:Y:S08]  /*1cde0*/  LDSM.16.MT88.4 R132, [R0+0x1800] ;  /* 0x001800000084783b */ /* 0x000ff00000004200 */
[----:B------:R-:W-:Y:S01]  /*1cdf0*/  MUFU.EX2 R123, R116 ;  /* 0x00000074007b7308 */ /* 0x000fe20000000800 */
[----:B-1----:R-:W-:Y:S09]  /*1ce00*/  FFMA.FTZ R2, R156, c[0x0][0x2d0], -R105 ;  /* 0x0000b4009c027a23 */ /* 0x002ff20000010869 */
[----:B------:R-:W1:Y:S01]  /*1ce10*/  MUFU.EX2 R118, R2 ;  /* 0x0000000200767308 */ /* 0x000e620000000800 */
[C---:B---3--:R-:W-:Y:S01]  /*1ce20*/  F2FP.PACK_AB R112, R113.reuse, R104 ;  /* 0x000000687170723e */ /* 0x048fe200000000ff */
[----:B------:R-:W-:Y:S01]  /*1ce30*/  FADD.FTZ R3, R104, R157 ;  /* 0x0000009d68037221 */ /* 0x000fe20000010000 */
[----:B------:R-:W-:Y:S03]  /*1ce40*/  IADD3 R104, R188, R178, RZ ;  /* 0x000000b2bc687210 */ /* 0x000fe60007ffe0ff */
[----:B------:R-:W-:Y:S01]  /*1ce50*/  FADD.FTZ R125, R113, R3 ;  /* 0x00000003717d7221 */ /* 0x000fe20000010000 */
[----:B------:R-:W-:Y:S01]  /*1ce60*/  IADD3 R3, R185, R104, RZ ;  /* 0x00000068b9037210 */ /* 0x000fe20007ffe0ff */
[--C-:B------:R-:W-:Y:S02]  /*1ce70*/  FFMA.FTZ R113, R161, c[0x0][0x2d0], -R105.reuse ;  /* 0x0000b400a1717a23 */ /* 0x100fe40000010869 */
[----:B------:R-:W3:Y:S10]  /*1ce80*/  MUFU.EX2 R163, R196 ;  /* 0x000000c400a37308 */ /* 0x000ef40000000800 */
[----:B------:R-:W-:Y:S01]  /*1ce90*/  MUFU.EX2 R126, R113 ;  /* 0x00000071007e7308 */ /* 0x000fe20000000800 */
[----:B-1----:R-:W-:Y:S02]  /*1cea0*/  F2FP.PACK_AB R155, R118, R119 ;  /* 0x00000077769b723e */ /* 0x002fe400000000ff */
[----:B------:R-:W-:Y:S05]  /*1ceb0*/  IADD3 R2, R185, R0, RZ ;  /* 0x00000000b9027210 */ /* 0x000fea0007ffe0ff */
[C---:B--2---:R-:W-:Y:S02]  /*1cec0*/  HMMA.16816.F32 R4, R152.reuse, R108, R4 ;  /* 0x0000006c9804723c */ /* 0x044fe40000001804 */
[----:B------:R-:W1:Y:S06]  /*1ced0*/  MUFU.EX2 R166, R191 ;  /* 0x000000bf00a67308 */ /* 0x000e6c0000000800 */
[C---:B------:R-:W-:Y:S01]  /*1cee0*/  HMMA.16816.F32 R12, R152.reuse, R110, R12 ;  /* 0x0000006e980c723c */ /* 0x040fe2000000180c */
[----:B------:R-:W2:Y:S07]  /*1cef0*/  LDSM.16.MT88.4 R108, [R2] ;  /* 0x00000000026c783b */ /* 0x000eae0000004200 */
[C---:B--2---:R-:W-:Y:S08]  /*1cf00*/  HMMA.16816.F32 R16, R152.reuse, R108, R16 ;  /* 0x0000006c9810723c */ /* 0x044ff00000001810 */
[C---:B------:R-:W-:Y:S01]  /*1cf10*/  HMMA.16816.F32 R20, R152.reuse, R110, R20 ;  /* 0x0000006e9814723c */ /* 0x040fe20000001814 */
[----:B------:R-:W2:Y:S07]  /*1cf20*/  LDSM.16.MT88.4 R108, [R104] ;  /* 0x00000000686c783b */ /* 0x000eae0000004200 */
[C---:B--2---:R-:W-:Y:S08]  /*1cf30*/  HMMA.16816.F32 R24, R152.reuse, R108, R24 ;  /* 0x0000006c9818723c */ /* 0x044ff00000001818 */
[C---:B------:R-:W-:Y:S01]  /*1cf40*/  HMMA.16816.F32 R28, R152.reuse, R110, R28 ;  /* 0x0000006e981c723c */ /* 0x040fe2000000181c */
[----:B------:R-:W2:Y:S07]  /*1cf50*/  LDSM.16.MT88.4 R108, [R3] ;  /* 0x00000000036c783b */ /* 0x000eae0000004200 */
        /* <DEDUP_REMOVED lines=25> */
[--C-:B------:R-:W-:Y:S01]  /*1d0f0*/  FFMA.FTZ R108, R158, c[0x0][0x2d0], -R105.reuse ;  /* 0x0000b4009e6c7a23 */ /* 0x100fe20000010869 */
[----:B------:R-:W-:Y:S03]  /*1d100*/  HMMA.16816.F32 R100, R152, R110, R100 ;  /* 0x0000006e9864723c */ /* 0x000fe60000001864 */
[----:B------:R2:W-:Y:S04]  /*1d110*/  MUFU.EX2 R117, R108 ;  /* 0x0000006c00757308 */ /* 0x0005e80000000800 */
[----:B---3--:R-:W-:Y:S02]  /*1d120*/  F2FP.PACK_AB R152, R163, R162 ;  /* 0x000000a2a398723e */ /* 0x008fe400000000ff */
[----:B-1----:R-:W-:Y:S03]  /*1d130*/  F2FP.PACK_AB R154, R166, R165 ;  /* 0x000000a5a69a723e */ /* 0x002fe600000000ff */
[--C-:B--2---:R-:W-:Y:S04]  /*1d140*/  FFMA.FTZ R108, R159, c[0x0][0x2d0], -R105.reuse ;  /* 0x0000b4009f6c7a23 */ /* 0x104fe80000010869 */
        /* <DEDUP_REMOVED lines=196> */
.L_x_2523:
        /* <DEDUP_REMOVED lines=22> */
.L_x_2524:
        /* <DEDUP_REMOVED lines=23> */
.L_x_2423:
[----:B------:R-:W-:Y:S05]  /*1e060*/  BSYNC B0 ;  /* 0x0000000000007941 */ /* 0x000fea0003800000 */
.L_x_2422:
        /* <DEDUP_REMOVED lines=10> */
.L_x_2409:
[----:B------:R-:W-:Y:S05]  /*1e110*/  BRA.DIV ~URZ, `(.L_x_2427) ;  /* 0x000077627f007947 */ /* 0x000fea000b800000 */
[----:B------:R1:W2:Y:S02]  /*1e120*/  SHFL.BFLY PT, R0, R202, 0x2, 0x1f ;  /* 0x0c401f00ca007f89 */ /* 0x0002a400000e0000 */
.L_x_2525:
[----:B--2---:R-:W-:Y:S01]  /*1e130*/  FADD.FTZ R0, R0, R202 ;  /* 0x000000ca00007221 */ /* 0x004fe20000010000 */
[----:B------:R-:W-:Y:S05]  /*1e140*/  BRA.DIV ~URZ, `(.L_x_2428) ;  /* 0x000077927f007947 */ /* 0x000fea000b800000 */
[----:B------:R-:W2:Y:S04]  /*1e150*/  SHFL.BFLY PT, R2, R203, 0x2, 0x1f ;  /* 0x0c401f00cb027f89 */ /* 0x000ea800000e0000 */
[----:B------:R-:W3:Y:S01]  /*1e160*/  SHFL.BFLY PT, R5, R0, 0x1, 0x1f ;  /* 0x0c201f0000057f89 */ /* 0x000ee200000e0000 */
[----:B--2---:R-:W-:-:S02]  /*1e170*/  FADD.FTZ R4, R2, R203 ;  /* 0x000000cb02047221 */ /* 0x004fc40000010000 */
[----:B---3--:R-:W-:-:S03]  /*1e180*/  FADD.FTZ R0, R0, R5 ;  /* 0x0000000500007221 */ /* 0x008fc60000010000 */
[----:B------:R2:W3:Y:S04]  /*1e190*/  SHFL.BFLY PT, R3, R4, 0x1, 0x1f ;  /* 0x0c201f0004037f89 */ /* 0x0004e800000e0000 */
.L_x_2526:
        /* <DEDUP_REMOVED lines=62> */
[----:B--2---:R-:W-:Y:S02]  /*1e580*/  FMUL.FTZ R40, R0, R122 ;  /* 0x0000007a00287220 */ /* 0x004fe40000410000 */
[----:B------:R-:W-:Y:S01]  /*1e590*/  @P1 FFMA.FTZ R22, R4, R9, R5 ;  /* 0x0000000904161223 */ /* 0x000fe20000010005 */
[----:B------:R-:W-:Y:S01]  /*1e5a0*/  MOV R4, 0x1 ;  /* 0x0000000100047802 */ /* 0x000fe20000000f00 */
[C---:B------:R-:W-:Y:S02]  /*1e5b0*/  FMUL.FTZ R41, R0.reuse, R123 ;  /* 0x0000007b00297220 */ /* 0x040fe40000410000 */
[----:B------:R-:W-:-:S02]  /*1e5c0*/  FMUL.FTZ R92, R0, R110 ;  /* 0x0000006e005c7220 */ /* 0x000fc40000410000 */
[C---:B------:R-:W-:Y:S02]  /*1e5d0*/  FMUL.FTZ R93, R0.reuse, R111 ;  /* 0x0000006f005d7220 */ /* 0x040fe40000410000 */
[C---:B------:R-:W-:Y:S02]  /*1e5e0*/  FMUL.FTZ R122, R0.reuse, R42 ;  /* 0x0000002a007a7220 */ /* 0x040fe40000410000 */
[C---:B------:R-:W-:Y:S01]  /*1e5f0*/  FMUL.FTZ R123, R0.reuse, R43 ;  /* 0x0000002b007b7220 */ /* 0x040fe20000410000 */
[----:B---3--:R-:W-:Y:S01]  /*1e600*/  @P0 MOV R3, 0x3f317218 ;  /* 0x3f31721800030802 */ /* 0x008fe20000000f00 */
[C---:B------:R-:W-:Y:S02]  /*1e610*/  FMUL.FTZ R110, R0.reuse, R46 ;  /* 0x0000002e006e7220 */ /* 0x040fe40000410000 */
[----:B------:R-:W-:Y:S02]  /*1e620*/  FMUL.FTZ R111, R0, R47 ;  /* 0x0000002f006f7220 */ /* 0x000fe40000410000 */
[----:B-----5:R-:W-:-:S02]  /*1e630*/  @P0 FMUL.FTZ R2, R2, 0.69314718246459960938 ;  /* 0x3f31721802020820 */ /* 0x020fc40000410000 */
        /* <DEDUP_REMOVED lines=43> */
.L_x_2289:
        /* <DEDUP_REMOVED lines=17> */
.L_x_2430:
[----:B------:R-:W-:Y:S05]  /*1ea00*/  BSYNC B0 ;  /* 0x0000000000007941 */ /* 0x000fea0003800000 */
.L_x_2429:
        /* <DEDUP_REMOVED lines=18> */
[----:B------:R-:W-:Y:S02]  /*1eb30*/  F2FP.PACK_AB R8, R39, R38 ;  /* 0x000000262708723e */ /* 0x000fe400000000ff */
[----:B------:R-:W-:Y:S01]  /*1eb40*/  F2FP.PACK_AB R12, R113, R112 ;  /* 0x00000070710c723e */ /* 0x000fe200000000ff */
[----:B------:R-:W-:Y:S01]  /*1eb50*/  IMAD R3, R240, 0x2, R2 ;  /* 0x00000002f0037824 */ /* 0x000fe200078e0202 */
[----:B------:R-:W-:Y:S02]  /*1eb60*/  LOP3.LUT R2, R241, 0x1, RZ, 0xc0, !PT ;  /* 0x00000001f1027812 */ /* 0x000fe400078ec0ff */
[----:B------:R-:W-:Y:S01]  /*1eb70*/  F2FP.PACK_AB R9, R109, R108 ;  /* 0x0000006c6d09723e */ /* 0x000fe200000000ff */
[----:B------:R-:W-:Y:S01]  /*1eb80*/  IMAD.IADD R0, R3, 0x1, R0 ;  /* 0x0000000103007824 */ /* 0x000fe200078e0200 */
[----:B------:R-:W-:-:S03]  /*1eb90*/  ISETP.NE.U32.AND P0, PT, R2, 0x1, PT ;  /* 0x000000010200780c */ /* 0x000fc60003f05070 */
[----:B------:R-:W-:Y:S01]  /*1eba0*/  IMAD.SHL.U32 R0, R0, 0x2, RZ ;  /* 0x0000000200007824 */ /* 0x000fe200078e00ff */
[----:B------:R-:W-:-:S04]  /*1ebb0*/  R2P PR, R241, 0x6 ;  /* 0x00000006f1007804 */ /* 0x000fc80000000000 */
[C---:B------:R-:W-:Y:S01]  /*1ebc0*/  IADD3 R3, R0.reuse, 0x80, RZ ;  /* 0x0000008000037810 */ /* 0x040fe20007ffe0ff */
[----:B------:R2:W-:Y:S01]  /*1ebd0*/  STS [R0+0x80], R4 ;  /* 0x0000800400007388 */ /* 0x0005e20000000800 */
[----:B------:R-:W-:Y:S02]  /*1ebe0*/  IADD3 R2, R0, 0x70, RZ ;  /* 0x0000007000027810 */ /* 0x000fe40007ffe0ff */
[----:B------:R-:W-:Y:S02]  /*1ebf0*/  SEL R13, R13, 0xffffffc0, !P2 ;  /* 0xffffffc00d0d7807 */ /* 0x000fe40005000000 */
[----:B------:R-:W-:Y:S02]  /*1ec00*/  @P0 IADD3 R2, R3, 0x10, RZ ;  /* 0x0000001003020810 */ /* 0x000fe40007ffe0ff */
[----:B------:R-:W-:Y:S02]  /*1ec10*/  F2FP.PACK_AB R3, R89, R88 ;  /* 0x000000585903723e */ /* 0x000fe400000000ff */
[----:B------:R-:W-:Y:S01]  /*1ec20*/  ISETP.NE.U32.AND P0, PT, RZ, c[0x0][0x508], PT ;  /* 0x00014200ff007a0c */ /* 0x000fe20003f05070 */
[----:B------:R-:W-:Y:S01]  /*1ec30*/  IMAD.IADD R14, R13, 0x1, R2 ;  /* 0x000000010d0e7824 */ /* 0x000fe200078e0202 */
[----:B------:R-:W-:Y:S01]  /*1ec40*/  ISETP.NE.U32.AND P2, PT, RZ, c[0x0][0x500], PT ;  /* 0x00014000ff007a0c */ /* 0x000fe20003f45070 */
[----:B------:R3:W-:Y:S03]  /*1ec50*/  STS [R0+0x480], R3 ;  /* 0x0004800300007388 */ /* 0x0007e60000000800 */
[----:B------:R-:W-:Y:S01]  /*1ec60*/  ISETP.NE.AND.EX P2, PT, RZ, c[0x0][0x504], PT, P2 ;  /* 0x00014100ff007a0c */ /* 0x000fe20003f45320 */
[----:B------:R4:W-:Y:S04]  /*1ec70*/  STS [R2+0x400], R5 ;  /* 0x0004000502007388 */ /* 0x0009e80000000800 */
[----:B------:R1:W-:Y:S01]  /*1ec80*/  STS [R2], R6 ;  /* 0x0000000602007388 */ /* 0x0003e20000000800 */
[----:B--2---:R-:W-:-:S02]  /*1ec90*/  SEL R4, R7, 0xffffffe0, !P1 ;  /* 0xffffffe007047807 */ /* 0x004fc40004800000 */
[----:B------:R-:W-:Y:S02]  /*1eca0*/  F2FP.PACK_AB R7, R131, R130 ;  /* 0x000000828307723e */ /* 0x000fe400000000ff */
[----:B------:R-:W-:Y:S01]  /*1ecb0*/  ISETP.NE.AND.EX P1, PT, RZ, c[0x0][0x50c], PT, P0 ;  /* 0x00014300ff007a0c */ /* 0x000fe20003f25300 */
[----:B---3--:R-:W-:Y:S02]  /*1ecc0*/  IMAD.IADD R3, R0, 0x1, R4 ;  /* 0x0000000100037824 */ /* 0x008fe400078e0204 */
[----:B------:R-:W-:Y:S01]  /*1ecd0*/  IMAD.IADD R4, R4, 0x1, R2 ;  /* 0x0000000104047824 */ /* 0x000fe200078e0202 */
[----:B----4-:R-:W-:Y:S02]  /*1ece0*/  F2FP.PACK_AB R5, R31, R30 ;  /* 0x0000001e1f05723e */ /* 0x010fe400000000ff */
[----:B------:R2:W-:Y:S01]  /*1ecf0*/  STS [R3+0x480], R7 ;  /* 0x0004800703007388 */ /* 0x0005e20000000800 */
[----:B-1----:R-:W-:-:S03]  /*1ed00*/  F2FP.PACK_AB R6, R37, R36 ;  /* 0x000000242506723e */ /* 0x002fc600000000ff */
[----:B------:R1:W-:Y:S04]  /*1ed10*/  STS [R3+0x80], R5 ;  /* 0x0000800503007388 */ /* 0x0003e80000000800 */
[----:B------:R3:W-:Y:S01]  /*1ed20*/  STS [R4], R6 ;  /* 0x0000000604007388 */ /* 0x0007e20000000800 */
[----:B--2---:R-:W-:Y:S02]  /*1ed30*/  F2FP.PACK_AB R7, R41, R40 ;  /* 0x000000282907723e */ /* 0x004fe400000000ff */
[----:B-1----:R-:W-:Y:S01]  /*1ed40*/  F2FP.PACK_AB R5, R97, R96 ;  /* 0x000000606105723e */ /* 0x002fe200000000ff */
[----:B---3--:R-:W-:-:S04]  /*1ed50*/  IMAD.IADD R6, R0, 0x1, R13 ;  /* 0x0000000100067824 */ /* 0x008fc800078e020d */
[----:B------:R1:W-:Y:S04]  /*1ed60*/  STS [R4+0x400], R5 ;  /* 0x0004000504007388 */ /* 0x0003e80000000800 */
[----:B------:R2:W-:Y:S04]  /*1ed70*/  STS [R6+0x80], R8 ;  /* 0x0000800806007388 */ /* 0x0005e80000000800 */
[----:B------:R3:W-:Y:S01]  /*1ed80*/  STS [R6+0x480], R7 ;  /* 0x0004800706007388 */ /* 0x0007e20000000800 */
[----:B-1----:R-:W-:Y:S02]  /*1ed90*/  F2FP.PACK_AB R5, R105, R104 ;  /* 0x000000686905723e */ /* 0x002fe400000000ff */
[----:B--2---:R-:W-:-:S03]  /*1eda0*/  F2FP.PACK_AB R8, R119, R118 ;  /* 0x000000767708723e */ /* 0x004fc600000000ff */
[----:B------:R1:W-:Y:S01]  /*1edb0*/  STS [R14], R5 ;  /* 0x000000050e007388 */ /* 0x0003e20000000800 */
[----:B---3--:R-:W-:-:S03]  /*1edc0*/  IMAD.IADD R7, R4, 0x1, R13 ;  /* 0x0000000104077824 */ /* 0x008fc600078e020d */
[----:B------:R2:W-:Y:S01]  /*1edd0*/  STS [R14+0x400], R8 ;  /* 0x000400080e007388 */ /* 0x0005e20000000800 */
[----:B-1----:R-:W-:Y:S01]  /*1ede0*/  IMAD.IADD R5, R13, 0x1, R3 ;  /* 0x000000010d057824 */ /* 0x002fe200078e0203 */
[----:B------:R-:W-:Y:S02]  /*1edf0*/  F2FP.PACK_AB R13, R47, R46 ;  /* 0x0000002e2f0d723e */ /* 0x000fe400000000ff */
[----:B--2---:R-:W-:Y:S02]  /*1ee00*/  F2FP.PACK_AB R8, R101, R100 ;  /* 0x000000646508723e */ /* 0x004fe400000000ff */
[----:B------:R1:W-:Y:S04]  /*1ee10*/  STS [R5+0x80], R12 ;  /* 0x0000800c05007388 */ /* 0x0003e80000000800 */
[----:B------:R2:W-:Y:S04]  /*1ee20*/  STS [R5+0x480], R8 ;  /* 0x0004800805007388 */ /* 0x0005e80000000800 */
[----:B------:R3:W-:Y:S01]  /*1ee30*/  STS [R7], R9 ;  /* 0x0000000907007388 */ /* 0x0007e20000000800 */
[----:B-1----:R-:W-:-:S02]  /*1ee40*/  F2FP.PACK_AB R12, R93, R92 ;  /* 0x0000005c5d0c723e */ /* 0x002fc400000000ff */
        /* <DEDUP_REMOVED lines=31> */
[----:B------:R-:W-:Y:S01]  /*1f040*/  STS [R7+0x4000], R13 ;  /* 0x0040000d07007388 */ /* 0x000fe20000000800 */
[----:B-1----:R-:W-:Y:S02]  /*1f050*/  F2FP.PACK_AB R12, R51, R50 ;  /* 0x00000032330c723e */ /* 0x002fe400000000ff */
[----:B--2---:R-:W-:-:S03]  /*1f060*/  F2FP.PACK_AB R8, R121, R120 ;  /* 0x000000787908723e */ /* 0x004fc600000000ff */
[----:B------:R1:W-:Y:S01]  /*1f070*/  STS [R0+0x8480], R12 ;  /* 0x0084800c00007388 */ /* 0x0003e20000000800 */
[----:B---3--:R-:W-:-:S03]  /*1f080*/  F2FP.PACK_AB R9, R73, R72 ;  /* 0x000000484909723e */ /* 0x008fc600000000ff */
[----:B------:R2:W-:Y:S04]  /*1f090*/  STS [R0+0x8080], R8 ;  /* 0x0080800800007388 */ /* 0x0005e80000000800 */
[----:B------:R3:W-:Y:S01]  /*1f0a0*/  STS [R2+0x8000], R9 ;  /* 0x0080000902007388 */ /* 0x0007e20000000800 */
[----:B-1----:R-:W-:Y:S02]  /*1f0b0*/  F2FP.PACK_AB R12, R67, R66 ;  /* 0x00000042430c723e */ /* 0x002fe400000000ff */
[----:B--2---:R-:W-:Y:S02]  /*1f0c0*/  F2FP.PACK_AB R8, R63, R62 ;  /* 0x0000003e3f08723e */ /* 0x004fe400000000ff */
[----:B------:R-:W-:Y:S02]  /*1f0d0*/  F2FP.PACK_AB R0, R77, R76 ;  /* 0x0000004c4d00723e */ /* 0x000fe400000000ff */
[----:B---3--:R-:W-:Y:S01]  /*1f0e0*/  F2FP.PACK_AB R9, R81, R80 ;  /* 0x000000505109723e */ /* 0x008fe200000000ff */
[----:B------:R1:W-:Y:S04]  /*1f0f0*/  STS [R2+0x8400], R8 ;  /* 0x0084000802007388 */ /* 0x0003e80000000800 */
[----:B------:R2:W-:Y:S04]  /*1f100*/  STS [R3+0x8080], R0 ;  /* 0x0080800003007388 */ /* 0x0005e80000000800 */
[----:B------:R3:W-:Y:S04]  /*1f110*/  STS [R3+0x8480], R12 ;  /* 0x0084800c03007388 */ /* 0x0007e80000000800 */
[----:B------:R-:W-:Y:S01]  /*1f120*/  STS [R4+0x8000], R9 ;  /* 0x0080000904007388 */ /* 0x000fe20000000800 */
[----:B-1----:R-:W-:-:S02]  /*1f130*/  F2FP.PACK_AB R8, R83, R82 ;  /* 0x000000525308723e */ /* 0x002fc400000000ff */
[----:B------:R-:W-:Y:S02]  /*1f140*/  F2FP.PACK_AB R2, R129, R128 ;  /* 0x000000808102723e */ /* 0x000fe400000000ff */
[----:B--2---:R-:W-:Y:S01]  /*1f150*/  F2FP.PACK_AB R0, R79, R78 ;  /* 0x0000004e4f00723e */ /* 0x004fe200000000ff */
        /* <DEDUP_REMOVED lines=13> */
[----:B-1----:R-:W-:Y:S01]  /*1f230*/  IMAD.MOV.U32 R4, RZ, RZ, 0x4 ;  /* 0x00000004ff047424 */ /* 0x002fe200078e00ff */
[----:B--2---:R-:W-:-:S03]  /*1f240*/  F2FP.PACK_AB R0, R55, R54 ;  /* 0x000000363700723e */ /* 0x004fc600000000ff */
[CC--:B------:R-:W-:Y:S02]  /*1f250*/  @P1 IMAD.WIDE R8, R239.reuse, R4.reuse, c[0x0][0x508] ;  /* 0x00014200ef081625 */ /* 0x0c0fe400078e0204 */
[----:B------:R1:W-:Y:S02]  /*1f260*/  STS [R7+0x8400], R0 ;  /* 0x0084000007007388 */ /* 0x0003e40000000800 */
[----:B---3--:R-:W-:Y:S02]  /*1f270*/  IMAD.MOV.U32 R2, RZ, RZ, RZ ;  /* 0x000000ffff027224 */ /* 0x008fe400078e00ff */
[----:B------:R-:W-:Y:S01]  /*1f280*/  IMAD.WIDE R4, R239, R4, c[0x0][0x500] ;  /* 0x00014000ef047625 */ /* 0x000fe200078e0204 */
[----:B------:R-:W-:Y:S06]  /*1f290*/  BAR.SYNC.DEFER_BLOCKING 0x1, 0x100 ;  /* 0x0044000000007b1d */ /* 0x000fec0000010000 */
[----:B------:R1:W5:Y:S04]  /*1f2a0*/  @P1 LDG.E R16, [R8.64] ;  /* 0x0000000c08101981 */ /* 0x000368000c1e1900 */
[----:B------:R1:W5:Y:S01]  /*1f2b0*/  @P2 LDG.E R2, [R4.64] ;  /* 0x0000000c04022981 */ /* 0x000362000c1e1900 */
[----:B------:R-:W-:-:S04]  /*1f2c0*/  ISETP.NE.AND P0, PT, R237, RZ, PT ;  /* 0x000000ffed00720c */ /* 0x000fc80003f05270 */
[----:B----4-:R-:W-:Y:S01]  /*1f2d0*/  SEL R3, R237, c[0x0][0x3d4], P0 ;  /* 0x0000f500ed037a07 */ /* 0x010fe20000000000 */
[----:B------:R-:W-:Y:S05]  /*1f2e0*/  @P1 BRA `(.L_x_2433) ;  /* 0x0000004000001947 */ /* 0x000fea0003800000 */
[----:B------:R-:W-:Y:S05]  /*1f2f0*/  @!P2 BRA `(.L_x_2433) ;  /* 0x000000300000a947 */ /* 0x000fea0003800000 */
[----:B-1----:R1:W2:Y:S04]  /*1f300*/  LDG.E R0, [R4.64] ;  /* 0x0000000c04007981 */ /* 0x0022a8000c1e1900 */
[----:B-1----:R-:W2:Y:S02]  /*1f310*/  LDG.E R4, [R4.64+0x4] ;  /* 0x0000040c04047981 */ /* 0x002ea4000c1e1900 */
[----:B--2--5:R-:W-:Y:S02]  /*1f320*/  IADD3 R16, -R0, R4, RZ ;  /* 0x0000000400107210 */ /* 0x024fe40007ffe1ff */
.L_x_2433:
[----:B------:R-:W2:Y:S01]  /*1f330*/  LDL R33, [R1+0x30] ;  /* 0x0000300001217983 */ /* 0x000ea20000100800 */
[----:B-1----:R-:W-:Y:S01]  /*1f340*/  IMAD.MOV.U32 R4, RZ, RZ, 0x368 ;  /* 0x00000368ff047424 */ /* 0x002fe200078e00ff */
[----:B------:R-:W-:Y:S01]  /*1f350*/  ISETP.GT.AND P2, PT, R3, 0x1, PT ;  /* 0x000000010300780c */ /* 0x000fe20003f44270 */
[----:B------:R-:W-:Y:S01]  /*1f360*/  IMAD.MOV.U32 R12, RZ, RZ, c[0x0][0x4e8] ;  /* 0x00013a00ff0c7624 */ /* 0x000fe200078e00ff */
[----:B------:R-:W-:Y:S01]  /*1f370*/  ISETP.NE.U32.AND P0, PT, RZ, c[0x0][0x500], PT ;  /* 0x00014000ff007a0c */ /* 0x000fe20003f05070 */
[----:B------:R-:W1:Y:S01]  /*1f380*/  S2R R34, SR_TID.X ;  /* 0x0000000000227919 */ /* 0x000e620000002100 */
[----:B------:R-:W-:-:S02]  /*1f390*/  SEL R4, R4, 0x328, P2 ;  /* 0x0000032804047807 */ /* 0x000fc40001000000 */
[----:B------:R-:W-:Y:S02]  /*1f3a0*/  ISETP.NE.AND.EX P0, PT, RZ, c[0x0][0x504], PT, P0 ;  /* 0x00014100ff007a0c */ /* 0x000fe40003f05300 */
[----:B------:R3:W4:Y:S01]  /*1f3b0*/  LDC.64 R6, c[0x0][R4+0x170] ;  /* 0x00005c0004067b82 */ /* 0x0007220000000a00 */
[----:B------:R-:W-:Y:S02]  /*1f3c0*/  SHF.R.S32.HI R3, RZ, 0x1f, R239 ;  /* 0x0000001fff037819 */ /* 0x000fe400000114ef */
[----:B------:R-:W-:Y:S02]  /*1f3d0*/  SEL R0, R239, RZ, !P0 ;  /* 0x000000ffef007207 */ /* 0x000fe40004000000 */
[----:B------:R-:W-:Y:S02]  /*1f3e0*/  LOP3.LUT R5, R238, 0xffff, RZ, 0xc0, !PT ;  /* 0x0000ffffee057812 */ /* 0x000fe400078ec0ff */
[----:B------:R-:W-:Y:S01]  /*1f3f0*/  ISETP.NE.AND P5, PT, R12, 0x1, PT ;  /* 0x000000010c00780c */ /* 0x000fe20003fa5270 */
[----:B------:R3:W4:Y:S08]  /*1f400*/  LDC.64 R8, c[0x0][R4+0x168] ;  /* 0x00005a0004087b82 */ /* 0x0007300000000a00 */
[----:B------:R3:W4:Y:S01]  /*1f410*/  LDC.64 R18, c[0x0][R4+0x178] ;  /* 0x00005e0004127b82 */ /* 0x0007220000000a00 */
[----:B-1----:R-:W-:-:S04]  /*1f420*/  SHF.R.S32.HI R23, RZ, 0x1f, R34 ;  /* 0x0000001fff177819 */ /* 0x002fc80000011422 */
[----:B------:R-:W-:-:S03]  /*1f430*/  LEA.HI R23, R23, R34, RZ, 0x5 ;  /* 0x0000002217177211 */ /* 0x000fc600078f28ff */
[----:B------:R3:W1:Y:S01]  /*1f440*/  LDC.64 R20, c[0x0][R4+0x160] ;  /* 0x0000580004147b82 */ /* 0x0006620000000a00 */
[----:B------:R-:W-:-:S05]  /*1f450*/  LOP3.LUT R23, R23, 0xffffffe0, RZ, 0xc0, !PT ;  /* 0xffffffe017177812 */ /* 0x000fca00078ec0ff */
[----:B------:R-:W-:Y:S01]  /*1f460*/  IMAD.IADD R23, R34, 0x1, -R23 ;  /* 0x0000000122177824 */ /* 0x000fe200078e0a17 */
[----:B---3--:R-:W-:Y:S01]  /*1f470*/  SEL R4, R3, RZ, !P0 ;  /* 0x000000ff03047207 */ /* 0x008fe20004000000 */
[----:B----4-:R-:W-:-:S04]  /*1f480*/  IMAD R3, R7, R0, RZ ;  /* 0x0000000007037224 */ /* 0x010fc800078e02ff */
[C---:B------:R-:W-:Y:S02]  /*1f490*/  IMAD R4, R6.reuse, R4, R3 ;  /* 0x0000000406047224 */ /* 0x040fe400078e0203 */
[----:B------:R-:W-:-:S04]  /*1f4a0*/  IMAD.WIDE.U32 R6, R6, R0, RZ ;  /* 0x0000000006067225 */ /* 0x000fc800078e00ff */
[-C--:B------:R-:W-:Y:S02]  /*1f4b0*/  IMAD R3, R9, R5.reuse, RZ ;  /* 0x0000000509037224 */ /* 0x080fe400078e02ff */
[----:B------:R-:W-:-:S04]  /*1f4c0*/  IMAD.WIDE.U32 R8, R8, R5, RZ ;  /* 0x0000000508087225 */ /* 0x000fc800078e00ff */
[----:B------:R-:W-:Y:S01]  /*1f4d0*/  IMAD.IADD R14, R9, 0x1, R3 ;  /* 0x00000001090e7824 */ /* 0x000fe200078e0203 */
[----:B-----5:R-:W-:Y:S01]  /*1f4e0*/  IADD3 R12, P4, P3, R6, R8, R2 ;  /* 0x00000008060c7210 */ /* 0x020fe20007b9e002 */
[----:B------:R-:W-:Y:S01]  /*1f4f0*/  IMAD.IADD R3, R235, 0x1, R226 ;  /* 0x00000001eb037824 */ /* 0x000fe200078e02e2 */
[----:B------:R-:W-:Y:S01]  /*1f500*/  SEL R6, R244, RZ, P2 ;  /* 0x000000fff4067207 */ /* 0x000fe20001000000 */
[----:B------:R-:W-:Y:S02]  /*1f510*/  IMAD.IADD R15, R7, 0x1, R4 ;  /* 0x00000001070f7824 */ /* 0x000fe400078e0204 */
[----:B------:R-:W-:-:S04]  /*1f520*/  @P5 IMAD.HI.U32 R8, R3, c[0x0][0x4ec], RZ ;  /* 0x00013b0003085a27 */ /* 0x000fc800078e00ff */
[-C--:B------:R-:W-:Y:S02]  /*1f530*/  IMAD R9, R19, R6.reuse, RZ ;  /* 0x0000000613097224 */ /* 0x080fe400078e02ff */
[----:B------:R-:W-:Y:S01]  /*1f540*/  IMAD.MOV.U32 R4, RZ, RZ, R3 ;  /* 0x000000ffff047224 */ /* 0x000fe200078e0003 */
[----:B------:R-:W-:Y:S01]  /*1f550*/  @P5 SHF.R.U32.HI R4, RZ, c[0x0][0x4f0], R8 ;  /* 0x00013c00ff045a19 */ /* 0x000fe20000011608 */
[----:B------:R-:W-:Y:S01]  /*1f560*/  IMAD.WIDE.U32 R6, R18, R6, RZ ;  /* 0x0000000612067225 */ /* 0x000fe200078e00ff */
[----:B------:R-:W-:-:S03]  /*1f570*/  SHF.R.S32.HI R8, RZ, 0x1f, R2 ;  /* 0x0000001fff087819 */ /* 0x000fc60000011402 */
[----:B------:R-:W-:Y:S01]  /*1f580*/  IMAD.IADD R13, R7, 0x1, R9 ;  /* 0x00000001070d7824 */ /* 0x000fe200078e0209 */
[----:B------:R-:W-:Y:S01]  /*1f590*/  IADD3 R6, P1, P0, R4, R12, R6 ;  /* 0x0000000c04067210 */ /* 0x000fe2000783e006 */
[--C-:B------:R-:W-:Y:S01]  /*1f5a0*/  IMAD.MOV R7, RZ, RZ, -R4.reuse ;  /* 0x000000ffff077224 */ /* 0x100fe200078e0a04 */
[----:B------:R-:W-:Y:S02]  /*1f5b0*/  SHF.R.S32.HI R9, RZ, 0x1f, R4 ;  /* 0x0000001fff097819 */ /* 0x000fe40000011404 */
[----:B------:R-:W-:Y:S01]  /*1f5c0*/  IADD3.X R12, R15, R14, R8, P4, P3 ;  /* 0x0000000e0f0c7210 */ /* 0x000fe200027e6408 */
[----:B------:R-:W-:-:S03]  /*1f5d0*/  IMAD R4, R7, c[0x0][0x4e8], R3 ;  /* 0x00013a0007047a24 */ /* 0x000fc600078e0203 */
[----:B------:R-:W-:Y:S01]  /*1f5e0*/  IADD3.X R7, R9, R12, R13, P1, P0 ;  /* 0x0000000c09077210 */ /* 0x000fe20000fe040d */
[-C--:B-1----:R-:W-:Y:S01]  /*1f5f0*/  IMAD R9, R21, R4.reuse, RZ ;  /* 0x0000000415097224 */ /* 0x082fe200078e02ff */
[----:B------:R-:W-:Y:S01]  /*1f600*/  SHF.R.S32.HI R12, RZ, 0x1f, R4 ;  /* 0x0000001fff0c7819 */ /* 0x000fe20000011404 */
[----:B------:R-:W-:Y:S02]  /*1f610*/  IMAD.MOV.U32 R13, RZ, RZ, c[0x0][0x4ac] ;  /* 0x00012b00ff0d7624 */ /* 0x000fe400078e00ff */
[----:B------:R-:W-:-:S03]  /*1f620*/  IMAD.WIDE.U32 R6, R20, R4, R6 ;  /* 0x0000000414067225 */ /* 0x000fc600078e0006 */
[----:B------:R-:W-:Y:S01]  /*1f630*/  SEL R13, R13, c[0x0][0x454], P2 ;  /* 0x000115000d0d7a07 */ /* 0x000fe20001000000 */
[----:B------:R-:W-:Y:S02]  /*1f640*/  IMAD R9, R20, R12, R9 ;  /* 0x0000000c14097224 */ /* 0x000fe400078e0209 */
[----:B------:R-:W-:Y:S02]  /*1f650*/  IMAD.MOV.U32 R12, RZ, RZ, c[0x0][0x4a8] ;  /* 0x00012a00ff0c7624 */ /* 0x000fe400078e00ff */
[----:B------:R-:W-:-:S03]  /*1f660*/  IMAD.IADD R4, R7, 0x1, R9 ;  /* 0x0000000107047824 */ /* 0x000fc600078e0209 */
[----:B------:R-:W-:-:S04]  /*1f670*/  SEL R12, R12, c[0x0][0x450], P2 ;  /* 0x000114000c0c7a07 */ /* 0x000fc80001000000 */
        /* <DEDUP_REMOVED lines=19> */
[----:B------:R-:W-:Y:S01]  /*1f7b0*/  LEA R23, R216, R231, 0x5 ;  /* 0x000000e7d8177211 */ /* 0x000fe200078e28ff */
[C---:B------:R-:W-:Y:S01]  /*1f7c0*/  IMAD.WIDE.U32 R6, R2.reuse, c[0x0][0x3a0], RZ ;  /* 0x0000e80002067a25 */ /* 0x040fe200078e00ff */
[----:B------:R-:W-:Y:S01]  /*1f7d0*/  SHF.R.S32.HI R9, RZ, 0x1f, R0 ;  /* 0x0000001fff097819 */ /* 0x000fe20000011400 */
[----:B------:R1:W3:Y:S01]  /*1f7e0*/  LDS.128 R24, [R144+0x80] ;  /* 0x0000800090187984 */ /* 0x0002e20000000c00 */
[-C--:B--2---:R-:W-:Y:S01]  /*1f7f0*/  IADD3 R12, R231, R226.reuse, RZ ;  /* 0x000000e2e70c7210 */ /* 0x084fe20007ffe0ff */
[----:B------:R-:W-:Y:S01]  /*1f800*/  IMAD R2, R2, c[0x0][0x3a4], R8 ;  /* 0x0000e90002027a24 */ /* 0x000fe200078e0208 */
[----:B------:R-:W-:Y:S01]  /*1f810*/  IADD3 R8, R23, R226, RZ ;  /* 0x000000e217087210 */ /* 0x000fe20007ffe0ff */
        /* <DEDUP_REMOVED lines=38> */
.L_x_2527:
[----:B------:R-:W-:Y:S05]  /*1fa80*/  BRA.DIV ~URZ, `(.L_x_2436) ;  /* 0x00005fc27f007947 */ /* 0x000fea000b800000 */
[----:B------:R4:W2:Y:S02]  /*1fa90*/  SHFL.IDX PT, R0, R14, RZ, 0x181f ;  /* 0x00181fff0e007589 */ /* 0x0008a400000e0000 */
.L_x_2528:
        /* <DEDUP_REMOVED lines=15> */
.L_x_2438:
[----:B------:R-:W-:Y:S05]  /*1fb90*/  BSYNC B0 ;  /* 0x0000000000007941 */ /* 0x000fea0003800000 */
.L_x_2437:
[----:B------:R-:W-:Y:S05]  /*1fba0*/  BRA.DIV ~URZ, `(.L_x_2439) ;  /* 0x00005f127f007947 */ /* 0x000fea000b800000 */
[----:B---3--:R3:W4:Y:S04]  /*1fbb0*/  SHFL.IDX PT, R5, R13, 0x1, 0x181f ;  /* 0x00381f000d057f89 */ /* 0x00872800000e0000 */
[----:B--2---:R3:W2:Y:S02]  /*1fbc0*/  SHFL.IDX PT, R0, R14, 0x1, 0x181f ;  /* 0x00381f000e007f89 */ /* 0x0046a400000e0000 */
.L_x_2529:
        /* <DEDUP_REMOVED lines=16> */
.L_x_2441:
[----:B------:R-:W-:Y:S05]  /*1fcd0*/  BSYNC B0 ;  /* 0x0000000000007941 */ /* 0x000fea0003800000 */
.L_x_2440:
[----:B------:R-:W-:Y:S05]  /*1fce0*/  BRA.DIV ~URZ, `(.L_x_2442) ;  /* 0x00005ea27f007947 */ /* 0x000fea000b800000 */
[----:B----4-:R4:W3:Y:S02]  /*1fcf0*/  SHFL.IDX PT, R5, R13, 0x2, 0x181f ;  /* 0x00581f000d057f89 */ /* 0x0108e400000e0000 */
.L_x_2530:
[----:B------:R-:W-:Y:S05]  /*1fd00*/  BRA.DIV ~URZ, `(.L_x_2443) ;  /* 0x00005ef27f007947 */ /* 0x000fea000b800000 */
[----:B--2---:R2:W4:Y:S02]  /*1fd10*/  SHFL.IDX PT, R0, R14, 0x2, 0x181f ;  /* 0x00581f000e007f89 */ /* 0x00452400000e0000 */
.L_x_2531:
        /* <DEDUP_REMOVED lines=16> */
.L_x_2445:
[----:B------:R-:W-:Y:S05]  /*1fe20*/  BSYNC B0 ;  /* 0x0000000000007941 */ /* 0x000fea0003800000 */
.L_x_2444:
[----:B------:R-:W-:Y:S05]  /*1fe30*/  BRA.DIV ~URZ, `(.L_x_2446) ;  /* 0x00005e327f007947 */ /* 0x000fea000b800000 */
[----:B---3--:R3:W2:Y:S04]  /*1fe40*/  SHFL.IDX PT, R6, R13, 0x3, 0x181f ;  /* 0x00781f000d067f89 */ /* 0x0086a800000e0000 */
[----:B----4-:R3:W4:Y:S02]  /*1fe50*/  SHFL.IDX PT, R0, R14, 0x3, 0x181f ;  /* 0x00781f000e007f89 */ /* 0x01072400000e0000 */
.L_x_2532:
        /* <DEDUP_REMOVED lines=17> */
.L_x_2434:
        /* <DEDUP_REMOVED lines=33> */
.L_x_2533:
[----:B------:R-:W-:Y:S05]  /*20180*/  BRA.DIV ~URZ, `(.L_x_2449) ;  /* 0x00005c227f007947 */ /* 0x000fea000b800000 */
[----:B------:R4:W1:Y:S02]  /*20190*/  SHFL.IDX PT, R0, R14, RZ, 0x1c1f ;  /* 0x001c1fff0e007589 */ /* 0x00086400000e0000 */
.L_x_2534:
[----:B------:R-:W-:Y:S01]  /*201a0*/  BSSY B0, `(.L_x_2450) ;  /* 0x000009a000007945 */ /* 0x000fe20003800000 */
[----:B------:R-:W-:Y:S05]  /*201b0*/  @P0 BRA `(.L_x_2451) ;  /* 0x0000098000000947 */ /* 0x000fea0003800000 */
[C---:B------:R-:W-:Y:S02]  /*201c0*/  IADD3 R9, R213.reuse, 0x8, RZ ;  /* 0x00000008d5097810 */ /* 0x040fe40007ffe0ff */
[----:B------:R-:W-:Y:S02]  /*201d0*/  ISETP.GE.AND P1, PT, R213, c[0x0][0x3c8], PT ;  /* 0x0000f200d5007a0c */ /* 0x000fe40003f26270 */
[----:B------:R-:W-:Y:S02]  /*201e0*/  ISETP.GE.AND P0, PT, R9, c[0x0][0x3c8], PT ;  /* 0x0000f20009007a0c */ /* 0x000fe40003f06270 */
[C---:B--2---:R-:W-:Y:S02]  /*201f0*/  IADD3 R12, R213.reuse, 0x10, RZ ;  /* 0x00000010d50c7810 */ /* 0x044fe40007ffe0ff */
[----:B------:R-:W-:-:S02]  /*20200*/  IADD3 R8, R213, 0x18, RZ ;  /* 0x00000018d5087810 */ /* 0x000fc40007ffe0ff */
[----:B------:R-:W-:Y:S02]  /*20210*/  ISETP.GE.AND P3, PT, R12, c[0x0][0x3c8], PT ;  /* 0x0000f2000c007a0c */ /* 0x000fe40003f66270 */
[C---:B------:R-:W-:Y:S02]  /*20220*/  IADD3 R13, R213.reuse, 0x8, RZ ;  /* 0x00000008d50d7810 */ /* 0x040fe40007ffe0ff */
[----:B------:R-:W-:Y:S02]  /*20230*/  ISETP.GE.AND P4, PT, R8, c[0x0][0x3c8], PT ;  /* 0x0000f20008007a0c */ /* 0x000fe40003f86270 */
[----:B-1----:R-:W-:Y:S02]  /*20240*/  @!P1 LEA R2, P5, R213, R0, 0x2 ;  /* 0x00000000d5029211 */ /* 0x002fe400078a10ff */
[----:B------:R-:W-:Y:S02]  /*20250*/  SHF.R.S32.HI R16, RZ, 0x1f, R213 ;  /* 0x0000001fff107819 */ /* 0x000fe400000114d5 */
[----:B------:R-:W-:-:S02]  /*20260*/  SHF.R.S32.HI R13, RZ, 0x1f, R13 ;  /* 0x0000001fff0d7819 */ /* 0x000fc4000001140d */
[----:B------:R-:W-:Y:S02]  /*20270*/  @!P0 LEA R6, P2, R9, R0, 0x2 ;  /* 0x0000000009068211 */ /* 0x000fe400078410ff */
[CC--:B---3--:R-:W-:Y:S02]  /*20280*/  @!P1 LEA.HI.X R3, R213.reuse, R4.reuse, R16, 0x2, P5 ;  /* 0x00000004d5039211 */ /* 0x0c8fe400028f1410 */
[----:B------:R-:W-:Y:S02]  /*20290*/  IADD3 R16, R213, 0x20, RZ ;  /* 0x00000020d5107810 */ /* 0x000fe40007ffe0ff */
[----:B------:R-:W-:Y:S01]  /*202a0*/  @!P0 LEA.HI.X R7, R9, R4, R13, 0x2, P2 ;  /* 0x0000000409078211 */ /* 0x000fe200010f140d */
[----:B------:R1:W-:Y:S01]  /*202b0*/  @!P1 ST.E.64 [R2.64], R136 ;  /* 0x0000008802009985 */ /* 0x0003e2000c101b0c */
[C---:B------:R-:W-:Y:S02]  /*202c0*/  IADD3 R17, R213.reuse, 0x10, RZ ;  /* 0x00000010d5117810 */ /* 0x040fe40007ffe0ff */
[----:B------:R-:W-:Y:S01]  /*202d0*/  IADD3 R9, R213, 0x28, RZ ;  /* 0x00000028d5097810 */ /* 0x000fe20007ffe0ff */
[----:B------:R2:W-:Y:S01]  /*202e0*/  @!P0 ST.E.64 [R6.64], R28 ;  /* 0x0000001c06008985 */ /* 0x0005e2000c101b0c */
[----:B------:R-:W-:-:S02]  /*202f0*/  ISETP.GE.AND P2, PT, R16, c[0x0][0x3c8], PT ;  /* 0x0000f20010007a0c */ /* 0x000fc40003f46270 */
[----:B------:R-:W-:Y:S02]  /*20300*/  IADD3 R13, R213, 0x18, RZ ;  /* 0x00000018d50d7810 */ /* 0x000fe40007ffe0ff */
[----:B------:R-:W-:Y:S02]  /*20310*/  SHF.R.S32.HI R17, RZ, 0x1f, R17 ;  /* 0x0000001fff117819 */ /* 0x000fe40000011411 */
[----:B------:R-:W-:Y:S02]  /*20320*/  ISETP.GE.AND P1, PT, R9, c[0x0][0x3c8], PT ;  /* 0x0000f20009007a0c */ /* 0x000fe40003f26270 */
[----:B------:R-:W-:Y:S02]  /*20330*/  SHF.R.S32.HI R13, RZ, 0x1f, R13 ;  /* 0x0000001fff0d7819 */ /* 0x000fe4000001140d */
[C---:B------:R-:W-:Y:S02]  /*20340*/  IADD3 R19, R213.reuse, 0x60, RZ ;  /* 0x00000060d5137810 */ /* 0x040fe40007ffe0ff */
[----:B------:R-:W-:-:S02]  /*20350*/  IADD3 R20, R213, 0x60, RZ ;  /* 0x00000060d5147810 */ /* 0x000fc40007ffe0ff */
[----:B------:R-:W-:Y:S02]  /*20360*/  IADD3 R18, R213, 0x68, RZ ;  /* 0x00000068d5127810 */ /* 0x000fe40007ffe0ff */
[----:B------:R-:W-:Y:S02]  /*20370*/  SHF.R.S32.HI R20, RZ, 0x1f, R20 ;  /* 0x0000001fff147819 */ /* 0x000fe40000011414 */
[----:B------:R-:W-:Y:S02]  /*20380*/  SHF.R.S32.HI R18, RZ, 0x1f, R18 ;  /* 0x0000001fff127819 */ /* 0x000fe40000011412 */
[----:B------:R-:W-:Y:S02]  /*20390*/  ISETP.GE.AND P6, PT, R251, c[0x0][0x3c8], PT ;  /* 0x0000f200fb007a0c */ /* 0x000fe40003fc6270 */
[-C--:B-1----:R-:W-:Y:S02]  /*203a0*/  @!P3 LEA R2, P5, R12, R0.reuse, 0x2 ;  /* 0x000000000c02b211 */ /* 0x082fe400078a10ff */
[----:B--2---:R-:W-:-:S02]  /*203b0*/  @!P4 LEA R6, P0, R8, R0, 0x2 ;  /* 0x000000000806c211 */ /* 0x004fc400078010ff */
        /* <DEDUP_REMOVED lines=8> */
[----:B------:R-:W-:Y:S02]  /*20440*/  SHF.R.S32.HI R17, RZ, 0x1f, R17 ;  /* 0x0000001fff117819 */ /* 0x000fe40000011411 */
[----:B------:R-:W-:Y:S02]  /*20450*/  IADD3 R13, R213, 0x28, RZ ;  /* 0x00000028d50d7810 */ /* 0x000fe40007ffe0ff */
[----:B------:R-:W-:Y:S02]  /*20460*/  ISETP.GE.AND P4, PT, R8, c[0x0][0x3c8], PT ;  /* 0x0000f20008007a0c */ /* 0x000fe40003f86270 */
[----:B------:R-:W-:Y:S02]  /*20470*/  SHF.R.S32.HI R13, RZ, 0x1f, R13 ;  /* 0x0000001fff0d7819 */ /* 0x000fe4000001140d */
[-C--:B-1----:R-:W-:Y:S02]  /*20480*/  @!P2 LEA R2, P5, R16, R0.reuse, 0x2 ;  /* 0x000000001002a211 */ /* 0x082fe400078a10ff */
[----:B--2---:R-:W-:-:S02]  /*20490*/  @!P1 LEA R6, P0, R9, R0, 0x2 ;  /* 0x0000000009069211 */ /* 0x004fc400078010ff */
[-C--:B------:R-:W-:Y:S02]  /*204a0*/  @!P2 LEA.HI.X R3, R16, R4.reuse, R17, 0x2, P5 ;  /* 0x000000041003a211 */ /* 0x080fe400028f1411 */
        /* <DEDUP_REMOVED lines=31> */
[----:B------:R-:W-:Y:S02]  /*206a0*/  IADD3 R16, R213, 0x68, RZ ;  /* 0x00000068d5107810 */ /* 0x000fe40007ffe0ff */
[----:B------:R-:W-:Y:S01]  /*206b0*/  ISETP.GE.AND P2, PT, R19, c[0x0][0x3c8], PT ;  /* 0x0000f20013007a0c */ /* 0x000fe20003f46270 */
[----:B------:R2:W-:Y:S01]  /*206c0*/  @!P1 ST.E.64 [R6.64], R44 ;  /* 0x0000002c06009985 */ /* 0x0005e2000c101b0c */
[----:B------:R-:W-:-:S02]  /*206d0*/  IADD3 R9, R213, 0x58, RZ ;  /* 0x00000058d5097810 */ /* 0x000fc40007ffe0ff */
[----:B------:R-:W-:Y:S02]  /*206e0*/  SHF.R.S32.HI R13, RZ, 0x1f, R13 ;  /* 0x0000001fff0d7819 */ /* 0x000fe4000001140d */
[----:B------:R-:W-:Y:S02]  /*206f0*/  ISETP.GE.AND P1, PT, R16, c[0x0][0x3c8], PT ;  /* 0x0000f20010007a0c */ /* 0x000fe40003f26270 */
[----:B------:R-:W-:Y:S02]  /*20700*/  SHF.R.S32.HI R9, RZ, 0x1f, R9 ;  /* 0x0000001fff097819 */ /* 0x000fe40000011409 */
[----:B------:R-:W-:Y:S02]  /*20710*/  IADD3 R17, R213, 0x70, RZ ;  /* 0x00000070d5117810 */ /* 0x000fe40007ffe0ff */
[-C--:B-1----:R-:W-:Y:S02]  /*20720*/  @!P3 LEA R2, P5, R12, R0.reuse, 0x2 ;  /* 0x000000000c02b211 */ /* 0x082fe400078a10ff */
[----:B--2---:R-:W-:-:S02]  /*20730*/  @!P4 LEA R6, P0, R8, R0, 0x2 ;  /* 0x000000000806c211 */ /* 0x004fc400078010ff */
[-C--:B------:R-:W-:Y:S02]  /*20740*/  @!P3 LEA.HI.X R3, R12, R4.reuse, R13, 0x2, P5 ;  /* 0x000000040c03b211 */ /* 0x080fe400028f140d */
[----:B------:R-:W-:Y:S02]  /*20750*/  @!P4 LEA.HI.X R7, R8, R4, R9, 0x2, P0 ;  /* 0x000000040807c211 */ /* 0x000fe400000f1409 */
[----:B------:R-:W-:Y:S01]  /*20760*/  IADD3 R13, R213, 0x78, RZ ;  /* 0x00000078d50d7810 */ /* 0x000fe20007ffe0ff */
[----:B------:R1:W-:Y:S01]  /*20770*/  @!P3 ST.E.64 [R2.64], R48 ;  /* 0x000000300200b985 */ /* 0x0003e2000c101b0c */
[----:B------:R-:W-:Y:S02]  /*20780*/  ISETP.GE.AND P3, PT, R17, c[0x0][0x3c8], PT ;  /* 0x0000f20011007a0c */ /* 0x000fe40003f66270 */
[----:B------:R-:W-:Y:S01]  /*20790*/  @!P1 LEA R8, P0, R16, R0, 0x2 ;  /* 0x0000000010089211 */ /* 0x000fe200078010ff */
[----:B------:R2:W-:Y:S01]  /*207a0*/  @!P4 ST.E.64 [R6.64], R52 ;  /* 0x000000340600c985 */ /* 0x0005e2000c101b0c */
[----:B------:R-:W-:-:S02]  /*207b0*/  ISETP.GE.AND P4, PT, R13, c[0x0][0x3c8], PT ;  /* 0x0000f2000d007a0c */ /* 0x000fc40003f86270 */
[C---:B------:R-:W-:Y:S02]  /*207c0*/  IADD3 R12, R213.reuse, 0x80, RZ ;  /* 0x00000080d50c7810 */ /* 0x040fe40007ffe0ff */
[----:B------:R-:W-:Y:S02]  /*207d0*/  @!P1 LEA.HI.X R9, R16, R4, R18, 0x2, P0 ;  /* 0x0000000410099211 */ /* 0x000fe400000f1412 */
[C---:B------:R-:W-:Y:S02]  /*207e0*/  IADD3 R16, R213.reuse, 0x78, RZ ;  /* 0x00000078d5107810 */ /* 0x040fe40007ffe0ff */
[----:B------:R-:W-:Y:S02]  /*207f0*/  IADD3 R18, R213, 0x70, RZ ;  /* 0x00000070d5127810 */ /* 0x000fe40007ffe0ff */
[----:B------:R-:W-:Y:S02]  /*20800*/  SHF.R.S32.HI R16, RZ, 0x1f, R16 ;  /* 0x0000001fff107819 */ /* 0x000fe40000011410 */
[----:B------:R-:W-:-:S02]  /*20810*/  SHF.R.S32.HI R18, RZ, 0x1f, R18 ;  /* 0x0000001fff127819 */ /* 0x000fc40000011412 */
[----:B-1----:R-:W-:-:S04]  /*20820*/  @!P2 LEA R2, P5, R19, R0, 0x2 ;  /* 0x000000001302a211 */ /* 0x002fc800078a10ff */
[----:B------:R-:W-:Y:S02]  /*20830*/  @!P2 LEA.HI.X R3, R19, R4, R20, 0x2, P5 ;  /* 0x000000041303a211 */ /* 0x000fe400028f1414 */
[----:B--2---:R-:W-:-:S03]  /*20840*/  @!P3 LEA R6, P5, R17, R0, 0x2 ;  /* 0x000000001106b211 */ /* 0x004fc600078a10ff */
[----:B------:R1:W-:Y:S01]  /*20850*/  @!P2 ST.E.64 [R2.64], R56 ;  /* 0x000000380200a985 */ /* 0x0003e2000c101b0c */
[----:B------:R-:W-:Y:S02]  /*20860*/  ISETP.GE.AND P2, PT, R12, c[0x0][0x3c8], PT ;  /* 0x0000f2000c007a0c */ /* 0x000fe40003f46270 */
[----:B------:R-:W-:Y:S01]  /*20870*/  @!P3 LEA.HI.X R7, R17, R4, R18, 0x2, P5 ;  /* 0x000000041107b211 */ /* 0x000fe200028f1412 */
[----:B------:R2:W-:Y:S01]  /*20880*/  @!P1 ST.E.64 [R8.64], R60 ;  /* 0x0000003c08009985 */ /* 0x0005e2000c101b0c */
[----:B------:R-:W-:Y:S02]  /*20890*/  ISETP.GE.AND P1, PT, R252, c[0x0][0x3c8], PT ;  /* 0x0000f200fc007a0c */ /* 0x000fe40003f26270 */
[----:B------:R-:W-:Y:S01]  /*208a0*/  ISETP.GE.AND P5, PT, R250, c[0x0][0x3c8], PT ;  /* 0x0000f200fa007a0c */ /* 0x000fe20003fa6270 */
[----:B------:R3:W-:Y:S01]  /*208b0*/  @!P3 ST.E.64 [R6.64], R64 ;  /* 0x000000400600b985 */ /* 0x0007e2000c101b0c */
[----:B------:R-:W-:Y:S02]  /*208c0*/  SHF.R.S32.HI R18, RZ, 0x1f, R248 ;  /* 0x0000001fff127819 */ /* 0x000fe400000114f8 */
[----:B------:R-:W-:-:S02]  /*208d0*/  SHF.R.S32.HI R17, RZ, 0x1f, R247 ;  /* 0x0000001fff117819 */ /* 0x000fc400000114f7 */
[----:B-1----:R-:W-:-:S04]  /*208e0*/  @!P4 LEA R2, P0, R13, R0, 0x2 ;  /* 0x000000000d02c211 */ /* 0x002fc800078010ff */
[----:B------:R-:W-:Y:S02]  /*208f0*/  @!P4 LEA.HI.X R3, R13, R4, R16, 0x2, P0 ;  /* 0x000000040d03c211 */ /* 0x000fe400000f1410 */
[----:B------:R-:W-:Y:S02]  /*20900*/  IADD3 R16, R213, 0x80, RZ ;  /* 0x00000080d5107810 */ /* 0x000fe40007ffe0ff */
[C---:B--2---:R-:W-:Y:S01]  /*20910*/  @!P2 LEA R8, P0, R12.reuse, R0, 0x2 ;  /* 0x000000000c08a211 */ /* 0x044fe200078010ff */
[----:B------:R1:W-:Y:S01]  /*20920*/  @!P4 ST.E.64 [R2.64], R68 ;  /* 0x000000440200c985 */ /* 0x0003e2000c101b0c */
[----:B------:R-:W-:Y:S02]  /*20930*/  SHF.R.S32.HI R16, RZ, 0x1f, R16 ;  /* 0x0000001fff107819 */ /* 0x000fe40000011410 */
[----:B------:R-:W-:Y:S02]  /*20940*/  SHF.R.S32.HI R13, RZ, 0x1f, R252 ;  /* 0x0000001fff0d7819 */ /* 0x000fe400000114fc */
[----:B------:R-:W-:-:S02]  /*20950*/  @!P2 LEA.HI.X R9, R12, R4, R16, 0x2, P0 ;  /* 0x000000040c09a211 */ /* 0x000fc400000f1410 */
[----:B---3--:R-:W-:Y:S02]  /*20960*/  @!P6 LEA R6, P0, R251, R0, 0x2 ;  /* 0x00000000fb06e211 */ /* 0x008fe400078010ff */
[----:B------:R-:W-:Y:S01]  /*20970*/  SHF.R.S32.HI R12, RZ, 0x1f, R251 ;  /* 0x0000001fff0c7819 */ /* 0x000fe200000114fb */
[----:B------:R-:W-:Y:S01]  /*20980*/  @!P2 ST.E.64 [R8.64], R120 ;  /* 0x000000780800a985 */ /* 0x000fe2000c101b0c */
[----:B------:R-:W-:Y:S02]  /*20990*/  ISETP.GE.AND P4, PT, R249, c[0x0][0x3c8], PT ;  /* 0x0000f200f9007a0c */ /* 0x000fe40003f86270 */
[----:B------:R-:W-:Y:S02]  /*209a0*/  ISETP.GE.AND P2, PT, R248, c[0x0][0x3c8], PT ;  /* 0x0000f200f8007a0c */ /* 0x000fe40003f46270 */
[----:B------:R-:W-:Y:S02]  /*209b0*/  @!P6 LEA.HI.X R7, R251, R4, R12, 0x2, P0 ;  /* 0x00000004fb07e211 */ /* 0x000fe400000f140c */
[----:B------:R-:W-:-:S02]  /*209c0*/  ISETP.GE.AND P0, PT, R246, c[0x0][0x3c8], PT ;  /* 0x0000f200f6007a0c */ /* 0x000fc40003f06270 */
[----:B------:R-:W-:Y:S02]  /*209d0*/  SHF.R.S32.HI R12, RZ, 0x1f, R250 ;  /* 0x0000001fff0c7819 */ /* 0x000fe400000114fa */
[----:B------:R-:W-:Y:S02]  /*209e0*/  SHF.R.S32.HI R16, RZ, 0x1f, R249 ;  /* 0x0000001fff107819 */ /* 0x000fe400000114f9 */
[----:B-1----:R-:W-:-:S04]  /*209f0*/  @!P1 LEA R2, P3, R252, R0, 0x2 ;  /* 0x00000000fc029211 */ /* 0x002fc800078610ff */
[----:B------:R-:W-:-:S05]  /*20a00*/  @!P1 LEA.HI.X R3, R252, R4, R13, 0x2, P3 ;  /* 0x00000004fc039211 */ /* 0x000fca00018f140d */
[----:B------:R1:W-:Y:S01]  /*20a10*/  @!P1 ST.E.64 [R2.64], R72 ;  /* 0x0000004802009985 */ /* 0x0003e2000c101b0c */
[----:B------:R-:W-:-:S03]  /*20a20*/  ISETP.GE.AND P1, PT, R247, c[0x0][0x3c8], PT ;  /* 0x0000f200f7007a0c */ /* 0x000fc60003f26270 */
[----:B------:R2:W-:Y:S01]  /*20a30*/  @!P6 ST.E.64 [R6.64], R76 ;  /* 0x0000004c0600e985 */ /* 0x0005e2000c101b0c */
[----:B-1----:R-:W-:-:S04]  /*20a40*/  @!P5 LEA R2, P3, R250, R0, 0x2 ;  /* 0x00000000fa02d211 */ /* 0x002fc800078610ff */
[----:B------:R-:W-:Y:S02]  /*20a50*/  @!P5 LEA.HI.X R3, R250, R4, R12, 0x2, P3 ;  /* 0x00000004fa03d211 */ /* 0x000fe400018f140c */
[CC--:B------:R-:W-:Y:S02]  /*20a60*/  @!P4 LEA R12, P6, R249.reuse, R0.reuse, 0x2 ;  /* 0x00000000f90cc211 */ /* 0x0c0fe400078c10ff */
[C---:B------:R-:W-:Y:S01]  /*20a70*/  @!P2 LEA R8, P3, R248.reuse, R0, 0x2 ;  /* 0x00000000f808a211 */ /* 0x040fe200078610ff */
[----:B------:R1:W-:Y:S01]  /*20a80*/  @!P5 ST.E.64 [R2.64], R80 ;  /* 0x000000500200d985 */ /* 0x0003e2000c101b0c */
[----:B------:R-:W-:Y:S02]  /*20a90*/  @!P4 LEA.HI.X R13, R249, R4, R16, 0x2, P6 ;  /* 0x00000004f90dc211 */ /* 0x000fe400030f1410 */
[----:B--2---:R-:W-:Y:S02]  /*20aa0*/  @!P1 LEA R6, P5, R247, R0, 0x2 ;  /* 0x00000000f7069211 */ /* 0x004fe400078a10ff */
[----:B------:R-:W-:Y:S01]  /*20ab0*/  @!P2 LEA.HI.X R9, R248, R4, R18, 0x2, P3 ;  /* 0x00000004f809a211 */ /* 0x000fe200018f1412 */
[----:B------:R2:W-:Y:S01]  /*20ac0*/  @!P4 ST.E.64 [R12.64], R128 ;  /* 0x000000800c00c985 */ /* 0x0005e2000c101b0c */
[----:B------:R-:W-:-:S02]  /*20ad0*/  SHF.R.S32.HI R16, RZ, 0x1f, R246 ;  /* 0x0000001fff107819 */ /* 0x000fc400000114f6 */
[----:B------:R-:W-:Y:S01]  /*20ae0*/  @!P1 LEA.HI.X R7, R247, R4, R17, 0x2, P5 ;  /* 0x00000004f7079211 */ /* 0x000fe200028f1411 */
[----:B------:R2:W-:Y:S04]  /*20af0*/  @!P2 ST.E.64 [R8.64], R124 ;  /* 0x0000007c0800a985 */ /* 0x0005e8000c101b0c */
[----:B------:R2:W-:Y:S01]  /*20b00*/  @!P1 ST.E.64 [R6.64], R84 ;  /* 0x0000005406009985 */ /* 0x0005e2000c101b0c */
[----:B-1----:R-:W-:-:S04]  /*20b10*/  @!P0 LEA R2, P3, R246, R0, 0x2 ;  /* 0x00000000f6028211 */ /* 0x002fc800078610ff */
[----:B------:R-:W-:-:S05]  /*20b20*/  @!P0 LEA.HI.X R3, R246, R4, R16, 0x2, P3 ;  /* 0x00000004f6038211 */ /* 0x000fca00018f1410 */
[----:B------:R2:W-:Y:S04]  /*20b30*/  @!P0 ST.E.64 [R2.64], R24 ;  /* 0x0000001802008985 */ /* 0x0005e8000c101b0c */
.L_x_2451:
[----:B------:R-:W-:Y:S05]  /*20b40*/  BSYNC B0 ;  /* 0x0000000000007941 */ /* 0x000fea0003800000 */
.L_x_2450:
[----:B------:R-:W-:Y:S05]  /*20b50*/  BRA.DIV ~URZ, `(.L_x_2452) ;  /* 0x000052c27f007947 */ /* 0x000fea000b800000 */
[----:B---3--:R3:W2:Y:S04]  /*20b60*/  SHFL.IDX PT, R4, R5, 0x1, 0x1c1f ;  /* 0x003c1f0005047f89 */ /* 0x0086a800000e0000 */
[----:B-1----:R3:W1:Y:S02]  /*20b70*/  SHFL.IDX PT, R0, R14, 0x1, 0x1c1f ;  /* 0x003c1f000e007f89 */ /* 0x00266400000e0000 */
.L_x_2535:
[----:B------:R-:W-:-:S13]  /*20b80*/  ISETP.NE.AND P0, PT, R15, RZ, PT ;  /* 0x000000ff0f00720c */ /* 0x000fda0003f05270 */
[----:B------:R-:W-:Y:S05]  /*20b90*/  @P0 BRA `(.L_x_2447) ;  /* 0x0000163000000947 */ /* 0x000fea0003800000 */
[C---:B------:R-:W-:Y:S02]  /*20ba0*/  ISETP.GE.AND P4, PT, R213.reuse, c[0x0][0x3c8], PT ;  /* 0x0000f200d5007a0c */ /* 0x040fe40003f86270 */
[C---:B--2---:R-:W-:Y:S02]  /*20bb0*/  IADD3 R17, R213.reuse, 0x18, RZ ;  /* 0x00000018d5117810 */ /* 0x044fe40007ffe0ff */
[----:B------:R-:W-:Y:S02]  /*20bc0*/  IADD3 R8, R213, 0x8, RZ ;  /* 0x00000008d5087810 */ /* 0x000fe40007ffe0ff */
[----:B------:R-:W-:Y:S02]  /*20bd0*/  ISETP.GE.AND P1, PT, R17, c[0x0][0x3c8], PT ;  /* 0x0000f20011007a0c */ /* 0x000fe40003f26270 */
[----:B------:R-:W-:Y:S02]  /*20be0*/  ISETP.GE.AND P3, PT, R8, c[0x0][0x3c8], PT ;  /* 0x0000f20008007a0c */ /* 0x000fe40003f66270 */
[----:B------:R-:W-:-:S02]  /*20bf0*/  SHF.R.S32.HI R12, RZ, 0x1f, R213 ;  /* 0x0000001fff0c7819 */ /* 0x000fc400000114d5 */
        /* <DEDUP_REMOVED lines=24> */
[C---:B------:R-:W-:Y:S02]  /*20d80*/  IADD3 R16, R213.reuse, 0x30, RZ ;  /* 0x00000030d5107810 */ /* 0x040fe40007ffe0ff */
[----:B------:R-:W-:Y:S02]  /*20d90*/  ISETP.GE.AND P5, PT, R12, c[0x0][0x3c8], PT ;  /* 0x0000f2000c007a0c */ /* 0x000fe40003fa6270 */
[----:B------:R-:W-:Y:S02]  /*20da0*/  ISETP.GE.AND P4, PT, R16, c[0x0][0x3c8], PT ;  /* 0x0000f20010007a0c */ /* 0x000fe40003f86270 */
[----:B------:R-:W-:-:S04]  /*20db0*/  IADD3 R15, R213, 0x30, RZ ;  /* 0x00000030d50f7810 */ /* 0x000fc80007ffe0ff */
[----:B------:R-:W-:Y:S02]  /*20dc0*/  SHF.R.S32.HI R15, RZ, 0x1f, R15 ;  /* 0x0000001fff0f7819 */ /* 0x000fe4000001140f */
[----:B--2---:R-:W-:-:S04]  /*20dd0*/  P2R R2, PR, RZ, 0x40 ;  /* 0x00000040ff027803 */ /* 0x004fc80000000000 */
[----:B------:R-:W-:Y:S02]  /*20de0*/  ISETP.NE.AND P3, PT, R2, RZ, PT ;  /* 0x000000ff0200720c */ /* 0x000fe40003f65270 */
[----:B------:R-:W-:Y:S02]  /*20df0*/  @!P0 LEA R2, P6, R13, R0, 0x2 ;  /* 0x000000000d028211 */ /* 0x000fe400078c10ff */
        /* <DEDUP_REMOVED lines=15> */
[----:B------:R-:W-:-:S04]  /*20ef0*/  IADD3 R12, R213, 0x50, RZ ;  /* 0x00000050d50c7810 */ /* 0x000fc80007ffe0ff */
[----:B------:R-:W-:Y:S02]  /*20f00*/  ISETP.GE.AND P0, PT, R12, c[0x0][0x3c8], PT ;  /* 0x0000f2000c007a0c */ /* 0x000fe40003f06270 */
        /* <DEDUP_REMOVED lines=26> */
[C---:B------:R-:W-:Y:S02]  /*210b0*/  @!P0 LEA R2, P6, R12.reuse, R0, 0x2 ;  /* 0x000000000c028211 */ /* 0x040fe400078c10ff */
        /* <DEDUP_REMOVED lines=19> */
[----:B------:R-:W-:Y:S02]  /*211f0*/  ISETP.GE.AND P5, PT, R252, c[0x0][0x3c8], PT ;  /* 0x0000f200fc007a0c */ /* 0x000fe40003fa6270 */
        /* <DEDUP_REMOVED lines=12> */
[----:B------:R-:W-:Y:S02]  /*212c0*/  SHF.R.S32.HI R15, RZ, 0x1f, R249 ;  /* 0x0000001fff0f7819 */ /* 0x000fe400000114f9 */
[----:B------:R-:W-:Y:S02]  /*212d0*/  @!P2 LEA.HI.X R9, R12, R4, R14, 0x2, P3 ;  /* 0x000000040c09a211 */ /* 0x000fe400018f140e */
[C---:B------:R-:W-:Y:S02]  /*212e0*/  IADD3 R14, R213.reuse, 0x78, RZ ;  /* 0x00000078d50e7810 */ /* 0x040fe40007ffe0ff */
[----:B------:R-:W-:Y:S01]  /*212f0*/  IADD3 R12, R213, 0x80, RZ ;  /* 0x00000080d50c7810 */ /* 0x000fe20007ffe0ff */
[----:B------:R-:W-:Y:S01]  /*21300*/  @!P2 ST.E.64 [R8.64], R132 ;  /* 0x000000840800a985 */ /* 0x000fe2000c101b0c */
[----:B------:R-:W-:-:S02]  /*21310*/  SHF.R.S32.HI R14, RZ, 0x1f, R14 ;  /* 0x0000001fff0e7819 */ /* 0x000fc4000001140e */
[----:B------:R-:W-:Y:S02]  /*21320*/  SHF.R.S32.HI R12, RZ, 0x1f, R12 ;  /* 0x0000001fff0c7819 */ /* 0x000fe4000001140c */
        /* <DEDUP_REMOVED lines=14> */
[----:B------:R-:W-:Y:S02]  /*21410*/  SHF.R.S32.HI R14, RZ, 0x1f, R248 ;  /* 0x0000001fff0e7819 */ /* 0x000fe400000114f8 */
        /* <DEDUP_REMOVED lines=30> */
.L_x_2432:
        /* <DEDUP_REMOVED lines=18> */
.L_x_2453:
        /* <DEDUP_REMOVED lines=42> */
[----:B-1----:R-:W-:Y:S01]  /*219c0*/  IMAD R2, R15, R3, RZ ;  /* 0x000000030f027224 */ /* 0x002fe200078e02ff */
        /* <DEDUP_REMOVED lines=13> */
.L_x_2455:
[----:B------:R-:W-:Y:S05]  /*21aa0*/  BSYNC B0 ;  /* 0x0000000000007941 */ /* 0x000fea0003800000 */
.L_x_2454:
[----:B------:R-:W-:-:S13]  /*21ab0*/  ISETP.GT.AND P0, PT, R21, 0x1, PT ;  /* 0x000000011500780c */ /* 0x000fda0003f04270 */
[----:B------:R-:W-:Y:S05]  /*21ac0*/  @P0 BRA `(.L_x_2447) ;  /* 0x0000070000000947 */ /* 0x000fea0003800000 */
[----:B-1----:R-:W-:Y:S01]  /*21ad0*/  MOV R2, c[0x0][0x4e8] ;  /* 0x00013a0000027a02 */ /* 0x002fe20000000f00 */
[----:B------:R-:W-:Y:S01]  /*21ae0*/  IMAD R4, R19, c[0x0][0x3a0], RZ ;  /* 0x0000e80013047a24 */ /* 0x000fe200078e02ff */
[----:B------:R-:W-:Y:S02]  /*21af0*/  LEA R5, R216, R231, 0x5 ;  /* 0x000000e7d8057211 */ /* 0x000fe400078e28ff */
[----:B------:R-:W-:Y:S01]  /*21b00*/  ISETP.NE.AND P0, PT, R2, 0x1, PT ;  /* 0x000000010200780c */ /* 0x000fe20003f05270 */
[----:B------:R-:W-:Y:S01]  /*21b10*/  IMAD.WIDE.U32 R2, R0, c[0x0][0x3a0], RZ ;  /* 0x0000e80000027a25 */ /* 0x000fe200078e00ff */
[----:B------:R-:W-:-:S03]  /*21b20*/  IADD3 R13, R231, R226, RZ ;  /* 0x000000e2e70d7210 */ /* 0x000fc60007ffe0ff */
[----:B------:R-:W-:Y:S01]  /*21b30*/  IMAD R0, R0, c[0x0][0x3a4], R4 ;  /* 0x0000e90000007a24 */ /* 0x000fe200078e0204 */
[----:B------:R-:W-:Y:S01]  /*21b40*/  IADD3 R4, R5, R226, RZ ;  /* 0x000000e205047210 */ /* 0x000fe20007ffe0ff */
[----:B------:R-:W-:-:S03]  /*21b50*/  IMAD R5, R23, c[0x0][0x3f0], RZ ;  /* 0x0000fc0017057a24 */ /* 0x000fc600078e02ff */
[----:B------:R-:W-:Y:S01]  /*21b60*/  IADD3 R3, R3, R0, RZ ;  /* 0x0000000003037210 */ /* 0x000fe20007ffe0ff */
[----:B------:R-:W-:Y:S01]  /*21b70*/  IMAD R7, R9, c[0x0][0x3f4], R5 ;  /* 0x0000fd0009077a24 */ /* 0x000fe200078e0205 */
[----:B------:R-:W-:Y:S01]  /*21b80*/  MOV R0, R4 ;  /* 0x0000000400007202 */ /* 0x000fe20000000f00 */
[----:B------:R-:W-:-:S04]  /*21b90*/  @P0 IMAD.HI.U32 R6, R4, c[0x0][0x4ec], RZ ;  /* 0x00013b0004060a27 */ /* 0x000fc800078e00ff */
[----:B------:R-:W-:Y:S01]  /*21ba0*/  IMAD.WIDE.U32 R2, R8, c[0x0][0x3e8], R2 ;  /* 0x0000fa0008027a25 */ /* 0x000fe200078e0002 */
[----:B------:R-:W-:-:S03]  /*21bb0*/  @P0 SHF.R.U32.HI R0, RZ, c[0x0][0x4f0], R6 ;  /* 0x00013c00ff000a19 */ /* 0x000fc60000011606 */
[----:B------:R-:W-:Y:S01]  /*21bc0*/  IMAD R3, R8, c[0x0][0x3ec], R3 ;  /* 0x0000fb0008037a24 */ /* 0x000fe200078e0203 */
[----:B------:R-:W-:Y:S02]  /*21bd0*/  IADD3 R6, -R0, RZ, RZ ;  /* 0x000000ff00067210 */ /* 0x000fe40007ffe1ff */
[----:B------:R-:W-:Y:S01]  /*21be0*/  SHF.R.S32.HI R5, RZ, 0x1f, R0 ;  /* 0x0000001fff057819 */ /* 0x000fe20000011400 */
[----:B------:R-:W-:-:S04]  /*21bf0*/  IMAD.WIDE.U32 R2, R9, c[0x0][0x3f0], R2 ;  /* 0x0000fc0009027a25 */ /* 0x000fc800078e0002 */
[----:B------:R-:W-:Y:S01]  /*21c00*/  IMAD R4, R6, c[0x0][0x4e8], R4 ;  /* 0x00013a0006047a24 */ /* 0x000fe200078e0204 */
[----:B------:R-:W-:Y:S01]  /*21c10*/  IADD3 R3, R3, R7, RZ ;  /* 0x0000000703037210 */ /* 0x000fe20007ffe0ff */
[----:B------:R-:W-:-:S04]  /*21c20*/  IMAD R5, R5, c[0x0][0x3e0], RZ ;  /* 0x0000f80005057a24 */ /* 0x000fc800078e02ff */
[C---:B------:R-:W-:Y:S01]  /*21c30*/  IMAD R6, R0.reuse, c[0x0][0x3e4], R5 ;  /* 0x0000f90000067a24 */ /* 0x040fe200078e0205 */
[----:B------:R-:W-:Y:S01]  /*21c40*/  SHF.R.S32.HI R5, RZ, 0x1f, R4 ;  /* 0x0000001fff057819 */ /* 0x000fe20000011404 */
[----:B------:R-:W-:-:S04]  /*21c50*/  IMAD.WIDE.U32 R2, R0, c[0x0][0x3e0], R2 ;  /* 0x0000f80000027a25 */ /* 0x000fc800078e0002 */
[----:B------:R-:W-:Y:S01]  /*21c60*/  IMAD R0, R5, c[0x0][0x3d8], RZ ;  /* 0x0000f60005007a24 */ /* 0x000fe200078e02ff */
[----:B------:R-:W-:-:S03]  /*21c70*/  IADD3 R3, R3, R6, RZ ;  /* 0x0000000603037210 */ /* 0x000fc60007ffe0ff */
[C---:B------:R-:W-:Y:S02]  /*21c80*/  IMAD R0, R4.reuse, c[0x0][0x3dc], R0 ;  /* 0x0000f70004007a24 */ /* 0x040fe400078e0200 */
[----:B------:R-:W-:-:S05]  /*21c90*/  IMAD.WIDE.U32 R2, R4, c[0x0][0x3d8], R2 ;  /* 0x0000f60004027a25 */ /* 0x000fca00078e0002 */
[----:B------:R-:W-:Y:S02]  /*21ca0*/  IADD3 R5, R3, R0, RZ ;  /* 0x0000000003057210 */ /* 0x000fe40007ffe0ff */
[----:B------:R-:W-:-:S04]  /*21cb0*/  LEA R14, P0, R2, c[0x0][0x380], 0x1 ;  /* 0x0000e000020e7a11 */ /* 0x000fc800078008ff */
[----:B------:R-:W-:Y:S01]  /*21cc0*/  LEA.HI.X R5, R2, c[0x0][0x384], R5, 0x1, P0 ;  /* 0x0000e10002057a11 */ /* 0x000fe200000f0c05 */
[----:B------:R-:W-:Y:S06]  /*21cd0*/  BRA.DIV ~URZ, `(.L_x_2456) ;  /* 0x000042127f007947 */ /* 0x000fec000b800000 */
[----:B------:R1:W2:Y:S02]  /*21ce0*/  SHFL.IDX PT, R4, R5, RZ, 0x181f ;  /* 0x00181fff05047589 */ /* 0x0002a400000e0000 */
.L_x_2536:
[----:B------:R-:W-:Y:S05]  /*21cf0*/  BRA.DIV ~URZ, `(.L_x_2457) ;  /* 0x000042627f007947 */ /* 0x000fea000b800000 */
[----:B------:R3:W4:Y:S02]  /*21d00*/  SHFL.IDX PT, R0, R14, RZ, 0x181f ;  /* 0x00181fff0e007589 */ /* 0x00072400000e0000 */
.L_x_2537:
        /* <DEDUP_REMOVED lines=16> */
.L_x_2459:
[----:B------:R-:W-:Y:S05]  /*21e10*/  BSYNC B0 ;  /* 0x0000000000007941 */ /* 0x000fea0003800000 */
.L_x_2458:
[----:B------:R-:W-:Y:S05]  /*21e20*/  BRA.DIV ~URZ, `(.L_x_2460) ;  /* 0x000041a27f007947 */ /* 0x000fea000b800000 */
[----:B--2---:R2:W1:Y:S04]  /*21e30*/  SHFL.IDX PT, R4, R5, 0x1, 0x181f ;  /* 0x00381f0005047f89 */ /* 0x00446800000e0000 */
[----:B----4-:R2:W4:Y:S02]  /*21e40*/  SHFL.IDX PT, R0, R14, 0x1, 0x181f ;  /* 0x00381f000e007f89 */ /* 0x01052400000e0000 */
.L_x_2538:
        /* <DEDUP_REMOVED lines=16> */
.L_x_2462:
[----:B------:R-:W-:Y:S05]  /*21f50*/  BSYNC B0 ;  /* 0x0000000000007941 */ /* 0x000fea0003800000 */
.L_x_2461:
[----:B------:R-:W-:Y:S05]  /*21f60*/  BRA.DIV ~URZ, `(.L_x_2463) ;  /* 0x000041327f007947 */ /* 0x000fea000b800000 */
[----:B-1----:R1:W2:Y:S02]  /*21f70*/  SHFL.IDX PT, R4, R5, 0x2, 0x181f ;  /* 0x00581f0005047f89 */ /* 0x0022a400000e0000 */
.L_x_2539:
[----:B------:R-:W-:Y:S05]  /*21f80*/  BRA.DIV ~URZ, `(.L_x_2464) ;  /* 0x000041827f007947 */ /* 0x000fea000b800000 */
[----:B----4-:R4:W1:Y:S02]  /*21f90*/  SHFL.IDX PT, R0, R14, 0x2, 0x181f ;  /* 0x00581f000e007f89 */ /* 0x01086400000e0000 */
.L_x_2540:
        /* <DEDUP_REMOVED lines=16> */
.L_x_2466:
[----:B------:R-:W-:Y:S05]  /*220a0*/  BSYNC B0 ;  /* 0x0000000000007941 */ /* 0x000fea0003800000 */
.L_x_2465:
[----:B------:R-:W-:Y:S05]  /*220b0*/  BRA.DIV ~URZ, `(.L_x_2467) ;  /* 0x000040c27f007947 */ /* 0x000fea000b800000 */
[----:B--2---:R2:W3:Y:S04]  /*220c0*/  SHFL.IDX PT, R4, R5, 0x3, 0x181f ;  /* 0x00781f0005047f89 */ /* 0x0044e800000e0000 */
[----:B-1----:R2:W1:Y:S02]  /*220d0*/  SHFL.IDX PT, R0, R14, 0x3, 0x181f ;  /* 0x00781f000e007f89 */ /* 0x00246400000e0000 */
.L_x_2541:
[----:B------:R-:W-:-:S04]  /*220e0*/  IADD3 R13, R13, 0x60, RZ ;  /* 0x000000600d0d7810 */ /* 0x000fc80007ffe0ff */
        /* <DEDUP_REMOVED lines=14> */
.L_x_2447:
[----:B------:R-:W-:Y:S05]  /*221d0*/  BSYNC B1 ;  /* 0x0000000000017941 */ /* 0x000fea0003800000 */
.L_x_2431:
[----:B------:R-:W-:-:S13]  /*221e0*/  ISETP.NE.AND P0, PT, RZ, UR11, PT ;  /* 0x0000000bff007c0c */ /* 0x000fda000bf05270 */
[----:B------:R-:W-:Y:S01]  /*221f0*/  @P0 WARPSYNC 0xffffffff ;  /* 0xffffffff00000948 */ /* 0x000fe20003800000 */
[----:B------:R-:W-:Y:S06]  /*22200*/  @P0 BAR.SYNC.DEFER_BLOCKING 0x5, 0x100 ;  /* 0x0144000000000b1d */ /* 0x000fec0000010000 */
[----:B------:R-:W4:Y:S04]  /*22210*/  @P0 LDS.128 R236, [0x24100] ;  /* 0x02410000ffec0984 */ /* 0x000f280000000c00 */
[----:B------:R-:W-:Y:S06]  /*22220*/  @P0 BAR.ARV 0x4, 0x100 ;  /* 0x0104000000000b1d */ /* 0x000fec0000002000 */
[----:B------:R-:W-:Y:S05]  /*22230*/  @P0 BRA `(.L_x_2468) ;  /* 0x00000f7000000947 */ /* 0x000fea0003800000 */
[----:B-1--4-:R-:W1:Y:S01]  /*22240*/  S2R R0, SR_TID.X ;  /* 0x0000000000007919 */ /* 0x012e620000002100 */
[----:B--2---:R-:W-:Y:S01]  /*22250*/  IMAD.MOV.U32 R8, RZ, RZ, RZ ;  /* 0x000000ffff087224 */ /* 0x004fe200078e00ff */
[----:B-1----:R-:W-:-:S04]  /*22260*/  LOP3.LUT R15, R0, 0x1f, RZ, 0xc0, !PT ;  /* 0x0000001f000f7812 */ /* 0x002fc800078ec0ff */
[----:B------:R-:W-:Y:S01]  /*22270*/  ISETP.NE.AND P6, PT, R15, 0x1f, PT ;  /* 0x0000001f0f00780c */ /* 0x000fe20003fc5270 */
[----:B------:R-:W-:Y:S10]  /*22280*/  BRA.DIV ~URZ, `(.L_x_2469) ;  /* 0x00003fc27f007947 */ /* 0x000ff4000b800000 */
[----:B------:R1:W2:Y:S02]  /*22290*/  SHFL.IDX PT, R9, R32, RZ, 0x1f ;  /* 0x00001fff20097589 */ /* 0x0002a400000e0000 */
.L_x_2542:
[----:B------:R-:W-:Y:S05]  /*222a0*/  BRA.DIV ~URZ, `(.L_x_2470) ;  /* 0x000040127f007947 */ /* 0x000fea000b800000 */
[----:B------:R4:W1:Y:S02]  /*222b0*/  SHFL.IDX PT, R6, R32, 0x1, 0x1f ;  /* 0x00201f0020067f89 */ /* 0x00086400000e0000 */
.L_x_2543:
[----:B------:R-:W-:Y:S02]  /*222c0*/  IMAD.IADD R0, R239, 0x1, R15 ;  /* 0x00000001ef007824 */ /* 0x000fe400078e020f */
[----:B------:R-:W-:-:S03]  /*222d0*/  IMAD.MOV.U32 R7, RZ, RZ, RZ ;  /* 0x000000ffff077224 */ /* 0x000fc600078e00ff */
[----:B------:R-:W-:-:S13]  /*222e0*/  ISETP.GE.OR P0, PT, R0, c[0x0][0x53c], !P6 ;  /* 0x00014f0000007a0c */ /* 0x000fda0007706670 */
[----:B------:R-:W-:Y:S01]  /*222f0*/  @!P0 MOV R2, 0x4 ;  /* 0x0000000400028802 */ /* 0x000fe20000000f00 */
[----:B---3--:R-:W-:-:S04]  /*22300*/  @!P0 IMAD.MOV.U32 R4, RZ, RZ, 0x4 ;  /* 0x00000004ff048424 */ /* 0x008fc800078e00ff */
[----:B------:R-:W-:-:S04]  /*22310*/  @!P0 IMAD.WIDE R4, R0, R4, c[0x0][0x580] ;  /* 0x0001600000048625 */ /* 0x000fc800078e0204 */
        /* <DEDUP_REMOVED lines=11> */
[----:B------:R3:W4:Y:S02]  /*223d0*/  SHFL.UP PT, R4, R0, 0x1, RZ ;  /* 0x0420000000047989 */ /* 0x00072400000e00ff */
.L_x_2544:
[----:B----4-:R-:W-:-:S04]  /*223e0*/  SEL R4, R4, RZ, P5 ;  /* 0x000000ff04047207 */ /* 0x010fc80002800000 */
[----:B---3--:R-:W-:Y:S01]  /*223f0*/  IADD3 R0, R0, R4, RZ ;  /* 0x0000000400007210 */ /* 0x008fe20007ffe0ff */
        /* <DEDUP_REMOVED lines=14> */
.L_x_2545:
[----:B----4-:R-:W-:Y:S01]  /*224e0*/  IMAD R0, R0, c[0x0][0x538], RZ ;  /* 0x00014e0000007a24 */ /* 0x010fe200078e02ff */
[----:B------:R-:W-:Y:S04]  /*224f0*/  BSSY B1, `(.L_x_2473) ;  /* 0x00000c6000017945 */ /* 0x000fe80003800000 */
[----:B-1----:R-:W-:-:S04]  /*22500*/  IADD3 R6, R0, R6, RZ ;  /* 0x0000000600067210 */ /* 0x002fc80007ffe0ff */
[----:B--2---:R-:W-:-:S13]  /*22510*/  ISETP.GT.AND P0, PT, R6, R9, PT ;  /* 0x000000090600720c */ /* 0x004fda0003f04270 */
[----:B------:R-:W-:Y:S05]  /*22520*/  @P0 BRA `(.L_x_2474) ;  /* 0x0000025000000947 */ /* 0x000fea0003800000 */
.L_x_2478:
        /* <DEDUP_REMOVED lines=17> */
.L_x_2546:
        /* <DEDUP_REMOVED lines=16> */
.L_x_2547:
[----:B--2---:R-:W-:-:S05]  /*22740*/  IMAD R0, R0, c[0x0][0x538], RZ ;  /* 0x00014e0000007a24 */ /* 0x004fca00078e02ff */
[----:B------:R-:W-:-:S04]  /*22750*/  IADD3 R6, R0, R6, RZ ;  /* 0x0000000600067210 */ /* 0x000fc80007ffe0ff */
[----:B------:R-:W-:-:S13]  /*22760*/  ISETP.GT.AND P0, PT, R6, R9, PT ;  /* 0x000000090600720c */ /* 0x000fda0003f04270 */
[----:B-1----:R-:W-:Y:S05]  /*22770*/  @!P0 BRA `(.L_x_2478) ;  /* 0xfffffdb000008947 */ /* 0x002fea000383ffff */
.L_x_2474:
[----:B------:R-:W-:-:S05]  /*22780*/  IADD3 R13, -R0, R6, RZ ;  /* 0x00000006000d7210 */ /* 0x000fca0007ffe1ff */
[----:B------:R-:W-:-:S05]  /*22790*/  IMAD R0, R4, c[0x0][0x538], R13 ;  /* 0x00014e0004007a24 */ /* 0x000fca00078e020d */
[----:B------:R-:W-:Y:S01]  /*227a0*/  ISETP.GT.AND P0, PT, R0, R9, PT ;  /* 0x000000090000720c */ /* 0x000fe20003f04270 */
[----:B------:R-:W-:-:S12]  /*227b0*/  BRA.DIV ~URZ, `(.L_x_2479) ;  /* 0x00003f627f007947 */ /* 0x000fd8000b800000 */
[----:B------:R-:W-:-:S04]  /*227c0*/  VOTE.ANY R6, PT, !P0 ;  /* 0x0000000000067806 */ /* 0x000fc800040e0100 */
.L_x_2548:
[----:B------:R-:W1:Y:S02]  /*227d0*/  POPC R0, R6 ;  /* 0x0000000600007309 */ /* 0x000e640000000000 */
[----:B-1----:R-:W-:Y:S01]  /*227e0*/  IADD3 R239, R0, R239, RZ ;  /* 0x000000ef00ef7210 */ /* 0x002fe20007ffe0ff */
[----:B------:R-:W-:Y:S05]  /*227f0*/  BRA.DIV ~URZ, `(.L_x_2480) ;  /* 0x00003f727f007947 */ /* 0x000fea000b800000 */
[----:B------:R1:W2:Y:S04]  /*22800*/  SHFL.IDX PT, R12, R7, R0, 0x1f ;  /* 0x00001f00070c7589 */ /* 0x0002a800000e0000 */
[----:B------:R1:W4:Y:S02]  /*22810*/  SHFL.IDX PT, R5, R8, R0, 0x1f ;  /* 0x00001f0008057589 */ /* 0x00032400000e0000 */
.L_x_2549:
[----:B------:R-:W-:Y:S01]  /*22820*/  ISETP.NE.AND P0, PT, R6, RZ, PT ;  /* 0x000000ff0600720c */ /* 0x000fe20003f05270 */
[----:B------:R-:W-:-:S12]  /*22830*/  BSSY B0, `(.L_x_2481) ;  /* 0x0000005000007945 */ /* 0x000fd80003800000 */
[----:B------:R-:W-:Y:S05]  /*22840*/  @!P0 BRA `(.L_x_2482) ;  /* 0x0000003000008947 */ /* 0x000fea0003800000 */
[----:B-1----:R-:W-:Y:S01]  /*22850*/  IADD3 R0, R0, -0x1, RZ ;  /* 0xffffffff00007810 */ /* 0x002fe20007ffe0ff */
[----:B------:R-:W-:Y:S05]  /*22860*/  BRA.DIV ~URZ, `(.L_x_2483) ;  /* 0x00003fd27f007947 */ /* 0x000fea000b800000 */
[----:B------:R1:W3:Y:S02]  /*22870*/  SHFL.IDX PT, R14, R4, R0, 0x1f ;  /* 0x00001f00040e7589 */ /* 0x0002e400000e0000 */
.L_x_2482:
[----:B------:R-:W-:Y:S05]  /*22880*/  BSYNC B0 ;  /* 0x0000000000007941 */ /* 0x000fea0003800000 */
.L_x_2481:
[----:B----4-:R-:W-:Y:S01]  /*22890*/  ISETP.NE.AND P0, PT, R5, 0x1, PT ;  /* 0x000000010500780c */ /* 0x010fe20003f05270 */
[----:B---3--:R-:W-:Y:S01]  /*228a0*/  IMAD R236, R14, c[0x0][0x538], R13 ;  /* 0x00014e000eec7a24 */ /* 0x008fe200078e020d */
[----:B------:R-:W-:Y:S04]  /*228b0*/  BSSY B0, `(.L_x_2484) ;  /* 0x0000082000007945 */ /* 0x000fe80003800000 */
[----:B-1----:R-:W-:-:S07]  /*228c0*/  IADD3 R8, -R236, R9, RZ ;  /* 0x00000009ec087210 */ /* 0x002fce0007ffe1ff */
[----:B------:R-:W-:Y:S05]  /*228d0*/  @!P0 BRA `(.L_x_2485) ;  /* 0x000003d000008947 */ /* 0x000fea0003800000 */
[-C--:B--2---:R-:W-:Y:S02]  /*228e0*/  IABS R2, R12.reuse ;  /* 0x0000000c00027213 */ /* 0x084fe40000000000 */
[----:B------:R-:W-:Y:S02]  /*228f0*/  IABS R9, R12 ;  /* 0x0000000c00097213 */ /* 0x000fe40000000000 */
[----:B------:R-:W1:Y:S08]  /*22900*/  I2F.RP R0, R2 ;  /* 0x0000000200007306 */ /* 0x000e700000209400 */
        /* <DEDUP_REMOVED lines=46> */
[C---:B------:R-:W-:Y:S02]  /*22bf0*/  LOP3.LUT R3, R0.reuse, R5, RZ, 0x3c, !PT ;  /* 0x0000000500037212 */ /* 0x040fe400078e3cff */
[----:B------:R-:W-:Y:S02]  /*22c00*/  IADD3 R4, -R0, RZ, RZ ;  /* 0x000000ff00047210 */ /* 0x000fe40007ffe1ff */
[----:B------:R-:W-:-:S07]  /*22c10*/  ISETP.GE.AND P1, PT, R3, RZ, PT ;  /* 0x000000ff0300720c */ /* 0x000fce0003f26270 */
[----:B------:R-:W-:-:S06]  /*22c20*/  @P2 IADD3 R2, R2, 0x1, RZ ;  /* 0x0000000102022810 */ /* 0x000fcc0007ffe0ff */
[----:B------:R-:W-:Y:S01]  /*22c30*/  @!P1 IMAD.MOV R2, RZ, RZ, -R2 ;  /* 0x000000ffff029224 */ /* 0x000fe200078e0a02 */
[----:B------:R-:W-:-:S05]  /*22c40*/  @!P0 LOP3.LUT R2, RZ, R5, RZ, 0x33, !PT ;  /* 0x00000005ff028212 */ /* 0x000fca00078e33ff */
[----:B------:R-:W-:-:S04]  /*22c50*/  IMAD.MOV R3, RZ, RZ, -R2 ;  /* 0x000000ffff037224 */ /* 0x000fc800078e0a02 */
[C---:B------:R-:W-:Y:S02]  /*22c60*/  IMAD R3, R5.reuse, R3, R0 ;  /* 0x0000000305037224 */ /* 0x040fe400078e0200 */
[----:B------:R-:W-:Y:S02]  /*22c70*/  IMAD R0, R5, 0x1000000, R2 ;  /* 0x0100000005007824 */ /* 0x000fe400078e0202 */
[----:B------:R-:W-:Y:S02]  /*22c80*/  IMAD R2, R12, R4, R8 ;  /* 0x000000040c027224 */ /* 0x000fe400078e0208 */
[----:B------:R-:W-:Y:S01]  /*22c90*/  IMAD R238, R3, 0x10000, R0 ;  /* 0x0001000003ee7824 */ /* 0x000fe200078e0200 */
[----:B------:R-:W-:Y:S05]  /*22ca0*/  BRA `(.L_x_2486) ;  /* 0x0000042000007947 */ /* 0x000fea0003800000 */
.L_x_2485:
[----:B------:R-:W-:-:S04]  /*22cb0*/  IMAD.MOV.U32 R2, RZ, RZ, 0x4 ;  /* 0x00000004ff027424 */ /* 0x000fc800078e00ff */
[----:B------:R-:W-:-:S05]  /*22cc0*/  IMAD.WIDE R2, R239, R2, c[0x0][0x590] ;  /* 0x00016400ef027625 */ /* 0x000fca00078e0202 */
[----:B------:R-:W3:Y:S02]  /*22cd0*/  LDG.E R4, [R2.64] ;  /* 0x0000000c02047981 */ /* 0x000ee4000c1e1900 */
        /* <DEDUP_REMOVED lines=29> */
[----:B------:R-:W-:Y:S02]  /*22eb0*/  IMAD R9, R4, R2, RZ ;  /* 0x0000000204097224 */ /* 0x000fe400078e02ff */
[----:B------:R-:W-:-:S03]  /*22ec0*/  IMAD.MOV R2, RZ, RZ, -R2 ;  /* 0x000000ffff027224 */ /* 0x000fc600078e0a02 */
[----:B------:R-:W-:Y:S01]  /*22ed0*/  IADD3 R0, -R9, c[0x0][0x538], RZ ;  /* 0x00014e0009007a10 */ /* 0x000fe20007ffe1ff */
[----:B------:R-:W-:-:S03]  /*22ee0*/  IMAD R6, R7, R2, R8 ;  /* 0x0000000207067224 */ /* 0x000fc600078e0208 */
[----:B------:R-:W-:Y:S02]  /*22ef0*/  IMNMX R0, R4, R0, PT ;  /* 0x0000000004007217 */ /* 0x000fe40003800200 */
[----:B------:R-:W-:Y:S02]  /*22f00*/  IABS R2, R6 ;  /* 0x0000000600027213 */ /* 0x000fe40000000000 */
[-C--:B------:R-:W-:Y:S02]  /*22f10*/  IABS R3, R0.reuse ;  /* 0x0000000000037213 */ /* 0x080fe40000000000 */
[----:B------:R-:W-:Y:S02]  /*22f20*/  IABS R13, R0 ;  /* 0x00000000000d7213 */ /* 0x000fe40000000000 */
[----:B------:R-:W1:Y:S01]  /*22f30*/  I2F.RP R4, R3 ;  /* 0x0000000300047306 */ /* 0x000e620000209400 */
[----:B------:R-:W-:Y:S02]  /*22f40*/  MOV R7, R2 ;  /* 0x0000000200077202 */ /* 0x000fe40000000f00 */
[----:B------:R-:W-:-:S05]  /*22f50*/  IMAD.MOV R2, RZ, RZ, -R13 ;  /* 0x000000ffff027224 */ /* 0x000fca00078e0a0d */
[----:B-1----:R-:W1:Y:S02]  /*22f60*/  MUFU.RCP R4, R4 ;  /* 0x0000000400047308 */ /* 0x002e640000001000 */
[----:B-1----:R-:W-:-:S06]  /*22f70*/  IADD3 R4, R4, 0xffffffe, RZ ;  /* 0x0ffffffe04047810 */ /* 0x002fcc0007ffe0ff */
[----:B------:R-:W1:Y:S02]  /*22f80*/  F2I.FTZ.U32.TRUNC.NTZ R5, R4 ;  /* 0x0000000400057305 */ /* 0x000e64000021f000 */
[----:B-1----:R-:W-:-:S04]  /*22f90*/  IMAD.MOV R4, RZ, RZ, -R5 ;  /* 0x000000ffff047224 */ /* 0x002fc800078e0a05 */
[----:B------:R-:W-:Y:S02]  /*22fa0*/  IMAD R8, R4, R3, RZ ;  /* 0x0000000304087224 */ /* 0x000fe400078e02ff */
[----:B------:R-:W-:-:S04]  /*22fb0*/  IMAD.MOV.U32 R4, RZ, RZ, RZ ;  /* 0x000000ffff047224 */ /* 0x000fc800078e00ff */
[----:B------:R-:W-:-:S04]  /*22fc0*/  IMAD.HI.U32 R5, R5, R8, R4 ;  /* 0x0000000805057227 */ /* 0x000fc800078e0004 */
        /* <DEDUP_REMOVED lines=16> */
.L_x_2486:
[----:B------:R-:W-:Y:S05]  /*230d0*/  BSYNC B0 ;  /* 0x0000000000007941 */ /* 0x000fea0003800000 */
.L_x_2484:
[----:B------:R-:W-:-:S04]  /*230e0*/  LOP3.LUT R2, RZ, R2, RZ, 0x33, !PT ;  /* 0x00000002ff027212 */ /* 0x000fc800078e33ff */
[----:B------:R-:W-:Y:S01]  /*230f0*/  IADD3 R237, R2, R12, RZ ;  /* 0x0000000c02ed7210 */ /* 0x000fe20007ffe0ff */
[----:B------:R-:W-:Y:S05]  /*23100*/  BRA `(.L_x_2487) ;  /* 0x0000004000007947 */ /* 0x000fea0003800000 */
.L_x_2475:
[----:B------:R-:W-:Y:S01]  /*23110*/  IMAD.MOV.U32 R236, RZ, RZ, R9 ;  /* 0x000000ffffec7224 */ /* 0x000fe200078e0009 */
[----:B------:R-:W-:Y:S01]  /*23120*/  MOV R238, RZ ;  /* 0x000000ff00ee7202 */ /* 0x000fe20000000f00 */
[----:B------:R-:W-:Y:S01]  /*23130*/  IMAD.MOV.U32 R237, RZ, RZ, RZ ;  /* 0x000000ffffed7224 */ /* 0x000fe200078e00ff */
[----:B------:R-:W-:Y:S02]  /*23140*/  MOV R239, c[0x0][0x53c] ;  /* 0x00014f0000ef7a02 */ /* 0x000fe40000000f00 */
.L_x_2487:
[----:B------:R-:W-:Y:S05]  /*23150*/  BSYNC B1 ;  /* 0x0000000000017941 */ /* 0x000fea0003800000 */
.L_x_2473:
[----:B------:R-:W-:Y:S01]  /*23160*/  WARPSYNC 0xffffffff ;  /* 0xffffffff00007948 */ /* 0x000fe20003800000 */
[----:B------:R-:W-:Y:S01]  /*23170*/  BAR.SYNC.DEFER_BLOCKING 0x4, 0x100 ;  /* 0x0104000000007b1d */ /* 0x000fe20000010000 */
[----:B------:R-:W-:-:S13]  /*23180*/  ISETP.NE.AND P0, PT, R15, RZ, PT ;  /* 0x000000ff0f00720c */ /* 0x000fda0003f05270 */
[----:B------:R1:W-:Y:S04]  /*23190*/  @!P0 STS.128 [0x24100], R236 ;  /* 0x024100ecff008388 */ /* 0x0003e80000000c00 */
[----:B------:R-:W-:Y:S06]  /*231a0*/  BAR.ARV 0x5, 0x100 ;  /* 0x0144000000007b1d */ /* 0x000fec0000002000 */
.L_x_2468:
[----:B----4-:R-:W-:-:S13]  /*231b0*/  ISETP.GE.AND P0, PT, R239, c[0x0][0x53c], PT ;  /* 0x00014f00ef007a0c */ /* 0x010fda0003f06270 */
[----:B-123--:R-:W-:Y:S01]  /*231c0*/  @P0 CALL.REL.NOINC `(.L_x_2488) ;  /* 0x0000001000000944 */ /* 0x00efe20003c00000 */
[----:B------:R-:W-:Y:S05]  /*231d0*/  BRA `(.L_x_2489) ;  /* 0xfffdebe000007947 */ /* 0x000fea000383ffff */
.L_x_2488:
[----:B------:R-:W-:Y:S05]  /*231e0*/  EXIT ;  /* 0x000000000000794d */ /* 0x000fea0003800000 */
.L_x_2228:
[----:B------:R-:W-:Y:S01]  /*231f0*/  IMAD.MOV.U32 R0, RZ, RZ, R5 ;  /* 0x000000ffff007224 */ /* 0x000fe200078e0005 */
[----:B------:R-:W-:Y:S02]  /*23200*/  MOV R3, 0x1 ;  /* 0x0000000100037802 */ /* 0x000fe40000000f00 */
[----:B------:R-:W-:Y:S02]  /*23210*/  MOV R2, 0x23230 ;  /* 0x0002323000027802 */ /* 0x000fe40000000f00 */
[----:B-1----:R-:W-:Y:S05]  /*23220*/  CALL.REL.NOINC `($__internal_40_$__cuda_sm70_shflsync_up_p) ;  /* 0x0000373000007944 */ /* 0x002fea0003c00000 */
[----:B------:R-:W-:Y:S01]  /*23230*/  MOV R0, R4 ;  /* 0x0000000400007202 */ /* 0x000fe20000000f00 */
[----:B------:R-:W-:Y:S05]  /*23240*/  BRA `(.L_x_2490) ;  /* 0xfffdd1f000007947 */ /* 0x000fea000383ffff */
.L_x_2229:
[----:B------:R-:W-:Y:S01]  /*23250*/  IMAD.MOV.U32 R0, RZ, RZ, R5 ;  /* 0x000000ffff007224 */ /* 0x000fe200078e0005 */
[----:B------:R-:W-:Y:S02]  /*23260*/  MOV R3, 0x2 ;  /* 0x0000000200037802 */ /* 0x000fe40000000f00 */
[----:B------:R-:W-:Y:S02]  /*23270*/  MOV R2, 0x23290 ;  /* 0x0002329000027802 */ /* 0x000fe40000000f00 */
[----:B-1----:R-:W-:Y:S05]  /*23280*/  CALL.REL.NOINC `($__internal_40_$__cuda_sm70_shflsync_up_p) ;  /* 0x000036d000007944 */ /* 0x002fea0003c00000 */
[----:B------:R-:W-:Y:S01]  /*23290*/  SEL R4, R4, RZ, P4 ;  /* 0x000000ff04047207 */ /* 0x000fe20002000000 */
[----:B------:R-:W-:Y:S01]  /*232a0*/  IMAD.MOV.U32 R3, RZ, RZ, 0x4 ;  /* 0x00000004ff037424 */ /* 0x000fe200078e00ff */
[----:B------:R-:W-:-:S03]  /*232b0*/  MOV R2, 0x232e0 ;  /* 0x000232e000027802 */ /* 0x000fc60000000f00 */
[----:B------:R-:W-:Y:S02]  /*232c0*/  IMAD.IADD R0, R5, 0x1, R4 ;  /* 0x0000000105007824 */ /* 0x000fe400078e0204 */
[----:B------:R-:W-:Y:S05]  /*232d0*/  CALL.REL.NOINC `($__internal_40_$__cuda_sm70_shflsync_up_p) ;  /* 0x0000368000007944 */ /* 0x000fea0003c00000 */
        /* <DEDUP_REMOVED lines=12> */
[----:B------:R-:W-:Y:S02]  /*233a0*/  MOV R33, 0x1f ;  /* 0x0000001f00217802 */ /* 0x000fe40000000f00 */
[----:B------:R-:W-:Y:S01]  /*233b0*/  MOV R3, 0x233f0 ;  /* 0x000233f000037802 */ /* 0x000fe20000000f00 */
[----:B------:R-:W-:-:S04]  /*233c0*/  IMAD.IADD R4, R0, 0x1, R4 ;  /* 0x0000000100047824 */ /* 0x000fc800078e0204 */
[----:B------:R-:W-:Y:S02]  /*233d0*/  IMAD.MOV.U32 R34, RZ, RZ, R4 ;  /* 0x000000ffff227224 */ /* 0x000fe400078e0004 */
[----:B------:R-:W-:Y:S05]  /*233e0*/  CALL.REL.NOINC `($__internal_39_$__cuda_sm70_shflsync_idx_p) ;  /* 0x0000351000007944 */ /* 0x000fea0003c00000 */
[----:B------:R-:W-:Y:S01]  /*233f0*/  MOV R0, R35 ;  /* 0x0000002300007202 */ /* 0x000fe20000000f00 */
[----:B------:R-:W-:Y:S05]  /*23400*/  BRA `(.L_x_2491) ;  /* 0xfffdd13000007947 */ /* 0x000fea000383ffff */
.L_x_2231:
[----:B------:R-:W-:Y:S02]  /*23410*/  SEL R0, RZ, 0x1, P0 ;  /* 0x00000001ff007807 */ /* 0x000fe40000000000 */
[----:B------:R-:W-:Y:S02]  /*23420*/  MOV R2, 0x23440 ;  /* 0x0002344000027802 */ /* 0x000fe40000000f00 */
[----:B-1----:R-:W-:Y:S05]  /*23430*/  CALL.REL.NOINC `($__internal_41_$__cuda_sm70_votesync_ballot) ;  /* 0x0000358000007944 */ /* 0x002fea0003c00000 */
[----:B------:R-:W-:Y:S01]  /*23440*/  MOV R6, R0 ;  /* 0x0000000000067202 */ /* 0x000fe20000000f00 */
[----:B------:R-:W-:Y:S05]  /*23450*/  BRA `(.L_x_2492) ;  /* 0xfffdd17000007947 */ /* 0x000fea000383ffff */
.L_x_2232:
[----:B------:R-:W-:Y:S01]  /*23460*/  IMAD.MOV.U32 R34, RZ, RZ, R9 ;  /* 0x000000ffff227224 */ /* 0x000fe200078e0009 */
[----:B------:R-:W-:Y:S01]  /*23470*/  MOV R2, R0 ;  /* 0x0000000000027202 */ /* 0x000fe20000000f00 */
[----:B------:R-:W-:Y:S01]  /*23480*/  IMAD.MOV.U32 R33, RZ, RZ, 0x1f ;  /* 0x0000001fff217424 */ /* 0x000fe200078e00ff */
[----:B------:R-:W-:Y:S02]  /*23490*/  MOV R3, 0x234b0 ;  /* 0x000234b000037802 */ /* 0x000fe40000000f00 */
[----:B------:R-:W-:Y:S05]  /*234a0*/  CALL.REL.NOINC `($__internal_39_$__cuda_sm70_shflsync_idx_p) ;  /* 0x0000345000007944 */ /* 0x000fea0003c00000 */
[----:B------:R-:W-:Y:S01]  /*234b0*/  IMAD.MOV.U32 R12, RZ, RZ, R35 ;  /* 0x000000ffff0c7224 */ /* 0x000fe200078e0023 */
[----:B------:R-:W-:Y:S01]  /*234c0*/  MOV R34, R8 ;  /* 0x0000000800227202 */ /* 0x000fe20000000f00 */
[----:B------:R-:W-:Y:S01]  /*234d0*/  IMAD.MOV.U32 R5, RZ, RZ, RZ ;  /* 0x000000ffff057224 */ /* 0x000fe200078e00ff */
[----:B------:R-:W-:Y:S01]  /*234e0*/  MOV R2, R0 ;  /* 0x0000000000027202 */ /* 0x000fe20000000f00 */
[----:B------:R-:W-:Y:S01]  /*234f0*/  IMAD.MOV.U32 R33, RZ, RZ, 0x1f ;  /* 0x0000001fff217424 */ /* 0x000fe200078e00ff */
[----:B------:R-:W-:-:S02]  /*23500*/  MOV R3, 0x23520 ;  /* 0x0002352000037802 */ /* 0x000fc40000000f00 */
[----:B------:R-:W-:Y:S05]  /*23510*/  CALL.REL.NOINC `($__internal_39_$__cuda_sm70_shflsync_idx_p) ;  /* 0x000033e000007944 */ /* 0x000fea0003c00000 */
[----:B------:R-:W-:Y:S01]  /*23520*/  MOV R9, R35 ;  /* 0x0000002300097202 */ /* 0x000fe20000000f00 */
[----:B------:R-:W-:Y:S05]  /*23530*/  BRA `(.L_x_2493) ;  /* 0xfffdd0f000007947 */ /* 0x000fea000383ffff */
.L_x_2235:
[----:B------:R-:W-:Y:S01]  /*23540*/  IMAD.MOV.U32 R34, RZ, RZ, R4 ;  /* 0x000000ffff227224 */ /* 0x000fe200078e0004 */
[----:B------:R-:W-:Y:S01]  /*23550*/  MOV R2, R0 ;  /* 0x0000000000027202 */ /* 0x000fe20000000f00 */
[----:B------:R-:W-:Y:S01]  /*23560*/  IMAD.MOV.U32 R33, RZ, RZ, 0x1f ;  /* 0x0000001fff217424 */ /* 0x000fe200078e00ff */
[----:B------:R-:W-:-:S02]  /*23570*/  MOV R3, 0x23590 ;  /* 0x0002359000037802 */ /* 0x000fc40000000f00 */
[----:B--23--:R-:W-:Y:S05]  /*23580*/  CALL.REL.NOINC `($__internal_39_$__cuda_sm70_shflsync_idx_p) ;  /* 0x0000337000007944 */ /* 0x00cfea0003c00000 */
[----:B------:R-:W-:Y:S01]  /*23590*/  MOV R5, R35 ;  /* 0x0000002300057202 */ /* 0x000fe20000000f00 */
[----:B------:R-:W-:Y:S05]  /*235a0*/  BRA `(.L_x_2234) ;  /* 0xfffdd0e000007947 */ /* 0x000fea000383ffff */
.L_x_2290:
[----:B------:R-:W-:Y:S01]  /*235b0*/  IMAD.MOV.U32 R34, RZ, RZ, R12 ;  /* 0x000000ffff227224 */ /* 0x000fe200078e000c */
[----:B------:R-:W-:Y:S01]  /*235c0*/  MOV R2, RZ ;  /* 0x000000ff00027202 */ /* 0x000fe20000000f00 */
[----:B------:R-:W-:Y:S01]  /*235d0*/  IMAD.MOV.U32 R33, RZ, RZ, 0x181f ;  /* 0x0000181fff217424 */ /* 0x000fe200078e00ff */
[----:B------:R-:W-:-:S02]  /*235e0*/  MOV R3, 0x23600 ;  /* 0x0002360000037802 */ /* 0x000fc40000000f00 */
[----:B-----5:R-:W-:Y:S05]  /*235f0*/  CALL.REL.NOINC `($__internal_39_$__cuda_sm70_shflsync_idx_p) ;  /* 0x0000330000007944 */ /* 0x020fea0003c00000 */
[----:B------:R-:W-:Y:S01]  /*23600*/  MOV R4, R35 ;  /* 0x0000002300047202 */ /* 0x000fe20000000f00 */
[----:B------:R-:W-:Y:S05]  /*23610*/  BRA `(.L_x_2494) ;  /* 0xfffe553000007947 */ /* 0x000fea000383ffff */
.L_x_2291:
[----:B------:R-:W-:Y:S01]  /*23620*/  IMAD.MOV.U32 R34, RZ, RZ, R13 ;  /* 0x000000ffff227224 */ /* 0x000fe200078e000d */
[----:B------:R-:W-:Y:S01]  /*23630*/  MOV R2, RZ ;  /* 0x000000ff00027202 */ /* 0x000fe20000000f00 */
[----:B------:R-:W-:Y:S01]  /*23640*/  IMAD.MOV.U32 R33, RZ, RZ, 0x181f ;  /* 0x0000181fff217424 */ /* 0x000fe200078e00ff */
[----:B------:R-:W-:-:S02]  /*23650*/  MOV R3, 0x23670 ;  /* 0x0002367000037802 */ /* 0x000fc40000000f00 */
[----:B-12--5:R-:W-:Y:S05]  /*23660*/  CALL.REL.NOINC `($__internal_39_$__cuda_sm70_shflsync_idx_p) ;  /* 0x0000329000007944 */ /* 0x026fea0003c00000 */
[----:B------:R-:W-:Y:S01]  /*23670*/  MOV R0, R35 ;  /* 0x0000002300007202 */ /* 0x000fe20000000f00 */
[----:B------:R-:W-:Y:S05]  /*23680*/  BRA `(.L_x_2495) ;  /* 0xfffe54e000007947 */ /* 0x000fea000383ffff */
.L_x_2294:
[----:B------:R-:W-:Y:S01]  /*23690*/  IMAD.MOV.U32 R34, RZ, RZ, R12 ;  /* 0x000000ffff227224 */ /* 0x000fe200078e000c */
[----:B--2---:R-:W-:Y:S01]  /*236a0*/  MOV R2, 0x1 ;  /* 0x0000000100027802 */ /* 0x004fe20000000f00 */
[----:B------:R-:W-:Y:S01]  /*236b0*/  IMAD.MOV.U32 R33, RZ, RZ, 0x181f ;  /* 0x0000181fff217424 */ /* 0x000fe200078e00ff */
[----:B------:R-:W-:-:S02]  /*236c0*/  MOV R3, 0x236e0 ;  /* 0x000236e000037802 */ /* 0x000fc40000000f00 */
[----:B-1-345:R-:W-:Y:S05]  /*236d0*/  CALL.REL.NOINC `($__internal_39_$__cuda_sm70_shflsync_idx_p) ;  /* 0x0000322000007944 */ /* 0x03afea0003c00000 */
[----:B------:R-:W-:Y:S01]  /*236e0*/  IMAD.MOV.U32 R4, RZ, RZ, R35 ;  /* 0x000000ffff047224 */ /* 0x000fe200078e0023 */
[----:B------:R-:W-:Y:S01]  /*236f0*/  MOV R2, 0x1 ;  /* 0x0000000100027802 */ /* 0x000fe20000000f00 */
[----:B------:R-:W-:Y:S01]  /*23700*/  IMAD.MOV.U32 R34, RZ, RZ, R13 ;  /* 0x000000ffff227224 */ /* 0x000fe200078e000d */
[----:B------:R-:W-:-:S02]  /*23710*/  MOV R33, 0x181f ;  /* 0x0000181f00217802 */ /* 0x000fc40000000f00 */
[----:B------:R-:W-:Y:S02]  /*23720*/  MOV R3, 0x23740 ;  /* 0x0002374000037802 */ /* 0x000fe40000000f00 */
[----:B------:R-:W-:Y:S05]  /*23730*/  CALL.REL.NOINC `($__internal_39_$__cuda_sm70_shflsync_idx_p) ;  /* 0x000031c000007944 */ /* 0x000fea0003c00000 */
[----:B------:R-:W-:Y:S01]  /*23740*/  MOV R0, R35 ;  /* 0x0000002300007202 */ /* 0x000fe20000000f00 */
[----:B------:R-:W-:Y:S05]  /*23750*/  BRA `(.L_x_2496) ;  /* 0xfffe555000007947 */ /* 0x000fea000383ffff */
.L_x_2297:
[----:B------:R-:W-:Y:S01]  /*23760*/  IMAD.MOV.U32 R34, RZ, RZ, R12 ;  /* 0x000000ffff227224 */ /* 0x000fe200078e000c */
[----:B-1----:R-:W-:Y:S01]  /*23770*/  MOV R2, 0x2 ;  /* 0x0000000200027802 */ /* 0x002fe20000000f00 */
[----:B------:R-:W-:Y:S01]  /*23780*/  IMAD.MOV.U32 R33, RZ, RZ, 0x181f ;  /* 0x0000181fff217424 */ /* 0x000fe200078e00ff */
[----:B------:R-:W-:Y:S02]  /*23790*/  MOV R3, 0x237b0 ;  /* 0x000237b000037802 */ /* 0x000fe40000000f00 */
[----:B--2345:R-:W-:Y:S05]  /*237a0*/  CALL.REL.NOINC `($__internal_39_$__cuda_sm70_shflsync_idx_p) ;  /* 0x0000315000007944 */ /* 0x03cfea0003c00000 */
[----:B------:R-:W-:Y:S01]  /*237b0*/  MOV R4, R35 ;  /* 0x0000002300047202 */ /* 0x000fe20000000f00 */
[----:B------:R-:W-:Y:S05]  /*237c0*/  BRA `(.L_x_2497) ;  /* 0xfffe561000007947 */ /* 0x000fea000383ffff */
.L_x_2298:
[----:B------:R-:W-:Y:S01]  /*237d0*/  IMAD.MOV.U32 R34, RZ, RZ, R13 ;  /* 0x000000ffff227224 */ /* 0x000fe200078e000d */
[----:B------:R-:W-:Y:S01]  /*237e0*/  MOV R2, 0x2 ;  /* 0x0000000200027802 */ /* 0x000fe20000000f00 */
[----:B------:R-:W-:Y:S01]  /*237f0*/  IMAD.MOV.U32 R33, RZ, RZ, 0x181f ;  /* 0x0000181fff217424 */ /* 0x000fe200078e00ff */
[----:B------:R-:W-:Y:S02]  /*23800*/  MOV R3, 0x23820 ;  /* 0x0002382000037802 */ /* 0x000fe40000000f00 */
[----:B-12345:R-:W-:Y:S05]  /*23810*/  CALL.REL.NOINC `($__internal_39_$__cuda_sm70_shflsync_idx_p) ;  /* 0x000030e000007944 */ /* 0x03efea0003c00000 */
[----:B------:R-:W-:Y:S01]  /*23820*/  MOV R0, R35 ;  /* 0x0000002300007202 */ /* 0x000fe20000000f00 */
[----:B------:R-:W-:Y:S05]  /*23830*/  BRA `(.L_x_2498) ;  /* 0xfffe55c000007947 */ /* 0x000fea000383ffff */
.L_x_2301:
[----:B------:R-:W-:Y:S01]  /*23840*/  IMAD.MOV.U32 R34, RZ, RZ, R12 ;  /* 0x000000ffff227224 */ /* 0x000fe200078e000c */
[----:B-1----:R-:W-:Y:S01]  /*23850*/  MOV R2, 0x3 ;  /* 0x0000000300027802 */ /* 0x002fe20000000f00 */
[----:B------:R-:W-:Y:S01]  /*23860*/  IMAD.MOV.U32 R33, RZ, RZ, 0x181f ;  /* 0x0000181fff217424 */ /* 0x000fe200078e00ff */
[----:B------:R-:W-:-:S02]  /*23870*/  MOV R3, 0x23890 ;  /* 0x0002389000037802 */ /* 0x000fc40000000f00 */
[----:B--2345:R-:W-:Y:S05]  /*23880*/  CALL.REL.NOINC `($__internal_39_$__cuda_sm70_shflsync_idx_p) ;  /* 0x0000307000007944 */ /* 0x03cfea0003c00000 */
        /* <DEDUP_REMOVED lines=8> */
.L_x_2304:
[----:B------:R-:W-:Y:S01]  /*23910*/  IMAD.MOV.U32 R34, RZ, RZ, R5 ;  /* 0x000000ffff227224 */ /* 0x000fe200078e0005 */
[----:B------:R-:W-:Y:S01]  /*23920*/  MOV R2, RZ ;  /* 0x000000ff00027202 */ /* 0x000fe20000000f00 */
[----:B------:R-:W-:Y:S01]  /*23930*/  IMAD.MOV.U32 R33, RZ, RZ, 0x181f ;  /* 0x0000181fff217424 */ /* 0x000fe200078e00ff */
[----:B------:R-:W-:Y:S02]  /*23940*/  MOV R3, 0x23960 ;  /* 0x0002396000037802 */ /* 0x000fe40000000f00 */
[----:B------:R-:W-:Y:S05]  /*23950*/  CALL.REL.NOINC `($__internal_39_$__cuda_sm70_shflsync_idx_p) ;  /* 0x00002fa000007944 */ /* 0x000fea0003c00000 */
[----:B------:R-:W-:Y:S01]  /*23960*/  MOV R4, R35 ;  /* 0x0000002300047202 */ /* 0x000fe20000000f00 */
[----:B------:R-:W-:Y:S05]  /*23970*/  BRA `(.L_x_2500) ;  /* 0xfffe60c000007947 */ /* 0x000fea000383ffff */
.L_x_2305:
[----:B------:R-:W-:Y:S01]  /*23980*/  IMAD.MOV.U32 R34, RZ, RZ, R14 ;  /* 0x000000ffff227224 */ /* 0x000fe200078e000e */
[----:B------:R-:W-:Y:S01]  /*23990*/  MOV R2, RZ ;  /* 0x000000ff00027202 */ /* 0x000fe20000000f00 */
[----:B------:R-:W-:Y:S01]  /*239a0*/  IMAD.MOV.U32 R33, RZ, RZ, 0x181f ;  /* 0x0000181fff217424 */ /* 0x000fe200078e00ff */
[----:B------:R-:W-:Y:S02]  /*239b0*/  MOV R3, 0x239d0 ;  /* 0x000239d000037802 */ /* 0x000fe40000000f00 */
[----:B-12---:R-:W-:Y:S05]  /*239c0*/  CALL.REL.NOINC `($__internal_39_$__cuda_sm70_shflsync_idx_p) ;  /* 0x00002f3000007944 */ /* 0x006fea0003c00000 */
[----:B------:R-:W-:Y:S01]  /*239d0*/  IADD3 R6, P1, R35, R15, RZ ;  /* 0x0000000f23067210 */ /* 0x000fe20007f3e0ff */
[----:B------:R-:W-:Y:S01]  /*239e0*/  IMAD.MOV.U32 R34, RZ, RZ, R5 ;  /* 0x000000ffff227224 */ /* 0x000fe200078e0005 */
[----:B------:R-:W-:Y:S01]  /*239f0*/  ISETP.GE.AND P0, PT, R198, c[0x0][0x1d4], PT ;  /* 0x00007500c6007a0c */ /* 0x000fe20003f06270 */
[----:B------:R-:W-:-:S02]  /*23a00*/  IMAD.MOV.U32 R33, RZ, RZ, 0x181f ;  /* 0x0000181fff217424 */ /* 0x000fc400078e00ff */
[----:B------:R-:W-:Y:S01]  /*23a10*/  IMAD.X R7, R4, 0x1, R16, P1 ;  /* 0x0000000104077824 */ /* 0x000fe200008e0610 */
[----:B------:R-:W-:Y:S02]  /*23a20*/  IADD3 R8, P1, R35, R17, RZ ;  /* 0x0000001123087210 */ /* 0x000fe40007f3e0ff */
[----:B------:R-:W-:-:S03]  /*23a30*/  SEL R13, RZ, 0x10, P0 ;  /* 0x00000010ff0d7807 */ /* 0x000fc60000000000 */
[----:B------:R-:W-:Y:S01]  /*23a40*/  IMAD.X R9, R4, 0x1, R19, P1 ;  /* 0x0000000104097824 */ /* 0x000fe200008e0613 */
[----:B------:R-:W-:-:S03]  /*23a50*/  IADD3 R2, P1, R35, R20, RZ ;  /* 0x0000001423027210 */ /* 0x000fc60007f3e0ff */
        /* <DEDUP_REMOVED lines=13> */
[----:B-1----:R-:W-:Y:S05]  /*23b30*/  CALL.REL.NOINC `($__internal_39_$__cuda_sm70_shflsync_idx_p) ;  /* 0x00002dc000007944 */ /* 0x002fea0003c00000 */
        /* <DEDUP_REMOVED lines=8> */
.L_x_2310:
[----:B------:R-:W-:Y:S01]  /*23bc0*/  IMAD.MOV.U32 R34, RZ, RZ, R26 ;  /* 0x000000ffff227224 */ /* 0x000fe200078e001a */
[----:B------:R-:W-:Y:S01]  /*23bd0*/  MOV R2, RZ ;  /* 0x000000ff00027202 */ /* 0x000fe20000000f00 */
[----:B------:R-:W-:Y:S01]  /*23be0*/  IMAD.MOV.U32 R33, RZ, RZ, 0x1c1f ;  /* 0x00001c1fff217424 */ /* 0x000fe200078e00ff */
[----:B------:R-:W-:Y:S02]  /*23bf0*/  MOV R3, 0x23c10 ;  /* 0x00023c1000037802 */ /* 0x000fe40000000f00 */
[----:B------:R-:W-:Y:S05]  /*23c00*/  CALL.REL.NOINC `($__internal_39_$__cuda_sm70_shflsync_idx_p) ;  /* 0x00002cf000007944 */ /* 0x000fea0003c00000 */
[----:B------:R-:W-:Y:S01]  /*23c10*/  MOV R5, R35 ;  /* 0x0000002300057202 */ /* 0x000fe20000000f00 */
[----:B------:R-:W-:Y:S05]  /*23c20*/  BRA `(.L_x_2502) ;  /* 0xfffe636000007947 */ /* 0x000fea000383ffff */
.L_x_2311:
[----:B------:R-:W-:Y:S01]  /*23c30*/  IMAD.MOV.U32 R34, RZ, RZ, R27 ;  /* 0x000000ffff227224 */ /* 0x000fe200078e001b */
[----:B------:R-:W-:Y:S01]  /*23c40*/  MOV R2, RZ ;  /* 0x000000ff00027202 */ /* 0x000fe20000000f00 */
[----:B------:R-:W-:Y:S01]  /*23c50*/  IMAD.MOV.U32 R33, RZ, RZ, 0x1c1f ;  /* 0x00001c1fff217424 */ /* 0x000fe200078e00ff */
[----:B------:R-:W-:Y:S02]  /*23c60*/  MOV R3, 0x23c80 ;  /* 0x00023c8000037802 */ /* 0x000fe40000000f00 */
[----:B-12---:R-:W-:Y:S05]  /*23c70*/  CALL.REL.NOINC `($__internal_39_$__cuda_sm70_shflsync_idx_p) ;  /* 0x00002c8000007944 */ /* 0x006fea0003c00000 */
[----:B------:R-:W-:Y:S01]  /*23c80*/  IMAD.MOV.U32 R34, RZ, RZ, R13 ;  /* 0x000000ffff227224 */ /* 0x000fe200078e000d */
[----:B------:R-:W-:Y:S01]  /*23c90*/  MOV R33, 0x1c1f ;  /* 0x00001c1f00217802 */ /* 0x000fe20000000f00 */
[----:B------:R-:W-:Y:S01]  /*23ca0*/  IMAD.MOV.U32 R2, RZ, RZ, RZ ;  /* 0x000000ffff027224 */ /* 0x000fe200078e00ff */
[----:B------:R-:W-:-:S02]  /*23cb0*/  MOV R4, R35 ;  /* 0x0000002300047202 */ /* 0x000fc40000000f00 */
[----:B------:R-:W-:Y:S02]  /*23cc0*/  MOV R3, 0x23ce0 ;  /* 0x00023ce000037802 */ /* 0x000fe40000000f00 */
[----:B------:R-:W-:Y:S05]  /*23cd0*/  CALL.REL.NOINC `($__internal_39_$__cuda_sm70_shflsync_idx_p) ;  /* 0x00002c2000007944 */ /* 0x000fea0003c00000 */
[----:B------:R-:W-:Y:S01]  /*23ce0*/  IMAD.MOV.U32 R12, RZ, RZ, R35 ;  /* 0x000000ffff0c7224 */ /* 0x000fe200078e0023 */
[----:B------:R-:W-:Y:S01]  /*23cf0*/  MOV R2, RZ ;  /* 0x000000ff00027202 */ /* 0x000fe20000000f00 */
[----:B------:R-:W-:Y:S01]  /*23d00*/  IMAD.MOV.U32 R34, RZ, RZ, R32 ;  /* 0x000000ffff227224 */ /* 0x000fe200078e0020 */
[----:B------:R-:W-:Y:S02]  /*23d10*/  MOV R33, 0x1c1f ;  /* 0x00001c1f00217802 */ /* 0x000fe40000000f00 */
[----:B------:R-:W-:Y:S02]  /*23d20*/  MOV R3, 0x23d40 ;  /* 0x00023d4000037802 */ /* 0x000fe40000000f00 */
[----:B------:R-:W-:Y:S05]  /*23d30*/  CALL.REL.NOINC `($__internal_39_$__cuda_sm70_shflsync_idx_p) ;  /* 0x00002bc000007944 */ /* 0x000fea0003c00000 */
[----:B------:R-:W-:Y:S01]  /*23d40*/  MOV R0, R35 ;  /* 0x0000002300007202 */ /* 0x000fe20000000f00 */
[----:B------:R-:W-:Y:S05]  /*23d50*/  BRA `(.L_x_2503) ;  /* 0xfffe627000007947 */ /* 0x000fea000383ffff */
.L_x_2314:
[----:B------:R-:W-:Y:S01]  /*23d60*/  IMAD.MOV.U32 R34, RZ, RZ, R26 ;  /* 0x000000ffff227224 */ /* 0x000fe200078e001a */
[----:B------:R-:W-:Y:S01]  /*23d70*/  MOV R2, 0x1 ;  /* 0x0000000100027802 */ /* 0x000fe20000000f00 */
[----:B------:R-:W-:Y:S01]  /*23d80*/  IMAD.MOV.U32 R33, RZ, RZ, 0x1c1f ;  /* 0x00001c1fff217424 */ /* 0x000fe200078e00ff */
[----:B------:R-:W-:Y:S02]  /*23d90*/  MOV R3, 0x23db0 ;  /* 0x00023db000037802 */ /* 0x000fe40000000f00 */
[----:B---3--:R-:W-:Y:S05]  /*23da0*/  CALL.REL.NOINC `($__internal_39_$__cuda_sm70_shflsync_idx_p) ;  /* 0x00002b5000007944 */ /* 0x008fea0003c00000 */
[----:B------:R-:W-:Y:S01]  /*23db0*/  IMAD.MOV.U32 R5, RZ, RZ, R35 ;  /* 0x000000ffff057224 */ /* 0x000fe200078e0023 */
[----:B------:R-:W-:Y:S01]  /*23dc0*/  MOV R2, 0x1 ;  /* 0x0000000100027802 */ /* 0x000fe20000000f00 */
[----:B------:R-:W-:Y:S01]  /*23dd0*/  IMAD.MOV.U32 R34, RZ, RZ, R27 ;  /* 0x000000ffff227224 */ /* 0x000fe200078e001b */
[----:B------:R-:W-:-:S02]  /*23de0*/  MOV R33, 0x1c1f ;  /* 0x00001c1f00217802 */ /* 0x000fc40000000f00 */
[----:B------:R-:W-:Y:S02]  /*23df0*/  MOV R3, 0x23e10 ;  /* 0x00023e1000037802 */ /* 0x000fe40000000f00 */
[----:B------:R-:W-:Y:S05]  /*23e00*/  CALL.REL.NOINC `($__internal_39_$__cuda_sm70_shflsync_idx_p) ;  /* 0x00002af000007944 */ /* 0x000fea0003c00000 */
[----:B------:R-:W-:Y:S01]  /*23e10*/  IMAD.MOV.U32 R34, RZ, RZ, R13 ;  /* 0x000000ffff227224 */ /* 0x000fe200078e000d */
[----:B------:R-:W-:Y:S01]  /*23e20*/  MOV R33, 0x1c1f ;  /* 0x00001c1f00217802 */ /* 0x000fe20000000f00 */
[----:B------:R-:W-:Y:S01]  /*23e30*/  IMAD.MOV.U32 R2, RZ, RZ, 0x1 ;  /* 0x00000001ff027424 */ /* 0x000fe200078e00ff */
[----:B------:R-:W-:Y:S02]  /*23e40*/  MOV R4, R35 ;  /* 0x0000002300047202 */ /* 0x000fe40000000f00 */
[----:B------:R-:W-:Y:S02]  /*23e50*/  MOV R3, 0x23e70 ;  /* 0x00023e7000037802 */ /* 0x000fe40000000f00 */
[----:B------:R-:W-:Y:S05]  /*23e60*/  CALL.REL.NOINC `($__internal_39_$__cuda_sm70_shflsync_idx_p) ;  /* 0x00002a9000007944 */ /* 0x000fea0003c00000 */
[----:B------:R-:W-:Y:S01]  /*23e70*/  IMAD.MOV.U32 R12, RZ, RZ, R35 ;  /* 0x000000ffff0c7224 */ /* 0x000fe200078e0023 */
[----:B------:R-:W-:Y:S01]  /*23e80*/  MOV R2, 0x1 ;  /* 0x0000000100027802 */ /* 0x000fe20000000f00 */
[----:B------:R-:W-:Y:S01]  /*23e90*/  IMAD.MOV.U32 R34, RZ, RZ, R32 ;  /* 0x000000ffff227224 */ /* 0x000fe200078e0020 */
[----:B------:R-:W-:Y:S02]  /*23ea0*/  MOV R33, 0x1c1f ;  /* 0x00001c1f00217802 */ /* 0x000fe40000000f00 */
[----:B------:R-:W-:-:S02]  /*23eb0*/  MOV R3, 0x23ed0 ;  /* 0x00023ed000037802 */ /* 0x000fc40000000f00 */
[----:B------:R-:W-:Y:S05]  /*23ec0*/  CALL.REL.NOINC `($__internal_39_$__cuda_sm70_shflsync_idx_p) ;  /* 0x00002a3000007944 */ /* 0x000fea0003c00000 */
[----:B------:R-:W-:Y:S01]  /*23ed0*/  MOV R0, R35 ;  /* 0x0000002300007202 */ /* 0x000fe20000000f00 */
[----:B------:R-:W-:Y:S05]  /*23ee0*/  BRA `(.L_x_2504) ;  /* 0xfffe692000007947 */ /* 0x000fea000383ffff */
.L_x_2339:
[----:B------:R-:W-:Y:S01]  /*23ef0*/  IMAD.MOV.U32 R34, RZ, RZ, R22 ;  /* 0x000000ffff227224 */ /* 0x000fe200078e0016 */
[----:B------:R-:W-:Y:S01]  /*23f00*/  MOV R2, RZ ;  /* 0x000000ff00027202 */ /* 0x000fe20000000f00 */
[----:B------:R-:W-:Y:S01]  /*23f10*/  IMAD.MOV.U32 R33, RZ, RZ, 0x1c1f ;  /* 0x00001c1fff217424 */ /* 0x000fe200078e00ff */
[----:B------:R-:W-:-:S02]  /*23f20*/  MOV R3, 0x23f40 ;  /* 0x00023f4000037802 */ /* 0x000fc40000000f00 */
[----:B------:R-:W-:Y:S05]  /*23f30*/  CALL.REL.NOINC `($__internal_39_$__cuda_sm70_shflsync_idx_p) ;  /* 0x000029c000007944 */ /* 0x000fea0003c00000 */
[----:B------:R-:W-:Y:S01]  /*23f40*/  MOV R0, R35 ;  /* 0x0000002300007202 */ /* 0x000fe20000000f00 */
[----:B------:R-:W-:Y:S05]  /*23f50*/  BRA `(.L_x_2505) ;  /* 0xfffe957000007947 */ /* 0x000fea000383ffff */
.L_x_2340:
[----:B------:R-:W-:Y:S01]  /*23f60*/  IMAD.MOV.U32 R34, RZ, RZ, R23 ;  /* 0x000000ffff227224 */ /* 0x000fe200078e0017 */
[----:B------:R-:W-:Y:S01]  /*23f70*/  MOV R2, RZ ;  /* 0x000000ff00027202 */ /* 0x000fe20000000f00 */
[----:B------:R-:W-:Y:S01]  /*23f80*/  IMAD.MOV.U32 R33, RZ, RZ, 0x1c1f ;  /* 0x00001c1fff217424 */ /* 0x000fe200078e00ff */
[----:B------:R-:W-:-:S02]  /*23f90*/  MOV R3, 0x23fb0 ;  /* 0x00023fb000037802 */ /* 0x000fc40000000f00 */
[----:B-12---:R-:W-:Y:S05]  /*23fa0*/  CALL.REL.NOINC `($__internal_39_$__cuda_sm70_shflsync_idx_p) ;  /* 0x0000295000007944 */ /* 0x006fea0003c00000 */
[----:B------:R-:W-:Y:S01]  /*23fb0*/  IMAD.MOV.U32 R34, RZ, RZ, R21 ;  /* 0x000000ffff227224 */ /* 0x000fe200078e0015 */
[----:B------:R-:W-:Y:S01]  /*23fc0*/  MOV R2, RZ ;  /* 0x000000ff00027202 */ /* 0x000fe20000000f00 */
[----:B------:R-:W-:Y:S01]  /*23fd0*/  IMAD.MOV.U32 R33, RZ, RZ, 0x1c1f ;  /* 0x00001c1fff217424 */ /* 0x000fe200078e00ff */
[----:B------:R-:W-:Y:S01]  /*23fe0*/  MOV R8, R35 ;  /* 0x0000002300087202 */ /* 0x000fe20000000f00 */
[----:B------:R-:W-:Y:S01]  /*23ff0*/  IMAD.MOV.U32 R9, RZ, RZ, R0 ;  /* 0x000000ffff097224 */ /* 0x000fe200078e0000 */
[----:B------:R-:W-:-:S02]  /*24000*/  MOV R3, 0x24020 ;  /* 0x0002402000037802 */ /* 0x000fc40000000f00 */
[----:B------:R-:W-:Y:S05]  /*24010*/  CALL.REL.NOINC `($__internal_39_$__cuda_sm70_shflsync_idx_p) ;  /* 0x000028e000007944 */ /* 0x000fea0003c00000 */
[----:B------:R-:W-:Y:S01]  /*24020*/  IMAD.MOV.U32 R20, RZ, RZ, R35 ;  /* 0x000000ffff147224 */ /* 0x000fe200078e0023 */
[----:B------:R-:W-:Y:S01]  /*24030*/  MOV R2, RZ ;  /* 0x000000ff00027202 */ /* 0x000fe20000000f00 */
[----:B------:R-:W-:Y:S01]  /*24040*/  IMAD.MOV.U32 R34, RZ, RZ, R32 ;  /* 0x000000ffff227224 */ /* 0x000fe200078e0020 */
[----:B------:R-:W-:-:S02]  /*24050*/  MOV R33, 0x1c1f ;  /* 0x00001c1f00217802 */ /* 0x000fc40000000f00 */
[----:B------:R-:W-:Y:S02]  /*24060*/  MOV R3, 0x24080 ;  /* 0x0002408000037802 */ /* 0x000fe40000000f00 */
[----:B------:R-:W-:Y:S05]  /*24070*/  CALL.REL.NOINC `($__internal_39_$__cuda_sm70_shflsync_idx_p) ;  /* 0x0000288000007944 */ /* 0x000fea0003c00000 */
[----:B------:R-:W-:Y:S01]  /*24080*/  MOV R3, R35 ;  /* 0x0000002300037202 */ /* 0x000fe20000000f00 */
[----:B------:R-:W-:Y:S05]  /*24090*/  BRA `(.L_x_2506) ;  /* 0xfffe948000007947 */ /* 0x000fea000383ffff */
.L_x_2343:
[----:B------:R-:W-:Y:S01]  /*240a0*/  IMAD.MOV.U32 R34, RZ, RZ, R22 ;  /* 0x000000ffff227224 */ /* 0x000fe200078e0016 */
[----:B------:R-:W-:Y:S01]  /*240b0*/  MOV R2, 0x1 ;  /* 0x0000000100027802 */ /* 0x000fe20000000f00 */
[----:B------:R-:W-:Y:S01]  /*240c0*/  IMAD.MOV.U32 R33, RZ, RZ, 0x1c1f ;  /* 0x00001c1fff217424 */ /* 0x000fe200078e00ff */
[----:B------:R-:W-:Y:S02]  /*240d0*/  MOV R3, 0x240f0 ;  /* 0x000240f000037802 */ /* 0x000fe40000000f00 */
[----:B--23--:R-:W-:Y:S05]  /*240e0*/  CALL.REL.NOINC `($__internal_39_$__cuda_sm70_shflsync_idx_p) ;  /* 0x0000281000007944 */ /* 0x00cfea0003c00000 */
[----:B------:R-:W-:Y:S01]  /*240f0*/  IMAD.MOV.U32 R0, RZ, RZ, R35 ;  /* 0x000000ffff007224 */ /* 0x000fe200078e0023 */
[----:B------:R-:W-:Y:S01]  /*24100*/  MOV R2, 0x1 ;  /* 0x0000000100027802 */ /* 0x000fe20000000f00 */
[----:B------:R-:W-:Y:S01]  /*24110*/  IMAD.MOV.U32 R34, RZ, RZ, R23 ;  /* 0x000000ffff227224 */ /* 0x000fe200078e0017 */
[----:B------:R-:W-:Y:S02]  /*24120*/  MOV R33, 0x1c1f ;  /* 0x00001c1f00217802 */ /* 0x000fe40000000f00 */
[----:B------:R-:W-:Y:S02]  /*24130*/  MOV R3, 0x24150 ;  /* 0x0002415000037802 */ /* 0x000fe40000000f00 */
[----:B------:R-:W-:Y:S05]  /*24140*/  CALL.REL.NOINC `($__internal_39_$__cuda_sm70_shflsync_idx_p) ;  /* 0x000027b000007944 */ /* 0x000fea0003c00000 */
[----:B------:R-:W-:Y:S01]  /*24150*/  IMAD.MOV.U32 R34, RZ, RZ, R21 ;  /* 0x000000ffff227224 */ /* 0x000fe200078e0015 */
[----:B------:R-:W-:Y:S01]  /*24160*/  MOV R2, 0x1 ;  /* 0x0000000100027802 */ /* 0x000fe20000000f00 */
[----:B------:R-:W-:Y:S01]  /*24170*/  IMAD.MOV.U32 R33, RZ, RZ, 0x1c1f ;  /* 0x00001c1fff217424 */ /* 0x000fe200078e00ff */
[----:B------:R-:W-:Y:S01]  /*24180*/  MOV R8, R35 ;  /* 0x0000002300087202 */ /* 0x000fe20000000f00 */
[----:B------:R-:W-:Y:S01]  /*24190*/  IMAD.MOV.U32 R9, RZ, RZ, R0 ;  /* 0x000000ffff097224 */ /* 0x000fe200078e0000 */
[----:B------:R-:W-:-:S02]  /*241a0*/  MOV R3, 0x241c0 ;  /* 0x000241c000037802 */ /* 0x000fc40000000f00 */
[----:B------:R-:W-:Y:S05]  /*241b0*/  CALL.REL.NOINC `($__internal_39_$__cuda_sm70_shflsync_idx_p) ;  /* 0x0000274000007944 */ /* 0x000fea0003c00000 */
        /* <DEDUP_REMOVED lines=8> */
.L_x_2358:
[----:B------:R-:W-:Y:S01]  /*24240*/  IMAD.MOV.U32 R34, RZ, RZ, R20 ;  /* 0x000000ffff227224 */ /* 0x000fe200078e0014 */
[----:B------:R-:W-:Y:S01]  /*24250*/  MOV R2, RZ ;  /* 0x000000ff00027202 */ /* 0x000fe20000000f00 */
[----:B------:R-:W-:Y:S01]  /*24260*/  IMAD.MOV.U32 R33, RZ, RZ, 0x181f ;  /* 0x0000181fff217424 */ /* 0x000fe200078e00ff */
[----:B------:R-:W-:Y:S02]  /*24270*/  MOV R3, 0x24290 ;  /* 0x0002429000037802 */ /* 0x000fe40000000f00 */
[----:B-123--:R-:W-:Y:S05]  /*24280*/  CALL.REL.NOINC `($__internal_39_$__cuda_sm70_shflsync_idx_p) ;  /* 0x0000267000007944 */ /* 0x00efea0003c00000 */
[----:B------:R-:W-:Y:S01]  /*24290*/  MOV R9, R35 ;  /* 0x0000002300097202 */ /* 0x000fe20000000f00 */
[----:B------:R-:W-:Y:S05]  /*242a0*/  BRA `(.L_x_2508) ;  /* 0xfffec7a000007947 */ /* 0x000fea000383ffff */
.L_x_2359:
[----:B------:R-:W-:Y:S01]  /*242b0*/  IMAD.MOV.U32 R34, RZ, RZ, R22 ;  /* 0x000000ffff227224 */ /* 0x000fe200078e0016 */
[----:B------:R-:W-:Y:S01]  /*242c0*/  MOV R2, RZ ;  /* 0x000000ff00027202 */ /* 0x000fe20000000f00 */
[----:B------:R-:W-:Y:S01]  /*242d0*/  IMAD.MOV.U32 R33, RZ, RZ, 0x181f ;  /* 0x0000181fff217424 */ /* 0x000fe200078e00ff */
[----:B------:R-:W-:Y:S02]  /*242e0*/  MOV R3, 0x24300 ;  /* 0x0002430000037802 */ /* 0x000fe40000000f00 */
[----:B-1234-:R-:W-:Y:S05]  /*242f0*/  CALL.REL.NOINC `($__internal_39_$__cuda_sm70_shflsync_idx_p) ;  /* 0x0000260000007944 */ /* 0x01efea0003c00000 */
[----:B------:R-:W-:Y:S01]  /*24300*/  ISETP.GE.AND P0, PT, R198, c[0x0][0x1d4], PT ;  /* 0x00007500c6007a0c */ /* 0x000fe20003f06270 */
[----:B------:R-:W-:Y:S01]  /*24310*/  IMAD.MOV.U32 R34, RZ, RZ, R20 ;  /* 0x000000ffff227224 */ /* 0x000fe200078e0014 */
[----:B------:R-:W-:Y:S01]  /*24320*/  IADD3 R2, P1, R35, R23, RZ ;  /* 0x0000001723027210 */ /* 0x000fe20007f3e0ff */
[----:B------:R-:W-:Y:S01]  /*24330*/  IMAD.MOV.U32 R33, RZ, RZ, 0x181f ;  /* 0x0000181fff217424 */ /* 0x000fe200078e00ff */
[----:B------:R-:W-:-:S03]  /*24340*/  SEL R24, RZ, 0x10, P0 ;  /* 0x00000010ff187807 */ /* 0x000fc60000000000 */
[----:B------:R-:W-:Y:S01]  /*24350*/  IMAD.X R3, R9, 0x1, R25, P1 ;  /* 0x0000000109037824 */ /* 0x000fe200008e0619 */
[----:B------:R-:W-:-:S05]  /*24360*/  IADD3 R16, P1, R35, R26, RZ ;  /* 0x0000001a23107210 */ /* 0x000fca0007f3e0ff */
[----:B------:R-:W-:Y:S01]  /*24370*/  @!PT LDS RZ, [RZ] ;  /* 0x00000000fffff984 */ /* 0x000fe20000000800 */
[----:B------:R-:W-:Y:S01]  /*24380*/  @!PT LDS RZ, [RZ] ;  /* 0x00000000fffff984 */ /* 0x000fe20000000800 */
[----:B------:R-:W-:Y:S01]  /*24390*/  @!PT LDS RZ, [RZ] ;  /* 0x00000000fffff984 */ /* 0x000fe20000000800 */
[----:B------:R1:W-:Y:S01]  /*243a0*/  LDGSTS.E.BYPASS.LTC128B.128 [R144+0x6100], [R2.64], !P0 ;  /* 0x0610000002907fae */ /* 0x0003e2000c101d4c */
[----:B------:R-:W-:Y:S01]  /*243b0*/  IMAD.X R17, R9, 0x1, R27, P1 ;  /* 0x0000000109117824 */ /* 0x000fe200008e061b */
[----:B------:R-:W-:-:S04]  /*243c0*/  ISETP.GE.AND P0, PT, R194, c[0x0][0x1d4], PT ;  /* 0x00007500c2007a0c */ /* 0x000fc80003f06270 */
[----:B------:R-:W-:Y:S02]  /*243d0*/  SEL R20, RZ, 0x10, P0 ;  /* 0x00000010ff147807 */ /* 0x000fe40000000000 */
[----:B-1----:R-:W-:-:S05]  /*243e0*/  IADD3 R2, P1, R35, R28, RZ ;  /* 0x0000001c23027210 */ /* 0x002fca0007f3e0ff */
[----:B------:R-:W-:Y:S01]  /*243f0*/  IMAD.X R3, R9, 0x1, R29, P1 ;  /* 0x0000000109037824 */ /* 0x000fe200008e061d */
[----:B------:R-:W-:-:S04]  /*24400*/  ISETP.GE.AND P1, PT, R201, c[0x0][0x1d4], PT ;  /* 0x00007500c9007a0c */ /* 0x000fc80003f26270 */
        /* <DEDUP_REMOVED lines=14> */
.L_x_2370:
[----:B------:R-:W-:Y:S01]  /*244f0*/  IMAD.MOV.U32 R34, RZ, RZ, R6 ;  /* 0x000000ffff227224 */ /* 0x000fe200078e0006 */
[----:B------:R-:W-:Y:S01]  /*24500*/  MOV R2, RZ ;  /* 0x000000ff00027202 */ /* 0x000fe20000000f00 */
[----:B------:R-:W-:Y:S01]  /*24510*/  IMAD.MOV.U32 R33, RZ, RZ, 0x181f ;  /* 0x0000181fff217424 */ /* 0x000fe200078e00ff */
[----:B------:R-:W-:Y:S02]  /*24520*/  MOV R3, 0x24540 ;  /* 0x0002454000037802 */ /* 0x000fe40000000f00 */
[----:B------:R-:W-:Y:S05]  /*24530*/  CALL.REL.NOINC `($__internal_39_$__cuda_sm70_shflsync_idx_p) ;  /* 0x000023c000007944 */ /* 0x000fea0003c00000 */
[----:B------:R-:W-:Y:S01]  /*24540*/  MOV R4, R35 ;  /* 0x0000002300047202 */ /* 0x000fe20000000f00 */
[----:B------:R-:W-:Y:S05]  /*24550*/  BRA `(.L_x_2510) ;  /* 0xfffef12000007947 */ /* 0x000fea000383ffff */
.L_x_2371:
[----:B------:R-:W-:Y:S01]  /*24560*/  IMAD.MOV.U32 R34, RZ, RZ, R7 ;  /* 0x000000ffff227224 */ /* 0x000fe200078e0007 */
[----:B------:R-:W-:Y:S01]  /*24570*/  MOV R2, RZ ;  /* 0x000000ff00027202 */ /* 0x000fe20000000f00 */
[----:B------:R-:W-:Y:S01]  /*24580*/  IMAD.MOV.U32 R33, RZ, RZ, 0x181f ;  /* 0x0000181fff217424 */ /* 0x000fe200078e00ff */
[----:B------:R-:W-:Y:S02]  /*24590*/  MOV R3, 0x245b0 ;  /* 0x000245b000037802 */ /* 0x000fe40000000f00 */
[----:B-12---:R-:W-:Y:S05]  /*245a0*/  CALL.REL.NOINC `($__internal_39_$__cuda_sm70_shflsync_idx_p) ;  /* 0x0000235000007944 */ /* 0x006fea0003c00000 */
[----:B------:R-:W-:Y:S01]  /*245b0*/  ISETP.GE.AND P4, PT, R198, c[0x0][0x1d4], PT ;  /* 0x00007500c6007a0c */ /* 0x000fe20003f86270 */
[----:B------:R-:W-:Y:S01]  /*245c0*/  IMAD.MOV.U32 R34, RZ, RZ, R6 ;  /* 0x000000ffff227224 */ /* 0x000fe200078e0006 */
[----:B------:R-:W-:Y:S01]  /*245d0*/  IADD3 R2, P0, R35, R13, RZ ;  /* 0x0000000d23027210 */ /* 0x000fe20007f1e0ff */
[----:B------:R-:W-:Y:S01]  /*245e0*/  IMAD.MOV.U32 R33, RZ, RZ, 0x181f ;  /* 0x0000181fff217424 */ /* 0x000fe200078e00ff */
        /* <DEDUP_REMOVED lines=12> */
[----:B------:R-:W-:Y:S01]  /*246b0*/  IMAD.X R3, R4, 0x1, R19, P0 ;  /* 0x0000000104037824 */ /* 0x000fe200000e0613 */
[----:B------:R-:W-:-:S04]  /*246c0*/  ISETP.GE.AND P0, PT, R194, c[0x0][0x1d4], PT ;  /* 0x00007500c2007a0c */ /* 0x000fc80003f06270 */
[----:B------:R-:W-:-:S09]  /*246d0*/  SEL R14, RZ, 0x10, P0 ;  /* 0x00000010ff0e7807 */ /* 0x000fd20000000000 */
[----:B------:R1:W-:Y:S02]  /*246e0*/  LDGSTS.E.BYPASS.LTC128B.128 [R144+0x10100], [R2.64], !P0 ;  /* 0x1010000002907fae */ /* 0x0003e4000c101d4c */
[----:B-1----:R-:W-:Y:S01]  /*246f0*/  IMAD.MOV.U32 R2, RZ, RZ, 0x1 ;  /* 0x00000001ff027424 */ /* 0x002fe200078e00ff */
[----:B------:R-:W-:Y:S02]  /*24700*/  MOV R3, 0x24720 ;  /* 0x0002472000037802 */ /* 0x000fe40000000f00 */
[----:B------:R-:W-:Y:S05]  /*24710*/  CALL.REL.NOINC `($__internal_39_$__cuda_sm70_shflsync_idx_p) ;  /* 0x000021e000007944 */ /* 0x000fea0003c00000 */
[----:B------:R-:W-:Y:S01]  /*24720*/  IMAD.MOV.U32 R4, RZ, RZ, R35 ;  /* 0x000000ffff047224 */ /* 0x000fe200078e0023 */
[----:B------:R-:W-:Y:S01]  /*24730*/  MOV R2, 0x1 ;  /* 0x0000000100027802 */ /* 0x000fe20000000f00 */
[----:B------:R-:W-:Y:S01]  /*24740*/  IMAD.MOV.U32 R34, RZ, RZ, R7 ;  /* 0x000000ffff227224 */ /* 0x000fe200078e0007 */
[----:B------:R-:W-:Y:S02]  /*24750*/  MOV R33, 0x181f ;  /* 0x0000181f00217802 */ /* 0x000fe40000000f00 */
[----:B------:R-:W-:Y:S02]  /*24760*/  MOV R3, 0x24780 ;  /* 0x0002478000037802 */ /* 0x000fe40000000f00 */
[----:B------:R-:W-:Y:S05]  /*24770*/  CALL.REL.NOINC `($__internal_39_$__cuda_sm70_shflsync_idx_p) ;  /* 0x0000218000007944 */ /* 0x000fea0003c00000 */
[----:B------:R-:W-:Y:S01]  /*24780*/  MOV R0, R35 ;  /* 0x0000002300007202 */ /* 0x000fe20000000f00 */
[----:B------:R-:W-:Y:S05]  /*24790*/  BRA `(.L_x_2511) ;  /* 0xfffef03000007947 */ /* 0x000fea000383ffff */
.L_x_2379:
[----:B------:R-:W-:Y:S01]  /*247a0*/  MOV R2, RZ ;  /* 0x000000ff00027202 */ /* 0x000fe20000000f00 */
[----:B------:R-:W-:Y:S01]  /*247b0*/  IMAD.MOV.U32 R34, RZ, RZ, R16 ;  /* 0x000000ffff227224 */ /* 0x000fe200078e0010 */
[----:B------:R-:W-:Y:S01]  /*247c0*/  MOV R3, 0x247f0 ;  /* 0x000247f000037802 */ /* 0x000fe20000000f00 */
[----:B------:R-:W-:Y:S02]  /*247d0*/  IMAD.MOV.U32 R33, RZ, RZ, 0x181f ;  /* 0x0000181fff217424 */ /* 0x000fe400078e00ff */
[----:B-1234-:R-:W-:Y:S05]  /*247e0*/  CALL.REL.NOINC `($__internal_39_$__cuda_sm70_shflsync_idx_p) ;  /* 0x0000211000007944 */ /* 0x01efea0003c00000 */
[----:B------:R-:W-:Y:S01]  /*247f0*/  MOV R5, R35 ;  /* 0x0000002300057202 */ /* 0x000fe20000000f00 */
[----:B------:R-:W-:-:S05]  /*24800*/  BRA `(.L_x_2512) ;  /* 0xfffef6c000007947 */ /* 0x000fca000383ffff */
.L_x_2380:
[----:B------:R-:W-:Y:S01]  /*24810*/  MOV R2, RZ ;  /* 0x000000ff00027202 */ /* 0x000fe20000000f00 */
[----:B------:R-:W-:Y:S01]  /*24820*/  IMAD.MOV.U32 R34, RZ, RZ, R17 ;  /* 0x000000ffff227224 */ /* 0x000fe200078e0011 */
[----:B------:R-:W-:Y:S01]  /*24830*/  MOV R3, 0x24860 ;  /* 0x0002486000037802 */ /* 0x000fe20000000f00 */
[----:B------:R-:W-:Y:S02]  /*24840*/  IMAD.MOV.U32 R33, RZ, RZ, 0x181f ;  /* 0x0000181fff217424 */ /* 0x000fe400078e00ff */
[----:B-1234-:R-:W-:Y:S05]  /*24850*/  CALL.REL.NOINC `($__internal_39_$__cuda_sm70_shflsync_idx_p) ;  /* 0x000020a000007944 */ /* 0x01efea0003c00000 */
[C---:B------:R-:W-:Y:S01]  /*24860*/  LOP3.LUT P4, RZ, R204.reuse, 0x4, RZ, 0xc0, !PT ;  /* 0x00000004ccff7812 */ /* 0x040fe2000788c0ff */
[----:B------:R-:W-:Y:S01]  /*24870*/  IMAD R4, R193, 0x6000, R10 ;  /* 0x00006000c1047824 */ /* 0x000fe200078e020a */
[----:B------:R-:W-:Y:S01]  /*24880*/  IADD3 R2, P0, R35, R24, RZ ;  /* 0x0000001823027210 */ /* 0x000fe20007f1e0ff */
[----:B------:R-:W-:Y:S01]  /*24890*/  IMAD.MOV.U32 R34, RZ, RZ, R16 ;  /* 0x000000ffff227224 */ /* 0x000fe200078e0010 */
[----:B------:R-:W-:Y:S01]  /*248a0*/  LOP3.LUT P3, RZ, R204, 0x2, RZ, 0xc0, !PT ;  /* 0x00000002ccff7812 */ /* 0x000fe2000786c0ff */
[----:B------:R-:W-:Y:S01]  /*248b0*/  IMAD.MOV.U32 R33, RZ, RZ, 0x181f ;  /* 0x0000181fff217424 */ /* 0x000fe200078e00ff */
        /* <DEDUP_REMOVED lines=10> */
[----:B-1----:R-:W-:Y:S05]  /*24960*/  IADD3 R2, P0, R35, R27, RZ ;  /* 0x0000001b23027210 */ /* 0x002fea0007f1e0ff */
[----:B------:R-:W-:Y:S01]  /*24970*/  IMAD.X R3, R5, 0x1, R32, P0 ;  /* 0x0000000105037824 */ /* 0x000fe200000e0620 */
[----:B------:R-:W-:Y:S04]  /*24980*/  ISETP.GE.AND P0, PT, R194, c[0x0][0x1d4], PT ;  /* 0x00007500c2007a0c */ /* 0x000fe80003f06270 */
[----:B------:R-:W-:Y:S09]  /*24990*/  SEL R9, RZ, 0x10, P0 ;  /* 0x00000010ff097807 */ /* 0x000ff20000000000 */
[----:B------:R1:W-:Y:S02]  /*249a0*/  LDGSTS.E.BYPASS.LTC128B.128 [R4+0x4000], [R2.64], !P0 ;  /* 0x0400000002047fae */ /* 0x0003e4000c101d4c */
[----:B-1----:R-:W-:Y:S01]  /*249b0*/  MOV R3, 0x249e0 ;  /* 0x000249e000037802 */ /* 0x002fe20000000f00 */
[----:B------:R-:W-:Y:S02]  /*249c0*/  IMAD.MOV.U32 R2, RZ, RZ, 0x1 ;  /* 0x00000001ff027424 */ /* 0x000fe400078e00ff */
[----:B------:R-:W-:Y:S05]  /*249d0*/  CALL.REL.NOINC `($__internal_39_$__cuda_sm70_shflsync_idx_p) ;  /* 0x00001f2000007944 */ /* 0x000fea0003c00000 */
[----:B------:R-:W-:Y:S01]  /*249e0*/  MOV R2, 0x1 ;  /* 0x0000000100027802 */ /* 0x000fe20000000f00 */
[----:B------:R-:W-:Y:S01]  /*249f0*/  IMAD.MOV.U32 R5, RZ, RZ, R35 ;  /* 0x000000ffff057224 */ /* 0x000fe200078e0023 */
[----:B------:R-:W-:Y:S01]  /*24a00*/  MOV R33, 0x181f ;  /* 0x0000181f00217802 */ /* 0x000fe20000000f00 */
[----:B------:R-:W-:Y:S01]  /*24a10*/  IMAD.MOV.U32 R34, RZ, RZ, R17 ;  /* 0x000000ffff227224 */ /* 0x000fe200078e0011 */
[----:B------:R-:W-:Y:S02]  /*24a20*/  MOV R3, 0x24a40 ;  /* 0x00024a4000037802 */ /* 0x000fe40000000f00 */
[----:B------:R-:W-:Y:S05]  /*24a30*/  CALL.REL.NOINC `($__internal_39_$__cuda_sm70_shflsync_idx_p) ;  /* 0x00001ec000007944 */ /* 0x000fea0003c00000 */
[----:B------:R-:W-:Y:S01]  /*24a40*/  MOV R2, R35 ;  /* 0x0000002300027202 */ /* 0x000fe20000000f00 */
[----:B------:R-:W-:-:S05]  /*24a50*/  BRA `(.L_x_2513) ;  /* 0xfffef5d000007947 */ /* 0x000fca000383ffff */
.L_x_2391:
[----:B------:R-:W-:Y:S01]  /*24a60*/  MOV R2, RZ ;  /* 0x000000ff00027202 */ /* 0x000fe20000000f00 */
[----:B------:R-:W-:Y:S01]  /*24a70*/  IMAD.MOV.U32 R34, RZ, RZ, R5 ;  /* 0x000000ffff227224 */ /* 0x000fe200078e0005 */
[----:B------:R-:W-:Y:S01]  /*24a80*/  MOV R3, 0x24ab0 ;  /* 0x00024ab000037802 */ /* 0x000fe20000000f00 */
[----:B------:R-:W-:Y:S02]  /*24a90*/  IMAD.MOV.U32 R33, RZ, RZ, 0x181f ;  /* 0x0000181fff217424 */ /* 0x000fe400078e00ff */
[----:B------:R-:W-:Y:S05]  /*24aa0*/  CALL.REL.NOINC `($__internal_39_$__cuda_sm70_shflsync_idx_p) ;  /* 0x00001e5000007944 */ /* 0x000fea0003c00000 */
[----:B------:R-:W-:Y:S01]  /*24ab0*/  MOV R4, R35 ;  /* 0x0000002300047202 */ /* 0x000fe20000000f00 */
[----:B------:R-:W-:-:S05]  /*24ac0*/  BRA `(.L_x_2514) ;  /* 0xffff277000007947 */ /* 0x000fca000383ffff */
.L_x_2392:
[----:B------:R-:W-:Y:S01]  /*24ad0*/  MOV R2, RZ ;  /* 0x000000ff00027202 */ /* 0x000fe20000000f00 */
[----:B------:R-:W-:Y:S01]  /*24ae0*/  IMAD.MOV.U32 R34, RZ, RZ, R12 ;  /* 0x000000ffff227224 */ /* 0x000fe200078e000c */
[----:B------:R-:W-:Y:S01]  /*24af0*/  MOV R3, 0x24b20 ;  /* 0x00024b2000037802 */ /* 0x000fe20000000f00 */
[----:B------:R-:W-:Y:S02]  /*24b00*/  IMAD.MOV.U32 R33, RZ, RZ, 0x181f ;  /* 0x0000181fff217424 */ /* 0x000fe400078e00ff */
[----:B-12---:R-:W-:Y:S05]  /*24b10*/  CALL.REL.NOINC `($__internal_39_$__cuda_sm70_shflsync_idx_p) ;  /* 0x00001de000007944 */ /* 0x006fea0003c00000 */
[C---:B------:R-:W-:Y:S01]  /*24b20*/  LOP3.LUT P4, RZ, R204.reuse, 0x4, RZ, 0xc0, !PT ;  /* 0x00000004ccff7812 */ /* 0x040fe2000788c0ff */
[----:B------:R-:W-:Y:S01]  /*24b30*/  IMAD R0, R193, 0x6000, R11 ;  /* 0x00006000c1007824 */ /* 0x000fe200078e020b */
[C---:B------:R-:W-:Y:S01]  /*24b40*/  IADD3 R2, P0, R35.reuse, R16, RZ ;  /* 0x0000001023027210 */ /* 0x040fe20007f1e0ff */
[----:B------:R-:W-:Y:S01]  /*24b50*/  IMAD.MOV.U32 R34, RZ, RZ, R5 ;  /* 0x000000ffff227224 */ /* 0x000fe200078e0005 */
[----:B------:R-:W-:Y:S01]  /*24b60*/  LOP3.LUT P3, RZ, R204, 0x2, RZ, 0xc0, !PT ;  /* 0x00000002ccff7812 */ /* 0x000fe2000786c0ff */
[----:B------:R-:W-:Y:S01]  /*24b70*/  IMAD.MOV.U32 R33, RZ, RZ, 0x181f ;  /* 0x0000181fff217424 */ /* 0x000fe200078e00ff */
        /* <DEDUP_REMOVED lines=26> */
.L_x_2401:
[----:B------:R-:W-:Y:S01]  /*24d20*/  MOV R2, RZ ;  /* 0x000000ff00027202 */ /* 0x000fe20000000f00 */
[----:B------:R-:W-:Y:S01]  /*24d30*/  IMAD.MOV.U32 R34, RZ, RZ, R9 ;  /* 0x000000ffff227224 */ /* 0x000fe200078e0009 */
[----:B------:R-:W-:Y:S01]  /*24d40*/  MOV R3, 0x24d70 ;  /* 0x00024d7000037802 */ /* 0x000fe20000000f00 */
[----:B------:R-:W-:Y:S02]  /*24d50*/  IMAD.MOV.U32 R33, RZ, RZ, 0x181f ;  /* 0x0000181fff217424 */ /* 0x000fe400078e00ff */
[----:B-1234-:R-:W-:Y:S05]  /*24d60*/  CALL.REL.NOINC `($__internal_39_$__cuda_sm70_shflsync_idx_p) ;  /* 0x00001b9000007944 */ /* 0x01efea0003c00000 */
[----:B------:R-:W-:Y:S01]  /*24d70*/  MOV R5, R35 ;  /* 0x0000002300057202 */ /* 0x000fe20000000f00 */
[----:B------:R-:W-:-:S05]  /*24d80*/  BRA `(.L_x_2516) ;  /* 0xffff2d5000007947 */ /* 0x000fca000383ffff */
.L_x_2402:
[----:B------:R-:W-:Y:S01]  /*24d90*/  MOV R2, RZ ;  /* 0x000000ff00027202 */ /* 0x000fe20000000f00 */
[----:B------:R-:W-:Y:S01]  /*24da0*/  IMAD.MOV.U32 R34, RZ, RZ, R16 ;  /* 0x000000ffff227224 */ /* 0x000fe200078e0010 */
[----:B------:R-:W-:Y:S01]  /*24db0*/  MOV R3, 0x24de0 ;  /* 0x00024de000037802 */ /* 0x000fe20000000f00 */
[----:B------:R-:W-:Y:S02]  /*24dc0*/  IMAD.MOV.U32 R33, RZ, RZ, 0x181f ;  /* 0x0000181fff217424 */ /* 0x000fe400078e00ff */
[----:B-1234-:R-:W-:Y:S05]  /*24dd0*/  CALL.REL.NOINC `($__internal_39_$__cuda_sm70_shflsync_idx_p) ;  /* 0x00001b2000007944 */ /* 0x01efea0003c00000 */
[----:B------:R-:W-:Y:S01]  /*24de0*/  ISETP.GE.AND P3, PT, R198, c[0x0][0x1d4], PT ;  /* 0x00007500c6007a0c */ /* 0x000fe20003f66270 */
[----:B------:R-:W-:Y:S01]  /*24df0*/  IMAD R4, R193, 0x6000, R10 ;  /* 0x00006000c1047824 */ /* 0x000fe200078e020a */
[----:B------:R-:W-:Y:S01]  /*24e00*/  IADD3 R2, P0, R35, R17, RZ ;  /* 0x0000001123027210 */ /* 0x000fe20007f1e0ff */
[----:B------:R-:W-:Y:S01]  /*24e10*/  IMAD.MOV.U32 R34, RZ, RZ, R9 ;  /* 0x000000ffff227224 */ /* 0x000fe200078e0009 */
[----:B------:R-:W-:Y:S01]  /*24e20*/  ISETP.GE.AND P1, PT, R201, c[0x0][0x1d4], PT ;  /* 0x00007500c9007a0c */ /* 0x000fe20003f26270 */
        /* <DEDUP_REMOVED lines=27> */
.L_x_2403:
[----:B------:R-:W-:Y:S01]  /*24fe0*/  MOV R152, 0x2 ;  /* 0x0000000200987802 */ /* 0x000fe20000000f00 */
[----:B------:R-:W-:Y:S01]  /*24ff0*/  IMAD.MOV.U32 R2, RZ, RZ, R8 ;  /* 0x000000ffff027224 */ /* 0x000fe200078e0008 */
[----:B------:R-:W-:Y:S02]  /*25000*/  MOV R3, 0x25020 ;  /* 0x0002502000037802 */ /* 0x000fe40000000f00 */
[----:B------:R-:W-:Y:S05]  /*25010*/  CALL.REL.NOINC `($__internal_38_$__cuda_sm70_shflsync_bfly_p) ;  /* 0x0000189000007944 */ /* 0x000fea0003c00000 */
[----:B------:R-:W-:Y:S01]  /*25020*/  MOV R2, R152 ;  /* 0x0000009800027202 */ /* 0x000fe20000000f00 */
[----:B------:R-:W-:-:S05]  /*25030*/  BRA `(.L_x_2518) ;  /* 0xffff397000007947 */ /* 0x000fca000383ffff */
.L_x_2406:
[----:B------:R-:W-:Y:S01]  /*25040*/  MOV R2, RZ ;  /* 0x000000ff00027202 */ /* 0x000fe20000000f00 */
[----:B------:R-:W-:Y:S01]  /*25050*/  IMAD.MOV.U32 R34, RZ, RZ, R12 ;  /* 0x000000ffff227224 */ /* 0x000fe200078e000c */
[----:B------:R-:W-:Y:S01]  /*25060*/  MOV R3, 0x25090 ;  /* 0x0002509000037802 */ /* 0x000fe20000000f00 */
[----:B------:R-:W-:Y:S02]  /*25070*/  IMAD.MOV.U32 R33, RZ, RZ, 0x181f ;  /* 0x0000181fff217424 */ /* 0x000fe400078e00ff */
[----:B------:R-:W-:Y:S05]  /*25080*/  CALL.REL.NOINC `($__internal_39_$__cuda_sm70_shflsync_idx_p) ;  /* 0x0000187000007944 */ /* 0x000fea0003c00000 */
[----:B------:R-:W-:Y:S01]  /*25090*/  MOV R4, R35 ;  /* 0x0000002300047202 */ /* 0x000fe20000000f00 */
[----:B------:R-:W-:-:S05]  /*250a0*/  BRA `(.L_x_2519) ;  /* 0xffff52f000007947 */ /* 0x000fca000383ffff */
.L_x_2407:
[----:B------:R-:W-:Y:S01]  /*250b0*/  MOV R2, RZ ;  /* 0x000000ff00027202 */ /* 0x000fe20000000f00 */
[----:B------:R-:W-:Y:S01]  /*250c0*/  IMAD.MOV.U32 R34, RZ, RZ, R13 ;  /* 0x000000ffff227224 */ /* 0x000fe200078e000d */
[----:B------:R-:W-:Y:S01]  /*250d0*/  MOV R3, 0x25100 ;  /* 0x0002510000037802 */ /* 0x000fe20000000f00 */
[----:B------:R-:W-:Y:S02]  /*250e0*/  IMAD.MOV.U32 R33, RZ, RZ, 0x181f ;  /* 0x0000181fff217424 */ /* 0x000fe400078e00ff */
[----:B-12---:R-:W-:Y:S05]  /*250f0*/  CALL.REL.NOINC `($__internal_39_$__cuda_sm70_shflsync_idx_p) ;  /* 0x0000180000007944 */ /* 0x006fea0003c00000 */
[----:B------:R-:W-:Y:S01]  /*25100*/  ISETP.GE.AND P4, PT, R198, c[0x0][0x1d4], PT ;  /* 0x00007500c6007a0c */ /* 0x000fe20003f86270 */
[----:B------:R-:W-:Y:S01]  /*25110*/  IMAD R0, R193, 0x6000, R11 ;  /* 0x00006000c1007824 */ /* 0x000fe200078e020b */
[----:B------:R-:W-:Y:S01]  /*25120*/  IADD3 R2, P0, R35, R17, RZ ;  /* 0x0000001123027210 */ /* 0x000fe20007f1e0ff */
[----:B------:R-:W-:Y:S01]  /*25130*/  IMAD.MOV.U32 R34, RZ, RZ, R12 ;  /* 0x000000ffff227224 */ /* 0x000fe200078e000c */
[----:B------:R-:W-:Y:S01]  /*25140*/  ISETP.GE.AND P3, PT, R201, c[0x0][0x1d4], PT ;  /* 0x00007500c9007a0c */ /* 0x000fe20003f66270 */
        /* <DEDUP_REMOVED lines=27> */
.L_x_2412:
[----:B------:R-:W-:Y:S01]  /*25300*/  MOV R2, RZ ;  /* 0x000000ff00027202 */ /* 0x000fe20000000f00 */
[----:B------:R-:W-:Y:S01]  /*25310*/  IMAD.MOV.U32 R34, RZ, RZ, R8 ;  /* 0x000000ffff227224 */ /* 0x000fe200078e0008 */
[----:B------:R-:W-:Y:S01]  /*25320*/  MOV R3, 0x25350 ;  /* 0x0002535000037802 */ /* 0x000fe20000000f00 */
[----:B------:R-:W-:Y:S02]  /*25330*/  IMAD.MOV.U32 R33, RZ, RZ, 0x181f ;  /* 0x0000181fff217424 */ /* 0x000fe400078e00ff */
[----:B-1234-:R-:W-:Y:S05]  /*25340*/  CALL.REL.NOINC `($__internal_39_$__cuda_sm70_shflsync_idx_p) ;  /* 0x000015b000007944 */ /* 0x01efea0003c00000 */
[----:B------:R-:W-:Y:S01]  /*25350*/  MOV R5, R35 ;  /* 0x0000002300057202 */ /* 0x000fe20000000f00 */
[----:B------:R-:W-:-:S05]  /*25360*/  BRA `(.L_x_2521) ;  /* 0xffff568000007947 */ /* 0x000fca000383ffff */
.L_x_2413:
        /* <DEDUP_REMOVED lines=37> */
.L_x_2424:
[----:B------:R-:W-:Y:S01]  /*255c0*/  MOV R2, RZ ;  /* 0x000000ff00027202 */ /* 0x000fe20000000f00 */
[----:B------:R-:W-:Y:S01]  /*255d0*/  IMAD.MOV.U32 R34, RZ, RZ, R12 ;  /* 0x000000ffff227224 */ /* 0x000fe200078e000c */
[----:B------:R-:W-:Y:S01]  /*255e0*/  MOV R3, 0x25610 ;  /* 0x0002561000037802 */ /* 0x000fe20000000f00 */
[----:B------:R-:W-:Y:S02]  /*255f0*/  IMAD.MOV.U32 R33, RZ, RZ, 0x181f ;  /* 0x0000181fff217424 */ /* 0x000fe400078e00ff */
[----:B------:R-:W-:Y:S05]  /*25600*/  CALL.REL.NOINC `($__internal_39_$__cuda_sm70_shflsync_idx_p) ;  /* 0x000012f000007944 */ /* 0x000fea0003c00000 */
[----:B------:R-:W-:Y:S01]  /*25610*/  MOV R4, R35 ;  /* 0x0000002300047202 */ /* 0x000fe20000000f00 */
[----:B------:R-:W-:-:S05]  /*25620*/  BRA `(.L_x_2523) ;  /* 0xffff876000007947 */ /* 0x000fca000383ffff */
.L_x_2425:
        /* <DEDUP_REMOVED lines=37> */
.L_x_2427:
[----:B------:R-:W-:Y:S01]  /*25880*/  IMAD.MOV.U32 R2, RZ, RZ, R202 ;  /* 0x000000ffff027224 */ /* 0x000fe200078e00ca */
[----:B------:R-:W-:-:S02]  /*25890*/  MOV R152, 0x2 ;  /* 0x0000000200987802 */ /* 0x000fc40000000f00 */
[----:B------:R-:W-:Y:S02]  /*258a0*/  MOV R3, 0x258c0 ;  /* 0x000258c000037802 */ /* 0x000fe40000000f00 */
[----:B------:R-:W-:Y:S05]  /*258b0*/  CALL.REL.NOINC `($__internal_38_$__cuda_sm70_shflsync_bfly_p) ;  /* 0x00000ff000007944 */ /* 0x000fea0003c00000 */
[----:B------:R-:W-:Y:S01]  /*258c0*/  MOV R0, R152 ;  /* 0x0000009800007202 */ /* 0x000fe20000000f00 */
[----:B------:R-:W-:Y:S05]  /*258d0*/  BRA `(.L_x_2525) ;  /* 0xffff885000007947 */ /* 0x000fea000383ffff */
.L_x_2428:
[----:B------:R-:W-:Y:S01]  /*258e0*/  IMAD.MOV.U32 R2, RZ, RZ, R0 ;  /* 0x000000ffff027224 */ /* 0x000fe200078e0000 */
[----:B------:R-:W-:Y:S02]  /*258f0*/  MOV R152, 0x1 ;  /* 0x0000000100987802 */ /* 0x000fe40000000f00 */
[----:B------:R-:W-:Y:S02]  /*25900*/  MOV R3, 0x25920 ;  /* 0x0002592000037802 */ /* 0x000fe40000000f00 */
[----:B-1----:R-:W-:Y:S05]  /*25910*/  CALL.REL.NOINC `($__internal_38_$__cuda_sm70_shflsync_bfly_p) ;  /* 0x00000f9000007944 */ /* 0x002fea0003c00000 */
[----:B------:R-:W-:Y:S01]  /*25920*/  FADD.FTZ R0, R0, R152 ;  /* 0x0000009800007221 */ /* 0x000fe20000010000 */
[----:B------:R-:W-:Y:S02]  /*25930*/  MOV R2, R203 ;  /* 0x000000cb00027202 */ /* 0x000fe40000000f00 */
[----:B------:R-:W-:Y:S02]  /*25940*/  MOV R152, 0x2 ;  /* 0x0000000200987802 */ /* 0x000fe40000000f00 */
[----:B------:R-:W-:Y:S02]  /*25950*/  MOV R3, 0x25970 ;  /* 0x0002597000037802 */ /* 0x000fe40000000f00 */
[----:B------:R-:W-:Y:S05]  /*25960*/  CALL.REL.NOINC `($__internal_38_$__cuda_sm70_shflsync_bfly_p) ;  /* 0x00000f4000007944 */ /* 0x000fea0003c00000 */
[----:B------:R-:W-:Y:S01]  /*25970*/  FADD.FTZ R4, R203, R152 ;  /* 0x00000098cb047221 */ /* 0x000fe20000010000 */
[----:B------:R-:W-:-:S02]  /*25980*/  MOV R152, 0x1 ;  /* 0x0000000100987802 */ /* 0x000fc40000000f00 */
[----:B------:R-:W-:Y:S02]  /*25990*/  MOV R3, 0x259c0 ;  /* 0x000259c000037802 */ /* 0x000fe40000000f00 */
[----:B------:R-:W-:Y:S02]  /*259a0*/  MOV R2, R4 ;  /* 0x0000000400027202 */ /* 0x000fe40000000f00 */
[----:B------:R-:W-:Y:S05]  /*259b0*/  CALL.REL.NOINC `($__internal_38_$__cuda_sm70_shflsync_bfly_p) ;  /* 0x00000ef000007944 */ /* 0x000fea0003c00000 */
[----:B------:R-:W-:Y:S01]  /*259c0*/  MOV R3, R152 ;  /* 0x0000009800037202 */ /* 0x000fe20000000f00 */
[----:B------:R-:W-:Y:S05]  /*259d0*/  BRA `(.L_x_2526) ;  /* 0xffff87c000007947 */ /* 0x000fea000383ffff */
.L_x_2435:
[----:B--234-:R-:W-:Y:S01]  /*259e0*/  IMAD.MOV.U32 R34, RZ, RZ, R13 ;  /* 0x000000ffff227224 */ /* 0x01cfe200078e000d */
[----:B------:R-:W-:Y:S01]  /*259f0*/  MOV R2, RZ ;  /* 0x000000ff00027202 */ /* 0x000fe20000000f00 */
[----:B------:R-:W-:Y:S01]  /*25a00*/  IMAD.MOV.U32 R33, RZ, RZ, 0x181f ;  /* 0x0000181fff217424 */ /* 0x000fe200078e00ff */
[----:B------:R-:W-:Y:S02]  /*25a10*/  MOV R3, 0x25a30 ;  /* 0x00025a3000037802 */ /* 0x000fe40000000f00 */
[----:B-1----:R-:W-:Y:S05]  /*25a20*/  CALL.REL.NOINC `($__internal_39_$__cuda_sm70_shflsync_idx_p) ;  /* 0x00000ed000007944 */ /* 0x002fea0003c00000 */
[----:B------:R-:W-:Y:S01]  /*25a30*/  MOV R5, R35 ;  /* 0x0000002300057202 */ /* 0x000fe20000000f00 */
[----:B------:R-:W-:Y:S05]  /*25a40*/  BRA `(.L_x_2527) ;  /* 0xffffa03000007947 */ /* 0x000fea000383ffff */
.L_x_2436:
[----:B------:R-:W-:Y:S01]  /*25a50*/  IMAD.MOV.U32 R34, RZ, RZ, R14 ;  /* 0x000000ffff227224 */ /* 0x000fe200078e000e */
[----:B------:R-:W-:Y:S01]  /*25a60*/  MOV R2, RZ ;  /* 0x000000ff00027202 */ /* 0x000fe20000000f00 */
[----:B------:R-:W-:Y:S01]  /*25a70*/  IMAD.MOV.U32 R33, RZ, RZ, 0x181f ;  /* 0x0000181fff217424 */ /* 0x000fe200078e00ff */
[----:B------:R-:W-:-:S02]  /*25a80*/  MOV R3, 0x25aa0 ;  /* 0x00025aa000037802 */ /* 0x000fc40000000f00 */
[----:B-123--:R-:W-:Y:S05]  /*25a90*/  CALL.REL.NOINC `($__internal_39_$__cuda_sm70_shflsync_idx_p) ;  /* 0x00000e6000007944 */ /* 0x00efea0003c00000 */
[----:B------:R-:W-:Y:S01]  /*25aa0*/  MOV R0, R35 ;  /* 0x0000002300007202 */ /* 0x000fe20000000f00 */
[----:B------:R-:W-:Y:S05]  /*25ab0*/  BRA `(.L_x_2528) ;  /* 0xffff9fe000007947 */ /* 0x000fea000383ffff */
.L_x_2439:
[----:B------:R-:W-:Y:S01]  /*25ac0*/  IMAD.MOV.U32 R34, RZ, RZ, R13 ;  /* 0x000000ffff227224 */ /* 0x000fe200078e000d */
[----:B--2---:R-:W-:Y:S01]  /*25ad0*/  MOV R2, 0x1 ;  /* 0x0000000100027802 */ /* 0x004fe20000000f00 */
[----:B------:R-:W-:Y:S01]  /*25ae0*/  IMAD.MOV.U32 R33, RZ, RZ, 0x181f ;  /* 0x0000181fff217424 */ /* 0x000fe200078e00ff */
[----:B------:R-:W-:-:S02]  /*25af0*/  MOV R3, 0x25b10 ;  /* 0x00025b1000037802 */ /* 0x000fc40000000f00 */
[----:B-1-34-:R-:W-:Y:S05]  /*25b00*/  CALL.REL.NOINC `($__internal_39_$__cuda_sm70_shflsync_idx_p) ;  /* 0x00000df000007944 */ /* 0x01afea0003c00000 */
        /* <DEDUP_REMOVED lines=8> */
.L_x_2442:
[----:B------:R-:W-:Y:S01]  /*25b90*/  IMAD.MOV.U32 R34, RZ, RZ, R13 ;  /* 0x000000ffff227224 */ /* 0x000fe200078e000d */
[----:B--2---:R-:W-:Y:S01]  /*25ba0*/  MOV R2, 0x2 ;  /* 0x0000000200027802 */ /* 0x004fe20000000f00 */
[----:B------:R-:W-:Y:S01]  /*25bb0*/  IMAD.MOV.U32 R33, RZ, RZ, 0x181f ;  /* 0x0000181fff217424 */ /* 0x000fe200078e00ff */
[----:B------:R-:W-:Y:S02]  /*25bc0*/  MOV R3, 0x25be0 ;  /* 0x00025be000037802 */ /* 0x000fe40000000f00 */
[----:B-1-34-:R-:W-:Y:S05]  /*25bd0*/  CALL.REL.NOINC `($__internal_39_$__cuda_sm70_shflsync_idx_p) ;  /* 0x00000d2000007944 */ /* 0x01afea0003c00000 */
[----:B------:R-:W-:Y:S01]  /*25be0*/  MOV R5, R35 ;  /* 0x0000002300057202 */ /* 0x000fe20000000f00 */
[----:B------:R-:W-:Y:S05]  /*25bf0*/  BRA `(.L_x_2530) ;  /* 0xffffa10000007947 */ /* 0x000fea000383ffff */
.L_x_2443:
[----:B------:R-:W-:Y:S01]  /*25c00*/  IMAD.MOV.U32 R34, RZ, RZ, R14 ;  /* 0x000000ffff227224 */ /* 0x000fe200078e000e */
[----:B--2---:R-:W-:Y:S01]  /*25c10*/  MOV R2, 0x2 ;  /* 0x0000000200027802 */ /* 0x004fe20000000f00 */
[----:B------:R-:W-:Y:S01]  /*25c20*/  IMAD.MOV.U32 R33, RZ, RZ, 0x181f ;  /* 0x0000181fff217424 */ /* 0x000fe200078e00ff */
[----:B------:R-:W-:Y:S02]  /*25c30*/  MOV R3, 0x25c50 ;  /* 0x00025c5000037802 */ /* 0x000fe40000000f00 */
[----:B-1-34-:R-:W-:Y:S05]  /*25c40*/  CALL.REL.NOINC `($__internal_39_$__cuda_sm70_shflsync_idx_p) ;  /* 0x00000cb000007944 */ /* 0x01afea0003c00000 */
[----:B------:R-:W-:Y:S01]  /*25c50*/  MOV R0, R35 ;  /* 0x0000002300007202 */ /* 0x000fe20000000f00 */
[----:B------:R-:W-:Y:S05]  /*25c60*/  BRA `(.L_x_2531) ;  /* 0xffffa0b000007947 */ /* 0x000fea000383ffff */
.L_x_2446:
[----:B------:R-:W-:Y:S01]  /*25c70*/  IMAD.MOV.U32 R34, RZ, RZ, R13 ;  /* 0x000000ffff227224 */ /* 0x000fe200078e000d */
[----:B---3--:R-:W-:Y:S01]  /*25c80*/  MOV R2, 0x3 ;  /* 0x0000000300027802 */ /* 0x008fe20000000f00 */
        /* <DEDUP_REMOVED lines=11> */
.L_x_2448:
[----:B------:R-:W-:Y:S01]  /*25d40*/  IMAD.MOV.U32 R34, RZ, RZ, R5 ;  /* 0x000000ffff227224 */ /* 0x000fe200078e0005 */
[----:B------:R-:W-:Y:S01]  /*25d50*/  MOV R2, RZ ;  /* 0x000000ff00027202 */ /* 0x000fe20000000f00 */
[----:B------:R-:W-:Y:S01]  /*25d60*/  IMAD.MOV.U32 R33, RZ, RZ, 0x1c1f ;  /* 0x00001c1fff217424 */ /* 0x000fe200078e00ff */
[----:B------:R-:W-:Y:S02]  /*25d70*/  MOV R3, 0x25d90 ;  /* 0x00025d9000037802 */ /* 0x000fe40000000f00 */
[----:B--2---:R-:W-:Y:S05]  /*25d80*/  CALL.REL.NOINC `($__internal_39_$__cuda_sm70_shflsync_idx_p) ;  /* 0x00000b7000007944 */ /* 0x004fea0003c00000 */
[----:B------:R-:W-:Y:S01]  /*25d90*/  MOV R4, R35 ;  /* 0x0000002300047202 */ /* 0x000fe20000000f00 */
[----:B------:R-:W-:Y:S05]  /*25da0*/  BRA `(.L_x_2533) ;  /* 0xffffa3d000007947 */ /* 0x000fea000383ffff */
.L_x_2449:
[----:B------:R-:W-:Y:S01]  /*25db0*/  IMAD.MOV.U32 R34, RZ, RZ, R14 ;  /* 0x000000ffff227224 */ /* 0x000fe200078e000e */
[----:B------:R-:W-:Y:S01]  /*25dc0*/  MOV R2, RZ ;  /* 0x000000ff00027202 */ /* 0x000fe20000000f00 */
[----:B------:R-:W-:Y:S01]  /*25dd0*/  IMAD.MOV.U32 R33, RZ, RZ, 0x1c1f ;  /* 0x00001c1fff217424 */ /* 0x000fe200078e00ff */
[----:B------:R-:W-:Y:S02]  /*25de0*/  MOV R3, 0x25e00 ;  /* 0x00025e0000037802 */ /* 0x000fe40000000f00 */
[----:B-123--:R-:W-:Y:S05]  /*25df0*/  CALL.REL.NOINC `($__internal_39_$__cuda_sm70_shflsync_idx_p) ;  /* 0x00000b0000007944 */ /* 0x00efea0003c00000 */
[----:B------:R-:W-:Y:S01]  /*25e00*/  MOV R0, R35 ;  /* 0x0000002300007202 */ /* 0x000fe20000000f00 */
[----:B------:R-:W-:Y:S05]  /*25e10*/  BRA `(.L_x_2534) ;  /* 0xffffa38000007947 */ /* 0x000fea000383ffff */
.L_x_2452:
        /* <DEDUP_REMOVED lines=13> */
.L_x_2456:
[----:B------:R-:W-:Y:S01]  /*25ef0*/  IMAD.MOV.U32 R34, RZ, RZ, R5 ;  /* 0x000000ffff227224 */ /* 0x000fe200078e0005 */
[----:B------:R-:W-:Y:S01]  /*25f00*/  MOV R2, RZ ;  /* 0x000000ff00027202 */ /* 0x000fe20000000f00 */
[----:B------:R-:W-:Y:S01]  /*25f10*/  IMAD.MOV.U32 R33, RZ, RZ, 0x181f ;  /* 0x0000181fff217424 */ /* 0x000fe200078e00ff */
[----:B------:R-:W-:Y:S02]  /*25f20*/  MOV R3, 0x25f40 ;  /* 0x00025f4000037802 */ /* 0x000fe40000000f00 */
[----:B------:R-:W-:Y:S05]  /*25f30*/  CALL.REL.NOINC `($__internal_39_$__cuda_sm70_shflsync_idx_p) ;  /* 0x000009c000007944 */ /* 0x000fea0003c00000 */
[----:B------:R-:W-:Y:S01]  /*25f40*/  MOV R4, R35 ;  /* 0x0000002300047202 */ /* 0x000fe20000000f00 */
[----:B------:R-:W-:Y:S05]  /*25f50*/  BRA `(.L_x_2536) ;  /* 0xffffbd9000007947 */ /* 0x000fea000383ffff */
.L_x_2457:
[----:B------:R-:W-:Y:S01]  /*25f60*/  IMAD.MOV.U32 R34, RZ, RZ, R14 ;  /* 0x000000ffff227224 */ /* 0x000fe200078e000e */
[----:B------:R-:W-:Y:S01]  /*25f70*/  MOV R2, RZ ;  /* 0x000000ff00027202 */ /* 0x000fe20000000f00 */
[----:B------:R-:W-:Y:S01]  /*25f80*/  IMAD.MOV.U32 R33, RZ, RZ, 0x181f ;  /* 0x0000181fff217424 */ /* 0x000fe200078e00ff */
[----:B------:R-:W-:Y:S02]  /*25f90*/  MOV R3, 0x25fb0 ;  /* 0x00025fb000037802 */ /* 0x000fe40000000f00 */
[----:B-12---:R-:W-:Y:S05]  /*25fa0*/  CALL.REL.NOINC `($__internal_39_$__cuda_sm70_shflsync_idx_p) ;  /* 0x0000095000007944 */ /* 0x006fea0003c00000 */
[----:B------:R-:W-:Y:S01]  /*25fb0*/  MOV R0, R35 ;  /* 0x0000002300007202 */ /* 0x000fe20000000f00 */
[----:B------:R-:W-:Y:S05]  /*25fc0*/  BRA `(.L_x_2537) ;  /* 0xffffbd4000007947 */ /* 0x000fea000383ffff */
.L_x_2460:
        /* <DEDUP_REMOVED lines=13> */
.L_x_2463:
[----:B------:R-:W-:Y:S01]  /*260a0*/  IMAD.MOV.U32 R34, RZ, RZ, R5 ;  /* 0x000000ffff227224 */ /* 0x000fe200078e0005 */
[----:B-1----:R-:W-:Y:S01]  /*260b0*/  MOV R2, 0x2 ;  /* 0x0000000200027802 */ /* 0x002fe20000000f00 */
[----:B------:R-:W-:Y:S01]  /*260c0*/  IMAD.MOV.U32 R33, RZ, RZ, 0x181f ;  /* 0x0000181fff217424 */ /* 0x000fe200078e00ff */
[----:B------:R-:W-:Y:S02]  /*260d0*/  MOV R3, 0x260f0 ;  /* 0x000260f000037802 */ /* 0x000fe40000000f00 */
[----:B--234-:R-:W-:Y:S05]  /*260e0*/  CALL.REL.NOINC `($__internal_39_$__cuda_sm70_shflsync_idx_p) ;  /* 0x0000081000007944 */ /* 0x01cfea0003c00000 */
[----:B------:R-:W-:Y:S01]  /*260f0*/  MOV R4, R35 ;  /* 0x0000002300047202 */ /* 0x000fe20000000f00 */
[----:B------:R-:W-:Y:S05]  /*26100*/  BRA `(.L_x_2539) ;  /* 0xffffbe7000007947 */ /* 0x000fea000383ffff */
.L_x_2464:
[----:B------:R-:W-:Y:S01]  /*26110*/  IMAD.MOV.U32 R34, RZ, RZ, R14 ;  /* 0x000000ffff227224 */ /* 0x000fe200078e000e */
[----:B------:R-:W-:Y:S01]  /*26120*/  MOV R2, 0x2 ;  /* 0x0000000200027802 */ /* 0x000fe20000000f00 */
[----:B------:R-:W-:Y:S01]  /*26130*/  IMAD.MOV.U32 R33, RZ, RZ, 0x181f ;  /* 0x0000181fff217424 */ /* 0x000fe200078e00ff */
[----:B------:R-:W-:Y:S02]  /*26140*/  MOV R3, 0x26160 ;  /* 0x0002616000037802 */ /* 0x000fe40000000f00 */
[----:B-1234-:R-:W-:Y:S05]  /*26150*/  CALL.REL.NOINC `($__internal_39_$__cuda_sm70_shflsync_idx_p) ;  /* 0x000007a000007944 */ /* 0x01efea0003c00000 */
[----:B------:R-:W-:Y:S01]  /*26160*/  MOV R0, R35 ;  /* 0x0000002300007202 */ /* 0x000fe20000000f00 */
[----:B------:R-:W-:Y:S05]  /*26170*/  BRA `(.L_x_2540) ;  /* 0xffffbe2000007947 */ /* 0x000fea000383ffff */
.L_x_2467:
[----:B------:R-:W-:Y:S01]  /*26180*/  IMAD.MOV.U32 R34, RZ, RZ, R5 ;  /* 0x000000ffff227224 */ /* 0x000fe200078e0005 */
[----:B-1----:R-:W-:Y:S01]  /*26190*/  MOV R2, 0x3 ;  /* 0x0000000300027802 */ /* 0x002fe20000000f00 */
[----:B------:R-:W-:Y:S01]  /*261a0*/  IMAD.MOV.U32 R33, RZ, RZ, 0x181f ;  /* 0x0000181fff217424 */ /* 0x000fe200078e00ff */
[----:B------:R-:W-:-:S02]  /*261b0*/  MOV R3, 0x261d0 ;  /* 0x000261d000037802 */ /* 0x000fc40000000f00 */
[----:B--234-:R-:W-:Y:S05]  /*261c0*/  CALL.REL.NOINC `($__internal_39_$__cuda_sm70_shflsync_idx_p) ;  /* 0x0000073000007944 */ /* 0x01cfea0003c00000 */
        /* <DEDUP_REMOVED lines=8> */
.L_x_2469:
[----:B------:R-:W-:Y:S01]  /*26250*/  IMAD.MOV.U32 R34, RZ, RZ, R32 ;  /* 0x000000ffff227224 */ /* 0x000fe200078e0020 */
[----:B------:R-:W-:Y:S01]  /*26260*/  MOV R2, RZ ;  /* 0x000000ff00027202 */ /* 0x000fe20000000f00 */
[----:B------:R-:W-:Y:S01]  /*26270*/  IMAD.MOV.U32 R33, RZ, RZ, 0x1f ;  /* 0x0000001fff217424 */ /* 0x000fe200078e00ff */
[----:B------:R-:W-:Y:S02]  /*26280*/  MOV R3, 0x262a0 ;  /* 0x000262a000037802 */ /* 0x000fe40000000f00 */
[----:B---3--:R-:W-:Y:S05]  /*26290*/  CALL.REL.NOINC `($__internal_39_$__cuda_sm70_shflsync_idx_p) ;  /* 0x0000066000007944 */ /* 0x008fea0003c00000 */
[----:B------:R-:W-:Y:S01]  /*262a0*/  MOV R9, R35 ;  /* 0x0000002300097202 */ /* 0x000fe20000000f00 */
[----:B------:R-:W-:Y:S05]  /*262b0*/  BRA `(.L_x_2542) ;  /* 0xffffbfe000007947 */ /* 0x000fea000383ffff */
.L_x_2470:
[----:B------:R-:W-:Y:S01]  /*262c0*/  IMAD.MOV.U32 R34, RZ, RZ, R32 ;  /* 0x000000ffff227224 */ /* 0x000fe200078e0020 */
[----:B------:R-:W-:Y:S01]  /*262d0*/  MOV R2, 0x1 ;  /* 0x0000000100027802 */ /* 0x000fe20000000f00 */
[----:B------:R-:W-:Y:S01]  /*262e0*/  IMAD.MOV.U32 R33, RZ, RZ, 0x1f ;  /* 0x0000001fff217424 */ /* 0x000fe200078e00ff */
[----:B------:R-:W-:Y:S02]  /*262f0*/  MOV R3, 0x26310 ;  /* 0x0002631000037802 */ /* 0x000fe40000000f00 */
[----:B-123--:R-:W-:Y:S05]  /*26300*/  CALL.REL.NOINC `($__internal_39_$__cuda_sm70_shflsync_idx_p) ;  /* 0x000005f000007944 */ /* 0x00efea0003c00000 */
[----:B------:R-:W-:Y:S01]  /*26310*/  MOV R6, R35 ;  /* 0x0000002300067202 */ /* 0x000fe20000000f00 */
[----:B------:R-:W-:Y:S05]  /*26320*/  BRA `(.L_x_2543) ;  /* 0xffffbf9000007947 */ /* 0x000fea000383ffff */
.L_x_2471:
[----:B------:R-:W-:Y:S02]  /*26330*/  MOV R3, 0x1 ;  /* 0x0000000100037802 */ /* 0x000fe40000000f00 */
[----:B------:R-:W-:-:S02]  /*26340*/  MOV R2, 0x26360 ;  /* 0x0002636000027802 */ /* 0x000fc40000000f00 */
[----:B-12-4-:R-:W-:Y:S05]  /*26350*/  CALL.REL.NOINC `($__internal_40_$__cuda_sm70_shflsync_up_p) ;  /* 0x0000060000007944 */ /* 0x016fea0003c00000 */
[----:B------:R-:W-:Y:S05]  /*26360*/  BRA `(.L_x_2544) ;  /* 0xffffc07000007947 */ /* 0x000fea000383ffff */
.L_x_2472:
[----:B------:R-:W-:Y:S02]  /*26370*/  MOV R3, 0x2 ;  /* 0x0000000200037802 */ /* 0x000fe40000000f00 */
[----:B------:R-:W-:-:S02]  /*26380*/  MOV R2, 0x263a0 ;  /* 0x000263a000027802 */ /* 0x000fc40000000f00 */
[----:B-12---:R-:W-:Y:S05]  /*26390*/  CALL.REL.NOINC `($__internal_40_$__cuda_sm70_shflsync_up_p) ;  /* 0x000005c000007944 */ /* 0x006fea0003c00000 */
        /* <DEDUP_REMOVED lines=24> */
.L_x_2476:
[----:B------:R-:W-:Y:S02]  /*26520*/  MOV R3, 0x1 ;  /* 0x0000000100037802 */ /* 0x000fe40000000f00 */
[----:B------:R-:W-:Y:S02]  /*26530*/  MOV R2, 0x26550 ;  /* 0x0002655000027802 */ /* 0x000fe40000000f00 */
[----:B------:R-:W-:Y:S05]  /*26540*/  CALL.REL.NOINC `($__internal_40_$__cuda_sm70_shflsync_up_p) ;  /* 0x0000041000007944 */ /* 0x000fea0003c00000 */
[----:B------:R-:W-:Y:S01]  /*26550*/  MOV R2, R4 ;  /* 0x0000000400027202 */ /* 0x000fe20000000f00 */
[----:B------:R-:W-:Y:S05]  /*26560*/  BRA `(.L_x_2546) ;  /* 0xffffc0d000007947 */ /* 0x000fea000383ffff */
.L_x_2477:
[----:B------:R-:W-:Y:S02]  /*26570*/  MOV R3, 0x2 ;  /* 0x0000000200037802 */ /* 0x000fe40000000f00 */
[----:B------:R-:W-:Y:S02]  /*26580*/  MOV R2, 0x265a0 ;  /* 0x000265a000027802 */ /* 0x000fe40000000f00 */
        /* <DEDUP_REMOVED lines=25> */
.L_x_2479:
[----:B------:R-:W-:Y:S02]  /*26720*/  SEL R0, RZ, 0x1, P0 ;  /* 0x00000001ff007807 */ /* 0x000fe40000000000 */
[----:B------:R-:W-:Y:S02]  /*26730*/  MOV R2, 0x26750 ;  /* 0x0002675000027802 */ /* 0x000fe40000000f00 */
[----:B---3--:R-:W-:Y:S05]  /*26740*/  CALL.REL.NOINC `($__internal_41_$__cuda_sm70_votesync_ballot) ;  /* 0x0000027000007944 */ /* 0x008fea0003c00000 */
[----:B------:R-:W-:Y:S01]  /*26750*/  MOV R6, R0 ;  /* 0x0000000000067202 */ /* 0x000fe20000000f00 */
[----:B------:R-:W-:Y:S05]  /*26760*/  BRA `(.L_x_2548) ;  /* 0xffffc06000007947 */ /* 0x000fea000383ffff */
.L_x_2480:
[----:B------:R-:W-:Y:S01]  /*26770*/  IMAD.MOV.U32 R34, RZ, RZ, R7 ;  /* 0x000000ffff227224 */ /* 0x000fe200078e0007 */
[----:B------:R-:W-:Y:S01]  /*26780*/  MOV R2, R0 ;  /* 0x0000000000027202 */ /* 0x000fe20000000f00 */
[----:B------:R-:W-:Y:S01]  /*26790*/  IMAD.MOV.U32 R33, RZ, RZ, 0x1f ;  /* 0x0000001fff217424 */ /* 0x000fe200078e00ff */
[----:B------:R-:W-:Y:S02]  /*267a0*/  MOV R3, 0x267c0 ;  /* 0x000267c000037802 */ /* 0x000fe40000000f00 */
[----:B---3--:R-:W-:Y:S05]  /*267b0*/  CALL.REL.NOINC `($__internal_39_$__cuda_sm70_shflsync_idx_p) ;  /* 0x0000014000007944 */ /* 0x008fea0003c00000 */
[----:B------:R-:W-:Y:S01]  /*267c0*/  IMAD.MOV.U32 R12, RZ, RZ, R35 ;  /* 0x000000ffff0c7224 */ /* 0x000fe200078e0023 */
[----:B------:R-:W-:Y:S01]  /*267d0*/  MOV R2, R0 ;  /* 0x0000000000027202 */ /* 0x000fe20000000f00 */
[----:B------:R-:W-:Y:S01]  /*267e0*/  IMAD.MOV.U32 R34, RZ, RZ, R8 ;  /* 0x000000ffff227224 */ /* 0x000fe200078e0008 */
[----:B------:R-:W-:-:S02]  /*267f0*/  MOV R33, 0x1f ;  /* 0x0000001f00217802 */ /* 0x000fc40000000f00 */
[----:B------:R-:W-:Y:S02]  /*26800*/  MOV R3, 0x26820 ;  /* 0x0002682000037802 */ /* 0x000fe40000000f00 */
[----:B------:R-:W-:Y:S05]  /*26810*/  CALL.REL.NOINC `($__internal_39_$__cuda_sm70_shflsync_idx_p) ;  /* 0x000000e000007944 */ /* 0x000fea0003c00000 */
[----:B------:R-:W-:Y:S01]  /*26820*/  MOV R5, R35 ;  /* 0x0000002300057202 */ /* 0x000fe20000000f00 */
[----:B------:R-:W-:Y:S05]  /*26830*/  BRA `(.L_x_2549) ;  /* 0xffffbfe000007947 */ /* 0x000fea000383ffff */
.L_x_2483:
[----:B------:R-:W-:Y:S01]  /*26840*/  IMAD.MOV.U32 R34, RZ, RZ, R4 ;  /* 0x000000ffff227224 */ /* 0x000fe200078e0004 */
[----:B------:R-:W-:Y:S01]  /*26850*/  MOV R2, R0 ;  /* 0x0000000000027202 */ /* 0x000fe20000000f00 */
[----:B------:R-:W-:Y:S01]  /*26860*/  IMAD.MOV.U32 R33, RZ, RZ, 0x1f ;  /* 0x0000001fff217424 */ /* 0x000fe200078e00ff */
[----:B------:R-:W-:Y:S02]  /*26870*/  MOV R3, 0x26890 ;  /* 0x0002689000037802 */ /* 0x000fe40000000f00 */
[----:B--234-:R-:W-:Y:S05]  /*26880*/  CALL.REL.NOINC `($__internal_39_$__cuda_sm70_shflsync_idx_p) ;  /* 0x0000007000007944 */ /* 0x01cfea0003c00000 */
[----:B------:R-:W-:Y:S01]  /*26890*/  MOV R14, R35 ;  /* 0x00000023000e7202 */ /* 0x000fe20000000f00 */
[----:B------:R-:W-:Y:S05]  /*268a0*/  BRA `(.L_x_2482) ;  /* 0xffffbfd000007947 */ /* 0x000fea000383ffff */
        .weak           $__internal_38_$__cuda_sm70_shflsync_bfly_p
        .type           $__internal_38_$__cuda_sm70_shflsync_bfly_p,@function
        .size           $__internal_38_$__cuda_sm70_shflsync_bfly_p,($__internal_39_$__cuda_sm70_shflsync_idx_p - $__internal_38_$__cuda_sm70_shflsync_bfly_p)
$__internal_38_$__cuda_sm70_shflsync_bfly_p:
[----:B------:R-:W-:Y:S04]  /*268b0*/  WARPSYNC R200 ;  /* 0x000000c800007348 */ /* 0x000fe80003800000 */
[----:B------:R1:W2:Y:S02]  /*268c0*/  SHFL.BFLY PT, R152, R2, R152, R214 ;  /* 0x0c00009802987389 */ /* 0x0002a400000e00d6 */
[----:B-1----:R-:W-:-:S02]  /*268d0*/  MOV R2, R3 ;  /* 0x0000000300027202 */ /* 0x002fc40000000f00 */
[----:B------:R-:W-:-:S04]  /*268e0*/  MOV R3, 0x0 ;  /* 0x0000000000037802 */ /* 0x000fc80000000f00 */
[----:B--2---:R-:W-:Y:S05]  /*268f0*/  RET.REL.NODEC R2 `(_ZN7cutlass13device_kernelIN5flash19enable_sm80_to_sm89INS1_16FlashAttnFwdSm80INS1_25CollectiveMainloopFwdSm80ILi8ELi2ELb0EN4cute5tupleIJNS5_1CILi128EEENS7_ILi64EEENS7_ILi192EEEEEELi192ENS_6half_tEfNS_4arch4Sm80ELb0ELb1ELb0ELb1ELb1ELb1ELb1ELb1EEENS1_21CollectiveEpilogueFwdINS6_IJS8_SA_S9_EEENS6_IJNS7_ILi1EEESI_SI_EEESC_SE_Li256ELb1ELb1ELb1ELb0EEENS1_36VarlenDynamicPersistentTileSchedulerILi128ELi64ELi256ELi256ELb1ELb1ELb0ELb1ELb0ELb1EEEEEEEEEvNT_6ParamsE) ;  /* 0xfffd970002007950 */ /* 0x004fea0003c3ffff */
        .weak           $__internal_39_$__cuda_sm70_shflsync_idx_p
        .type           $__internal_39_$__cuda_sm70_shflsync_idx_p,@function
        .size           $__internal_39_$__cuda_sm70_shflsync_idx_p,($__internal_40_$__cuda_sm70_shflsync_up_p - $__internal_39_$__cuda_sm70_shflsync_idx_p)
$__internal_39_$__cuda_sm70_shflsync_idx_p:
[----:B------:R-:W-:-:S04]  /*26900*/  MOV R35, 0xffffffff ;  /* 0xffffffff00237802 */ /* 0x000fc80000000f00 */
[----:B------:R-:W-:Y:S04]  /*26910*/  WARPSYNC R35 ;  /* 0x0000002300007348 */ /* 0x000fe80003800000 */
[----:B------:R1:W2:Y:S02]  /*26920*/  SHFL.IDX PT, R35, R34, R2, R33 ;  /* 0x0000000222237389 */ /* 0x0002a400000e0021 */
[----:B-1----:R-:W-:Y:S02]  /*26930*/  MOV R2, R3 ;  /* 0x0000000300027202 */ /* 0x002fe40000000f00 */
[----:B------:R-:W-:-:S04]  /*26940*/  MOV R3, 0x0 ;  /* 0x0000000000037802 */ /* 0x000fc80000000f00 */
[----:B--2---:R-:W-:Y:S05]  /*26950*/  RET.REL.NODEC R2 `(_ZN7cutlass13device_kernelIN5flash19enable_sm80_to_sm89INS1_16FlashAttnFwdSm80INS1_25CollectiveMainloopFwdSm80ILi8ELi2ELb0EN4cute5tupleIJNS5_1CILi128EEENS7_ILi64EEENS7_ILi192EEEEEELi192ENS_6half_tEfNS_4arch4Sm80ELb0ELb1ELb0ELb1ELb1ELb1ELb1ELb1EEENS1_21CollectiveEpilogueFwdINS6_IJS8_SA_S9_EEENS6_IJNS7_ILi1EEESI_SI_EEESC_SE_Li256ELb1ELb1ELb1ELb0EEENS1_36VarlenDynamicPersistentTileSchedulerILi128ELi64ELi256ELi256ELb1ELb1ELb0ELb1ELb0ELb1EEEEEEEEEvNT_6ParamsE) ;  /* 0xfffd96a002007950 */ /* 0x004fea0003c3ffff */
        .weak           $__internal_40_$__cuda_sm70_shflsync_up_p
        .type           $__internal_40_$__cuda_sm70_shflsync_up_p,@function
        .size           $__internal_40_$__cuda_sm70_shflsync_up_p,($__internal_41_$__cuda_sm70_votesync_ballot - $__internal_40_$__cuda_sm70_shflsync_up_p)
$__internal_40_$__cuda_sm70_shflsync_up_p:
[----:B------:R-:W-:Y:S02]  /*26960*/  MOV R4, RZ ;  /* 0x000000ff00047202 */ /* 0x000fe40000000f00 */
[----:B------:R-:W-:-:S04]  /*26970*/  MOV R12, 0xffffffff ;  /* 0xffffffff000c7802 */ /* 0x000fc80000000f00 */
[----:B------:R-:W-:Y:S04]  /*26980*/  WARPSYNC R12 ;  /* 0x0000000c00007348 */ /* 0x000fe80003800000 */
[----:B------:R1:W2:Y:S02]  /*26990*/  SHFL.UP PT, R4, R0, R3, R4 ;  /* 0x0400000300047389 */ /* 0x0002a400000e0004 */
[----:B-1----:R-:W-:-:S04]  /*269a0*/  MOV R3, 0x0 ;  /* 0x0000000000037802 */ /* 0x002fc80000000f00 */
[----:B--2---:R-:W-:Y:S05]  /*269b0*/  RET.REL.NODEC R2 `(_ZN7cutlass13device_kernelIN5flash19enable_sm80_to_sm89INS1_16FlashAttnFwdSm80INS1_25CollectiveMainloopFwdSm80ILi8ELi2ELb0EN4cute5tupleIJNS5_1CILi128EEENS7_ILi64EEENS7_ILi192EEEEEELi192ENS_6half_tEfNS_4arch4Sm80ELb0ELb1ELb0ELb1ELb1ELb1ELb1ELb1EEENS1_21CollectiveEpilogueFwdINS6_IJS8_SA_S9_EEENS6_IJNS7_ILi1EEESI_SI_EEESC_SE_Li256ELb1ELb1ELb1ELb0EEENS1_36VarlenDynamicPersistentTileSchedulerILi128ELi64ELi256ELi256ELb1ELb1ELb0ELb1ELb0ELb1EEEEEEEEEvNT_6ParamsE) ;  /* 0xfffd964002007950 */ /* 0x004fea0003c3ffff */
        .weak           $__internal_41_$__cuda_sm70_votesync_ballot
        .type           $__internal_41_$__cuda_sm70_votesync_ballot,@function
        .size           $__internal_41_$__cuda_sm70_votesync_ballot,(.L_x_3137 - $__internal_41_$__cuda_sm70_votesync_ballot)
$__internal_41_$__cuda_sm70_votesync_ballot:
[----:B------:R-:W-:Y:S01]  /*269c0*/  ISETP.NE.U32.AND P0, PT, R0, 0x1, PT ;  /* 0x000000010000780c */ /* 0x000fe20003f05070 */
[----:B------:R-:W-:-:S04]  /*269d0*/  IMAD.MOV.U32 R3, RZ, RZ, -0x1 ;  /* 0xffffffffff037424 */ /* 0x000fc800078e00ff */
[----:B------:R-:W-:Y:S08]  /*269e0*/  WARPSYNC R3 ;  /* 0x0000000300007348 */ /* 0x000ff00003800000 */
[----:B------:R-:W-:-:S04]  /*269f0*/  VOTE.ANY R0, PT, !P0 ;  /* 0x0000000000007806 */ /* 0x000fc800040e0100 */
[----:B------:R-:W-:Y:S01]  /*26a00*/  LOP3.LUT R0, R0, R3, RZ, 0xc0, !PT ;  /* 0x0000000300007212 */ /* 0x000fe200078ec0ff */
[----:B------:R-:W-:-:S04]  /*26a10*/  IMAD.MOV.U32 R3, RZ, RZ, 0x0 ;  /* 0x00000000ff037424 */ /* 0x000fc800078e00ff */
[----:B------:R-:W-:Y:S05]  /*26a20*/  RET.REL.NODEC R2 `(_ZN7cutlass13device_kernelIN5flash19enable_sm80_to_sm89INS1_16FlashAttnFwdSm80INS1_25CollectiveMainloopFwdSm80ILi8ELi2ELb0EN4cute5tupleIJNS5_1CILi128EEENS7_ILi64EEENS7_ILi192EEEEEELi192ENS_6half_tEfNS_4arch4Sm80ELb0ELb1ELb0ELb1ELb1ELb1ELb1ELb1EEENS1_21CollectiveEpilogueFwdINS6_IJS8_SA_S9_EEENS6_IJNS7_ILi1EEESI_SI_EEESC_SE_Li256ELb1ELb1ELb1ELb0EEENS1_36VarlenDynamicPersistentTileSchedulerILi128ELi64ELi256ELi256ELb1ELb1ELb0ELb1ELb0ELb1EEEEEEEEEvNT_6ParamsE) ;  /* 0xfffd95d002007950 */ /* 0x000fea0003c3ffff */
.L_x_2550:
        /* <DEDUP_REMOVED lines=13> */
.L_x_3137:


//--------------------- .text._ZN7cutlass13device_kernelIN5flash19enable_sm80_to_sm89INS1_16FlashAttnFwdSm80INS1_25CollectiveMainloopFwdSm80ILi8ELi2ELb0EN4cute5tupleIJNS5_1CILi128EEENS7_ILi64EEENS7_ILi192EEEEEELi192ENS_6half_tEfNS_4arch4Sm80ELb1ELb0ELb0ELb0ELb1ELb0ELb1ELb1EEENS1_21CollectiveEpilogueFwdINS6_IJS8_SA_S9_EEENS6_IJNS7_ILi1EEESI_SI_EEESC_SE_Li256ELb0ELb1ELb1ELb0EEENS1_30DynamicPersistentTileSchedulerILi256ELi256ELb1ELb1ELb0EEEEEEEEEvNT_6ParamsE --------------------------
	.section	.text._ZN7cutlass13device_kernelIN5flash19enable_sm80_to_sm89INS1_16FlashAttnFwdSm80INS1_25CollectiveMainloopFwdSm80ILi8ELi2ELb0EN4cute5tupleIJNS5_1CILi128EEENS7_ILi64EEENS7_ILi192EEEEEELi192ENS_6half_tEfNS_4arch4Sm80ELb1ELb0ELb0ELb0ELb1ELb0ELb1ELb1EEENS1_21CollectiveEpilogueFwdINS6_IJS8_SA_S9_EEENS6_IJNS7_ILi1EEESI_SI_EEESC_SE_Li256ELb0ELb1ELb1ELb0EEENS1_30DynamicPersistentTileSchedulerILi256ELi256ELb1ELb1ELb0EEEEEEEEEvNT_6ParamsE,"ax",@progbits
	.sectioninfo	@"SHI_REGISTERS=255"
	.align	128
.text._ZN7cutlass13device_kernelIN5flash19enable_sm80_to_sm89INS1_16FlashAttnFwdSm80INS1_25CollectiveMainloopFwdSm80ILi8ELi2ELb0EN4cute5tupleIJNS5_1CILi128EEENS7_ILi64EEENS7_ILi192EEEEEELi192ENS_6half_tEfNS_4arch4Sm80ELb1ELb0ELb0ELb0ELb1ELb0ELb1ELb1EEENS1_21CollectiveEpilogueFwdINS6_IJS8_SA_S9_EEENS6_IJNS7_ILi1EEESI_SI_EEESC_SE_Li256ELb0ELb1ELb1ELb0EEENS1_30DynamicPersistentTileSchedulerILi256ELi256ELb1ELb1ELb0EEEEEEEEEvNT_6ParamsE:
        .type           _ZN7cutlass13device_kernelIN5flash19enable_sm80_to_sm89INS1_16FlashAttnFwdSm80INS1_25CollectiveMainloopFwdSm80ILi8ELi2ELb0EN4cute5tupleIJNS5_1CILi128EEENS7_ILi64EEENS7_ILi192EEEEEELi192ENS_6half_tEfNS_4arch4Sm80ELb1ELb0ELb0ELb0ELb1ELb0ELb1ELb1EEENS1_21CollectiveEpilogueFwdINS6_IJS8_SA_S9_EEENS6_IJNS7_ILi1EEESI_SI_EEESC_SE_Li256ELb0ELb1ELb1ELb0EEENS1_30DynamicPersistentTileSchedulerILi256ELi256ELb1ELb1ELb0EEEEEEEEEvNT_6ParamsE,@function
        .size           _ZN7cutlass13device_kernelIN5flash19enable_sm80_to_sm89INS1_16FlashAttnFwdSm80INS1_25CollectiveMainloopFwdSm80ILi8ELi2ELb0EN4cute5tupleIJNS5_1CILi128EEENS7_ILi64EEENS7_ILi192EEEEEELi192ENS_6half_tEfNS_4arch4Sm80ELb1ELb0ELb0ELb0ELb1ELb0ELb1ELb1EEENS1_21CollectiveEpilogueFwdINS6_IJS8_SA_S9_EEENS6_IJNS7_ILi1EEESI_SI_EEESC_SE_Li256ELb0ELb1ELb1ELb0EEENS1_30DynamicPersistentTileSchedulerILi256ELi256ELb1ELb1ELb0EEEEEEEEEvNT_6ParamsE,(.L_x_3142 - _ZN7cutlass13device_kernelIN5flash19enable_sm80_to_sm89INS1_16FlashAttnFwdSm80INS1_25CollectiveMainloopFwdSm80ILi8ELi2ELb0EN4cute5tupleIJNS5_1CILi128EEENS7_ILi64EEENS7_ILi192EEEEEELi192ENS_6half_tEfNS_4arch4Sm80ELb1ELb0ELb0ELb0ELb1ELb0ELb1ELb1EEENS1_21CollectiveEpilogueFwdINS6_IJS8_SA_S9_EEENS6_IJNS7_ILi1EEESI_SI_EEESC_SE_Li256ELb0ELb1ELb1ELb0EEENS1_30DynamicPersistentTileSchedulerILi256ELi256ELb1ELb1ELb0EEEEEEEEEvNT_6ParamsE)
        .other          _ZN7cutlass13device_kernelIN5flash19enable_sm80_to_sm89INS1_16FlashAttnFwdSm80INS1_25CollectiveMainloopFwdSm80ILi8ELi2ELb0EN4cute5tupleIJNS5_1CILi128EEENS7_ILi64EEENS7_ILi192EEEEEELi192ENS_6half_tEfNS_4arch4Sm80ELb1ELb0ELb0ELb0ELb1ELb0ELb1ELb1EEENS1_21CollectiveEpilogueFwdINS6_IJS8_SA_S9_EEENS6_IJNS7_ILi1EEESI_SI_EEESC_SE_Li256ELb0ELb1ELb1ELb0EEENS1_30DynamicPersistentTileSchedulerILi256ELi256ELb1ELb1ELb0EEEEEEEEEvNT_6ParamsE,@"STO_CUDA_ENTRY STV_DEFAULT"
_ZN7cutlass13device_kernelIN5flash19enable_sm80_to_sm89INS1_16FlashAttnFwdSm80INS1_25CollectiveMainloopFwdSm80ILi8ELi2ELb0EN4cute5tupleIJNS5_1CILi128EEENS7_ILi64EEENS7_ILi192EEEEEELi192ENS_6half_tEfNS_4arch4Sm80ELb1ELb0ELb0ELb0ELb1ELb0ELb1ELb1EEENS1_21CollectiveEpilogueFwdINS6_IJS8_SA_S9_EEENS6_IJNS7_ILi1EEESI_SI_EEESC_SE_Li256ELb0ELb1ELb1ELb0EEENS1_30DynamicPersistentTileSchedulerILi256ELi256ELb1ELb1ELb0EEEEEEEEEvNT_6ParamsE:
        /* <DEDUP_REMOVED lines=13> */
[----:B------:R-:W-:Y:S02]  /*00d0*/  ULDC.64 UR6, c[0x0][0x118] ;  /* 0x0000460000067ab9 */ /* 0x000fe40000000a00 */
[CC--:B------:R-:W-:Y:S02]  /*00e0*/  LEA.HI R3, R15.reuse, R18.reuse, RZ, 0x4 ;  /* 0x000000120f037211 */ /* 0x0c0fe400078f20ff */
[-C--:B------:R-:W-:Y:S02]  /*00f0*/  LEA.HI R10, R15, R18.reuse, RZ, 0x3 ;  /* 0x000000120f0a7211 */ /* 0x080fe400078f18ff */
[----:B------:R-:W-:Y:S02]  /*0100*/  LOP3.LUT R2, R3, 0xfffffff0, RZ, 0xc0, !PT ;  /* 0xfffffff003027812 */ /* 0x000fe400078ec0ff */
[----:B------:R-:W-:-:S02]  /*0110*/  LEA.HI R0, R15, R18, RZ, 0x2 ;  /* 0x000000120f007211 */ /* 0x000fc400078f10ff */
[----:B------:R-:W-:Y:S01]  /*0120*/  SHF.R.S32.HI R232, RZ, 0x3, R10 ;  /* 0x00000003ffe87819 */ /* 0x000fe2000001140a */
[----:B------:R-:W-:Y:S01]  /*0130*/  IMAD.IADD R4, R18, 0x1, -R2 ;  /* 0x0000000112047824 */ /* 0x000fe200078e0a02 */
[----:B------:R-:W-:Y:S02]  /*0140*/  LOP3.LUT R207, R10, 0xfffffff8, RZ, 0xc0, !PT ;  /* 0xfffffff80acf7812 */ /* 0x000fe400078ec0ff */
[----:B------:R-:W-:Y:S01]  /*0150*/  LOP3.LUT R0, R0, 0xfffffffc, RZ, 0xc0, !PT ;  /* 0xfffffffc00007812 */ /* 0x000fe200078ec0ff */
[----:B------:R-:W-:Y:S01]  /*0160*/  IMAD.SHL.U32 R2, R232, 0x40, RZ ;  /* 0x00000040e8027824 */ /* 0x000fe200078e00ff */
[----:B------:R-:W-:Y:S01]  /*0170*/  SHF.R.S32.HI R5, RZ, 0x4, R3 ;  /* 0x00000004ff057819 */ /* 0x000fe20000011403 */
[C---:B------:R-:W-:Y:S01]  /*0180*/  IMAD.IADD R207, R18.reuse, 0x1, -R207 ;  /* 0x0000000112cf7824 */ /* 0x040fe200078e0acf */
[----:B------:R-:W-:Y:S01]  /*0190*/  SHF.R.S32.HI R8, RZ, 0x1f, R4 ;  /* 0x0000001fff087819 */ /* 0x000fe20000011404 */
[----:B------:R-:W-:Y:S01]  /*01a0*/  IMAD.IADD R6, R18, 0x1, -R0 ;  /* 0x0000000112067824 */ /* 0x000fe200078e0a00 */
[----:B------:R-:W-:Y:S01]  /*01b0*/  LEA.HI R3, R3, R5, RZ, 0x1 ;  /* 0x0000000503037211 */ /* 0x000fe200078f08ff */
[C---:B------:R-:W-:Y:S01]  /*01c0*/  IMAD.SHL.U32 R192, R207.reuse, 0x8, RZ ;  /* 0x00000008cfc07824 */ /* 0x040fe200078e00ff */
[----:B------:R-:W-:Y:S01]  /*01d0*/  LOP3.LUT R0, R2, 0x1c0, RZ, 0xc0, !PT ;  /* 0x000001c002007812 */ /* 0x000fe200078ec0ff */
[----:B------:R-:W-:Y:S01]  /*01e0*/  IMAD R205, R207, 0x20, R232 ;  /* 0x00000020cfcd7824 */ /* 0x000fe200078e02e8 */
[----:B------:R-:W-:-:S02]  /*01f0*/  LOP3.LUT R3, R3, 0xfffffffe, RZ, 0xc0, !PT ;  /* 0xfffffffe03037812 */ /* 0x000fc400078ec0ff */
[----:B------:R-:W-:Y:S02]  /*0200*/  SHF.R.U32.HI R7, RZ, 0x3, R0 ;  /* 0x00000003ff077819 */ /* 0x000fe40000011600 */
[----:B------:R-:W-:Y:S01]  /*0210*/  LOP3.LUT R2, R0, 0x38, R192, 0xf8, !PT ;  /* 0x0000003800027812 */ /* 0x000fe200078ef8c0 */
[----:B------:R-:W-:Y:S01]  /*0220*/  IMAD.IADD R11, R5, 0x1, -R3 ;  /* 0x00000001050b7824 */ /* 0x000fe200078e0a03 */
[----:B------:R-:W-:Y:S02]  /*0230*/  LEA.HI R0, R6, R6, RZ, 0x1 ;  /* 0x0000000606007211 */ /* 0x000fe400078f08ff */
[----:B------:R-:W-:Y:S02]  /*0240*/  LEA.HI R5, R8, R4, RZ, 0x3 ;  /* 0x0000000408057211 */ /* 0x000fe400078f18ff */
[----:B------:R-:W-:Y:S01]  /*0250*/  LOP3.LUT R13, R2, R7, RZ, 0x3c, !PT ;  /* 0x00000007020d7212 */ /* 0x000fe200078e3cff */
[----:B------:R-:W-:Y:S01]  /*0260*/  IMAD.SHL.U32 R7, R207, 0x40, RZ ;  /* 0x00000040cf077824 */ /* 0x000fe200078e00ff */
[----:B------:R-:W-:-:S02]  /*0270*/  LOP3.LUT R2, R0, 0x1ffffffe, RZ, 0xc0, !PT ;  /* 0x1ffffffe00027812 */ /* 0x000fc400078ec0ff */
[----:B------:R-:W-:Y:S02]  /*0280*/  LOP3.LUT R3, R5, 0xfffffff8, RZ, 0xc0, !PT ;  /* 0xfffffff805037812 */ /* 0x000fe400078ec0ff */
[----:B------:R-:W-:Y:S01]  /*0290*/  LOP3.LUT R0, R7, 0x1c0, RZ, 0xc0, !PT ;  /* 0x000001c007007812 */ /* 0x000fe200078ec0ff */
[----:B------:R-:W-:Y:S01]  /*02a0*/  IMAD.IADD R14, R6, 0x1, -R2 ;  /* 0x00000001060e7824 */ /* 0x000fe200078e0a02 */
[----:B------:R-:W-:Y:S01]  /*02b0*/  LEA.HI R8, R15, R18, RZ, 0x5 ;  /* 0x000000120f087211 */ /* 0x000fe200078f28ff */
[----:B------:R-:W-:Y:S01]  /*02c0*/  IMAD.IADD R9, R4, 0x1, -R3 ;  /* 0x0000000104097824 */ /* 0x000fe200078e0a03 */
[----:B------:R-:W-:Y:S02]  /*02d0*/  LOP3.LUT R4, R0, 0x8, R10, 0xf8, !PT ;  /* 0x0000000800047812 */ /* 0x000fe400078ef80a */
        /* <DEDUP_REMOVED lines=8> */
[C---:B------:R-:W-:Y:S01]  /*0360*/  IMAD.SHL.U32 R3, R9.reuse, 0x40, RZ ;  /* 0x0000004009037824 */ /* 0x040fe200078e00ff */
[----:B------:R-:W-:Y:S01]  /*0370*/  R2P PR, R9, 0x6 ;  /* 0x0000000609007804 */ /* 0x000fe20000000000 */
[----:B------:R-:W-:Y:S01]  /*0380*/  IMAD.SHL.U32 R4, R11, 0x8, RZ ;  /* 0x000000080b047824 */ /* 0x000fe200078e00ff */
[----:B------:R-:W-:Y:S01]  /*0390*/  SHF.R.S32.HI R7, RZ, 0x1f, R17 ;  /* 0x0000001fff077819 */ /* 0x000fe20000011411 */
[----:B------:R-:W-:Y:S01]  /*03a0*/  IMAD.IADD R8, R6, 0x1, -R2 ;  /* 0x0000000106087824 */ /* 0x000fe200078e0a02 */
[----:B------:R-:W-:Y:S01]  /*03b0*/  LOP3.LUT R0, R3, 0x1c0, RZ, 0xc0, !PT ;  /* 0x000001c003007812 */ /* 0x000fe200078ec0ff */
[----:B------:R-:W-:Y:S01]  /*03c0*/  IMAD.SHL.U32 R2, R5, 0x40, RZ ;  /* 0x0000004005027824 */ /* 0x000fe200078e00ff */
[----:B------:R-:W-:-:S02]  /*03d0*/  LEA.HI R7, R7, R17, RZ, 0x2 ;  /* 0x0000001107077211 */ /* 0x000fc400078f10ff */
[----:B------:R-:W-:Y:S02]  /*03e0*/  LOP3.LUT R5, R0, 0x8, R4, 0xf8, !PT ;  /* 0x0000000800057812 */ /* 0x000fe400078ef804 */
[----:B------:R-:W-:Y:S02]  /*03f0*/  SHF.R.U32.HI R3, RZ, 0x3, R0 ;  /* 0x00000003ff037819 */ /* 0x000fe40000011600 */
[----:B------:R-:W-:Y:S02]  /*0400*/  LOP3.LUT R4, R2, 0xfffffe00, RZ, 0xc0, !PT ;  /* 0xfffffe0002047812 */ /* 0x000fe400078ec0ff */
[----:B------:R-:W-:Y:S01]  /*0410*/  LOP3.LUT R3, R5, R3, RZ, 0x3c, !PT ;  /* 0x0000000305037212 */ /* 0x000fe200078e3cff */
[----:B------:R-:W-:Y:S01]  /*0420*/  IMAD.MOV.U32 R5, RZ, RZ, 0x40 ;  /* 0x00000040ff057424 */ /* 0x000fe200078e00ff */
[----:B------:R-:W-:Y:S01]  /*0430*/  SHF.R.S32.HI R0, RZ, 0x2, R7 ;  /* 0x00000002ff007819 */ /* 0x000fe20000011407 */
[----:B------:R-:W-:Y:S01]  /*0440*/  IMAD R2, R6, 0x400, R4 ;  /* 0x0000040006027824 */ /* 0x000fe200078e0204 */
[----:B------:R-:W-:-:S02]  /*0450*/  SEL R168, R168, 0xffffffe0, !P1 ;  /* 0xffffffe0a8a87807 */ /* 0x000fc40004800000 */
[----:B------:R-:W-:Y:S01]  /*0460*/  LEA.HI R10, R15, R18, RZ, 0x6 ;  /* 0x000000120f0a7211 */ /* 0x000fe200078f30ff */
[----:B------:R-:W-:Y:S01]  /*0470*/  IMAD.IADD R2, R2, 0x1, R3 ;  /* 0x0000000102027824 */ /* 0x000fe200078e0203 */
[----:B------:R-:W-:Y:S01]  /*0480*/  LOP3.LUT R3, R3, R4, RZ, 0xfc, !PT ;  /* 0x0000000403037212 */ /* 0x000fe200078efcff */
[----:B------:R-:W-:Y:S01]  /*0490*/  IMAD R16, R8, 0x10, R0 ;  /* 0x0000001008107824 */ /* 0x000fe200078e0200 */
[----:B------:R-:W-:Y:S01]  /*04a0*/  LEA.HI R4, R15, R18, RZ, 0x7 ;  /* 0x000000120f047211 */ /* 0x000fe200078f38ff */
[----:B------:R-:W-:Y:S01]  /*04b0*/  IMAD R0, R11, 0x200, R12 ;  /* 0x000002000b007824 */ /* 0x000fe200078e020c */
[----:B------:R-:W-:Y:S01]  /*04c0*/  LEA R162, R2, 0x18100, 0x1 ;  /* 0x0001810002a27811 */ /* 0x000fe200078e08ff */
[----:B------:R-:W-:Y:S01]  /*04d0*/  IMAD.SHL.U32 R10, R10, 0x8, RZ ;  /* 0x000000080a0a7824 */ /* 0x000fe200078e00ff */
[----:B------:R-:W-:Y:S01]  /*04e0*/  SHF.R.S32.HI R6, RZ, 0x7, R4 ;  /* 0x00000007ff067819 */ /* 0x000fe20000011404 */
[----:B------:R-:W-:Y:S01]  /*04f0*/  STL [R1+0xc], R16 ;  /* 0x00000c1001007387 */ /* 0x000fe20000100800 */
[----:B------:R-:W-:Y:S01]  /*0500*/  LOP3.LUT R4, R7, 0x7ffffffc, RZ, 0xc0, !PT ;  /* 0x7ffffffc07047812 */ /* 0x000fe200078ec0ff */
[----:B------:R-:W-:Y:S01]  /*0510*/  IMAD.IADD R163, R162, 0x1, R168 ;  /* 0x00000001a2a37824 */ /* 0x000fe200078e02a8 */
[----:B------:R-:W-:-:S02]  /*0520*/  LEA R170, R3, 0x100, 0x1 ;  /* 0x0000010003aa7811 */ /* 0x000fc400078e08ff */
[----:B------:R-:W-:Y:S01]  /*0530*/  LEA R169, R0, 0xc100, 0x1 ;  /* 0x0000c10000a97811 */ /* 0x000fe200078e08ff */
[----:B------:R-:W-:Y:S01]  /*0540*/  IMAD.IADD R4, R17, 0x1, -R4 ;  /* 0x0000000111047824 */ /* 0x000fe200078e0a04 */
[----:B------:R-:W-:Y:S01]  /*0550*/  SEL R0, R5, 0xffffffc0, !P2 ;  /* 0xffffffc005007807 */ /* 0x000fe20005000000 */
[----:B------:R-:W-:Y:S01]  /*0560*/  IMAD.IADD R237, R168, 0x1, R170 ;  /* 0x00000001a8ed7824 */ /* 0x000fe200078e02aa */
[----:B------:R-:W-:Y:S01]  /*0570*/  IADD3 R200, R192, 0x80, RZ ;  /* 0x00000080c0c87810 */ /* 0x000fe20007ffe0ff */
[----:B------:R-:W-:Y:S01]  /*0580*/  IMAD.SHL.U32 R222, R4, 0x2, RZ ;  /* 0x0000000204de7824 */ /* 0x000fe200078e00ff */
[----:B------:R-:W-:Y:S01]  /*0590*/  LOP3.LUT R10, R13, 0x7ffffe00, R10, 0xf8, !PT ;  /* 0x7ffffe000d0a7812 */ /* 0x000fe200078ef80a */
[----:B------:R-:W-:Y:S01]  /*05a0*/  IMAD R4, R14, 0x8, R16 ;  /* 0x000000080e047824 */ /* 0x000fe200078e0210 */
[----:B------:R-:W-:Y:S01]  /*05b0*/  IADD3 R201, R192, 0x40, RZ ;  /* 0x00000040c0c97810 */ /* 0x000fe20007ffe0ff */
[----:B------:R-:W-:Y:S01]  /*05c0*/  IMAD.IADD R171, R0, 0x1, R170 ;  /* 0x0000000100ab7824 */ /* 0x000fe200078e02aa */
[----:B------:R-:W-:Y:S01]  /*05d0*/  IADD3 R15, R222, 0x10, RZ ;  /* 0x00000010de0f7810 */ /* 0x000fe20007ffe0ff */
[--C-:B------:R-:W-:Y:S01]  /*05e0*/  IMAD.IADD R165, R162, 0x1, R0.reuse ;  /* 0x00000001a2a57824 */ /* 0x100fe200078e0200 */
[----:B------:R1:W-:Y:S01]  /*05f0*/  STL [R1+0x4], R4 ;  /* 0x0000040401007387 */ /* 0x0003e20000100800 */
[----:B------:R-:W-:Y:S01]  /*0600*/  IMAD.IADD R164, R163, 0x1, R0 ;  /* 0x00000001a3a47824 */ /* 0x000fe200078e0200 */
[----:B------:R-:W-:Y:S01]  /*0610*/  IADD3 R11, R222, 0x28, RZ ;  /* 0x00000028de0b7810 */ /* 0x000fe20007ffe0ff */
[----:B------:R-:W-:Y:S01]  /*0620*/  IMAD.IADD R0, R0, 0x1, R237 ;  /* 0x0000000100007824 */ /* 0x000fe200078e02ed */
[----:B------:R-:W-:Y:S01]  /*0630*/  SHF.R.S32.HI R6, RZ, 0x1f, R192 ;  /* 0x0000001fff067819 */ /* 0x000fe200000114c0 */
[----:B------:R-:W-:Y:S01]  /*0640*/  IMAD.SHL.U32 R209, R10, 0x2, RZ ;  /* 0x000000020ad17824 */ /* 0x000fe200078e00ff */
[----:B------:R-:W-:Y:S01]  /*0650*/  IADD3 R8, R222, 0x40, RZ ;  /* 0x00000040de087810 */ /* 0x000fe20007ffe0ff */
[----:B------:R-:W-:Y:S01]  /*0660*/  IMAD.IADD R239, R168, 0x1, R171 ;  /* 0x00000001a8ef7824 */ /* 0x000fe200078e02ab */
[----:B------:R2:W-:Y:S01]  /*0670*/  STL [R1], R0 ;  /* 0x0000000001007387 */ /* 0x0005e20000100800 */
[----:B------:R-:W-:-:S02]  /*0680*/  SHF.R.S32.HI R6, RZ, 0x1f, R200 ;  /* 0x0000001fff067819 */ /* 0x000fc400000114c8 */
[C---:B------:R-:W-:Y:S02]  /*0690*/  IADD3 R6, R222.reuse, 0x50, RZ ;  /* 0x00000050de067810 */ /* 0x040fe40007ffe0ff */
[C---:B------:R-:W-:Y:S02]  /*06a0*/  IADD3 R252, R222.reuse, 0x60, RZ ;  /* 0x00000060defc7810 */ /* 0x040fe40007ffe0ff */
[----:B------:R-:W-:Y:S02]  /*06b0*/  SHF.R.S32.HI R5, RZ, 0x1f, R15 ;  /* 0x0000001fff057819 */ /* 0x000fe4000001140f */
[C---:B------:R-:W-:Y:S02]  /*06c0*/  IADD3 R251, R222.reuse, 0x68, RZ ;  /* 0x00000068defb7810 */ /* 0x040fe40007ffe0ff */
[C---:B------:R-:W-:Y:S02]  /*06d0*/  IADD3 R250, R222.reuse, 0x70, RZ ;  /* 0x00000070defa7810 */ /* 0x040fe40007ffe0ff */
[----:B------:R-:W-:-:S02]  /*06e0*/  IADD3 R249, R222, 0x78, RZ ;  /* 0x00000078def97810 */ /* 0x000fc40007ffe0ff */
[----:B------:R-:W-:Y:S02]  /*06f0*/  SHF.R.S32.HI R5, RZ, 0x1f, R11 ;  /* 0x0000001fff057819 */ /* 0x000fe4000001140b */
[C---:B-1----:R-:W-:Y:S02]  /*0700*/  IADD3 R4, R222.reuse, 0x58, RZ ;  /* 0x00000058de047810 */ /* 0x042fe40007ffe0ff */
[----:B------:R-:W-:Y:S02]  /*0710*/  SHF.R.S32.HI R7, RZ, 0x1f, R201 ;  /* 0x0000001fff077819 */ /* 0x000fe400000114c9 */
[C---:B------:R-:W-:Y:S02]  /*0720*/  IADD3 R248, R222.reuse, 0x80, RZ ;  /* 0x00000080def87810 */ /* 0x040fe40007ffe0ff */
[C---:B------:R-:W-:Y:S02]  /*0730*/  IADD3 R247, R222.reuse, 0x88, RZ ;  /* 0x00000088def77810 */ /* 0x040fe40007ffe0ff */
        /* <DEDUP_REMOVED lines=34> */
[----:B--2---:R-:W-:Y:S02]  /*0960*/  SHF.R.S32.HI R2, RZ, 0x1f, R241 ;  /* 0x0000001fff027819 */ /* 0x004fe400000114f1 */
.L_x_2615:
        /* <DEDUP_REMOVED lines=18> */
.L_x_2552:
[----:B------:R-:W-:-:S04]  /*0a90*/  MOV R0, c[0x0][0x554] ;  /* 0x0001550000007a02 */ /* 0x000fc80000000f00 */
[----:B------:R-:W-:Y:S02]  /*0aa0*/  ISETP.NE.AND P0, PT, R0, 0x1, PT ;  /* 0x000000010000780c */ /* 0x000fe40003f05270 */
[----:B------:R-:W-:-:S11]  /*0ab0*/  MOV R0, R2 ;  /* 0x0000000200007202 */ /* 0x000fd60000000f00 */
[----:B------:R-:W-:-:S05]  /*0ac0*/  @P0 IMAD.HI.U32 R4, R2, c[0x0][0x558], RZ ;  /* 0x0001560002040a27 */ /* 0x000fca00078e00ff */
[----:B------:R-:W-:-:S05]  /*0ad0*/  @P0 SHF.R.U32.HI R0, RZ, c[0x0][0x55c], R4 ;  /* 0x00015700ff000a19 */ /* 0x000fca0000011604 */
[----:B------:R-:W-:Y:S02]  /*0ae0*/  IMAD R4, R0, c[0x0][0x554], RZ ;  /* 0x0001550000047a24 */ /* 0x000fe400078e02ff */
.L_x_2553:
[----:B------:R-:W-:Y:S05]  /*0af0*/  BSYNC B0 ;  /* 0x0000000000007941 */ /* 0x000fea0003800000 */
.L_x_2551:
        /* <DEDUP_REMOVED lines=10> */
[----:B------:R-:W-:-:S05]  /*0ba0*/  @P1 SHF.R.U32.HI R233, RZ, c[0x0][0x550], R2 ;  /* 0x00015400ffe91a19 */ /* 0x000fca0000011602 */
[----:B------:R-:W-:-:S05]  /*0bb0*/  @P0 IMAD.WIDE R2, R233, R3, c[0x0][0x370] ;  /* 0x0000dc00e9020625 */ /* 0x000fca00078e0203 */
[----:B------:R1:W5:Y:S01]  /*0bc0*/  @P0 LDG.E R216, [R2.64] ;  /* 0x0000000602d80981 */ /* 0x000362000c1e1900 */
[----:B------:R-:W-:Y:S01]  /*0bd0*/  IMAD.MOV.U32 R236, RZ, RZ, R0 ;  /* 0x000000ffffec7224 */ /* 0x000fe200078e0000 */
[----:B------:R-:W-:Y:S01]  /*0be0*/  BSSY B0, `(.L_x_2554) ;  /* 0x0000040000007945 */ /* 0x000fe20003800000 */
[----:B------:R-:W-:-:S05]  /*0bf0*/  IMAD.MOV.U32 R5, RZ, RZ, 0x40 ;  /* 0x00000040ff057424 */ /* 0x000fca00078e00ff */
[----:B------:R-:W-:Y:S01]  /*0c00*/  IADD3 R5, R5, -c[0x0][0x168], RZ ;  /* 0x80005a0005057a10 */ /* 0x000fe20007ffe0ff */
[----:B-1----:R-:W-:-:S05]  /*0c10*/  IMAD.MOV.U32 R2, RZ, RZ, c[0x0][0x53c] ;  /* 0x00014f00ff027624 */ /* 0x002fca00078e00ff */
[----:B------:R-:W-:Y:S02]  /*0c20*/  ISETP.NE.AND P0, PT, R2, 0x1, PT ;  /* 0x000000010200780c */ /* 0x000fe40003f05270 */
[----:B------:R-:W-:-:S11]  /*0c30*/  LOP3.LUT R2, R0, 0x1ffffff, RZ, 0x3c, !PT ;  /* 0x01ffffff00027812 */ /* 0x000fd600078e3cff */
[----:B------:R-:W-:Y:S01]  /*0c40*/  @P0 IMAD.HI.U32 R3, R0, c[0x0][0x540], RZ ;  /* 0x0001500000030a27 */ /* 0x000fe200078e00ff */
[----:B------:R-:W-:Y:S02]  /*0c50*/  IADD3 R0, R2, c[0x0][0x53c], RZ ;  /* 0x00014f0002007a10 */ /* 0x000fe40007ffe0ff */
[----:B------:R-:W-:Y:S02]  /*0c60*/  MOV R2, c[0x0][0x2c4] ;  /* 0x0000b10000027a02 */ /* 0x000fe40000000f00 */
[----:B------:R-:W-:Y:S02]  /*0c70*/  @P0 SHF.R.U32.HI R236, RZ, c[0x0][0x544], R3 ;  /* 0x00015100ffec0a19 */ /* 0x000fe40000011603 */
[----:B------:R-:W-:Y:S01]  /*0c80*/  ISETP.NE.AND P4, PT, R2, 0x1, PT ;  /* 0x000000010200780c */ /* 0x000fe20003f85270 */
[----:B------:R-:W-:Y:S02]  /*0c90*/  IMAD.MOV.U32 R2, RZ, RZ, c[0x0][0x2ac] ;  /* 0x0000ab00ff027624 */ /* 0x000fe400078e00ff */
[----:B------:R-:W-:-:S02]  /*0ca0*/  IMAD R0, R236, c[0x0][0x53c], R0 ;  /* 0x00014f00ec007a24 */ /* 0x000fc400078e0200 */
[----:B------:R-:W-:Y:S02]  /*0cb0*/  IMAD R6, R2, c[0x0][0x1d0], RZ ;  /* 0x0000740002067a24 */ /* 0x000fe400078e02ff */
[----:B------:R-:W-:Y:S02]  /*0cc0*/  IMAD.SHL.U32 R238, R0, 0x80, RZ ;  /* 0x0000008000ee7824 */ /* 0x000fe400078e00ff */
[----:B------:R-:W-:Y:S01]  /*0cd0*/  IMAD R2, R2, c[0x0][0x1d0], R5 ;  /* 0x0000740002027a24 */ /* 0x000fe200078e0205 */
[----:B------:R-:W-:Y:S02]  /*0ce0*/  IADD3 R5, R6, 0x3f, RZ ;  /* 0x0000003f06057810 */ /* 0x000fe40007ffe0ff */
[----:B------:R-:W-:-:S05]  /*0cf0*/  IADD3 R0, R238, 0x7f, RZ ;  /* 0x0000007fee007810 */ /* 0x000fca0007ffe0ff */
        /* <DEDUP_REMOVED lines=8> */
[----:B------:R-:W-:-:S04]  /*0d80*/  SHF.R.S32.HI R2, RZ, 0x6, R3 ;  /* 0x00000006ff027819 */ /* 0x000fc80000011403 */
[----:B------:R-:W-:Y:S01]  /*0d90*/  IMNMX R8, R0, R2, PT ;  /* 0x0000000200087217 */ /* 0x000fe20003800200 */
[----:B------:R-:W-:Y:S02]  /*0da0*/  IMAD.MOV R0, RZ, RZ, -R233 ;  /* 0x000000ffff007224 */ /* 0x000fe400078e0ae9 */
[----:B------:R-:W-:Y:S01]  /*0db0*/  IMAD.MOV.U32 R2, RZ, RZ, RZ ;  /* 0x000000ffff027224 */ /* 0x000fe200078e00ff */
        /* <DEDUP_REMOVED lines=34> */
.L_x_2555:
[----:B------:R-:W-:Y:S05]  /*0fe0*/  BSYNC B0 ;  /* 0x0000000000007941 */ /* 0x000fea0003800000 */
.L_x_2554:
[----:B------:R-:W-:Y:S01]  /*0ff0*/  LOP3.LUT R0, R236, 0xffff, RZ, 0xc0, !PT ;  /* 0x0000ffffec007812 */ /* 0x000fe200078ec0ff */
[----:B------:R-:W-:Y:S01]  /*1000*/  CS2R R16, SRZ ;  /* 0x0000000000107805 */ /* 0x000fe2000001ff00 */
[----:B------:R-:W-:Y:S01]  /*1010*/  CS2R R96, SRZ ;  /* 0x0000000000607805 */ /* 0x000fe2000001ff00 */
[----:B------:R-:W-:Y:S01]  /*1020*/  CS2R R94, SRZ ;  /* 0x00000000005e7805 */ /* 0x000fe2000001ff00 */
        /* <DEDUP_REMOVED lines=57> */
[----:B------:R-:W-:Y:S02]  /*13c0*/  SHF.R.S32.HI R14, RZ, 0x1f, R234 ;  /* 0x0000001fff0e7819 */ /* 0x000fe400000114ea */
[----:B------:R-:W-:Y:S02]  /*13d0*/  IADD3 R4, R205, R238, RZ ;  /* 0x000000eecd047210 */ /* 0x000fe40007ffe0ff */
[----:B------:R-:W-:Y:S01]  /*13e0*/  SHF.R.S32.HI R6, RZ, 0x1f, R233 ;  /* 0x0000001fff067819 */ /* 0x000fe200000114e9 */
[----:B------:R-:W-:Y:S01]  /*13f0*/  IMAD R0, R14, c[0x0][0x1b8], RZ ;  /* 0x00006e000e007a24 */ /* 0x000fe200078e02ff */
[----:B------:R-:W-:Y:S01]  /*1400*/  ISETP.GE.AND P6, PT, R192, c[0x0][0x198], PT ;  /* 0x00006600c0007a0c */ /* 0x000fe20003fc6270 */
[----:B------:R-:W-:Y:S01]  /*1410*/  @P4 IMAD.HI.U32 R7, R4, c[0x0][0x2c8], RZ ;  /* 0x0000b20004074a27 */ /* 0x000fe200078e00ff */
[----:B------:R-:W-:Y:S02]  /*1420*/  ISETP.GE.AND P5, PT, R201, c[0x0][0x198], PT ;  /* 0x00006600c9007a0c */ /* 0x000fe40003fa6270 */
[----:B------:R-:W-:Y:S01]  /*1430*/  ISETP.GE.AND P3, PT, R200, c[0x0][0x198], PT ;  /* 0x00006600c8007a0c */ /* 0x000fe20003f66270 */
[----:B------:R-:W-:Y:S01]  /*1440*/  IMAD R5, R234, c[0x0][0x1bc], R0 ;  /* 0x00006f00ea057a24 */ /* 0x000fe200078e0200 */
[----:B------:R-:W-:Y:S01]  /*1450*/  IADD3 R224, R235, -0x1, RZ ;  /* 0xffffffffebe07810 */ /* 0x000fe20007ffe0ff */
        /* <DEDUP_REMOVED lines=25> */
.L_x_2616:
[----:B------:R-:W-:Y:S05]  /*15f0*/  BRA.DIV ~URZ, `(.L_x_2558) ;  /* 0x0000c5227f007947 */ /* 0x000fea000b800000 */
[----:B------:R3:W4:Y:S02]  /*1600*/  SHFL.IDX PT, R0, R11, RZ, 0x181f ;  /* 0x00181fff0b007589 */ /* 0x00072400000e0000 */
.L_x_2617:
        /* <DEDUP_REMOVED lines=21> */
.L_x_2560:
[----:B------:R-:W-:Y:S05]  /*1760*/  BSYNC B0 ;  /* 0x0000000000007941 */ /* 0x000fea0003800000 */
.L_x_2559:
[----:B------:R-:W-:Y:S05]  /*1770*/  BRA.DIV ~URZ, `(.L_x_2561) ;  /* 0x0000c4127f007947 */ /* 0x000fea000b800000 */
[----:B--2---:R2:W1:Y:S04]  /*1780*/  SHFL.IDX PT, R8, R9, 0x1, 0x181f ;  /* 0x00381f0009087f89 */ /* 0x00446800000e0000 */
[----:B----4-:R2:W4:Y:S02]  /*1790*/  SHFL.IDX PT, R0, R11, 0x1, 0x181f ;  /* 0x00381f000b007f89 */ /* 0x01052400000e0000 */
.L_x_2618:
        /* <DEDUP_REMOVED lines=19> */
.L_x_2563:
[----:B------:R-:W-:Y:S05]  /*18d0*/  BSYNC B0 ;  /* 0x0000000000007941 */ /* 0x000fea0003800000 */
.L_x_2562:
[----:B------:R-:W-:Y:S05]  /*18e0*/  BRA.DIV ~URZ, `(.L_x_2564) ;  /* 0x0000c3727f007947 */ /* 0x000fea000b800000 */
[----:B-1----:R1:W2:Y:S02]  /*18f0*/  SHFL.IDX PT, R8, R9, 0x2, 0x181f ;  /* 0x00581f0009087f89 */ /* 0x0022a400000e0000 */
.L_x_2619:
[----:B------:R-:W-:Y:S05]  /*1900*/  BRA.DIV ~URZ, `(.L_x_2565) ;  /* 0x0000c3c27f007947 */ /* 0x000fea000b800000 */
[----:B----4-:R4:W1:Y:S02]  /*1910*/  SHFL.IDX PT, R0, R11, 0x2, 0x181f ;  /* 0x00581f000b007f89 */ /* 0x01086400000e0000 */
.L_x_2620:
        /* <DEDUP_REMOVED lines=19> */
.L_x_2567:
[----:B------:R-:W-:Y:S05]  /*1a50*/  BSYNC B0 ;  /* 0x0000000000007941 */ /* 0x000fea0003800000 */
.L_x_2566:
[----:B------:R-:W-:Y:S05]  /*1a60*/  BRA.DIV ~URZ, `(.L_x_2568) ;  /* 0x0000c2d27f007947 */ /* 0x000fea000b800000 */
[----:B--2---:R2:W3:Y:S04]  /*1a70*/  SHFL.IDX PT, R8, R9, 0x3, 0x181f ;  /* 0x00781f0009087f89 */ /* 0x0044e800000e0000 */
[----:B-1----:R2:W1:Y:S02]  /*1a80*/  SHFL.IDX PT, R0, R11, 0x3, 0x181f ;  /* 0x00781f000b007f89 */ /* 0x00246400000e0000 */
.L_x_2621:
        /* <DEDUP_REMOVED lines=26> */
[----:B------:R-:W-:-:S02]  /*1c30*/  IMAD.MOV.U32 R15, RZ, RZ, c[0x0][0x2ac] ;  /* 0x0000ab00ff0f7624 */ /* 0x000fc400078e00ff */
        /* <DEDUP_REMOVED lines=16> */
[----:B------:R-:W-:Y:S01]  /*1d40*/  BSSY B0, `(.L_x_2569) ;  /* 0x00000b1000007945 */ /* 0x000fe20003800000 */
[----:B------:R-:W-:-:S04]  /*1d50*/  IMAD.WIDE.U32 R210, R234, c[0x0][0x1e8], RZ ;  /* 0x00007a00ead27a25 */ /* 0x000fc800078e00ff */
[----:B------:R-:W-:Y:S02]  /*1d60*/  IMAD R176, R0, c[0x0][0x2b8], R2 ;  /* 0x0000ae0000b07a24 */ /* 0x000fe400078e0202 */
[----:B------:R-:W-:Y:S02]  /*1d70*/  IMAD R100, R224, -0x40, R15 ;  /* 0xffffffc0e0647824 */ /* 0x000fe400078e020f */
[----:B------:R-:W-:-:S04]  /*1d80*/  IMAD.WIDE.U32 R2, R176, c[0x0][0x1e0], RZ ;  /* 0x00007800b0027a25 */ /* 0x000fc800078e00ff */
[----:B------:R-:W-:Y:S02]  /*1d90*/  IMAD.IADD R13, R100, 0x1, -R232 ;  /* 0x00000001640d7824 */ /* 0x000fe400078e0ae8 */
[----:B------:R-:W-:Y:S02]  /*1da0*/  IMAD R6, R14, c[0x0][0x210], RZ ;  /* 0x000084000e067a24 */ /* 0x000fe400078e02ff */
[----:B------:R-:W-:Y:S01]  /*1db0*/  IMAD.WIDE.U32 R214, R234, c[0x0][0x210], RZ ;  /* 0x00008400ead67a25 */ /* 0x000fe200078e00ff */
[----:B------:R-:W-:-:S03]  /*1dc0*/  ISETP.GE.AND P6, PT, R13, 0x1, PT ;  /* 0x000000010d00780c */ /* 0x000fc60003fc6270 */
[----:B------:R-:W-:Y:S01]  /*1dd0*/  IMAD R6, R234, c[0x0][0x214], R6 ;  /* 0x00008500ea067a24 */ /* 0x000fe200078e0206 */
[----:B-1----:R-:W-:Y:S01]  /*1de0*/  SHF.R.S32.HI R5, RZ, 0x1f, R176 ;  /* 0x0000001fff057819 */ /* 0x002fe200000114b0 */
[----:B------:R-:W-:Y:S02]  /*1df0*/  IMAD.SHL.U32 R17, R192, 0x2, RZ ;  /* 0x00000002c0117824 */ /* 0x000fe400078e00ff */
[----:B------:R-:W-:Y:S02]  /*1e00*/  IMAD.IADD R219, R215, 0x1, R6 ;  /* 0x00000001d7db7824 */ /* 0x000fe400078e0206 */
[----:B------:R-:W-:Y:S02]  /*1e10*/  IMAD R0, R5, c[0x0][0x1e0], RZ ;  /* 0x0000780005007a24 */ /* 0x000fe400078e02ff */
[----:B------:R-:W-:Y:S02]  /*1e20*/  IMAD.SHL.U32 R19, R200, 0x2, RZ ;  /* 0x00000002c8137824 */ /* 0x000fe400078e00ff */
[----:B------:R-:W-:Y:S01]  /*1e30*/  @P6 ISETP.GE.AND P1, PT, R192, c[0x0][0x1d4], PT ;  /* 0x00007500c0006a0c */ /* 0x000fe20003f26270 */
[----:B------:R-:W-:Y:S01]  /*1e40*/  IMAD R0, R176, c[0x0][0x1e4], R0 ;  /* 0x00007900b0007a24 */ /* 0x000fe200078e0200 */
[----:B------:R-:W-:-:S02]  /*1e50*/  @P6 ISETP.GE.AND P5, PT, R201, c[0x0][0x1d4], PT ;  /* 0x00007500c9006a0c */ /* 0x000fc40003fa6270 */
[----:B------:R-:W-:Y:S01]  /*1e60*/  @P6 ISETP.GE.AND P2, PT, R200, c[0x0][0x1d4], PT ;  /* 0x00007500c8006a0c */ /* 0x000fe20003f46270 */
[----:B------:R-:W-:Y:S02]  /*1e70*/  IMAD.IADD R3, R3, 0x1, R0 ;  /* 0x0000000103037824 */ /* 0x000fe400078e0200 */
[----:B------:R-:W-:Y:S01]  /*1e80*/  IMAD R0, R14, c[0x0][0x1e8], RZ ;  /* 0x00007a000e007a24 */ /* 0x000fe200078e02ff */
[----:B------:R-:W-:-:S03]  /*1e90*/  SHF.L.U64.HI R14, R192, 0x1, R18 ;  /* 0x00000001c00e7819 */ /* 0x000fc60000010212 */
[----:B------:R-:W-:-:S04]  /*1ea0*/  IMAD R0, R234, c[0x0][0x1ec], R0 ;  /* 0x00007b00ea007a24 */ /* 0x000fc800078e0200 */
[----:B------:R-:W-:Y:S01]  /*1eb0*/  IMAD.IADD R217, R211, 0x1, R0 ;  /* 0x00000001d3d97824 */ /* 0x000fe200078e0200 */
[----:B--234-:R-:W-:Y:S01]  /*1ec0*/  SHF.R.S32.HI R11, RZ, 0x1f, R173 ;  /* 0x0000001fff0b7819 */ /* 0x01cfe200000114ad */
[----:B------:R-:W-:-:S04]  /*1ed0*/  IMAD.WIDE.U32 R2, R173, c[0x0][0x1f0], R2 ;  /* 0x00007c00ad027a25 */ /* 0x000fc800078e0002 */
[C---:B------:R-:W-:Y:S01]  /*1ee0*/  IMAD R4, R11.reuse, c[0x0][0x1f0], RZ ;  /* 0x00007c000b047a24 */ /* 0x040fe200078e02ff */
[----:B------:R-:W-:Y:S01]  /*1ef0*/  IADD3 R0, P0, R2, R210, RZ ;  /* 0x000000d202007210 */ /* 0x000fe20007f1e0ff */
[----:B------:R-:W-:Y:S02]  /*1f00*/  IMAD R11, R11, c[0x0][0x218], RZ ;  /* 0x000086000b0b7a24 */ /* 0x000fe400078e02ff */
[C---:B------:R-:W-:Y:S02]  /*1f10*/  IMAD R4, R173.reuse, c[0x0][0x1f4], R4 ;  /* 0x00007d00ad047a24 */ /* 0x040fe400078e0204 */
[----:B------:R-:W-:-:S03]  /*1f20*/  IMAD R11, R173, c[0x0][0x21c], R11 ;  /* 0x00008700ad0b7a24 */ /* 0x000fc600078e020b */
[----:B------:R-:W-:Y:S01]  /*1f30*/  IADD3.X R2, R217, R3, R4, P0, !PT ;  /* 0x00000003d9027210 */ /* 0x000fe200007fe404 */
[----:B------:R-:W-:Y:S01]  /*1f40*/  IMAD R4, R5, c[0x0][0x208], RZ ;  /* 0x0000820005047a24 */ /* 0x000fe200078e02ff */
[----:B------:R-:W-:-:S03]  /*1f50*/  LEA R9, P0, R0, c[0x0][0x1c8], 0x1 ;  /* 0x0000720000097a11 */ /* 0x000fc600078008ff */
[----:B------:R-:W-:Y:S01]  /*1f60*/  IMAD R5, R176, c[0x0][0x20c], R4 ;  /* 0x00008300b0057a24 */ /* 0x000fe200078e0204 */
[----:B------:R-:W-:Y:S01]  /*1f70*/  LEA.HI.X R10, R0, c[0x0][0x1cc], R2, 0x1, P0 ;  /* 0x00007300000a7a11 */ /* 0x000fe200000f0c02 */
[----:B------:R-:W-:Y:S01]  /*1f80*/  IMAD.WIDE.U32 R2, R176, c[0x0][0x208], RZ ;  /* 0x00008200b0027a25 */ /* 0x000fe200078e00ff */
[----:B------:R-:W1:Y:S03]  /*1f90*/  SHFL.IDX PT, R0, R9, RZ, 0x181f ;  /* 0x00181fff09007589 */ /* 0x000e6600000e0000 */
[----:B------:R-:W-:Y:S01]  /*1fa0*/  IMAD.IADD R3, R3, 0x1, R5 ;  /* 0x0000000103037824 */ /* 0x000fe200078e0205 */
[----:B------:R-:W2:Y:S03]  /*1fb0*/  SHFL.IDX PT, R8, R10, RZ, 0x181f ;  /* 0x00181fff0a087589 */ /* 0x000ea600000e0000 */
[----:B------:R-:W-:Y:S01]  /*1fc0*/  IMAD.WIDE.U32 R2, R173, c[0x0][0x218], R2 ;  /* 0x00008600ad027a25 */ /* 0x000fe200078e0002 */
[----:B------:R-:W3:Y:S04]  /*1fd0*/  SHFL.IDX PT, R9, R9, 0x1, 0x181f ;  /* 0x00381f0009097f89 */ /* 0x000ee800000e0000 */
[----:B------:R-:W4:Y:S01]  /*1fe0*/  SHFL.IDX PT, R10, R10, 0x1, 0x181f ;  /* 0x00381f000a0a7f89 */ /* 0x000f2200000e0000 */
[----:B-1----:R-:W-:-:S04]  /*1ff0*/  @P6 LEA R4, P0, R192, R0, 0x1 ;  /* 0x00000000c0046211 */ /* 0x002fc800078008ff */
[----:B--2---:R-:W-:Y:S02]  /*2000*/  @P6 LEA.HI.X R5, R192, R8, R18, 0x1, P0 ;  /* 0x00000008c0056211 */ /* 0x004fe400000f0c12 */
[----:B------:R-:W-:-:S03]  /*2010*/  @P6 LEA R6, P0, R201, R0, 0x1 ;  /* 0x00000000c9066211 */ /* 0x000fc600078008ff */
[----:B------:R1:W-:Y:S01]  /*2020*/  @P6 LDGSTS.E.BYPASS.LTC128B.128 [R209+0xc100], [R4.64], !P1 ;  /* 0x0c10000004d16fae */ /* 0x0003e2000c901d46 */
[----:B------:R-:W-:-:S05]  /*2030*/  @P6 LEA.HI.X R7, R201, R8, R16, 0x1, P0 ;  /* 0x00000008c9076211 */ /* 0x000fca00000f0c10 */
[----:B------:R3:W-:Y:S01]  /*2040*/  @P6 LDGSTS.E.BYPASS.LTC128B.128 [R209+0xe100], [R6.64], !P5 ;  /* 0x0e10000006d16fae */ /* 0x0007e2000e901d46 */
[----:B-1----:R-:W-:Y:S02]  /*2050*/  @P6 LEA R4, P1, R200, R0, 0x1 ;  /* 0x00000000c8046211 */ /* 0x002fe400078208ff */
[----:B------:R-:W-:Y:S02]  /*2060*/  IADD3 R0, P0, R2, R214, RZ ;  /* 0x000000d602007210 */ /* 0x000fe40007f1e0ff */
[----:B------:R-:W-:Y:S02]  /*2070*/  @P6 LEA.HI.X R5, R200, R8, R20, 0x1, P1 ;  /* 0x00000008c8056211 */ /* 0x000fe400008f0c14 */
[----:B------:R-:W-:Y:S02]  /*2080*/  ISETP.GE.AND P1, PT, R13, 0x21, PT ;  /* 0x000000210d00780c */ /* 0x000fe40003f26270 */
[----:B------:R-:W-:Y:S01]  /*2090*/  IADD3.X R2, R219, R3, R11, P0, !PT ;  /* 0x00000003db027210 */ /* 0x000fe200007fe40b */
[----:B------:R1:W-:Y:S01]  /*20a0*/  @P6 LDGSTS.E.BYPASS.LTC128B.128 [R209+0x10100], [R4.64], !P2 ;  /* 0x1010000004d16fae */ /* 0x0003e2000d101d46 */
[----:B------:R-:W-:-:S04]  /*20b0*/  LEA R12, P0, R0, c[0x0][0x1f8], 0x1 ;  /* 0x00007e00000c7a11 */ /* 0x000fc800078008ff */
[----:B------:R-:W-:Y:S01]  /*20c0*/  LEA.HI.X R15, R0, c[0x0][0x1fc], R2, 0x1, P0 ;  /* 0x00007f00000f7a11 */ /* 0x000fe200000f0c02 */
[----:B------:R-:W2:Y:S04]  /*20d0*/  SHFL.IDX PT, R8, R12, RZ, 0x181f ;  /* 0x00181fff0c087589 */ /* 0x000ea800000e0000 */
[C---:B---3--:R-:W-:Y:S01]  /*20e0*/  @P1 LEA R6, P0, R192.reuse, R9, 0x1 ;  /* 0x00000009c0061211 */ /* 0x048fe200078008ff */
[----:B------:R-:W3:Y:S01]  /*20f0*/  SHFL.IDX PT, R11, R15, RZ, 0x181f ;  /* 0x00181fff0f0b7589 */ /* 0x000ee200000e0000 */
[C---:B------:R-:W-:Y:S02]  /*2100*/  @P1 ISETP.GE.AND P5, PT, R192.reuse, c[0x0][0x1d4], PT ;  /* 0x00007500c0001a0c */ /* 0x040fe40003fa6270 */
[C---:B------:R-:W-:Y:S01]  /*2110*/  @P1 ISETP.GE.AND P2, PT, R201.reuse, c[0x0][0x1d4], PT ;  /* 0x00007500c9001a0c */ /* 0x040fe20003f46270 */
[----:B------:R-:W5:Y:S01]  /*2120*/  SHFL.IDX PT, R0, R12, 0x1, 0x181f ;  /* 0x00381f000c007f89 */ /* 0x000f6200000e0000 */
[----:B----4-:R-:W-:Y:S01]  /*2130*/  @P1 LEA.HI.X R7, R192, R10, R18, 0x1, P0 ;  /* 0x0000000ac0071211 */ /* 0x010fe200000f0c12 */
[----:B------:R-:W-:Y:S01]  /*2140*/  IMAD.SHL.U32 R18, R201, 0x2, RZ ;  /* 0x00000002c9127824 */ /* 0x000fe200078e00ff */
[----:B------:R-:W-:-:S07]  /*2150*/  @P1 ISETP.GE.AND P0, PT, R200, c[0x0][0x1d4], PT ;  /* 0x00007500c8001a0c */ /* 0x000fce0003f06270 */
[----:B------:R5:W-:Y:S01]  /*2160*/  @P1 LDGSTS.E.BYPASS.LTC128B.128 [R209+0xd100], [R6.64], !P5 ;  /* 0x0d10000006d11fae */ /* 0x000be2000e901d46 */
[----:B------:R-:W-:Y:S02]  /*2170*/  ISETP.GE.AND P5, PT, R192, c[0x0][0x1d4], PT ;  /* 0x00007500c0007a0c */ /* 0x000fe40003fa6270 */
[----:B-1----:R-:W-:-:S04]  /*2180*/  @P1 LEA R4, P6, R201, R9, 0x1 ;  /* 0x00000009c9041211 */ /* 0x002fc800078c08ff */
[CCC-:B------:R-:W-:Y:S02]  /*2190*/  @P1 LEA.HI.X R5, R201.reuse, R10.reuse, R16.reuse, 0x1, P6 ;  /* 0x0000000ac9051211 */ /* 0x1c0fe400030f0c10 */
[C---:B------:R-:W-:Y:S02]  /*21a0*/  @P1 LEA R2, P6, R200.reuse, R9, 0x1 ;  /* 0x00000009c8021211 */ /* 0x040fe400078c08ff */
[C---:B------:R-:W-:Y:S01]  /*21b0*/  SHF.L.U64.HI R16, R201.reuse, 0x1, R16 ;  /* 0x00000001c9107819 */ /* 0x040fe20000010210 */
[----:B------:R2:W-:Y:S01]  /*21c0*/  @P1 LDGSTS.E.BYPASS.LTC128B.128 [R209+0xf100], [R4.64], !P2 ;  /* 0x0f10000004d11fae */ /* 0x0005e2000d101d46 */
[----:B------:R-:W-:Y:S02]  /*21d0*/  @P1 LEA.HI.X R3, R200, R10, R20, 0x1, P6 ;  /* 0x0000000ac8031211 */ /* 0x000fe400030f0c14 */
[----:B------:R-:W-:Y:S01]  /*21e0*/  ISETP.GE.AND P2, PT, R201, c[0x0][0x1d4], PT ;  /* 0x00007500c9007a0c */ /* 0x000fe20003f46270 */
[----:B------:R1:W4:Y:S01]  /*21f0*/  SHFL.IDX PT, R10, R15, 0x1, 0x181f ;  /* 0x00381f000f0a7f89 */ /* 0x00032200000e0000 */
[----:B------:R-:W-:-:S02]  /*2200*/  ISETP.LT.OR P6, PT, R13, 0x1, P5 ;  /* 0x000000010d00780c */ /* 0x000fc40002fc1670 */
[C---:B------:R-:W-:Y:S01]  /*2210*/  ISETP.LT.OR P5, PT, R13.reuse, 0x21, P5 ;  /* 0x000000210d00780c */ /* 0x040fe20002fa1670 */
[----:B------:R4:W-:Y:S01]  /*2220*/  @P1 LDGSTS.E.BYPASS.LTC128B.128 [R209+0x11100], [R2.64], !P0 ;  /* 0x1110000002d11fae */ /* 0x0009e2000c101d46 */
[C---:B------:R-:W-:Y:S02]  /*2230*/  ISETP.LT.OR P1, PT, R13.reuse, 0x1, P2 ;  /* 0x000000010d00780c */ /* 0x040fe40001721670 */
[----:B------:R-:W-:Y:S01]  /*2240*/  ISETP.LT.OR P2, PT, R13, 0x21, P2 ;  /* 0x000000210d00780c */ /* 0x000fe20001741670 */
[----:B------:R-:W0:Y:S01]  /*2250*/  LDGDEPBAR ;  /* 0x00000000000079af */ /* 0x000e220000000000 */
[----:B--2---:R-:W-:Y:S02]  /*2260*/  IADD3 R4, P0, R8, R17, RZ ;  /* 0x0000001108047210 */ /* 0x004fe40007f1e0ff */
[----:B-1----:R-:W-:-:S03]  /*2270*/  SHF.L.U64.HI R15, R200, 0x1, R20 ;  /* 0x00000001c80f7819 */ /* 0x002fc60000010214 */
[----:B---3--:R-:W-:Y:S01]  /*2280*/  IMAD.X R5, R11, 0x1, R14, P0 ;  /* 0x000000010b057824 */ /* 0x008fe200000e060e */
[----:B----4-:R-:W-:-:S04]  /*2290*/  IADD3 R2, P0, R8, R18, RZ ;  /* 0x0000001208027210 */ /* 0x010fc80007f1e0ff */
[----:B------:R1:W-:Y:S01]  /*22a0*/  LDGSTS.E.BYPASS.LTC128B.128 [R209+0x100], [R4.64], !P6 ;  /* 0x0010000004d17fae */ /* 0x0003e2000f101d46 */
[----:B------:R-:W-:Y:S01]  /*22b0*/  IADD3 R8, P6, R8, R19, RZ ;  /* 0x0000001308087210 */ /* 0x000fe20007fde0ff */
[----:B------:R-:W-:Y:S01]  /*22c0*/  IMAD.X R3, R11, 0x1, R16, P0 ;  /* 0x000000010b037824 */ /* 0x000fe200000e0610 */
[----:B-----5:R-:W-:-:S03]  /*22d0*/  IADD3 R6, P0, R0, R17, RZ ;  /* 0x0000001100067210 */ /* 0x020fc60007f1e0ff */
[----:B------:R-:W-:Y:S01]  /*22e0*/  IMAD.X R9, R11, 0x1, R15, P6 ;  /* 0x000000010b097824 */ /* 0x000fe200030e060f */
[----:B------:R2:W-:Y:S01]  /*22f0*/  LDGSTS.E.BYPASS.LTC128B.128 [R209+0x2100], [R2.64], !P1 ;  /* 0x0210000002d17fae */ /* 0x0005e2000c901d46 */
[----:B------:R-:W-:Y:S01]  /*2300*/  ISETP.GE.AND P1, PT, R200, c[0x0][0x1d4], PT ;  /* 0x00007500c8007a0c */ /* 0x000fe20003f26270 */
[----:B------:R-:W-:-:S03]  /*2310*/  IMAD.X R7, R10, 0x1, R14, P0 ;  /* 0x000000010a077824 */ /* 0x000fc600000e060e */
[C---:B------:R-:W-:Y:S02]  /*2320*/  ISETP.LT.OR P6, PT, R13.reuse, 0x1, P1 ;  /* 0x000000010d00780c */ /* 0x040fe40000fc1670 */
[----:B------:R-:W-:-:S11]  /*2330*/  ISETP.LT.OR P1, PT, R13, 0x21, P1 ;  /* 0x000000210d00780c */ /* 0x000fd60000f21670 */
[----:B------:R3:W-:Y:S01]  /*2340*/  LDGSTS.E.BYPASS.LTC128B.128 [R209+0x4100], [R8.64], !P6 ;  /* 0x0410000008d17fae */ /* 0x0007e2000f101d46 */
[----:B-1----:R-:W-:-:S03]  /*2350*/  IADD3 R4, P0, R0, R18, RZ ;  /* 0x0000001200047210 */ /* 0x002fc60007f1e0ff */
[----:B------:R3:W-:Y:S02]  /*2360*/  LDGSTS.E.BYPASS.LTC128B.128 [R209+0x1100], [R6.64], !P5 ;  /* 0x0110000006d17fae */ /* 0x0007e4000e901d46 */
[----:B------:R-:W-:Y:S01]  /*2370*/  IMAD.X R5, R10, 0x1, R16, P0 ;  /* 0x000000010a057824 */ /* 0x000fe200000e0610 */
[----:B--2---:R-:W-:-:S04]  /*2380*/  IADD3 R2, P0, R0, R19, RZ ;  /* 0x0000001300027210 */ /* 0x004fc80007f1e0ff */
[----:B------:R3:W-:Y:S01]  /*2390*/  LDGSTS.E.BYPASS.LTC128B.128 [R209+0x3100], [R4.64], !P2 ;  /* 0x0310000004d17fae */ /* 0x0007e2000d101d46 */
[----:B------:R-:W-:Y:S01]  /*23a0*/  ISETP.GT.AND P2, PT, R205, 0x3f, PT ;  /* 0x0000003fcd00780c */ /* 0x000fe20003f44270 */
[----:B------:R-:W-:-:S05]  /*23b0*/  IMAD.X R3, R10, 0x1, R15, P0 ;  /* 0x000000010a037824 */ /* 0x000fca00000e060f */
[----:B------:R3:W-:Y:S01]  /*23c0*/  LDGSTS.E.BYPASS.LTC128B.128 [R209+0x5100], [R2.64], !P1 ;  /* 0x0510000002d17fae */ /* 0x0007e2000c901d46 */
[----:B------:R-:W-:-:S03]  /*23d0*/  ISETP.GT.AND P1, PT, R224, R204, PT ;  /* 0x000000cce000720c */ /* 0x000fc60003f24270 */
[----:B------:R-:W0:Y:S10]  /*23e0*/  LDGDEPBAR ;  /* 0x00000000000079af */ /* 0x000e340000000000 */
[----:B------:R-:W-:Y:S05]  /*23f0*/  @!P1 BRA `(.L_x_2570) ;  /* 0x0000045000009947 */ /* 0x000fea0003800000 */
[----:B---3--:R-:W-:Y:S01]  /*2400*/  IMAD R2, R224, 0x40, R216 ;  /* 0x00000040e0027824 */ /* 0x008fe200078e02d8 */
        /* <DEDUP_REMOVED lines=27> */
.L_x_2622:
        /* <DEDUP_REMOVED lines=20> */
.L_x_2623:
[----:B--23--:R-:W-:Y:S02]  /*2700*/  IADD3 R6, -R11, 0x10, RZ ;  /* 0x000000100b067810 */ /* 0x00cfe40007ffe1ff */
[----:B------:R-:W-:-:S02]  /*2710*/  IADD3 R4, -R10, 0x10, RZ ;  /* 0x000000100a047810 */ /* 0x000fc40007ffe1ff */
[----:B------:R-:W-:Y:S02]  /*2720*/  LOP3.LUT R6, R6, 0xf, RZ, 0xc0, !PT ;  /* 0x0000000f06067812 */ /* 0x000fe400078ec0ff */
[----:B------:R-:W-:Y:S02]  /*2730*/  LOP3.LUT R4, R4, 0xf, RZ, 0xc0, !PT ;  /* 0x0000000f04047812 */ /* 0x000fe400078ec0ff */
[----:B------:R-:W-:Y:S02]  /*2740*/  IADD3 R6, P5, P0, R6, R0, R17 ;  /* 0x0000000006067210 */ /* 0x000fe400078be011 */
[----:B------:R-:W-:Y:S02]  /*2750*/  IADD3 R2, -R9, 0x10, RZ ;  /* 0x0000001009027810 */ /* 0x000fe40007ffe1ff */
[----:B------:R-:W-:Y:S02]  /*2760*/  IADD3.X R7, RZ, R8, R14, P5, P0 ;  /* 0x00000008ff077210 */ /* 0x000fe40002fe040e */
[----:B------:R-:W-:-:S02]  /*2770*/  IADD3 R4, P5, P0, R4, R0, R18 ;  /* 0x0000000004047210 */ /* 0x000fc400078be012 */
[----:B------:R-:W-:Y:S02]  /*2780*/  LOP3.LUT R2, R2, 0xf, RZ, 0xc0, !PT ;  /* 0x0000000f02027812 */ /* 0x000fe400078ec0ff */
[----:B------:R-:W-:Y:S02]  /*2790*/  IADD3.X R5, RZ, R8, R16, P5, P0 ;  /* 0x00000008ff057210 */ /* 0x000fe40002fe0410 */
[----:B------:R-:W-:Y:S02]  /*27a0*/  IADD3 R2, P5, P0, R2, R0, R19 ;  /* 0x0000000002027210 */ /* 0x000fe400078be013 */
[----:B------:R-:W-:Y:S02]  /*27b0*/  ISETP.NE.U32.AND P6, PT, R11, RZ, PT ;  /* 0x000000ff0b00720c */ /* 0x000fe40003fc5070 */
[----:B------:R-:W-:Y:S02]  /*27c0*/  IADD3.X R3, RZ, R8, R15, P5, P0 ;  /* 0x00000008ff037210 */ /* 0x000fe40002fe040f */
[----:B------:R-:W-:-:S02]  /*27d0*/  ISETP.NE.U32.AND P5, PT, R10, RZ, PT ;  /* 0x000000ff0a00720c */ /* 0x000fc40003fa5070 */
[----:B------:R-:W-:-:S07]  /*27e0*/  ISETP.NE.U32.AND P0, PT, R9, RZ, PT ;  /* 0x000000ff0900720c */ /* 0x000fce0003f05070 */
[----:B------:R-:W-:Y:S01]  /*27f0*/  @!PT LDS RZ, [RZ] ;  /* 0x00000000fffff984 */ /* 0x000fe20000000800 */
[----:B------:R-:W-:Y:S01]  /*2800*/  @!PT LDS RZ, [RZ] ;  /* 0x00000000fffff984 */ /* 0x000fe20000000800 */
[----:B------:R-:W-:Y:S01]  /*2810*/  @!PT LDS RZ, [RZ] ;  /* 0x00000000fffff984 */ /* 0x000fe20000000800 */
[----:B------:R1:W-:Y:S04]  /*2820*/  LDGSTS.E.BYPASS.LTC128B.128.ZFILL [R209+0x13100], [R6.64], P6 ;  /* 0x1310000006d17fae */ /* 0x0003e8000b141d46 */
[----:B------:R1:W-:Y:S04]  /*2830*/  LDGSTS.E.BYPASS.LTC128B.128.ZFILL [R209+0x15100], [R4.64], P5 ;  /* 0x1510000004d17fae */ /* 0x0003e8000a941d46 */
[----:B------:R1:W-:Y:S02]  /*2840*/  LDGSTS.E.BYPASS.LTC128B.128.ZFILL [R209+0x17100], [R2.64], P0 ;  /* 0x1710000002d17fae */ /* 0x0003e40008141d46 */
.L_x_2570:
[----:B------:R-:W-:Y:S05]  /*2850*/  BSYNC B0 ;  /* 0x0000000000007941 */ /* 0x000fea0003800000 */
.L_x_2569:
        /* <DEDUP_REMOVED lines=10> */
[----:B---3--:R2:W3:Y:S04]  /*2900*/  LDSM.16.M88.4 R8, [R162] ;  /* 0x00000000a208783b */ /* 0x0084e80000000200 */
[----:B------:R2:W4:Y:S04]  /*2910*/  LDSM.16.M88.4 R40, [R169] ;  /* 0x00000000a928783b */ /* 0x0005280000000200 */
[----:B------:R2:W1:Y:S04]  /*2920*/  LDSM.16.M88.4 R32, [R169+0x800] ;  /* 0x00080000a920783b */ /* 0x0004680000000200 */
[----:B------:R2:W1:Y:S04]  /*2930*/  LDSM.16.M88.4 R48, [R169+0x1000] ;  /* 0x00100000a930783b */ /* 0x0004680000000200 */
[----:B------:R2:W1:Y:S04]  /*2940*/  LDSM.16.M88.4 R52, [R169+0x1800] ;  /* 0x00180000a934783b */ /* 0x0004680000000200 */
[----:B-1----:R2:W1:Y:S04]  /*2950*/  LDSM.16.M88.4 R4, [R163] ;  /* 0x00000000a304783b */ /* 0x0024680000000200 */
        /* <DEDUP_REMOVED lines=28> */
[----:B------:R2:W4:Y:S02]  /*2b20*/  SHFL.IDX PT, R12, R13, RZ, 0x181f ;  /* 0x00181fff0d0c7589 */ /* 0x00052400000e0000 */
.L_x_2624:
[----:B------:R-:W-:Y:S05]  /*2b30*/  BRA.DIV ~URZ, `(.L_x_2576) ;  /* 0x0000b5f27f007947 */ /* 0x000fea000b800000 */
[----:B------:R-:W5:Y:S01]  /*2b40*/  SHFL.IDX PT, R0, R21, RZ, 0x181f ;  /* 0x00181fff15007589 */ /* 0x000f6200000e0000 */
[----:B------:R-:W-:Y:S02]  /*2b50*/  ISETP.GE.AND P5, PT, R192, c[0x0][0x1d4], PT ;  /* 0x00007500c0007a0c */ /* 0x000fe40003fa6270 */
[----:B------:R-:W-:Y:S02]  /*2b60*/  ISETP.GE.AND P1, PT, R201, c[0x0][0x1d4], PT ;  /* 0x00007500c9007a0c */ /* 0x000fe40003f26270 */
[----:B------:R-:W-:Y:S02]  /*2b70*/  SEL R19, RZ, 0x10, P5 ;  /* 0x00000010ff137807 */ /* 0x000fe40002800000 */
[----:B------:R-:W-:Y:S02]  /*2b80*/  SEL R18, RZ, 0x10, P1 ;  /* 0x00000010ff127807 */ /* 0x000fe40000800000 */
[----:B-----5:R-:W-:-:S02]  /*2b90*/  IADD3 R14, P0, R0, R25, RZ ;  /* 0x00000019000e7210 */ /* 0x020fc40007f1e0ff */
[----:B------:R-:W-:-:S03]  /*2ba0*/  IADD3 R2, P6, R0, R26, RZ ;  /* 0x0000001a00027210 */ /* 0x000fc60007fde0ff */
[----:B----4-:R-:W-:Y:S01]  /*2bb0*/  IMAD.X R15, R12, 0x1, R22, P0 ;  /* 0x000000010c0f7824 */ /* 0x010fe200000e0616 */
        /* <DEDUP_REMOVED lines=8> */
[----:B------:R-:W2:Y:S04]  /*2c40*/  SHFL.IDX PT, R0, R21, 0x1, 0x181f ;  /* 0x00381f0015007f89 */ /* 0x000ea800000e0000 */
[----:B------:R4:W-:Y:S04]  /*2c50*/  LDGSTS.E.BYPASS.LTC128B.128 [R209+0xa100], [R16.64], !P0 ;  /* 0x0a10000010d17fae */ /* 0x0009e8000c101d46 */
[----:B------:R5:W3:Y:S02]  /*2c60*/  SHFL.IDX PT, R12, R13, 0x1, 0x181f ;  /* 0x00381f000d0c7f89 */ /* 0x000ae400000e0000 */
[----:B--2--5:R-:W-:-:S02]  /*2c70*/  SEL R13, RZ, 0x10, P0 ;  /* 0x00000010ff0d7807 */ /* 0x024fc40000000000 */
.L_x_2625:
[----:B----4-:R-:W-:Y:S02]  /*2c80*/  IADD3 R2, -R19, 0x10, RZ ;  /* 0x0000001013027810 */ /* 0x010fe40007ffe1ff */
[----:B------:R-:W-:-:S02]  /*2c90*/  IADD3 R3, -R18, 0x10, RZ ;  /* 0x0000001012037810 */ /* 0x000fc40007ffe1ff */
[----:B------:R-:W-:Y:S02]  /*2ca0*/  LOP3.LUT R2, R2, 0xf, RZ, 0xc0, !PT ;  /* 0x0000000f02027812 */ /* 0x000fe400078ec0ff */
[----:B------:R-:W-:Y:S02]  /*2cb0*/  IADD3 R14, -R13, 0x10, RZ ;  /* 0x000000100d0e7810 */ /* 0x000fe40007ffe1ff */
[----:B------:R-:W-:Y:S02]  /*2cc0*/  LOP3.LUT R3, R3, 0xf, RZ, 0xc0, !PT ;  /* 0x0000000f03037812 */ /* 0x000fe400078ec0ff */
[-C--:B------:R-:W-:Y:S02]  /*2cd0*/  IADD3 R16, P1, P0, R2, R0.reuse, R25 ;  /* 0x0000000002107210 */ /* 0x080fe4000783e019 */
[----:B------:R-:W-:Y:S02]  /*2ce0*/  LOP3.LUT R2, R14, 0xf, RZ, 0xc0, !PT ;  /* 0x0000000f0e027812 */ /* 0x000fe400078ec0ff */
[----:B------:R-:W-:-:S02]  /*2cf0*/  IADD3 R14, P6, P5, R3, R0, R26 ;  /* 0x00000000030e7210 */ /* 0x000fc40007dde01a */
[----:B---3--:R-:W-:Y:S02]  /*2d00*/  IADD3.X R17, RZ, R12, R22, P1, P0 ;  /* 0x0000000cff117210 */ /* 0x008fe40000fe0416 */
        /* <DEDUP_REMOVED lines=12> */
.L_x_2574:
[----:B------:R-:W-:Y:S05]  /*2dd0*/  BSYNC B0 ;  /* 0x0000000000007941 */ /* 0x000fea0003800000 */
.L_x_2573:
[----:B--2---:R-:W2:Y:S01]  /*2de0*/  LDL R3, [R1+0x4] ;  /* 0x0000040001037983 */ /* 0x004ea20000100800 */
[----:B------:R-:W-:Y:S01]  /*2df0*/  IMAD.MOV.U32 R0, RZ, RZ, 0x40 ;  /* 0x00000040ff007424 */ /* 0x000fe200078e00ff */
[----:B------:R-:W-:-:S02]  /*2e00*/  LOP3.LUT P0, RZ, R207, 0x4, RZ, 0xc0, !PT ;  /* 0x00000004cfff7812 */ /* 0x000fc4000780c0ff */
[----:B------:R-:W0:Y:S01]  /*2e10*/  LDGDEPBAR ;  /* 0x00000000000079af */ /* 0x000e220000000000 */
[----:B------:R-:W-:Y:S01]  /*2e20*/  WARPSYNC 0xffffffff ;  /* 0xffffffff00007948 */ /* 0x000fe20003800000 */
[C---:B---34-:R-:W-:Y:S01]  /*2e30*/  HMMA.16816.F32 R44, R8.reuse, R40, RZ ;  /* 0x00000028082c723c */ /* 0x058fe200000018ff */
[----:B------:R-:W-:Y:S01]  /*2e40*/  SEL R166, R0, 0xffffffc0, !P0 ;  /* 0xffffffc000a67807 */ /* 0x000fe20004000000 */
[----:B------:R-:W-:Y:S03]  /*2e50*/  LDSM.16.M88.4 R16, [R165] ;  /* 0x00000000a510783b */ /* 0x000fe60000000200 */
[----:B------:R-:W-:Y:S01]  /*2e60*/  IADD3 R0, R166, R169, R167 ;  /* 0x000000a9a6007210 */ /* 0x000fe20007ffe0a7 */
[----:B------:R-:W-:Y:S01]  /*2e70*/  IMAD.IADD R2, R169, 0x1, R166 ;  /* 0x00000001a9027824 */ /* 0x000fe200078e02a6 */
[----:B------:R-:W-:Y:S01]  /*2e80*/  LDSM.16.M88.4 R88, [R169+0x2000] ;  /* 0x00200000a958783b */ /* 0x000fe20000000200 */
[C---:B------:R-:W-:Y:S03]  /*2e90*/  HMMA.16816.F32 R40, R8.reuse, R42, RZ ;  /* 0x0000002a0828723c */ /* 0x040fe600000018ff */
[----:B------:R-:W3:Y:S04]  /*2ea0*/  LDSM.16.M88.4 R68, [R2] ;  /* 0x000000000244783b */ /* 0x000ee80000000200 */
[----:B------:R-:W4:Y:S01]  /*2eb0*/  LDSM.16.M88.4 R76, [R2+0x800] ;  /* 0x00080000024c783b */ /* 0x000f220000000200 */
[C---:B------:R-:W-:Y:S03]  /*2ec0*/  HMMA.16816.F32 R36, R8.reuse, R32, RZ ;  /* 0x000000200824723c */ /* 0x040fe600000018ff */
[----:B------:R-:W5:Y:S04]  /*2ed0*/  LDSM.16.M88.4 R80, [R2+0x1000] ;  /* 0x001000000250783b */ /* 0x000f680000000200 */
[----:B------:R-:W-:Y:S01]  /*2ee0*/  LDSM.16.M88.4 R92, [R0+0x800] ;  /* 0x00080000005c783b */ /* 0x000fe20000000200 */
[C---:B------:R-:W-:Y:S03]  /*2ef0*/  HMMA.16816.F32 R32, R8.reuse, R34, RZ ;  /* 0x000000220820723c */ /* 0x040fe600000018ff */
[----:B------:R-:W-:Y:S04]  /*2f00*/  LDSM.16.M88.4 R84, [R169+0x2800] ;  /* 0x00280000a954783b */ /* 0x000fe80000000200 */
[----:B------:R-:W-:Y:S01]  /*2f10*/  LDSM.16.M88.4 R96, [R169+0x3800] ;  /* 0x00380000a960783b */ /* 0x000fe20000000200 */
[C---:B------:R-:W-:Y:S08]  /*2f20*/  HMMA.16816.F32 R28, R8.reuse, R48, RZ ;  /* 0x00000030081c723c */ /* 0x040ff000000018ff */
[C---:B------:R-:W-:Y:S08]  /*2f30*/  HMMA.16816.F32 R24, R8.reuse, R50, RZ ;  /* 0x000000320818723c */ /* 0x040ff000000018ff */
[C---:B------:R-:W-:Y:S08]  /*2f40*/  HMMA.16816.F32 R12, R8.reuse, R52, RZ ;  /* 0x00000034080c723c */ /* 0x040ff000000018ff */
[----:B------:R-:W-:Y:S08]  /*2f50*/  HMMA.16816.F32 R8, R8, R54, RZ ;  /* 0x000000360808723c */ /* 0x000ff000000018ff */
[C---:B-1----:R-:W-:Y:S08]  /*2f60*/  HMMA.16816.F32 R52, R4.reuse, R56, R44 ;  /* 0x000000380434723c */ /* 0x042ff0000000182c */
[C---:B------:R-:W-:Y:S08]  /*2f70*/  HMMA.16816.F32 R44, R4.reuse, R58, R40 ;  /* 0x0000003a042c723c */ /* 0x040ff00000001828 */
[C---:B------:R-:W-:Y:S08]  /*2f80*/  HMMA.16816.F32 R36, R4.reuse, R60, R36 ;  /* 0x0000003c0424723c */ /* 0x040ff00000001824 */
[C---:B------:R-:W-:Y:S08]  /*2f90*/  HMMA.16816.F32 R40, R4.reuse, R62, R32 ;  /* 0x0000003e0428723c */ /* 0x040ff00000001820 */
[C---:B------:R-:W-:Y:S08]  /*2fa0*/  HMMA.16816.F32 R48, R4.reuse, R64, R28 ;  /* 0x000000400430723c */ /* 0x040ff0000000181c */
[C---:B------:R-:W-:Y:S01]  /*2fb0*/  HMMA.16816.F32 R60, R4.reuse, R66, R24 ;  /* 0x00000042043c723c */ /* 0x040fe20000001818 */
[----:B------:R-:W1:Y:S07]  /*2fc0*/  LDSM.16.M88.4 R64, [R2+0x1800] ;  /* 0x001800000240783b */ /* 0x000e6e0000000200 */
[C---:B------:R-:W-:Y:S01]  /*2fd0*/  HMMA.16816.F32 R56, R4.reuse, R72, R12 ;  /* 0x000000480438723c */ /* 0x040fe2000000180c */
[----:B------:R-:W-:Y:S07]  /*2fe0*/  LDSM.16.M88.4 R12, [R164] ;  /* 0x00000000a40c783b */ /* 0x000fee0000000200 */
[----:B------:R-:W-:Y:S01]  /*2ff0*/  HMMA.16816.F32 R32, R4, R74, R8 ;  /* 0x0000004a0420723c */ /* 0x000fe20000001808 */
[----:B------:R-:W1:Y:S04]  /*3000*/  LDSM.16.M88.4 R72, [R0] ;  /* 0x000000000048783b */ /* 0x000e680000000200 */
[----:B------:R-:W-:Y:S03]  /*3010*/  LDSM.16.M88.4 R8, [R162+0x4000] ;  /* 0x00400000a208783b */ /* 0x000fe60000000200 */
[C---:B---3--:R-:W-:Y:S01]  /*3020*/  HMMA.16816.F32 R28, R16.reuse, R68, R52 ;  /* 0x00000044101c723c */ /* 0x048fe20000001834 */
[----:B------:R-:W3:Y:S07]  /*3030*/  LDSM.16.M88.4 R52, [R0+0x1000] ;  /* 0x001000000034783b */ /* 0x000eee0000000200 */
[C---:B------:R-:W-:Y:S08]  /*3040*/  HMMA.16816.F32 R24, R16.reuse, R70, R44 ;  /* 0x000000461018723c */ /* 0x040ff0000000182c */
[C---:B----4-:R-:W-:Y:S08]  /*3050*/  HMMA.16816.F32 R40, R16.reuse, R78, R40 ;  /* 0x0000004e1028723c */ /* 0x050ff00000001828 */
[C---:B-----5:R-:W-:Y:S08]  /*3060*/  HMMA.16816.F32 R48, R16.reuse, R80, R48 ;  /* 0x000000501030723c */ /* 0x060ff00000001830 */
[C---:B------:R-:W-:Y:S01]  /*3070*/  HMMA.16816.F32 R60, R16.reuse, R82, R60 ;  /* 0x00000052103c723c */ /* 0x040fe2000000183c */
[----:B------:R-:W4:Y:S07]  /*3080*/  LDSM.16.M88.4 R80, [R0+0x1800] ;  /* 0x001800000050783b */ /* 0x000f2e0000000200 */
[C---:B------:R-:W-:Y:S01]  /*3090*/  HMMA.16816.F32 R4, R16.reuse, R76, R36 ;  /* 0x0000004c1004723c */ /* 0x040fe20000001824 */
[----:B------:R-:W5:Y:S07]  /*30a0*/  LDSM.16.M88.4 R76, [R169+0x3000] ;  /* 0x00300000a94c783b */ /* 0x000f6e0000000200 */
[C---:B-1----:R-:W-:Y:S08]  /*30b0*/  HMMA.16816.F32 R68, R16.reuse, R64, R56 ;  /* 0x000000401044723c */ /* 0x042ff00000001838 */
[----:B------:R-:W-:Y:S08]  /*30c0*/  HMMA.16816.F32 R64, R16, R66, R32 ;  /* 0x000000421040723c */ /* 0x000ff00000001820 */
[C---:B------:R-:W-:Y:S08]  /*30d0*/  HMMA.16816.F32 R44, R12.reuse, R74, R24 ;  /* 0x0000004a0c2c723c */ /* 0x040ff00000001818 */
[C---:B------:R-:W-:Y:S08]  /*30e0*/  HMMA.16816.F32 R32, R12.reuse, R94, R40 ;  /* 0x0000005e0c20723c */ /* 0x040ff00000001828 */
[C---:B------:R-:W-:Y:S01]  /*30f0*/  HMMA.16816.F32 R56, R12.reuse, R72, R28 ;  /* 0x000000480c38723c */ /* 0x040fe2000000181c */
[----:B------:R-:W-:Y:S07]  /*3100*/  LDSM.16.M88.4 R72, [R20+0x3000] ;  /* 0x003000001448783b */ /* 0x000fee0000000200 */
[C---:B------:R-:W-:Y:S01]  /*3110*/  HMMA.16816.F32 R36, R12.reuse, R92, R4 ;  /* 0x0000005c0c24723c */ /* 0x040fe20000001804 */
[----:B------:R-:W-:Y:S04]  /*3120*/  LDSM.16.M88.4 R4, [R163+0x4000] ;  /* 0x00400000a304783b */ /* 0x000fe80000000200 */
[----:B------:R-:W1:Y:S03]  /*3130*/  LDSM.16.M88.4 R92, [R20+0x2000] ;  /* 0x00200000145c783b */ /* 0x000e660000000200 */
[C---:B---3--:R-:W-:Y:S08]  /*3140*/  HMMA.16816.F32 R28, R12.reuse, R52, R48 ;  /* 0x000000340c1c723c */ /* 0x048ff00000001830 */
[C---:B------:R-:W-:Y:S01]  /*3150*/  HMMA.16816.F32 R24, R12.reuse, R54, R60 ;  /* 0x000000360c18723c */ /* 0x040fe2000000183c */
[----:B------:R-:W3:Y:S07]  /*3160*/  LDSM.16.M88.4 R60, [R20+0x2800] ;  /* 0x00280000143c783b */ /* 0x000eee0000000200 */
[C---:B----4-:R-:W-:Y:S01]  /*3170*/  HMMA.16816.F32 R16, R12.reuse, R80, R68 ;  /* 0x000000500c10723c */ /* 0x050fe20000001844 */
[----:B------:R-:W-:Y:S07]  /*3180*/  LDSM.16.M88.4 R68, [R2+0x3000] ;  /* 0x003000000244783b */ /* 0x000fee0000000200 */
[----:B------:R-:W-:Y:S01]  /*3190*/  HMMA.16816.F32 R64, R12, R82, R64 ;  /* 0x000000520c40723c */ /* 0x000fe20000001840 */
[----:B------:R-:W-:Y:S07]  /*31a0*/  LDSM.16.M88.4 R80, [R2+0x3800] ;  /* 0x003800000250783b */ /* 0x000fee0000000200 */
[C---:B------:R-:W-:Y:S08]  /*31b0*/  HMMA.16816.F32 R52, R8.reuse, R90, R44 ;  /* 0x0000005a0834723c */ /* 0x040ff0000000182c */
[C---:B------:R-:W-:Y:S01]  /*31c0*/  HMMA.16816.F32 R44, R8.reuse, R86, R32 ;  /* 0x00000056082c723c */ /* 0x040fe20000001820 */
[----:B------:R-:W4:Y:S07]  /*31d0*/  LDSM.16.M88.4 R32, [R20+0x3800] ;  /* 0x003800001420783b */ /* 0x000f2e0000000200 */
[C---:B------:R-:W-:Y:S08]  /*31e0*/  HMMA.16816.F32 R12, R8.reuse, R88, R56 ;  /* 0x00000058080c723c */ /* 0x040ff00000001838 */
[C---:B------:R-:W-:Y:S01]  /*31f0*/  HMMA.16816.F32 R48, R8.reuse, R84, R36 ;  /* 0x000000540830723c */ /* 0x040fe20000001824 */
[----:B------:R-:W-:Y:S07]  /*3200*/  LDSM.16.M88.4 R84, [R2+0x2800] ;  /* 0x002800000254783b */ /* 0x000fee0000000200 */
[----:B-----5:R-:W-:Y:S01]  /*3210*/  HMMA.16816.F32 R40, R8, R76, R28 ;  /* 0x0000004c0828723c */ /* 0x020fe2000000181c */
[----:B--2---:R-:W-:-:S07]  /*3220*/  IMAD.IADD R206, R3, 0x1, R238 ;  /* 0x0000000103ce7824 */ /* 0x004fce00078e02ee */
[C---:B------:R-:W-:Y:S01]  /*3230*/  HMMA.16816.F32 R36, R8.reuse, R78, R24 ;  /* 0x0000004e0824723c */ /* 0x040fe20000001818 */
[----:B------:R-:W-:Y:S07]  /*3240*/  LDSM.16.M88.4 R76, [R2+0x2000] ;  /* 0x00200000024c783b */ /* 0x000fee0000000200 */
[C---:B------:R-:W-:Y:S01]  /*3250*/  HMMA.16816.F32 R28, R8.reuse, R96, R16 ;  /* 0x00000060081c723c */ /* 0x040fe20000001810 */
[----:B------:R-:W2:Y:S07]  /*3260*/  LDSM.16.M88.4 R16, [R165+0x4000] ;  /* 0x00400000a510783b */ /* 0x000eae0000000200 */
[----:B------:R-:W-:Y:S08]  /*3270*/  HMMA.16816.F32 R24, R8, R98, R64 ;  /* 0x000000620818723c */ /* 0x000ff00000001840 */
[C---:B-1----:R-:W-:Y:S08]  /*3280*/  HMMA.16816.F32 R12, R4.reuse, R92, R12 ;  /* 0x0000005c040c723c */ /* 0x042ff0000000180c */
[C---:B------:R-:W-:Y:S08]  /*3290*/  HMMA.16816.F32 R8, R4.reuse, R94, R52 ;  /* 0x0000005e0408723c */ /* 0x040ff00000001834 */
[C---:B---3--:R-:W-:Y:S08]  /*32a0*/  HMMA.16816.F32 R64, R4.reuse, R62, R44 ;  /* 0x0000003e0440723c */ /* 0x048ff0000000182c */
[C---:B------:R-:W-:Y:S08]  /*32b0*/  HMMA.16816.F32 R56, R4.reuse, R60, R48 ;  /* 0x0000003c0438723c */ /* 0x040ff00000001830 */
[C---:B------:R-:W-:Y:S08]  /*32c0*/  HMMA.16816.F32 R60, R4.reuse, R72, R40 ;  /* 0x00000048043c723c */ /* 0x040ff00000001828 */
[C---:B------:R-:W-:Y:S01]  /*32d0*/  HMMA.16816.F32 R52, R4.reuse, R74, R36 ;  /* 0x0000004a0434723c */ /* 0x040fe20000001824 */
[----:B------:R-:W-:Y:S07]  /*32e0*/  LDSM.16.M88.4 R72, [R0+0x3000] ;  /* 0x003000000048783b */ /* 0x000fee0000000200 */
[C---:B----4-:R-:W-:Y:S01]  /*32f0*/  HMMA.16816.F32 R48, R4.reuse, R32, R28 ;  /* 0x000000200430723c */ /* 0x050fe2000000181c */
[----:B------:R-:W-:Y:S07]  /*3300*/  LDSM.16.M88.4 R28, [R0+0x2000] ;  /* 0x00200000001c783b */ /* 0x000fee0000000200 */
[----:B------:R-:W-:Y:S01]  /*3310*/  HMMA.16816.F32 R44, R4, R34, R24 ;  /* 0x00000022042c723c */ /* 0x000fe20000001818 */
[----:B------:R-:W1:Y:S04]  /*3320*/  LDSM.16.M88.4 R4, [R164+0x4000] ;  /* 0x00400000a404783b */ /* 0x000e680000000200 */
[----:B------:R-:W3:Y:S03]  /*3330*/  LDSM.16.M88.4 R32, [R0+0x2800] ;  /* 0x002800000020783b */ /* 0x000ee60000000200 */
[C---:B--2---:R-:W-:Y:S01]  /*3340*/  HMMA.16816.F32 R36, R16.reuse, R76, R12 ;  /* 0x0000004c1024723c */ /* 0x044fe2000000180c */
[----:B------:R-:W-:Y:S07]  /*3350*/  LDSM.16.M88.4 R12, [R162+0x8000] ;  /* 0x00800000a20c783b */ /* 0x000fee0000000200 */
[C---:B------:R-:W-:Y:S01]  /*3360*/  HMMA.16816.F32 R24, R16.reuse, R78, R8 ;  /* 0x0000004e1018723c */ /* 0x040fe20000001808 */
[----:B------:R-:W-:Y:S07]  /*3370*/  LDSM.16.M88.4 R76, [R169+0x5000] ;  /* 0x00500000a94c783b */ /* 0x000fee0000000200 */
[C---:B------:R-:W-:Y:S01]  /*3380*/  HMMA.16816.F32 R40, R16.reuse, R86, R64 ;  /* 0x000000561028723c */ /* 0x040fe20000001840 */
[----:B------:R-:W2:Y:S07]  /*3390*/  LDSM.16.M88.4 R64, [R0+0x3800] ;  /* 0x003800000040783b */ /* 0x000eae0000000200 */
[C---:B------:R-:W-:Y:S01]  /*33a0*/  HMMA.16816.F32 R8, R16.reuse, R84, R56 ;  /* 0x000000541008723c */ /* 0x040fe20000001838 */
[----:B------:R-:W-:Y:S07]  /*33b0*/  LDSM.16.M88.4 R84, [R169+0x5800] ;  /* 0x00580000a954783b */ /* 0x000fee0000000200 */
[C---:B------:R-:W-:Y:S08]  /*33c0*/  HMMA.16816.F32 R60, R16.reuse, R68, R60 ;  /* 0x00000044103c723c */ /* 0x040ff0000000183c */
[C---:B------:R-:W-:Y:S01]  /*33d0*/  HMMA.16816.F32 R56, R16.reuse, R70, R52 ;  /* 0x000000461038723c */ /* 0x040fe20000001834 */
[----:B------:R-:W4:Y:S07]  /*33e0*/  LDSM.16.M88.4 R68, [R169+0x4000] ;  /* 0x00400000a944783b */ /* 0x000f2e0000000200 */
[C---:B------:R-:W-:Y:S08]  /*33f0*/  HMMA.16816.F32 R52, R16.reuse, R80, R48 ;  /* 0x000000501034723c */ /* 0x040ff00000001830 */
[----:B------:R-:W-:Y:S01]  /*3400*/  HMMA.16816.F32 R48, R16, R82, R44 ;  /* 0x000000521030723c */ /* 0x000fe2000000182c */
[----:B------:R-:W5:Y:S07]  /*3410*/  LDSM.16.M88.4 R80, [R169+0x4800] ;  /* 0x00480000a950783b */ /* 0x000f6e0000000200 */
[C---:B-1----:R-:W-:Y:S08]  /*3420*/  HMMA.16816.F32 R44, R4.reuse, R28, R36 ;  /* 0x0000001c042c723c */ /* 0x042ff00000001824 */
[C---:B------:R-:W-:Y:S08]  /*3430*/  HMMA.16816.F32 R36, R4.reuse, R30, R24 ;  /* 0x0000001e0424723c */ /* 0x040ff00000001818 */
[C---:B---3--:R-:W-:Y:S01]  /*3440*/  HMMA.16816.F32 R28, R4.reuse, R32, R8 ;  /* 0x00000020041c723c */ /* 0x048fe20000001808 */
[----:B------:R-:W-:Y:S07]  /*3450*/  LDSM.16.M88.4 R8, [R163+0x8000] ;  /* 0x00800000a308783b */ /* 0x000fee0000000200 */
[C---:B------:R-:W-:Y:S08]  /*3460*/  HMMA.16816.F32 R24, R4.reuse, R34, R40 ;  /* 0x000000220418723c */ /* 0x040ff00000001828 */
[C---:B------:R-:W-:Y:S01]  /*3470*/  HMMA.16816.F32 R16, R4.reuse, R72, R60 ;  /* 0x000000480410723c */ /* 0x040fe2000000183c */
[----:B------:R-:W-:Y:S07]  /*3480*/  LDSM.16.M88.4 R60, [R2+0x4800] ;  /* 0x00480000023c783b */ /* 0x000fee0000000200 */
[C---:B------:R-:W-:Y:S01]  /*3490*/  HMMA.16816.F32 R32, R4.reuse, R74, R56 ;  /* 0x0000004a0420723c */ /* 0x040fe20000001838 */
[----:B------:R-:W1:Y:S04]  /*34a0*/  LDSM.16.M88.4 R56, [R20+0x4000] ;  /* 0x004000001438783b */ /* 0x000e680000000200 */
[----:B------:R-:W-:Y:S03]  /*34b0*/  LDSM.16.M88.4 R72, [R20+0x5800] ;  /* 0x005800001448783b */ /* 0x000fe60000000200 */
[C---:B--2---:R-:W-:Y:S08]  /*34c0*/  HMMA.16816.F32 R52, R4.reuse, R64, R52 ;  /* 0x000000400434723c */ /* 0x044ff00000001834 */
[----:B------:R-:W-:Y:S01]  /*34d0*/  HMMA.16816.F32 R48, R4, R66, R48 ;  /* 0x000000420430723c */ /* 0x000fe20000001830 */
[----:B------:R-:W2:Y:S04]  /*34e0*/  LDSM.16.M88.4 R64, [R20+0x4800] ;  /* 0x004800001440783b */ /* 0x000ea80000000200 */
[----:B------:R-:W-:Y:S03]  /*34f0*/  LDSM.16.M88.4 R4, [R165+0x8000] ;  /* 0x00800000a504783b */ /* 0x000fe60000000200 */
[C---:B----4-:R-:W-:Y:S08]  /*3500*/  HMMA.16816.F32 R44, R12.reuse, R68, R44 ;  /* 0x000000440c2c723c */ /* 0x050ff0000000182c */
[C---:B------:R-:W-:Y:S01]  /*3510*/  HMMA.16816.F32 R40, R12.reuse, R70, R36 ;  /* 0x000000460c28723c */ /* 0x040fe20000001824 */
[----:B------:R3:W4:Y:S07]  /*3520*/  LDSM.16.M88.4 R68, [R20+0x5000] ;  /* 0x005000001444783b */ /* 0x00072e0000000200 */
[C---:B-----5:R-:W-:Y:S08]  /*3530*/  HMMA.16816.F32 R36, R12.reuse, R80, R28 ;  /* 0x000000500c24723c */ /* 0x060ff0000000181c */
[C---:B------:R-:W-:Y:S08]  /*3540*/  HMMA.16816.F32 R28, R12.reuse, R82, R24 ;  /* 0x000000520c1c723c */ /* 0x040ff00000001818 */
[C---:B------:R-:W-:Y:S08]  /*3550*/  HMMA.16816.F32 R24, R12.reuse, R76, R16 ;  /* 0x0000004c0c18723c */ /* 0x040ff00000001810 */
[C---:B---3--:R-:W-:Y:S01]  /*3560*/  HMMA.16816.F32 R20, R12.reuse, R78, R32 ;  /* 0x0000004e0c14723c */ /* 0x048fe20000001820 */
[----:B------:R-:W3:Y:S07]  /*3570*/  LDSM.16.M88.4 R76, [R2+0x4000] ;  /* 0x00400000024c783b */ /* 0x000eee0000000200 */
[C---:B------:R-:W-:Y:S08]  /*3580*/  HMMA.16816.F32 R16, R12.reuse, R84, R52 ;  /* 0x000000540c10723c */ /* 0x040ff00000001834 */
[----:B------:R-:W-:Y:S08]  /*3590*/  HMMA.16816.F32 R12, R12, R86, R48 ;  /* 0x000000560c0c723c */ /* 0x000ff00000001830 */
[C---:B-1----:R-:W-:Y:S08]  /*35a0*/  HMMA.16816.F32 R52, R8.reuse, R56, R44 ;  /* 0x000000380834723c */ /* 0x042ff0000000182c */
[C---:B------:R-:W-:Y:S01]  /*35b0*/  HMMA.16816.F32 R32, R8.reuse, R58, R40 ;  /* 0x0000003a0820723c */ /* 0x040fe20000001828 */
[----:B------:R-:W-:Y:S07]  /*35c0*/  LDSM.16.M88.4 R56, [R0+0x4000] ;  /* 0x004000000038783b */ /* 0x000fee0000000200 */
[C---:B--2---:R-:W-:Y:S08]  /*35d0*/  HMMA.16816.F32 R48, R8.reuse, R64, R36 ;  /* 0x000000400830723c */ /* 0x044ff00000001824 */
[C---:B----4-:R-:W-:Y:S08]  /*35e0*/  HMMA.16816.F32 R40, R8.reuse, R68, R24 ;  /* 0x000000440828723c */ /* 0x050ff00000001818 */
[C---:B------:R-:W-:Y:S08]  /*35f0*/  HMMA.16816.F32 R36, R8.reuse, R70, R20 ;  /* 0x000000460824723c */ /* 0x040ff00000001814 */
[C---:B------:R-:W-:Y:S01]  /*3600*/  HMMA.16816.F32 R24, R8.reuse, R72, R16 ;  /* 0x000000480818723c */ /* 0x040fe20000001810 */
[----:B------:R-:W1:Y:S07]  /*3610*/  LDSM.16.M88.4 R16, [R2+0x5800] ;  /* 0x005800000210783b */ /* 0x000e6e0000000200 */
[C---:B------:R-:W-:Y:S01]  /*3620*/  HMMA.16816.F32 R44, R8.reuse, R66, R28 ;  /* 0x00000042082c723c */ /* 0x040fe2000000181c */
[----:B------:R2:W-:Y:S04]  /*3630*/  LDSM.16.M88.4 R28, [R2+0x5000] ;  /* 0x00500000021c783b */ /* 0x0005e80000000200 */
[----:B------:R-:W-:Y:S03]  /*3640*/  LDSM.16.M88.4 R64, [R0+0x5000] ;  /* 0x005000000040783b */ /* 0x000fe60000000200 */
[----:B------:R-:W-:Y:S01]  /*3650*/  HMMA.16816.F32 R20, R8, R74, R12 ;  /* 0x0000004a0814723c */ /* 0x000fe2000000180c */
[----:B------:R-:W4:Y:S07]  /*3660*/  LDSM.16.M88.4 R8, [R164+0x8000] ;  /* 0x00800000a408783b */ /* 0x000f2e0000000200 */
[C---:B---3--:R-:W-:Y:S01]  /*3670*/  HMMA.16816.F32 R12, R4.reuse, R76, R52 ;  /* 0x0000004c040c723c */ /* 0x048fe20000001834 */
[----:B------:R-:W3:Y:S07]  /*3680*/  LDSM.16.M88.4 R52, [R0+0x4800] ;  /* 0x004800000034783b */ /* 0x000eee0000000200 */
[----:B------:R-:W-:Y:S01]  /*3690*/  HMMA.16816.F32 R48, R4, R60, R48 ;  /* 0x0000003c0430723c */ /* 0x000fe20000001830 */
[----:B------:R-:W5:Y:S01]  /*36a0*/  LDL R60, [R1] ;  /* 0x00000000013c7983 */ /* 0x000f620000100800 */
[----:B--2---:R-:W-:-:S06]  /*36b0*/  @P4 IMAD.HI.U32 R2, R206, c[0x0][0x2c8], RZ ;  /* 0x0000b200ce024a27 */ /* 0x004fcc00078e00ff */
[C---:B------:R-:W-:Y:S08]  /*36c0*/  HMMA.16816.F32 R32, R4.reuse, R78, R32 ;  /* 0x0000004e0420723c */ /* 0x040ff00000001820 */
[C---:B-1----:R-:W-:Y:S08]  /*36d0*/  HMMA.16816.F32 R24, R4.reuse, R16, R24 ;  /* 0x000000100418723c */ /* 0x042ff00000001818 */
[----:B------:R-:W-:Y:S08]  /*36e0*/  HMMA.16816.F32 R20, R4, R18, R20 ;  /* 0x000000120414723c */ /* 0x000ff00000001814 */
[----:B----4-:R-:W-:Y:S01]  /*36f0*/  HMMA.16816.F32 R16, R8, R56, R12 ;  /* 0x000000380810723c */ /* 0x010fe2000000180c */
[----:B------:R1:W-:Y:S01]  /*3700*/  LDSM.16.M88.4 R12, [R0+0x5800] ;  /* 0x00580000000c783b */ /* 0x0003e20000000200 */
[----:B------:R-:W-:Y:S01]  /*3710*/  IMAD.MOV.U32 R3, RZ, RZ, c[0x0][0x2ac] ;  /* 0x0000ab00ff037624 */ /* 0x000fe200078e00ff */
[----:B------:R-:W-:-:S04]  /*3720*/  DEPBAR.LE SB0, 0x2 ;  /* 0x000080800000791a */ /* 0x000fc80000000000 */
[----:B------:R-:W-:Y:S01]  /*3730*/  BAR.SYNC.DEFER_BLOCKING 0x0 ;  /* 0x0000000000007b1d */ /* 0x000fe20000010000 */
[C---:B------:R-:W-:Y:S08]  /*3740*/  HMMA.16816.F32 R44, R4.reuse, R62, R44 ;  /* 0x0000003e042c723c */ /* 0x040ff0000000182c */
[----:B------:R-:W-:Y:S01]  /*3750*/  HMMA.16816.F32 R40, R4, R28, R40 ;  /* 0x0000001c0428723c */ /* 0x000fe20000001828 */
[----:B-1----:R-:W-:Y:S01]  /*3760*/  IMAD.MOV.U32 R0, RZ, RZ, R206 ;  /* 0x000000ffff007224 */ /* 0x002fe200078e00ce */
[----:B------:R-:W-:-:S06]  /*3770*/  @P4 SHF.R.U32.HI R0, RZ, c[0x0][0x2cc], R2 ;  /* 0x0000b300ff004a19 */ /* 0x000fcc0000011602 */
[----:B------:R-:W-:Y:S01]  /*3780*/  HMMA.16816.F32 R36, R4, R30, R36 ;  /* 0x0000001e0424723c */ /* 0x000fe20000001824 */
[----:B------:R-:W1:Y:S04]  /*3790*/  SHFL.IDX PT, R4, R0, RZ, 0x1c1f ;  /* 0x001c1fff00047589 */ /* 0x000e6800000e0000 */
[----:B------:R2:W4:Y:S03]  /*37a0*/  SHFL.IDX PT, R2, R0, 0x1, 0x1c1f ;  /* 0x003c1f0000027f89 */ /* 0x00052600000e0000 */
[C---:B------:R-:W-:Y:S01]  /*37b0*/  HMMA.16816.F32 R32, R8.reuse, R58, R32 ;  /* 0x0000003a0820723c */ /* 0x040fe20000001820 */
[----:B------:R-:W-:Y:S04]  /*37c0*/  LDSM.16.MT88.4 R28, [R171+0x800] ;  /* 0x00080000ab1c783b */ /* 0x000fe80000004200 */
[----:B------:R-:W-:Y:S03]  /*37d0*/  LDSM.16.MT88.4 R56, [R170+0x4000] ;  /* 0x00400000aa38783b */ /* 0x000fe60000004200 */
[----:B---3--:R-:W-:Y:S01]  /*37e0*/  HMMA.16816.F32 R48, R8, R52, R48 ;  /* 0x000000340830723c */ /* 0x008fe20000001830 */
[----:B------:R-:W-:Y:S04]  /*37f0*/  LDSM.16.MT88.4 R72, [R171+0x2800] ;  /* 0x00280000ab48783b */ /* 0x000fe80000004200 */
[----:B------:R-:W-:Y:S01]  /*3800*/  LDSM.16.MT88.4 R68, [R239+0x2800] ;  /* 0x00280000ef44783b */ /* 0x000fe20000004200 */
[----:B--2---:R-:W-:-:S04]  /*3810*/  IMAD.MOV.U32 R0, RZ, RZ, 0x1 ;  /* 0x00000001ff007424 */ /* 0x004fc800078e00ff */
[----:B------:R-:W-:-:S04]  /*3820*/  IMAD R0, R224, -0x40, R0 ;  /* 0xffffffc0e0007824 */ /* 0x000fc800078e0200 */
[----:B------:R-:W-:-:S05]  /*3830*/  IMAD R0, R3, c[0x0][0x1d0], R0 ;  /* 0x0000740003007a24 */ /* 0x000fca00078e0200 */
[--C-:B------:R-:W-:Y:S01]  /*3840*/  IADD3 R0, R0, -c[0x0][0x168], -R222.reuse ;  /* 0x80005a0000007a10 */ /* 0x100fe20007ffe8de */
[----:B------:R-:W-:-:S04]  /*3850*/  IMAD.IADD R3, R100, 0x1, -R222 ;  /* 0x0000000164037824 */ /* 0x000fc800078e0ade */
[C---:B-1----:R-:W-:Y:S02]  /*3860*/  IMAD.IADD R4, R0.reuse, 0x1, R4 ;  /* 0x0000000100047824 */ /* 0x042fe400078e0204 */
[----:B----4-:R-:W-:-:S03]  /*3870*/  IMAD.IADD R0, R0, 0x1, R2 ;  /* 0x0000000100007824 */ /* 0x010fc600078e0202 */
[C---:B------:R-:W-:Y:S01]  /*3880*/  IMNMX R2, R3.reuse, R4, PT ;  /* 0x0000000403027217 */ /* 0x040fe20003800200 */
[C---:B------:R-:W-:Y:S01]  /*3890*/  HMMA.16816.F32 R44, R8.reuse, R54, R44 ;  /* 0x00000036082c723c */ /* 0x040fe2000000182c */
[----:B------:R-:W-:Y:S01]  /*38a0*/  IMNMX R0, R3, R0, PT ;  /* 0x0000000003007217 */ /* 0x000fe20003800200 */
[----:B------:R-:W-:Y:S01]  /*38b0*/  LDSM.16.MT88.4 R52, [R239+0x2000] ;  /* 0x00200000ef34783b */ /* 0x000fe20000004200 */
[C---:B------:R-:W-:Y:S02]  /*38c0*/  ISETP.GT.AND P0, PT, R2.reuse, RZ, PT ;  /* 0x000000ff0200720c */ /* 0x040fe40003f04270 */
[C---:B------:R-:W-:Y:S02]  /*38d0*/  ISETP.GT.AND P1, PT, R2.reuse, 0x1, PT ;  /* 0x000000010200780c */ /* 0x040fe40003f24270 */
[----:B------:R-:W-:Y:S01]  /*38e0*/  ISETP.GT.AND P6, PT, R2, 0x8, PT ;  /* 0x000000080200780c */ /* 0x000fe20003fc4270 */
[----:B------:R-:W-:Y:S01]  /*38f0*/  HMMA.16816.F32 R40, R8, R64, R40 ;  /* 0x000000400828723c */ /* 0x000fe20000001828 */
[----:B------:R-:W-:-:S02]  /*3900*/  FSEL R4, R16, -INF , P0 ;  /* 0xff80000010047808 */ /* 0x000fc40000000000 */
[----:B------:R-:W-:-:S05]  /*3910*/  ISETP.GT.AND P0, PT, R2, 0x9, PT ;  /* 0x000000090200780c */ /* 0x000fca0003f04270 */
[----:B------:R-:W-:Y:S01]  /*3920*/  HMMA.16816.F32 R36, R8, R66, R36 ;  /* 0x000000420824723c */ /* 0x000fe20000001824 */
[----:B------:R-:W-:-:S07]  /*3930*/  FSEL R7, R32, -INF , P6 ;  /* 0xff80000020077808 */ /* 0x000fce0003000000 */
[C---:B------:R-:W-:Y:S08]  /*3940*/  HMMA.16816.F32 R24, R8.reuse, R12, R24 ;  /* 0x0000000c0818723c */ /* 0x040ff00000001818 */
[----:B------:R-:W-:Y:S07]  /*3950*/  HMMA.16816.F32 R20, R8, R14, R20 ;  /* 0x0000000e0814723c */ /* 0x000fee0000001814 */
[----:B------:R-:W-:-:S02]  /*3960*/  FSEL R8, R17, -INF , P1 ;  /* 0xff80000011087808 */ /* 0x000fc40000800000 */
[----:B------:R-:W-:Y:S02]  /*3970*/  ISETP.GT.AND P1, PT, R0, 0x1, PT ;  /* 0x000000010000780c */ /* 0x000fe40003f24270 */
[----:B------:R-:W-:Y:S02]  /*3980*/  FMNMX.FTZ R3, R4, R8, !PT ;  /* 0x0000000804037209 */ /* 0x000fe40007810000 */
[----:B------:R-:W-:Y:S02]  /*3990*/  ISETP.GT.AND P5, PT, R0, RZ, PT ;  /* 0x000000ff0000720c */ /* 0x000fe40003fa4270 */
        /* <DEDUP_REMOVED lines=8> */
[----:B------:R-:W-:-:S02]  /*3a20*/  ISETP.GT.AND P0, PT, R2, 0x18, PT ;  /* 0x000000180200780c */ /* 0x000fc40003f04270 */
[----:B------:R-:W-:Y:S02]  /*3a30*/  FSEL R9, R49, -INF , P5 ;  /* 0xff80000031097808 */ /* 0x000fe40002800000 */
[----:B------:R-:W-:Y:S02]  /*3a40*/  FMNMX.FTZ R3, R5, R3, !PT ;  /* 0x0000000305037209 */ /* 0x000fe40007810000 */
        /* <DEDUP_REMOVED lines=18> */
[C---:B------:R-:W-:Y:S02]  /*3b70*/  ISETP.GT.AND P0, PT, R2.reuse, 0x30, PT ;  /* 0x000000300200780c */ /* 0x040fe40003f04270 */
[C---:B------:R-:W-:Y:S02]  /*3b80*/  ISETP.GT.AND P1, PT, R2.reuse, 0x31, PT ;  /* 0x000000310200780c */ /* 0x040fe40003f24270 */
[C---:B------:R-:W-:Y:S02]  /*3b90*/  ISETP.GT.AND P6, PT, R2.reuse, 0x38, PT ;  /* 0x000000380200780c */ /* 0x040fe40003fc4270 */
[----:B------:R-:W-:-:S02]  /*3ba0*/  ISETP.GT.AND P5, PT, R2, 0x39, PT ;  /* 0x000000390200780c */ /* 0x000fc40003fa4270 */
[----:B------:R-:W-:Y:S02]  /*3bb0*/  FMNMX.FTZ R2, R83, R3, !PT ;  /* 0x0000000353027209 */ /* 0x000fe40007810000 */
[----:B------:R-:W-:Y:S02]  /*3bc0*/  FSEL R177, R24, -INF , P0 ;  /* 0xff80000018b17808 */ /* 0x000fe40000000000 */
[----:B------:R-:W-:Y:S02]  /*3bd0*/  ISETP.GT.AND P0, PT, R0, 0x9, PT ;  /* 0x000000090000780c */ /* 0x000fe40003f04270 */
[----:B------:R-:W-:Y:S02]  /*3be0*/  FMNMX.FTZ R3, R18, R19, !PT ;  /* 0x0000001312037209 */ /* 0x000fe40007810000 */
[----:B------:R-:W-:Y:S02]  /*3bf0*/  FMNMX.FTZ R2, R82, R2, !PT ;  /* 0x0000000252027209 */ /* 0x000fe40007810000 */
[----:B------:R-:W-:-:S02]  /*3c00*/  FSEL R175, R25, -INF , P1 ;  /* 0xff80000019af7808 */ /* 0x000fc40000800000 */
[----:B------:R-:W-:Y:S02]  /*3c10*/  FSEL R14, R35, -INF , P0 ;  /* 0xff800000230e7808 */ /* 0x000fe40000000000 */
[C---:B------:R-:W-:Y:S01]  /*3c20*/  ISETP.GT.AND P1, PT, R0.reuse, 0x10, PT ;  /* 0x000000100000780c */ /* 0x040fe20003f24270 */
[----:B------:R-:W-:Y:S01]  /*3c30*/  LDSM.16.MT88.4 R32, [R237] ;  /* 0x00000000ed20783b */ /* 0x000fe20000004200 */
[----:B------:R-:W-:Y:S02]  /*3c40*/  FMNMX.FTZ R3, R15, R3, !PT ;  /* 0x000000030f037209 */ /* 0x000fe40007810000 */
[----:B------:R-:W-:Y:S02]  /*3c50*/  FMNMX.FTZ R2, R177, R2, !PT ;  /* 0x00000002b1027209 */ /* 0x000fe40007810000 */
[----:B------:R-:W-:Y:S02]  /*3c60*/  ISETP.GT.AND P0, PT, R0, 0x11, PT ;  /* 0x000000110000780c */ /* 0x000fe40003f04270 */
[----:B------:R-:W-:-:S02]  /*3c70*/  FSEL R13, R50, -INF , P1 ;  /* 0xff800000320d7808 */ /* 0x000fc40000800000 */
[----:B------:R-:W-:Y:S02]  /*3c80*/  FSEL R174, R20, -INF , P6 ;  /* 0xff80000014ae7808 */ /* 0x000fe40003000000 */
        /* <DEDUP_REMOVED lines=8> */
[----:B------:R-:W-:Y:S02]  /*3d10*/  ISETP.GT.AND P1, PT, R0, 0x19, PT ;  /* 0x000000190000780c */ /* 0x000fe40003f24270 */
[----:B------:R-:W-:Y:S02]  /*3d20*/  FSEL R16, R46, -INF , P0 ;  /* 0xff8000002e107808 */ /* 0x000fe40000000000 */
[----:B------:R-:W-:Y:S02]  /*3d30*/  FMNMX.FTZ R2, R11, R2, !PT ;  /* 0x000000020b027209 */ /* 0x000fe40007810000 */
[----:B------:R-:W-:-:S02]  /*3d40*/  FMNMX.FTZ R125, R172, R125, !PT ;  /* 0x0000007dac7d7209 */ /* 0x000fc40007810000 */
[----:B------:R-:W-:Y:S02]  /*3d50*/  FSEL R17, R47, -INF , P1 ;  /* 0xff8000002f117808 */ /* 0x000fe40000800000 */
[----:B------:R-:W-:Y:S01]  /*3d60*/  ISETP.GT.AND P1, PT, R0, 0x20, PT ;  /* 0x000000200000780c */ /* 0x000fe20003f24270 */
[----:B------:R-:W1:Y:S01]  /*3d70*/  SHFL.BFLY PT, R3, R125, 0x2, 0x1f ;  /* 0x0c401f007d037f89 */ /* 0x000e6200000e0000 */
[----:B------:R-:W-:Y:S02]  /*3d80*/  FMNMX.FTZ R2, R16, R2, !PT ;  /* 0x0000000210027209 */ /* 0x000fe40007810000 */
[----:B------:R-:W-:Y:S01]  /*3d90*/  ISETP.GT.AND P0, PT, R0, 0x21, PT ;  /* 0x000000210000780c */ /* 0x000fe20003f04270 */
[----:B------:R-:W-:Y:S01]  /*3da0*/  LDSM.16.MT88.4 R44, [R237+0x2000] ;  /* 0x00200000ed2c783b */ /* 0x000fe20000004200 */
[----:B------:R-:W-:Y:S02]  /*3db0*/  FSEL R78, R42, -INF , P1 ;  /* 0xff8000002a4e7808 */ /* 0x000fe40000800000 */
[----:B------:R-:W-:-:S02]  /*3dc0*/  FMNMX.FTZ R2, R17, R2, !PT ;  /* 0x0000000211027209 */ /* 0x000fc40007810000 */
[----:B------:R-:W-:Y:S02]  /*3dd0*/  FSEL R77, R43, -INF , P0 ;  /* 0xff8000002b4d7808 */ /* 0x000fe40000000000 */
[----:B------:R-:W-:Y:S01]  /*3de0*/  ISETP.GT.AND P1, PT, R0, 0x28, PT ;  /* 0x000000280000780c */ /* 0x000fe20003f24270 */
[----:B------:R-:W-:Y:S01]  /*3df0*/  LDSM.16.MT88.4 R40, [R237+0x800] ;  /* 0x00080000ed28783b */ /* 0x000fe20000004200 */
[----:B------:R-:W-:Y:S02]  /*3e00*/  FMNMX.FTZ R2, R78, R2, !PT ;  /* 0x000000024e027209 */ /* 0x000fe40007810000 */
[----:B------:R-:W-:Y:S02]  /*3e10*/  ISETP.GT.AND P0, PT, R0, 0x29, PT ;  /* 0x000000290000780c */ /* 0x000fe40003f04270 */
[----:B------:R-:W-:Y:S02]  /*3e20*/  FSEL R76, R38, -INF , P1 ;  /* 0xff800000264c7808 */ /* 0x000fe40000800000 */
[----:B------:R-:W-:-:S02]  /*3e30*/  FMNMX.FTZ R2, R77, R2, !PT ;  /* 0x000000024d027209 */ /* 0x000fc40007810000 */
[----:B------:R-:W-:Y:S02]  /*3e40*/  FSEL R79, R39, -INF , P0 ;  /* 0xff800000274f7808 */ /* 0x000fe40000000000 */
[----:B------:R-:W-:Y:S01]  /*3e50*/  ISETP.GT.AND P1, PT, R0, 0x30, PT ;  /* 0x000000300000780c */ /* 0x000fe20003f24270 */
[----:B------:R-:W-:Y:S01]  /*3e60*/  LDSM.16.MT88.4 R36, [R171] ;  /* 0x00000000ab24783b */ /* 0x000fe20000004200 */
[----:B------:R-:W-:Y:S02]  /*3e70*/  FMNMX.FTZ R2, R76, R2, !PT ;  /* 0x000000024c027209 */ /* 0x000fe40007810000 */
[----:B------:R-:W-:Y:S01]  /*3e80*/  ISETP.GT.AND P0, PT, R0, 0x31, PT ;  /* 0x000000310000780c */ /* 0x000fe20003f04270 */
[----:B-----5:R-:W-:Y:S01]  /*3e90*/  LDSM.16.MT88.4 R64, [R60+0x4000] ;  /* 0x004000003c40783b */ /* 0x020fe20000004200 */
[----:B------:R-:W-:Y:S02]  /*3ea0*/  FSEL R161, R26, -INF , P1 ;  /* 0xff8000001aa17808 */ /* 0x000fe40000800000 */
[----:B------:R-:W-:-:S02]  /*3eb0*/  FMNMX.FTZ R2, R79, R2, !PT ;  /* 0x000000024f027209 */ /* 0x000fc40007810000 */
[----:B------:R-:W-:Y:S02]  /*3ec0*/  FSEL R160, R27, -INF , P0 ;  /* 0xff8000001ba07808 */ /* 0x000fe40000000000 */
[C---:B------:R-:W-:Y:S01]  /*3ed0*/  ISETP.GT.AND P1, PT, R0.reuse, 0x38, PT ;  /* 0x000000380000780c */ /* 0x040fe20003f24270 */
[----:B------:R-:W-:Y:S01]  /*3ee0*/  LDSM.16.MT88.4 R24, [R170+0x800] ;  /* 0x00080000aa18783b */ /* 0x000fe20000004200 */
[----:B------:R-:W-:Y:S02]  /*3ef0*/  FMNMX.FTZ R2, R161, R2, !PT ;  /* 0x00000002a1027209 */ /* 0x000fe40007810000 */
[----:B-1----:R-:W-:Y:S02]  /*3f00*/  FMNMX.FTZ R125, R125, R3, !PT ;  /* 0x000000037d7d7209 */ /* 0x002fe40007810000 */
[----:B------:R-:W-:Y:S02]  /*3f10*/  ISETP.GT.AND P0, PT, R0, 0x39, PT ;  /* 0x000000390000780c */ /* 0x000fe40003f04270 */
[----:B------:R-:W-:-:S02]  /*3f20*/  FSEL R95, R22, -INF , P1 ;  /* 0xff800000165f7808 */ /* 0x000fc40000800000 */
[----:B------:R-:W-:Y:S01]  /*3f30*/  FMNMX.FTZ R124, R160, R2, !PT ;  /* 0x00000002a07c7209 */ /* 0x000fe20007810000 */
[----:B------:R-:W1:Y:S01]  /*3f40*/  SHFL.BFLY PT, R0, R125, 0x1, 0x1f ;  /* 0x0c201f007d007f89 */ /* 0x000e6200000e0000 */
[----:B------:R-:W-:Y:S02]  /*3f50*/  FSEL R94, R23, -INF , P0 ;  /* 0xff800000175e7808 */ /* 0x000fe40000000000 */
[----:B------:R-:W-:-:S04]  /*3f60*/  FMNMX.FTZ R124, R95, R124, !PT ;  /* 0x0000007c5f7c7209 */ /* 0x000fc80007810000 */
[----:B------:R-:W-:-:S05]  /*3f70*/  FMNMX.FTZ R124, R94, R124, !PT ;  /* 0x0000007c5e7c7209 */ /* 0x000fca0007810000 */
[----:B------:R-:W2:Y:S01]  /*3f80*/  SHFL.BFLY PT, R3, R124, 0x2, 0x1f ;  /* 0x0c401f007c037f89 */ /* 0x000ea200000e0000 */
[----:B-1----:R-:W-:-:S04]  /*3f90*/  FMNMX.FTZ R125, R125, R0, !PT ;  /* 0x000000007d7d7209 */ /* 0x002fc80007810000 */
[C---:B------:R-:W-:Y:S01]  /*3fa0*/  FSETP.NEU.FTZ.AND P0, PT, R125.reuse, -INF , PT ;  /* 0xff8000007d00780b */ /* 0x040fe20003f1d000 */
[----:B------:R-:W-:-:S05]  /*3fb0*/  FMUL.FTZ R2, R125, c[0x0][0x2d0] ;  /* 0x0000b4007d027a20 */ /* 0x000fca0000410000 */
[----:B------:R-:W-:Y:S02]  /*3fc0*/  FSEL R2, R2, RZ, P0 ;  /* 0x000000ff02027208 */ /* 0x000fe40000000000 */
[----:B--2---:R-:W-:-:S03]  /*3fd0*/  FMNMX.FTZ R124, R124, R3, !PT ;  /* 0x000000037c7c7209 */ /* 0x004fc60007810000 */
[--C-:B------:R-:W-:Y:S02]  /*3fe0*/  FFMA.FTZ R0, R4, c[0x0][0x2d0], -R2.reuse ;  /* 0x0000b40004007a23 */ /* 0x100fe40000010802 */
[----:B------:R-:W1:Y:S02]  /*3ff0*/  SHFL.BFLY PT, R3, R124, 0x1, 0x1f ;  /* 0x0c201f007c037f89 */ /* 0x000e6400000e0000 */
[----:B------:R2:W-:Y:S02]  /*4000*/  MUFU.EX2 R225, R0 ;  /* 0x0000000000e17308 */ /* 0x0005e40000000800 */
[----:B--2---:R-:W-:-:S06]  /*4010*/  FFMA.FTZ R0, R8, c[0x0][0x2d0], -R2 ;  /* 0x0000b40008007a23 */ /* 0x004fcc0000010802 */
[----:B------:R2:W3:Y:S02]  /*4020*/  MUFU.EX2 R223, R0 ;  /* 0x0000000000df7308 */ /* 0x0004e40000000800 */
[----:B--2---:R-:W-:-:S06]  /*4030*/  FFMA.FTZ R0, R7, c[0x0][0x2d0], -R2 ;  /* 0x0000b40007007a23 */ /* 0x004fcc0000010802 */
[----:B------:R2:W-:Y:S01]  /*4040*/  MUFU.EX2 R226, R0 ;  /* 0x0000000000e27308 */ /* 0x0005e20000000800 */
[----:B-1----:R-:W-:Y:S01]  /*4050*/  FMNMX.FTZ R124, R124, R3, !PT ;  /* 0x000000037c7c7209 */ /* 0x002fe20007810000 */
[----:B--2---:R-:W-:-:S06]  /*4060*/  FFMA.FTZ R0, R6, c[0x0][0x2d0], -R2 ;  /* 0x0000b40006007a23 */ /* 0x004fcc0000010802 */
[----:B------:R1:W2:Y:S01]  /*4070*/  MUFU.EX2 R228, R0 ;  /* 0x0000000000e47308 */ /* 0x0002a20000000800 */
[--C-:B------:R-:W-:Y:S01]  /*4080*/  FFMA.FTZ R3, R10, c[0x0][0x2d0], -R2.reuse ;  /* 0x0000b4000a037a23 */ /* 0x100fe20000010802 */
[----:B------:R-:W-:Y:S01]  /*4090*/  FSETP.NEU.FTZ.AND P0, PT, R124, -INF , PT ;  /* 0xff8000007c00780b */ /* 0x000fe20003f1d000 */
[----:B-1----:R-:W-:-:S05]  /*40a0*/  FFMA.FTZ R0, R5, c[0x0][0x2d0], -R2 ;  /* 0x0000b40005007a23 */ /* 0x002fca0000010802 */
[----:B------:R-:W-:Y:S01]  /*40b0*/  MUFU.EX2 R229, R3 ;  /* 0x0000000300e57308 */ /* 0x000fe20000000800 */
[----:B------:R-:W1:Y:S07]  /*40c0*/  LDSM.16.MT88.4 R4, [R170] ;  /* 0x00000000aa04783b */ /* 0x000e6e0000004200 */
[----:B------:R4:W-:Y:S02]  /*40d0*/  MUFU.EX2 R227, R0 ;  /* 0x0000000000e37308 */ /* 0x0009e40000000800 */
[----:B----4-:R-:W-:-:S06]  /*40e0*/  FFMA.FTZ R0, R9, c[0x0][0x2d0], -R2 ;  /* 0x0000b40009007a23 */ /* 0x010fcc0000010802 */
[----:B------:R4:W-:Y:S01]  /*40f0*/  MUFU.EX2 R230, R0 ;  /* 0x0000000000e67308 */ /* 0x0009e20000000800 */
[----:B------:R-:W-:Y:S02]  /*4100*/  FFMA.FTZ R3, R12, c[0x0][0x2d0], -R2 ;  /* 0x0000b4000c037a23 */ /* 0x000fe40000010802 */
[----:B----4-:R-:W-:-:S05]  /*4110*/  FMUL.FTZ R0, R124, c[0x0][0x2d0] ;  /* 0x0000b4007c007a20 */ /* 0x010fca0000410000 */
[----:B------:R4:W-:Y:S01]  /*4120*/  MUFU.EX2 R231, R3 ;  /* 0x0000000300e77308 */ /* 0x0009e20000000800 */
[----:B------:R-:W-:-:S05]  /*4130*/  FSEL R0, R0, RZ, P0 ;  /* 0x000000ff00007208 */ /* 0x000fca0000000000 */
[----:B----4-:R-:W-:-:S04]  /*4140*/  FFMA.FTZ R3, R18, c[0x0][0x2d0], -R0 ;  /* 0x0000b40012037a23 */ /* 0x010fc80000010800 */
[----:B------:R4:W-:Y:S02]  /*4150*/  MUFU.EX2 R179, R3 ;  /* 0x0000000300b37308 */ /* 0x0009e40000000800 */
[----:B----4-:R-:W-:-:S06]  /*4160*/  FFMA.FTZ R3, R19, c[0x0][0x2d0], -R0 ;  /* 0x0000b40013037a23 */ /* 0x010fcc0000010800 */
[----:B------:R4:W5:Y:S02]  /*4170*/  MUFU.EX2 R178, R3 ;  /* 0x0000000300b27308 */ /* 0x0009640000000800 */
[----:B----4-:R-:W-:-:S06]  /*4180*/  FFMA.FTZ R3, R15, c[0x0][0x2d0], -R0 ;  /* 0x0000b4000f037a23 */ /* 0x010fcc0000010800 */
[----:B------:R4:W-:Y:S02]  /*4190*/  MUFU.EX2 R193, R3 ;  /* 0x0000000300c17308 */ /* 0x0009e40000000800 */
[----:B----4-:R-:W-:-:S06]  /*41a0*/  FFMA.FTZ R3, R14, c[0x0][0x2d0], -R0 ;  /* 0x0000b4000e037a23 */ /* 0x010fcc0000010800 */
[----:B------:R4:W1:Y:S01]  /*41b0*/  MUFU.EX2 R195, R3 ;  /* 0x0000000300c37308 */ /* 0x0008620000000800 */
[----:B---3--:R-:W-:Y:S02]  /*41c0*/  F2FP.PACK_AB R8, R223, R225 ;  /* 0x000000e1df08723e */ /* 0x008fe400000000ff */
[----:B--2---:R-:W-:Y:S02]  /*41d0*/  F2FP.PACK_AB R10, R228, R226 ;  /* 0x000000e2e40a723e */ /* 0x004fe400000000ff */
[----:B-----5:R-:W-:Y:S01]  /*41e0*/  F2FP.PACK_AB R9, R178, R179 ;  /* 0x000000b3b209723e */ /* 0x020fe200000000ff */
[----:B----4-:R-:W-:-:S04]  /*41f0*/  FFMA.FTZ R3, R13, c[0x0][0x2d0], -R0 ;  /* 0x0000b4000d037a23 */ /* 0x010fc80000010800 */
[----:B------:R2:W-:Y:S02]  /*4200*/  MUFU.EX2 R194, R3 ;  /* 0x0000000300c27308 */ /* 0x0005e40000000800 */
[----:B--2---:R-:W-:Y:S01]  /*4210*/  FFMA.FTZ R3, R11, c[0x0][0x2d0], -R0 ;  /* 0x0000b4000b037a23 */ /* 0x004fe20000010800 */
[----:B-1----:R-:W-:-:S05]  /*4220*/  F2FP.PACK_AB R11, R195, R193 ;  /* 0x000000c1c30b723e */ /* 0x002fca00000000ff */
[----:B------:R1:W2:Y:S02]  /*4230*/  MUFU.EX2 R203, R3 ;  /* 0x0000000300cb7308 */ /* 0x0002a40000000800 */
[----:B------:R-:W-:Y:S01]  /*4240*/  HMMA.16816.F32 R20, R8, R4, RZ ;  /* 0x000000040814723c */ /* 0x000fe200000018ff */
[----:B-1----:R-:W-:-:S05]  /*4250*/  FFMA.FTZ R3, R16, c[0x0][0x2d0], -R0 ;  /* 0x0000b40010037a23 */ /* 0x002fca0000010800 */
[----:B------:R1:W-:Y:S02]  /*4260*/  MUFU.EX2 R202, R3 ;  /* 0x0000000300ca7308 */ /* 0x0003e40000000800 */
[----:B-1----:R-:W-:Y:S02]  /*4270*/  FFMA.FTZ R3, R17, c[0x0][0x2d0], -R0 ;  /* 0x0000b40011037a23 */ /* 0x002fe40000010800 */
[----:B------:R-:W-:Y:S04]  /*4280*/  HMMA.16816.F32 R16, R8, R6, RZ ;  /* 0x000000060810723c */ /* 0x000fe800000018ff */
[----:B------:R-:W1:Y:S01]  /*4290*/  MUFU.EX2 R208, R3 ;  /* 0x0000000300d07308 */ /* 0x000e620000000800 */
[----:B------:R-:W-:Y:S02]  /*42a0*/  F2FP.PACK_AB R4, R230, R227 ;  /* 0x000000e3e604723e */ /* 0x000fe400000000ff */
[----:B--2---:R-:W-:-:S02]  /*42b0*/  F2FP.PACK_AB R5, R203, R194 ;  /* 0x000000c2cb05723e */ /* 0x004fc400000000ff */
[----:B------:R-:W-:Y:S01]  /*42c0*/  F2FP.PACK_AB R6, R231, R229 ;  /* 0x000000e5e706723e */ /* 0x000fe200000000ff */
[----:B------:R-:W-:Y:S01]  /*42d0*/  HMMA.16816.F32 R12, R8, R32, RZ ;  /* 0x00000020080c723c */ /* 0x000fe200000018ff */
[----:B-1----:R-:W-:-:S07]  /*42e0*/  F2FP.PACK_AB R7, R208, R202 ;  /* 0x000000cad007723e */ /* 0x002fce00000000ff */
[C---:B------:R-:W-:Y:S08]  /*42f0*/  HMMA.16816.F32 R128, R4.reuse, R24, R20 ;  /* 0x000000180480723c */ /* 0x040ff00000001814 */
[----:B------:R-:W-:Y:S01]  /*4300*/  HMMA.16816.F32 R148, R4, R26, R16 ;  /* 0x0000001a0494723c */ /* 0x000fe20000001810 */
[----:B------:R-:W1:Y:S04]  /*4310*/  LDSM.16.MT88.4 R24, [R60] ;  /* 0x000000003c18783b */ /* 0x000e680000004200 */
[----:B------:R-:W-:Y:S03]  /*4320*/  LDSM.16.MT88.4 R60, [R170+0x4800] ;  /* 0x00480000aa3c783b */ /* 0x000fe60000004200 */
[----:B------:R-:W-:Y:S01]  /*4330*/  HMMA.16816.F32 R20, R8, R34, RZ ;  /* 0x000000220814723c */ /* 0x000fe200000018ff */
[----:B------:R-:W-:Y:S07]  /*4340*/  LDSM.16.MT88.4 R32, [R170+0x2000] ;  /* 0x00200000aa20783b */ /* 0x000fee0000004200 */
[----:B------:R-:W-:Y:S08]  /*4350*/  HMMA.16816.F32 R100, R4, R40, R12 ;  /* 0x000000280464723c */ /* 0x000ff0000000180c */
[C---:B------:R-:W-:Y:S08]  /*4360*/  HMMA.16816.F32 R16, R8.reuse, R36, RZ ;  /* 0x000000240810723c */ /* 0x040ff000000018ff */
[----:B------:R-:W-:Y:S01]  /*4370*/  HMMA.16816.F32 R12, R8, R38, RZ ;  /* 0x00000026080c723c */ /* 0x000fe200000018ff */
[----:B------:R-:W-:Y:S07]  /*4380*/  LDSM.16.MT88.4 R36, [R171+0x2000] ;  /* 0x00200000ab24783b */ /* 0x000fee0000004200 */
[C---:B------:R-:W-:Y:S01]  /*4390*/  HMMA.16816.F32 R144, R4.reuse, R42, R20 ;  /* 0x0000002a0490723c */ /* 0x040fe20000001814 */
[----:B------:R-:W2:Y:S07]  /*43a0*/  LDSM.16.MT88.4 R40, [R239+0x800] ;  /* 0x00080000ef28783b */ /* 0x000eae0000004200 */
[C---:B------:R-:W-:Y:S08]  /*43b0*/  HMMA.16816.F32 R108, R4.reuse, R28, R16 ;  /* 0x0000001c046c723c */ /* 0x040ff00000001810 */
[----:B------:R-:W-:Y:S01]  /*43c0*/  HMMA.16816.F32 R116, R4, R30, R12 ;  /* 0x0000001e0474723c */ /* 0x000fe2000000180c */
[----:B------:R-:W3:Y:S07]  /*43d0*/  LDSM.16.MT88.4 R28, [R237+0x2800] ;  /* 0x00280000ed1c783b */ /* 0x000eee0000004200 */
[C---:B-1----:R-:W-:Y:S08]  /*43e0*/  HMMA.16816.F32 R16, R8.reuse, R24, RZ ;  /* 0x000000180810723c */ /* 0x042ff000000018ff */
[----:B------:R-:W-:Y:S11]  /*43f0*/  HMMA.16816.F32 R12, R8, R26, RZ ;  /* 0x0000001a080c723c */ /* 0x000ff600000018ff */
[----:B------:R-:W-:Y:S05]  /*4400*/  @!UPT UIADD3 URZ, URZ, URZ, URZ ;  /* 0x0000003f3f3ff290 */ /* 0x000fea000fffe03f */
[C---:B--2---:R-:W-:Y:S08]  /*4410*/  HMMA.16816.F32 R140, R4.reuse, R40, R16 ;  /* 0x00000028048c723c */ /* 0x044ff00000001810 */
[----:B------:R-:W-:Y:S01]  /*4420*/  HMMA.16816.F32 R132, R4, R42, R12 ;  /* 0x0000002a0484723c */ /* 0x000fe2000000180c */
[----:B------:R-:W1:Y:S07]  /*4430*/  LDSM.16.MT88.4 R40, [R237+0x4000] ;  /* 0x00400000ed28783b */ /* 0x000e6e0000004200 */
[C---:B------:R-:W-:Y:S08]  /*4440*/  HMMA.16816.F32 R16, R8.reuse, R44, RZ ;  /* 0x0000002c0810723c */ /* 0x040ff000000018ff */
[C---:B------:R-:W-:Y:S01]  /*4450*/  HMMA.16816.F32 R12, R8.reuse, R46, RZ ;  /* 0x0000002e080c723c */ /* 0x040fe200000018ff */
[----:B------:R-:W2:Y:S07]  /*4460*/  LDSM.16.MT88.4 R44, [R171+0x4000] ;  /* 0x00400000ab2c783b */ /* 0x000eae0000004200 */
[----:B------:R-:W-:Y:S08]  /*4470*/  HMMA.16816.F32 R24, R8, R32, RZ ;  /* 0x000000200818723c */ /* 0x000ff000000018ff */
[C---:B---3--:R-:W-:Y:S08]  /*4480*/  HMMA.16816.F32 R84, R4.reuse, R28, R16 ;  /* 0x0000001c0454723c */ /* 0x048ff00000001810 */
[----:B------:R-:W-:Y:S08]  /*4490*/  HMMA.16816.F32 R88, R4, R30, R12 ;  /* 0x0000001e0458723c */ /* 0x000ff0000000180c */
[C---:B------:R-:W-:Y:S08]  /*44a0*/  HMMA.16816.F32 R20, R8.reuse, R34, RZ ;  /* 0x000000220814723c */ /* 0x040ff000000018ff */
[C---:B------:R-:W-:Y:S08]  /*44b0*/  HMMA.16816.F32 R28, R8.reuse, R38, RZ ;  /* 0x00000026081c723c */ /* 0x040ff000000018ff */
[C---:B------:R-:W-:Y:S08]  /*44c0*/  HMMA.16816.F32 R16, R8.reuse, R56, RZ ;  /* 0x000000380810723c */ /* 0x040ff000000018ff */
[----:B------:R-:W-:Y:S08]  /*44d0*/  HMMA.16816.F32 R12, R8, R58, RZ ;  /* 0x0000003a080c723c */ /* 0x000ff000000018ff */
[C---:B------:R-:W-:Y:S08]  /*44e0*/  HMMA.16816.F32 R120, R4.reuse, R48, R24 ;  /* 0x000000300478723c */ /* 0x040ff00000001818 */
[C---:B------:R-:W-:Y:S08]  /*44f0*/  HMMA.16816.F32 R112, R4.reuse, R50, R20 ;  /* 0x000000320470723c */ /* 0x040ff00000001814 */
[----:B------:R-:W-:Y:S08]  /*4500*/  HMMA.16816.F32 R96, R4, R74, R28 ;  /* 0x0000004a0460723c */ /* 0x000ff0000000181c */
[C---:B------:R-:W-:Y:S08]  /*4510*/  HMMA.16816.F32 R24, R8.reuse, R52, RZ ;  /* 0x000000340818723c */ /* 0x040ff000000018ff */
[----:B------:R-:W-:Y:S08]  /*4520*/  HMMA.16816.F32 R20, R8, R54, RZ ;  /* 0x000000360814723c */ /* 0x000ff000000018ff */
[----:B------:R-:W-:Y:S01]  /*4530*/  HMMA.16816.F32 R28, R4, R60, R16 ;  /* 0x0000003c041c723c */ /* 0x000fe20000001810 */
[----:B------:R-:W-:Y:S07]  /*4540*/  LDSM.16.MT88.4 R16, [R237+0x4800] ;  /* 0x00480000ed10783b */ /* 0x000fee0000004200 */
[C---:B------:R-:W-:Y:S08]  /*4550*/  HMMA.16816.F32 R32, R8.reuse, R36, RZ ;  /* 0x000000240820723c */ /* 0x040ff000000018ff */
[C---:B-1----:R-:W-:Y:S08]  /*4560*/  HMMA.16816.F32 R56, R8.reuse, R40, RZ ;  /* 0x000000280838723c */ /* 0x042ff000000018ff */
[C---:B------:R-:W-:Y:S08]  /*4570*/  HMMA.16816.F32 R52, R8.reuse, R42, RZ ;  /* 0x0000002a0834723c */ /* 0x040ff000000018ff */
[----:B--2---:R-:W-:Y:S08]  /*4580*/  HMMA.16816.F32 R48, R8, R44, RZ ;  /* 0x0000002c0830723c */ /* 0x004ff000000018ff */
[----:B------:R-:W-:Y:S01]  /*4590*/  HMMA.16816.F32 R60, R4, R62, R12 ;  /* 0x0000003e043c723c */ /* 0x000fe2000000180c */
[----:B------:R-:W1:Y:S07]  /*45a0*/  LDSM.16.MT88.4 R12, [R171+0x4800] ;  /* 0x00480000ab0c783b */ /* 0x000e6e0000004200 */
[C---:B------:R-:W-:Y:S08]  /*45b0*/  HMMA.16816.F32 R44, R8.reuse, R46, RZ ;  /* 0x0000002e082c723c */ /* 0x040ff000000018ff */
[C---:B------:R-:W-:Y:S08]  /*45c0*/  HMMA.16816.F32 R40, R8.reuse, R64, RZ ;  /* 0x000000400828723c */ /* 0x040ff000000018ff */
[----:B------:R-:W-:Y:S01]  /*45d0*/  HMMA.16816.F32 R36, R8, R66, RZ ;  /* 0x000000420824723c */ /* 0x000fe200000018ff */
[----:B------:R-:W2:Y:S01]  /*45e0*/  LDSM.16.MT88.4 R8, [R239+0x4800] ;  /* 0x00480000ef08783b */ /* 0x000ea20000004200 */
[----:B------:R-:W-:-:S04]  /*45f0*/  FFMA.FTZ R3, R81, c[0x0][0x2d0], -R2 ;  /* 0x0000b40051037a23 */ /* 0x000fc80000010802 */
[----:B------:R3:W-:Y:S02]  /*4600*/  MUFU.EX2 R93, R3 ;  /* 0x00000003005d7308 */ /* 0x0007e40000000800 */
[----:B---3--:R-:W-:-:S06]  /*4610*/  FFMA.FTZ R3, R80, c[0x0][0x2d0], -R2 ;  /* 0x0000b40050037a23 */ /* 0x008fcc0000010802 */
[----:B------:R3:W4:Y:S01]  /*4620*/  MUFU.EX2 R137, R3 ;  /* 0x0000000300897308 */ /* 0x0007220000000800 */
[----:B-1----:R-:W-:Y:S01]  /*4630*/  HMMA.16816.F32 R48, R4, R12, R48 ;  /* 0x0000000c0430723c */ /* 0x002fe20000001830 */
[----:B---3--:R-:W-:-:S06]  /*4640*/  FFMA.FTZ R3, R83, c[0x0][0x2d0], -R2 ;  /* 0x0000b40053037a23 */ /* 0x008fcc0000010802 */
[----:B------:R1:W-:Y:S01]  /*4650*/  MUFU.EX2 R138, R3 ;  /* 0x00000003008a7308 */ /* 0x0003e20000000800 */
[C---:B------:R-:W-:Y:S01]  /*4660*/  HMMA.16816.F32 R44, R4.reuse, R14, R44 ;  /* 0x0000000e042c723c */ /* 0x040fe2000000182c */
[----:B------:R-:W3:Y:S07]  /*4670*/  LDSM.16.MT88.4 R12, [R237+0x1000] ;  /* 0x00100000ed0c783b */ /* 0x000eee0000004200 */
[----:B------:R-:W-:Y:S01]  /*4680*/  HMMA.16816.F32 R56, R4, R16, R56 ;  /* 0x000000100438723c */ /* 0x000fe20000001838 */
[----:B-1----:R-:W-:-:S07]  /*4690*/  FFMA.FTZ R3, R82, c[0x0][0x2d0], -R2 ;  /* 0x0000b40052037a23 */ /* 0x002fce0000010802 */
[C---:B------:R-:W-:Y:S01]  /*46a0*/  HMMA.16816.F32 R52, R4.reuse, R18, R52 ;  /* 0x000000120434723c */ /* 0x040fe20000001834 */
[----:B------:R-:W1:Y:S01]  /*46b0*/  LDSM.16.MT88.4 R16, [R170+0x1000] ;  /* 0x00100000aa10783b */ /* 0x000e620000004200 */
[----:B------:R5:W-:Y:S06]  /*46c0*/  MUFU.EX2 R139, R3 ;  /* 0x00000003008b7308 */ /* 0x000bec0000000800 */
[C---:B--2---:R-:W-:Y:S08]  /*46d0*/  HMMA.16816.F32 R40, R4.reuse, R8, R40 ;  /* 0x000000080428723c */ /* 0x044ff00000001828 */
[----:B------:R-:W-:Y:S01]  /*46e0*/  HMMA.16816.F32 R36, R4, R10, R36 ;  /* 0x0000000a0424723c */ /* 0x000fe20000001824 */
[----:B------:R-:W2:Y:S01]  /*46f0*/  LDSM.16.MT88.4 R8, [R171+0x1000] ;  /* 0x00100000ab08783b */ /* 0x000ea20000004200 */
[----:B-----5:R-:W-:-:S04]  /*4700*/  FFMA.FTZ R3, R78, c[0x0][0x2d0], -R0 ;  /* 0x0000b4004e037a23 */ /* 0x020fc80000010800 */
[----:B------:R5:W-:Y:S02]  /*4710*/  MUFU.EX2 R92, R3 ;  /* 0x00000003005c7308 */ /* 0x000be40000000800 */
[----:B-----5:R-:W-:-:S06]  /*4720*/  FFMA.FTZ R3, R77, c[0x0][0x2d0], -R0 ;  /* 0x0000b4004d037a23 */ /* 0x020fcc0000010800 */
[----:B------:R5:W1:Y:S02]  /*4730*/  MUFU.EX2 R127, R3 ;  /* 0x00000003007f7308 */ /* 0x000a640000000800 */
[----:B-----5:R-:W-:-:S06]  /*4740*/  FFMA.FTZ R3, R76, c[0x0][0x2d0], -R0 ;  /* 0x0000b4004c037a23 */ /* 0x020fcc0000010800 */
[----:B------:R5:W-:Y:S02]  /*4750*/  MUFU.EX2 R126, R3 ;  /* 0x00000003007e7308 */ /* 0x000be40000000800 */
[----:B-----5:R-:W-:-:S06]  /*4760*/  FFMA.FTZ R3, R79, c[0x0][0x2d0], -R0 ;  /* 0x0000b4004f037a23 */ /* 0x020fcc0000010800 */
[----:B------:R-:W5:Y:S01]  /*4770*/  MUFU.EX2 R136, R3 ;  /* 0x0000000300887308 */ /* 0x000f620000000800 */
[C---:B------:R-:W-:Y:S08]  /*4780*/  HMMA.16816.F32 R64, R4.reuse, R68, R24 ;  /* 0x000000440440723c */ /* 0x040ff00000001818 */
[C---:B------:R-:W-:Y:S08]  /*4790*/  HMMA.16816.F32 R104, R4.reuse, R72, R32 ;  /* 0x000000480468723c */ /* 0x040ff00000001820 */
[----:B------:R-:W-:Y:S07]  /*47a0*/  HMMA.16816.F32 R68, R4, R70, R20 ;  /* 0x000000460444723c */ /* 0x000fee0000001814 */
[----:B----4-:R-:W-:-:S02]  /*47b0*/  F2FP.PACK_AB R4, R137, R93 ;  /* 0x0000005d8904723e */ /* 0x010fc400000000ff */
[----:B-1----:R-:W-:Y:S02]  /*47c0*/  F2FP.PACK_AB R5, R127, R92 ;  /* 0x0000005c7f05723e */ /* 0x002fe400000000ff */
[----:B------:R-:W-:Y:S02]  /*47d0*/  F2FP.PACK_AB R6, R139, R138 ;  /* 0x0000008a8b06723e */ /* 0x000fe400000000ff */
[----:B-----5:R-:W-:-:S07]  /*47e0*/  F2FP.PACK_AB R7, R136, R126 ;  /* 0x0000007e8807723e */ /* 0x020fce00000000ff */
[C---:B---3--:R-:W-:Y:S08]  /*47f0*/  HMMA.16816.F32 R100, R4.reuse, R12, R100 ;  /* 0x0000000c0464723c */ /* 0x048ff00000001864 */
        /* <DEDUP_REMOVED lines=8> */
[C---:B-1----:R-:W-:Y:S01]  /*4880*/  HMMA.16816.F32 R76, R4.reuse, R12, R120 ;  /* 0x0000000c044c723c */ /* 0x042fe20000001878 */
[--C-:B------:R-:W-:Y:S01]  /*4890*/  FFMA.FTZ R3, R177, c[0x0][0x2d0], -R2.reuse ;  /* 0x0000b400b1037a23 */ /* 0x100fe20000010802 */
[----:B------:R-:W-:Y:S06]  /*48a0*/  LDSM.16.MT88.4 R120, [R239+0x1800] ;  /* 0x00180000ef78783b */ /* 0x000fec0000004200 */
[C---:B------:R-:W-:Y:S01]  /*48b0*/  HMMA.16816.F32 R80, R4.reuse, R14, R112 ;  /* 0x0000000e0450723c */ /* 0x040fe20000001870 */
[----:B------:R-:W1:Y:S04]  /*48c0*/  LDSM.16.MT88.4 R12, [R239+0x3000] ;  /* 0x00300000ef0c783b */ /* 0x000e680000004200 */
[----:B------:R-:W-:Y:S03]  /*48d0*/  LDSM.16.MT88.4 R112, [R171+0x1800] ;  /* 0x00180000ab70783b */ /* 0x000fe60000004200 */
[C---:B---3--:R-:W-:Y:S08]  /*48e0*/  HMMA.16816.F32 R116, R4.reuse, R16, R140 ;  /* 0x000000100474723c */ /* 0x048ff0000000188c */
[C---:B------:R-:W-:Y:S01]  /*48f0*/  HMMA.16816.F32 R72, R4.reuse, R18, R132 ;  /* 0x000000120448723c */ /* 0x040fe20000001884 */
[----:B------:R-:W3:Y:S04]  /*4900*/  LDSM.16.MT88.4 R16, [R171+0x3000] ;  /* 0x00300000ab10783b */ /* 0x000ee80000004200 */
[----:B------:R-:W-:Y:S03]  /*4910*/  LDSM.16.MT88.4 R132, [R170+0x1800] ;  /* 0x00180000aa84783b */ /* 0x000fe60000004200 */
[C---:B--2---:R-:W-:Y:S08]  /*4920*/  HMMA.16816.F32 R84, R4.reuse, R8, R84 ;  /* 0x000000080454723c */ /* 0x044ff00000001854 */
[C---:B------:R-:W-:Y:S01]  /*4930*/  HMMA.16816.F32 R88, R4.reuse, R10, R88 ;  /* 0x0000000a0458723c */ /* 0x040fe20000001858 */
[----:B------:R-:W2:Y:S07]  /*4940*/  LDSM.16.MT88.4 R8, [R170+0x5000] ;  /* 0x00500000aa08783b */ /* 0x000eae0000004200 */
[C---:B-1----:R-:W-:Y:S08]  /*4950*/  HMMA.16816.F32 R144, R4.reuse, R14, R68 ;  /* 0x0000000e0490723c */ /* 0x042ff00000001844 */
[C---:B------:R-:W-:Y:S01]  /*4960*/  HMMA.16816.F32 R148, R4.reuse, R12, R64 ;  /* 0x0000000c0494723c */ /* 0x040fe20000001840 */
[----:B------:R-:W1:Y:S04]  /*4970*/  LDSM.16.MT88.4 R12, [R171+0x5000] ;  /* 0x00500000ab0c783b */ /* 0x000e680000004200 */
[----:B------:R-:W-:Y:S03]  /*4980*/  LDSM.16.MT88.4 R64, [R239+0x3800] ;  /* 0x00380000ef40783b */ /* 0x000fe60000004200 */
[C---:B---3--:R-:W-:Y:S01]  /*4990*/  HMMA.16816.F32 R152, R4.reuse, R16, R104 ;  /* 0x000000100498723c */ /* 0x048fe20000001868 */
[----:B------:R-:W-:Y:S07]  /*49a0*/  LDSM.16.MT88.4 R104, [R237+0x1800] ;  /* 0x00180000ed68783b */ /* 0x000fee0000004200 */
[C---:B------:R-:W-:Y:S01]  /*49b0*/  HMMA.16816.F32 R156, R4.reuse, R18, R96 ;  /* 0x00000012049c723c */ /* 0x040fe20000001860 */
[----:B------:R-:W3:Y:S07]  /*49c0*/  LDSM.16.MT88.4 R16, [R237+0x5000] ;  /* 0x00500000ed10783b */ /* 0x000eee0000004200 */
[C---:B--2---:R-:W-:Y:S08]  /*49d0*/  HMMA.16816.F32 R68, R4.reuse, R8, R28 ;  /* 0x000000080444723c */ /* 0x044ff0000000181c */
[C---:B------:R-:W-:Y:S01]  /*49e0*/  HMMA.16816.F32 R28, R4.reuse, R10, R60 ;  /* 0x0000000a041c723c */ /* 0x040fe2000000183c */
[----:B------:R-:W2:Y:S07]  /*49f0*/  LDSM.16.MT88.4 R8, [R239+0x5000] ;  /* 0x00500000ef08783b */ /* 0x000eae0000004200 */
[C---:B-1----:R-:W-:Y:S01]  /*4a00*/  HMMA.16816.F32 R180, R4.reuse, R12, R48 ;  /* 0x0000000c04b4723c */ /* 0x042fe20000001830 */
[----:B------:R-:W-:Y:S07]  /*4a10*/  LDSM.16.MT88.4 R48, [R237+0x3800] ;  /* 0x00380000ed30783b */ /* 0x000fee0000004200 */
[C---:B------:R-:W-:Y:S01]  /*4a20*/  HMMA.16816.F32 R188, R4.reuse, R14, R44 ;  /* 0x0000000e04bc723c */ /* 0x040fe2000000182c */
[----:B------:R-:W-:Y:S07]  /*4a30*/  LDSM.16.MT88.4 R12, [R239+0x5800] ;  /* 0x00580000ef0c783b */ /* 0x000fee0000004200 */
[C---:B---3--:R-:W-:Y:S01]  /*4a40*/  HMMA.16816.F32 R140, R4.reuse, R16, R56 ;  /* 0x00000010048c723c */ /* 0x048fe20000001838 */
[----:B------:R-:W-:Y:S07]  /*4a50*/  LDSM.16.MT88.4 R56, [R171+0x3800] ;  /* 0x00380000ab38783b */ /* 0x000fee0000004200 */
[C---:B------:R-:W-:Y:S08]  /*4a60*/  HMMA.16816.F32 R16, R4.reuse, R18, R52 ;  /* 0x000000120410723c */ /* 0x040ff00000001834 */
[C---:B--2---:R-:W-:Y:S01]  /*4a70*/  HMMA.16816.F32 R196, R4.reuse, R8, R40 ;  /* 0x0000000804c4723c */ /* 0x044fe20000001828 */
[----:B------:R-:W1:Y:S07]  /*4a80*/  LDSM.16.MT88.4 R40, [R170+0x3800] ;  /* 0x00380000aa28783b */ /* 0x000e6e0000004200 */
[----:B------:R-:W-:Y:S01]  /*4a90*/  HMMA.16816.F32 R184, R4, R10, R36 ;  /* 0x0000000a04b8723c */ /* 0x000fe20000001824 */
[----:B------:R2:W-:Y:S02]  /*4aa0*/  MUFU.EX2 R7, R3 ;  /* 0x0000000300077308 */ /* 0x0005e40000000800 */
[----:B--2---:R-:W-:-:S06]  /*4ab0*/  FFMA.FTZ R3, R175, c[0x0][0x2d0], -R2 ;  /* 0x0000b400af037a23 */ /* 0x004fcc0000010802 */
[----:B------:R2:W3:Y:S02]  /*4ac0*/  MUFU.EX2 R8, R3 ;  /* 0x0000000300087308 */ /* 0x0004e40000000800 */
[--C-:B--2---:R-:W-:Y:S02]  /*4ad0*/  FFMA.FTZ R3, R174, c[0x0][0x2d0], -R2.reuse ;  /* 0x0000b400ae037a23 */ /* 0x104fe40000010802 */
[----:B------:R-:W-:-:S04]  /*4ae0*/  FFMA.FTZ R2, R172, c[0x0][0x2d0], -R2 ;  /* 0x0000b400ac027a23 */ /* 0x000fc80000010802 */
[----:B------:R2:W-:Y:S08]  /*4af0*/  MUFU.EX2 R9, R2 ;  /* 0x0000000200097308 */ /* 0x0005f00000000800 */
[----:B------:R-:W-:Y:S01]  /*4b00*/  MUFU.EX2 R10, R3 ;  /* 0x00000003000a7308 */ /* 0x000fe20000000800 */
[----:B--2---:R-:W-:-:S07]  /*4b10*/  FFMA.FTZ R2, R161, c[0x0][0x2d0], -R0 ;  /* 0x0000b400a1027a23 */ /* 0x004fce0000010800 */
[----:B------:R2:W-:Y:S02]  /*4b20*/  MUFU.EX2 R3, R2 ;  /* 0x0000000200037308 */ /* 0x0005e40000000800 */
[----:B--2---:R-:W-:-:S06]  /*4b30*/  FFMA.FTZ R2, R160, c[0x0][0x2d0], -R0 ;  /* 0x0000b400a0027a23 */ /* 0x004fcc0000010800 */
[----:B------:R2:W4:Y:S02]  /*4b40*/  MUFU.EX2 R5, R2 ;  /* 0x0000000200057308 */ /* 0x0005240000000800 */
[--C-:B--2---:R-:W-:Y:S02]  /*4b50*/  FFMA.FTZ R2, R95, c[0x0][0x2d0], -R0.reuse ;  /* 0x0000b4005f027a23 */ /* 0x104fe40000010800 */
[----:B------:R-:W-:-:S04]  /*4b60*/  FFMA.FTZ R0, R94, c[0x0][0x2d0], -R0 ;  /* 0x0000b4005e007a23 */ /* 0x000fc80000010800 */
[----:B------:R2:W-:Y:S08]  /*4b70*/  MUFU.EX2 R4, R2 ;  /* 0x0000000200047308 */ /* 0x0005f00000000800 */
[----:B------:R5:W1:Y:S01]  /*4b80*/  MUFU.EX2 R6, R0 ;  /* 0x0000000000067308 */ /* 0x000a620000000800 */
[----:B---3--:R-:W-:Y:S02]  /*4b90*/  F2FP.PACK_AB R96, R8, R7 ;  /* 0x000000070860723e */ /* 0x008fe400000000ff */
[----:B----4-:R-:W-:-:S02]  /*4ba0*/  F2FP.PACK_AB R97, R5, R3 ;  /* 0x000000030561723e */ /* 0x010fc400000000ff */
[----:B------:R-:W-:Y:S01]  /*4bb0*/  F2FP.PACK_AB R98, R9, R10 ;  /* 0x0000000a0962723e */ /* 0x000fe200000000ff */
[----:B--2---:R-:W-:Y:S02]  /*4bc0*/  FADD.FTZ R2, R225, R223 ;  /* 0x000000dfe1027221 */ /* 0x004fe40000010000 */
[----:B-----5:R-:W-:Y:S01]  /*4bd0*/  FADD.FTZ R0, R179, R178 ;  /* 0x000000b2b3007221 */ /* 0x020fe20000010000 */
[----:B-1----:R-:W-:-:S03]  /*4be0*/  F2FP.PACK_AB R99, R6, R4 ;  /* 0x000000040663723e */ /* 0x002fc600000000ff */
[----:B------:R-:W-:Y:S02]  /*4bf0*/  FADD.FTZ R0, R193, R0 ;  /* 0x00000000c1007221 */ /* 0x000fe40000010000 */
[----:B------:R-:W-:Y:S02]  /*4c00*/  FADD.FTZ R2, R226, R2 ;  /* 0x00000002e2027221 */ /* 0x000fe40000010000 */
[----:B------:R-:W-:Y:S01]  /*4c10*/  FADD.FTZ R0, R195, R0 ;  /* 0x00000000c3007221 */ /* 0x000fe20000010000 */
[----:B------:R-:W-:Y:S01]  /*4c20*/  HMMA.16816.F32 R116, R96, R120, R116 ;  /* 0x000000786074723c */ /* 0x000fe20000001874 */
[----:B------:R-:W-:Y:S02]  /*4c30*/  FADD.FTZ R2, R228, R2 ;  /* 0x00000002e4027221 */ /* 0x000fe40000010000 */
[----:B------:R-:W-:Y:S02]  /*4c40*/  FADD.FTZ R0, R194, R0 ;  /* 0x00000000c2007221 */ /* 0x000fe40000010000 */
[----:B------:R-:W-:-:S03]  /*4c50*/  FADD.FTZ R2, R227, R2 ;  /* 0x00000002e3027221 */ /* 0x000fc60000010000 */
[----:B------:R-:W-:Y:S01]  /*4c60*/  HMMA.16816.F32 R36, R96, R40, R76 ;  /* 0x000000286024723c */ /* 0x000fe2000000184c */
[----:B------:R-:W-:-:S07]  /*4c70*/  FADD.FTZ R0, R203, R0 ;  /* 0x00000000cb007221 */ /* 0x000fce0000010000 */
[----:B------:R-:W-:Y:S01]  /*4c80*/  HMMA.16816.F32 R44, R96, R48, R84 ;  /* 0x00000030602c723c */ /* 0x000fe20000001854 */
[----:B------:R-:W-:-:S07]  /*4c90*/  FADD.FTZ R2, R230, R2 ;  /* 0x00000002e6027221 */ /* 0x000fce0000010000 */
[----:B------:R-:W-:Y:S01]  /*4ca0*/  HMMA.16816.F32 R120, R96, R122, R72 ;  /* 0x0000007a6078723c */ /* 0x000fe20000001848 */
[----:B------:R-:W1:Y:S01]  /*4cb0*/  LDSM.16.MT88.4 R72, [R170+0x5800] ;  /* 0x00580000aa48783b */ /* 0x000e620000004200 */
[----:B------:R-:W-:-:S06]  /*4cc0*/  FADD.FTZ R0, R202, R0 ;  /* 0x00000000ca007221 */ /* 0x000fcc0000010000 */
[C---:B------:R-:W-:Y:S01]  /*4cd0*/  HMMA.16816.F32 R40, R96.reuse, R42, R80 ;  /* 0x0000002a6028723c */ /* 0x040fe20000001850 */
[----:B------:R-:W2:Y:S07]  /*4ce0*/  LDSM.16.MT88.4 R80, [R237+0x5800] ;  /* 0x00580000ed50783b */ /* 0x000eae0000004200 */
[----:B------:R-:W-:Y:S01]  /*4cf0*/  HMMA.16816.F32 R48, R96, R50, R88 ;  /* 0x000000326030723c */ /* 0x000fe20000001858 */
[----:B------:R-:W3:Y:S01]  /*4d00*/  LDSM.16.MT88.4 R88, [R171+0x5800] ;  /* 0x00580000ab58783b */ /* 0x000ee20000004200 */
[----:B------:R-:W-:-:S02]  /*4d10*/  FADD.FTZ R2, R229, R2 ;  /* 0x00000002e5027221 */ /* 0x000fc40000010000 */
[----:B------:R-:W-:Y:S02]  /*4d20*/  FADD.FTZ R0, R208, R0 ;  /* 0x00000000d0007221 */ /* 0x000fe40000010000 */
[----:B------:R-:W-:Y:S02]  /*4d30*/  FADD.FTZ R2, R231, R2 ;  /* 0x00000002e7027221 */ /* 0x000fe40000010000 */
[----:B------:R-:W-:Y:S02]  /*4d40*/  FADD.FTZ R0, R92, R0 ;  /* 0x000000005c007221 */ /* 0x000fe40000010000 */
[----:B------:R-:W-:Y:S02]  /*4d50*/  FADD.FTZ R2, R93, R2 ;  /* 0x000000025d027221 */ /* 0x000fe40000010000 */
[----:B------:R-:W-:Y:S02]  /*4d60*/  FADD.FTZ R0, R127, R0 ;  /* 0x000000007f007221 */ /* 0x000fe40000010000 */
[----:B------:R-:W-:-:S02]  /*4d70*/  FADD.FTZ R2, R137, R2 ;  /* 0x0000000289027221 */ /* 0x000fc40000010000 */
[----:B------:R-:W-:Y:S02]  /*4d80*/  FADD.FTZ R0, R126, R0 ;  /* 0x000000007e007221 */ /* 0x000fe40000010000 */
[----:B------:R-:W-:Y:S02]  /*4d90*/  FADD.FTZ R2, R138, R2 ;  /* 0x000000028a027221 */ /* 0x000fe40000010000 */
[----:B------:R-:W-:Y:S01]  /*4da0*/  FADD.FTZ R203, R136, R0 ;  /* 0x0000000088cb7221 */ /* 0x000fe20000010000 */
[----:B------:R-:W-:Y:S01]  /*4db0*/  IADD3 R0, R235, -0x3, RZ ;  /* 0xfffffffdeb007810 */ /* 0x000fe20007ffe0ff */
[----:B------:R-:W-:-:S03]  /*4dc0*/  FADD.FTZ R202, R139, R2 ;  /* 0x000000028bca7221 */ /* 0x000fc60000010000 */
[----:B------:R-:W-:Y:S01]  /*4dd0*/  ISETP.GE.AND P0, PT, R0, R204, PT ;  /* 0x000000cc0000720c */ /* 0x000fe20003f06270 */
[----:B------:R-:W-:Y:S02]  /*4de0*/  FADD.FTZ R202, R7, R202 ;  /* 0x000000ca07ca7221 */ /* 0x000fe40000010000 */
[----:B------:R-:W-:Y:S02]  /*4df0*/  FADD.FTZ R203, R3, R203 ;  /* 0x000000cb03cb7221 */ /* 0x000fe40000010000 */
[----:B------:R-:W-:Y:S02]  /*4e00*/  FADD.FTZ R202, R8, R202 ;  /* 0x000000ca08ca7221 */ /* 0x000fe40000010000 */
[----:B------:R-:W-:Y:S01]  /*4e10*/  FADD.FTZ R203, R5, R203 ;  /* 0x000000cb05cb7221 */ /* 0x000fe20000010000 */
[----:B------:R-:W-:Y:S01]  /*4e20*/  HMMA.16816.F32 R128, R96, R132, R128 ;  /* 0x000000846080723c */ /* 0x000fe20000001880 */
[----:B------:R-:W-:Y:S01]  /*4e30*/  FADD.FTZ R202, R10, R202 ;  /* 0x000000ca0aca7221 */ /* 0x000fe20000010000 */
[----:B------:R-:W-:Y:S01]  /*4e40*/  BSSY B0, `(.L_x_2577) ;  /* 0x0000066000007945 */ /* 0x000fe20003800000 */
[----:B------:R-:W-:-:S05]  /*4e50*/  FADD.FTZ R203, R4, R203 ;  /* 0x000000cb04cb7221 */ /* 0x000fca0000010000 */
[----:B------:R-:W-:Y:S01]  /*4e60*/  HMMA.16816.F32 R100, R96, R104, R100 ;  /* 0x000000686064723c */ /* 0x000fe20000001864 */
[----:B------:R-:W-:Y:S02]  /*4e70*/  FADD.FTZ R202, R9, R202 ;  /* 0x000000ca09ca7221 */ /* 0x000fe40000010000 */
[----:B------:R-:W-:-:S05]  /*4e80*/  FADD.FTZ R203, R6, R203 ;  /* 0x000000cb06cb7221 */ /* 0x000fca0000010000 */
[C---:B------:R-:W-:Y:S08]  /*4e90*/  HMMA.16816.F32 R108, R96.reuse, R112, R108 ;  /* 0x00000070606c723c */ /* 0x040ff0000000186c */
[C---:B------:R-:W-:Y:S08]  /*4ea0*/  HMMA.16816.F32 R52, R96.reuse, R56, R152 ;  /* 0x000000386034723c */ /* 0x040ff00000001898 */
[C---:B------:R-:W-:Y:S08]  /*4eb0*/  HMMA.16816.F32 R60, R96.reuse, R64, R148 ;  /* 0x00000040603c723c */ /* 0x040ff00000001894 */
[C---:B-1----:R-:W-:Y:S08]  /*4ec0*/  HMMA.16816.F32 R68, R96.reuse, R72, R68 ;  /* 0x000000486044723c */ /* 0x042ff00000001844 */
[C---:B--2---:R-:W-:Y:S08]  /*4ed0*/  HMMA.16816.F32 R76, R96.reuse, R80, R140 ;  /* 0x00000050604c723c */ /* 0x044ff0000000188c */
        /* <DEDUP_REMOVED lines=23> */
[----:B------:R1:W2:Y:S01]  /*5050*/  @!P2 LDG.E R173, [R2.64] ;  /* 0x0000000602ada981 */ /* 0x0002a2000c1e1900 */
[----:B------:R-:W-:Y:S01]  /*5060*/  IMAD.MOV R0, RZ, RZ, -R0 ;  /* 0x000000ffff007224 */ /* 0x000fe200078e0a00 */
[----:B------:R-:W-:Y:S01]  /*5070*/  SHF.R.S32.HI R11, RZ, 0x1f, R200 ;  /* 0x0000001fff0b7819 */ /* 0x000fe200000114c8 */
[----:B------:R-:W-:Y:S01]  /*5080*/  IMAD.SHL.U32 R18, R200, 0x2, RZ ;  /* 0x00000002c8127824 */ /* 0x000fe200078e00ff */
[----:B------:R-:W-:Y:S01]  /*5090*/  SHF.R.S32.HI R177, RZ, 0x1f, R201 ;  /* 0x0000001fffb17819 */ /* 0x000fe200000114c9 */
[----:B------:R-:W-:Y:S01]  /*50a0*/  IMAD R176, R0, c[0x0][0x2b8], R176 ;  /* 0x0000ae0000b07a24 */ /* 0x000fe200078e02b0 */
[----:B------:R-:W-:Y:S01]  /*50b0*/  SHF.L.U64.HI R15, R200, 0x1, R11 ;  /* 0x00000001c80f7819 */ /* 0x000fe2000001020b */
[----:B------:R-:W-:Y:S01]  /*50c0*/  IMAD.SHL.U32 R17, R201, 0x2, RZ ;  /* 0x00000002c9117824 */ /* 0x000fe200078e00ff */
[----:B------:R-:W-:Y:S01]  /*50d0*/  SHF.R.S32.HI R11, RZ, 0x1f, R192 ;  /* 0x0000001fff0b7819 */ /* 0x000fe200000114c0 */
[----:B------:R-:W-:Y:S01]  /*50e0*/  IMAD.SHL.U32 R16, R192, 0x2, RZ ;  /* 0x00000002c0107824 */ /* 0x000fe200078e00ff */
[----:B------:R-:W-:-:S02]  /*50f0*/  SHF.R.S32.HI R0, RZ, 0x1f, R176 ;  /* 0x0000001fff007819 */ /* 0x000fc400000114b0 */
[----:B------:R-:W-:Y:S02]  /*5100*/  SHF.L.U64.HI R14, R201, 0x1, R177 ;  /* 0x00000001c90e7819 */ /* 0x000fe400000102b1 */
[----:B------:R-:W-:Y:S01]  /*5110*/  SHF.L.U64.HI R13, R192, 0x1, R11 ;  /* 0x00000001c00d7819 */ /* 0x000fe2000001020b */
[----:B------:R-:W-:-:S04]  /*5120*/  IMAD R0, R0, c[0x0][0x1e0], RZ ;  /* 0x0000780000007a24 */ /* 0x000fc800078e02ff */
[C---:B------:R-:W-:Y:S02]  /*5130*/  IMAD R0, R176.reuse, c[0x0][0x1e4], R0 ;  /* 0x00007900b0007a24 */ /* 0x040fe400078e0200 */
[----:B-1----:R-:W-:-:S04]  /*5140*/  IMAD.WIDE.U32 R2, R176, c[0x0][0x1e0], RZ ;  /* 0x00007800b0027a25 */ /* 0x002fc800078e00ff */
[----:B------:R-:W-:Y:S01]  /*5150*/  IMAD.IADD R3, R3, 0x1, R0 ;  /* 0x0000000103037824 */ /* 0x000fe200078e0200 */
[----:B--2---:R-:W-:-:S03]  /*5160*/  SHF.R.S32.HI R5, RZ, 0x1f, R173 ;  /* 0x0000001fff057819 */ /* 0x004fc600000114ad */
[----:B------:R-:W-:-:S04]  /*5170*/  IMAD.WIDE.U32 R2, R173, c[0x0][0x1f0], R2 ;  /* 0x00007c00ad027a25 */ /* 0x000fc800078e0002 */
[----:B------:R-:W-:Y:S01]  /*5180*/  IMAD R5, R5, c[0x0][0x1f0], RZ ;  /* 0x00007c0005057a24 */ /* 0x000fe200078e02ff */
[----:B------:R-:W-:-:S03]  /*5190*/  IADD3 R0, P0, R210, R2, RZ ;  /* 0x00000002d2007210 */ /* 0x000fc60007f1e0ff */
[----:B------:R-:W-:-:S05]  /*51a0*/  IMAD R5, R173, c[0x0][0x1f4], R5 ;  /* 0x00007d00ad057a24 */ /* 0x000fca00078e0205 */
[----:B------:R-:W-:Y:S02]  /*51b0*/  IADD3.X R5, R217, R3, R5, P0, !PT ;  /* 0x00000003d9057210 */ /* 0x000fe400007fe405 */
[----:B------:R-:W-:-:S04]  /*51c0*/  LEA R12, P0, R0, c[0x0][0x1c8], 0x1 ;  /* 0x00007200000c7a11 */ /* 0x000fc800078008ff */
[----:B------:R-:W-:Y:S01]  /*51d0*/  LEA.HI.X R5, R0, c[0x0][0x1cc], R5, 0x1, P0 ;  /* 0x0000730000057a11 */ /* 0x000fe200000f0c05 */
[----:B------:R-:W-:Y:S06]  /*51e0*/  BRA.DIV ~URZ, `(.L_x_2579) ;  /* 0x000091827f007947 */ /* 0x000fec000b800000 */
[----:B------:R1:W2:Y:S02]  /*51f0*/  SHFL.IDX PT, R4, R5, RZ, 0x181f ;  /* 0x00181fff05047589 */ /* 0x0002a400000e0000 */
.L_x_2626:
        /* <DEDUP_REMOVED lines=21> */
.L_x_2627:
        /* <DEDUP_REMOVED lines=21> */
.L_x_2578:
[----:B------:R-:W-:Y:S05]  /*54a0*/  BSYNC B0 ;  /* 0x0000000000007941 */ /* 0x000fea0003800000 */
.L_x_2577:
[----:B-1----:R-:W-:Y:S01]  /*54b0*/  IMAD.MOV.U32 R3, RZ, RZ, c[0x0][0x2ac] ;  /* 0x0000ab00ff037624 */ /* 0x002fe200078e00ff */
[----:B------:R-:W-:Y:S01]  /*54c0*/  IADD3 R172, R235, -0x2, RZ ;  /* 0xfffffffeebac7810 */ /* 0x000fe20007ffe0ff */
[----:B------:R-:W-:Y:S01]  /*54d0*/  @P4 IMAD.HI.U32 R2, R238, c[0x0][0x2c8], RZ ;  /* 0x0000b200ee024a27 */ /* 0x000fe200078e00ff */
[----:B------:R-:W0:Y:S03]  /*54e0*/  LDGDEPBAR ;  /* 0x00000000000079af */ /* 0x000e260000000000 */
[----:B------:R-:W-:-:S02]  /*54f0*/  IMAD R3, R3, c[0x0][0x1d0], RZ ;  /* 0x0000740003037a24 */ /* 0x000fc400078e02ff */
[----:B------:R-:W-:Y:S01]  /*5500*/  IMAD.MOV.U32 R0, RZ, RZ, R238 ;  /* 0x000000ffff007224 */ /* 0x000fe200078e00ee */
[----:B------:R-:W-:Y:S01]  /*5510*/  @P4 SHF.R.U32.HI R0, RZ, c[0x0][0x2cc], R2 ;  /* 0x0000b300ff004a19 */ /* 0x000fe20000011602 */
[----:B------:R-:W-:Y:S02]  /*5520*/  IMAD.MOV.U32 R161, RZ, RZ, 0x1 ;  /* 0x00000001ffa17424 */ /* 0x000fe400078e00ff */
[----:B------:R-:W-:Y:S01]  /*5530*/  IMAD.MOV.U32 R198, RZ, RZ, RZ ;  /* 0x000000ffffc67224 */ /* 0x000fe200078e00ff */
[----:B------:R-:W-:-:S04]  /*5540*/  IADD3 R0, R0, -c[0x0][0x168], R3 ;  /* 0x80005a0000007a10 */ /* 0x000fc80007ffe003 */
[----:B------:R-:W-:-:S04]  /*5550*/  SHF.R.S32.HI R2, RZ, 0x1f, R0 ;  /* 0x0000001fff027819 */ /* 0x000fc80000011400 */
[----:B------:R-:W-:-:S04]  /*5560*/  LEA.HI R0, R2, R0, RZ, 0x6 ;  /* 0x0000000002007211 */ /* 0x000fc800078f30ff */
[----:B------:R-:W-:-:S04]  /*5570*/  SHF.R.S32.HI R0, RZ, 0x6, R0 ;  /* 0x00000006ff007819 */ /* 0x000fc80000011400 */
[----:B------:R-:W-:-:S04]  /*5580*/  IMNMX R208, R204, R0, !PT ;  /* 0x00000000ccd07217 */ /* 0x000fc80007800200 */
[----:B------:R-:W-:-:S13]  /*5590*/  ISETP.GE.AND P0, PT, R172, R208, PT ;  /* 0x000000d0ac00720c */ /* 0x000fda0003f06270 */
[----:B------:R-:W-:Y:S05]  /*55a0*/  @!P0 BRA `(.L_x_2581) ;  /* 0x000033d000008947 */ /* 0x000fea0003800000 */
[----:B------:R-:W-:Y:S01]  /*55b0*/  IMAD.MOV.U32 R127, RZ, RZ, R124 ;  /* 0x000000ffff7f7224 */ /* 0x000fe200078e007c */
[----:B------:R-:W-:Y:S01]  /*55c0*/  MOV R198, RZ ;  /* 0x000000ff00c67202 */ /* 0x000fe20000000f00 */
[----:B------:R-:W-:Y:S01]  /*55d0*/  IMAD.MOV.U32 R126, RZ, RZ, R125 ;  /* 0x000000ffff7e7224 */ /* 0x000fe200078e007d */
[----:B------:R-:W-:Y:S02]  /*55e0*/  MOV R161, 0x1 ;  /* 0x0000000100a17802 */ /* 0x000fe40000000f00 */
.L_x_2590:
        /* <DEDUP_REMOVED lines=21> */
[C---:B------:R-:W-:Y:S01]  /*5740*/  IMAD.SHL.U32 R23, R201.reuse, 0x2, RZ ;  /* 0x00000002c9177824 */ /* 0x040fe200078e00ff */
        /* <DEDUP_REMOVED lines=9> */
[----:B------:R-:W-:Y:S01]  /*57e0*/  SHF.L.U64.HI R20, R201, 0x1, R6 ;  /* 0x00000001c9147819 */ /* 0x000fe20000010206 */
[----:B------:R-:W-:Y:S01]  /*57f0*/  IMAD R12, R12, c[0x0][0x218], RZ ;  /* 0x000086000c0c7a24 */ /* 0x000fe200078e02ff */
[----:B------:R-:W-:Y:S01]  /*5800*/  SHF.L.U64.HI R15, R192, 0x1, R5 ;  /* 0x00000001c00f7819 */ /* 0x000fe20000010205 */
[----:B------:R-:W-:Y:S02]  /*5810*/  IMAD.IADD R3, R3, 0x1, R4 ;  /* 0x0000000103037824 */ /* 0x000fe400078e0204 */
[C---:B------:R-:W-:Y:S02]  /*5820*/  IMAD R12, R173.reuse, c[0x0][0x21c], R12 ;  /* 0x00008700ad0c7a24 */ /* 0x040fe400078e020c */
[----:B------:R-:W-:Y:S05]  /*5830*/  IMAD.WIDE.U32 R2, R173, c[0x0][0x218], R2 ;  /* 0x00008600ad027a25 */ /* 0x000fea00078e0002 */
[----:B------:R-:W-:Y:S04]  /*5840*/  IADD3 R2, P0, R214, R2, RZ ;  /* 0x00000002d6027210 */ /* 0x000fe80007f1e0ff */
[----:B------:R-:W-:Y:S02]  /*5850*/  IADD3.X R12, R219, R3, R12, P0, !PT ;  /* 0x00000003db0c7210 */ /* 0x000fe400007fe40c */
[C---:B------:R-:W-:Y:S04]  /*5860*/  LEA R14, P0, R2.reuse, c[0x0][0x1f8], 0x1 ;  /* 0x00007e00020e7a11 */ /* 0x040fe800078008ff */
[----:B------:R-:W-:Y:S01]  /*5870*/  LEA.HI.X R12, R2, c[0x0][0x1fc], R12, 0x1, P0 ;  /* 0x00007f00020c7a11 */ /* 0x000fe200000f0c0c */
[----:B------:R-:W-:-:S06]  /*5880*/  BRA.DIV ~URZ, `(.L_x_2584) ;  /* 0x00008d927f007947 */ /* 0x000fcc000b800000 */
[----:B------:R4:W3:Y:S02]  /*5890*/  SHFL.IDX PT, R5, R12, RZ, 0x181f ;  /* 0x00181fff0c057589 */ /* 0x0008e400000e0000 */
.L_x_2628:
[----:B------:R-:W-:-:S05]  /*58a0*/  BRA.DIV ~URZ, `(.L_x_2585) ;  /* 0x00008de27f007947 */ /* 0x000fca000b800000 */
[----:B------:R-:W5:Y:S01]  /*58b0*/  SHFL.IDX PT, R2, R14, RZ, 0x181f ;  /* 0x00181fff0e027589 */ /* 0x000f6200000e0000 */
[----:B------:R-:W-:Y:S01]  /*58c0*/  ISETP.GE.AND P5, PT, R192, c[0x0][0x1d4], PT ;  /* 0x00007500c0007a0c */ /* 0x000fe20003fa6270 */
[----:B------:R-:W-:Y:S01]  /*58d0*/  IMAD R4, R198, 0x6000, R220 ;  /* 0x00006000c6047824 */ /* 0x000fe200078e02dc */
[----:B------:R-:W-:Y:S04]  /*58e0*/  ISETP.GE.AND P1, PT, R201, c[0x0][0x1d4], PT ;  /* 0x00007500c9007a0c */ /* 0x000fe80003f26270 */
[----:B------:R-:W-:Y:S02]  /*58f0*/  SEL R13, RZ, 0x10, P1 ;  /* 0x00000010ff0d7807 */ /* 0x000fe40000800000 */
[----:B-----5:R-:W-:Y:S05]  /*5900*/  IADD3 R6, P0, R2, R22, RZ ;  /* 0x0000001602067210 */ /* 0x020fea0007f1e0ff */
[C---:B---3--:R-:W-:Y:S01]  /*5910*/  IMAD.X R7, R5.reuse, 0x1, R15, P0 ;  /* 0x0000000105077824 */ /* 0x048fe200000e060f */
[----:B------:R-:W-:Y:S04]  /*5920*/  ISETP.GE.AND P0, PT, R200, c[0x0][0x1d4], PT ;  /* 0x00007500c8007a0c */ /* 0x000fe80003f06270 */
[----:B------:R-:W-:Y:S01]  /*5930*/  @!PT LDS RZ, [RZ] ;  /* 0x00000000fffff984 */ /* 0x000fe20000000800 */
[----:B------:R-:W-:Y:S01]  /*5940*/  @!PT LDS RZ, [RZ] ;  /* 0x00000000fffff984 */ /* 0x000fe20000000800 */
[----:B------:R3:W-:Y:S02]  /*5950*/  LDGSTS.E.BYPASS.LTC128B.128 [R4], [R6.64], !P5 ;  /* 0x0000000006047fae */ /* 0x0007e4000e901d46 */
[C---:B---3--:R-:W-:Y:S05]  /*5960*/  IADD3 R6, P6, R2.reuse, R23, RZ ;  /* 0x0000001702067210 */ /* 0x048fea0007fde0ff */
[C---:B------:R-:W-:Y:S01]  /*5970*/  IMAD.X R7, R5.reuse, 0x1, R20, P6 ;  /* 0x0000000105077824 */ /* 0x040fe200030e0614 */
[----:B------:R-:W-:Y:S04]  /*5980*/  IADD3 R2, P6, R2, R28, RZ ;  /* 0x0000001c02027210 */ /* 0x000fe80007fde0ff */
[----:B------:R3:W-:Y:S01]  /*5990*/  LDGSTS.E.BYPASS.LTC128B.128 [R4+0x2000], [R6.64], !P1 ;  /* 0x0200000006047fae */ /* 0x0007e2000c901d46 */
[----:B------:R-:W-:Y:S03]  /*59a0*/  IMAD.X R3, R5, 0x1, R21, P6 ;  /* 0x0000000105037824 */ /* 0x000fe600030e0615 */
[----:B------:R5:W4:Y:S04]  /*59b0*/  SHFL.IDX PT, R5, R12, 0x1, 0x181f ;  /* 0x00381f000c057f89 */ /* 0x000b2800000e0000 */
[----:B------:R2:W-:Y:S01]  /*59c0*/  LDGSTS.E.BYPASS.LTC128B.128 [R4+0x4000], [R2.64], !P0 ;  /* 0x0400000002047fae */ /* 0x0005e2000c101d46 */
[----:B---3--:R-:W-:Y:S02]  /*59d0*/  SEL R6, RZ, 0x10, P5 ;  /* 0x00000010ff067807 */ /* 0x008fe40002800000 */
[----:B----45:R-:W-:Y:S01]  /*59e0*/  SEL R12, RZ, 0x10, P0 ;  /* 0x00000010ff0c7807 */ /* 0x030fe20000000000 */
[----:B--2---:R2:W3:Y:S04]  /*59f0*/  SHFL.IDX PT, R2, R14, 0x1, 0x181f ;  /* 0x00381f000e027f89 */ /* 0x0044e800000e0000 */
.L_x_2629:
[C---:B------:R-:W-:Y:S02]  /*5a00*/  ISETP.NE.U32.AND P5, PT, R6.reuse, RZ, PT ;  /* 0x000000ff0600720c */ /* 0x040fe40003fa5070 */
[----:B------:R-:W-:Y:S02]  /*5a10*/  IADD3 R6, -R6, 0x10, RZ ;  /* 0x0000001006067810 */ /* 0x000fe40007ffe1ff */
[C---:B------:R-:W-:Y:S02]  /*5a20*/  ISETP.NE.U32.AND P6, PT, R13.reuse, RZ, PT ;  /* 0x000000ff0d00720c */ /* 0x040fe40003fc5070 */
[----:B------:R-:W-:Y:S02]  /*5a30*/  LOP3.LUT R6, R6, 0xf, RZ, 0xc0, !PT ;  /* 0x0000000f06067812 */ /* 0x000fe400078ec0ff */
[----:B------:R-:W-:Y:S02]  /*5a40*/  IADD3 R13, -R13, 0x10, RZ ;  /* 0x000000100d0d7810 */ /* 0x000fe40007ffe1ff */
[-C--:B---3--:R-:W-:Y:S02]  /*5a50*/  IADD3 R6, P1, P0, R6, R2.reuse, R22 ;  /* 0x0000000206067210 */ /* 0x088fe4000783e016 */
[----:B------:R-:W-:Y:S02]  /*5a60*/  LOP3.LUT R13, R13, 0xf, RZ, 0xc0, !PT ;  /* 0x0000000f0d0d7812 */ /* 0x000fe400078ec0ff */
[-C--:B------:R-:W-:Y:S02]  /*5a70*/  IADD3.X R7, RZ, R5.reuse, R15, P1, P0 ;  /* 0x00000005ff077210 */ /* 0x080fe40000fe040f */
[C---:B------:R-:W-:Y:S03]  /*5a80*/  IADD3 R3, -R12.reuse, 0x10, RZ ;  /* 0x000000100c037810 */ /* 0x040fe60007ffe1ff */
[----:B------:R-:W-:Y:S01]  /*5a90*/  @!PT LDS RZ, [RZ] ;  /* 0x00000000fffff984 */ /* 0x000fe20000000800 */
[----:B------:R-:W-:Y:S01]  /*5aa0*/  @!PT LDS RZ, [RZ] ;  /* 0x00000000fffff984 */ /* 0x000fe20000000800 */
[----:B------:R-:W-:Y:S01]  /*5ab0*/  @!PT LDS RZ, [RZ] ;  /* 0x00000000fffff984 */ /* 0x000fe20000000800 */
[----:B------:R3:W-:Y:S01]  /*5ac0*/  LDGSTS.E.BYPASS.LTC128B.128.ZFILL [R4+0x1000], [R6.64], P5 ;  /* 0x0100000006047fae */ /* 0x0007e2000a941d46 */
[----:B------:R-:W-:Y:S02]  /*5ad0*/  LOP3.LUT R3, R3, 0xf, RZ, 0xc0, !PT ;  /* 0x0000000f03037812 */ /* 0x000fe400078ec0ff */
[----:B------:R-:W-:Y:S02]  /*5ae0*/  ISETP.NE.U32.AND P5, PT, R12, RZ, PT ;  /* 0x000000ff0c00720c */ /* 0x000fe40003fa5070 */
[-C--:B---3--:R-:W-:Y:S04]  /*5af0*/  IADD3 R6, P1, P0, R13, R2.reuse, R23 ;  /* 0x000000020d067210 */ /* 0x088fe8000783e017 */
[-C--:B------:R-:W-:Y:S02]  /*5b00*/  IADD3.X R7, RZ, R5.reuse, R20, P1, P0 ;  /* 0x00000005ff077210 */ /* 0x080fe40000fe0414 */
[----:B------:R-:W-:Y:S03]  /*5b10*/  IADD3 R2, P1, P0, R3, R2, R28 ;  /* 0x0000000203027210 */ /* 0x000fe6000783e01c */
[----:B------:R3:W-:Y:S01]  /*5b20*/  LDGSTS.E.BYPASS.LTC128B.128.ZFILL [R4+0x3000], [R6.64], P6 ;  /* 0x0300000006047fae */ /* 0x0007e2000b141d46 */
[----:B------:R-:W-:Y:S05]  /*5b30*/  IADD3.X R3, RZ, R5, R21, P1, P0 ;  /* 0x00000005ff037210 */ /* 0x000fea0000fe0415 */
[----:B------:R3:W-:Y:S04]  /*5b40*/  LDGSTS.E.BYPASS.LTC128B.128.ZFILL [R4+0x5000], [R2.64], P5 ;  /* 0x0500000002047fae */ /* 0x0007e8000a941d46 */
.L_x_2583:
[----:B------:R-:W-:Y:S05]  /*5b50*/  BSYNC B0 ;  /* 0x0000000000007941 */ /* 0x000fea0003800000 */
.L_x_2582:
[----:B------:R-:W0:Y:S01]  /*5b60*/  LDGDEPBAR ;  /* 0x00000000000079af */ /* 0x000e220000000000 */
[----:B------:R-:W-:Y:S01]  /*5b70*/  WARPSYNC 0xffffffff ;  /* 0xffffffff00007948 */ /* 0x000fe20003800000 */
[C---:B--23--:R-:W-:Y:S01]  /*5b80*/  HMMA.16816.F32 R4, R32.reuse, R8, RZ ;  /* 0x000000082004723c */ /* 0x04cfe200000018ff */
[----:B------:R-:W-:Y:S03]  /*5b90*/  BSSY B0, `(.L_x_2586) ;  /* 0x00002d5000007945 */ /* 0x000fe60003800000 */
[C---:B------:R-:W-:Y:S02]  /*5ba0*/  IADD3 R3, R166.reuse, R0, RZ ;  /* 0x00000000a6037210 */ /* 0x040fe40007ffe0ff */
[----:B------:R-:W-:Y:S02]  /*5bb0*/  IADD3 R125, R166, R124, RZ ;  /* 0x0000007ca67d7210 */ /* 0x000fe40007ffe0ff */
[C---:B------:R-:W-:Y:S01]  /*5bc0*/  HMMA.16816.F32 R8, R32.reuse, R10, RZ ;  /* 0x0000000a2008723c */ /* 0x040fe200000018ff */
[CC--:B------:R-:W-:Y:S03]  /*5bd0*/  IADD3 R2, R167.reuse, R0.reuse, R166 ;  /* 0x00000000a7027210 */ /* 0x0c0fe60007ffe0a6 */
[----:B------:R-:W-:Y:S04]  /*5be0*/  SHF.L.U32 R199, R172, 0x6, RZ ;  /* 0x00000006acc77819 */ /* 0x000fe800000006ff */
        /* <DEDUP_REMOVED lines=28> */
[C---:B------:R-:W-:Y:S07]  /*5db0*/  HMMA.16816.F32 R28, R136.reuse, R152, R28 ;  /* 0x00000098881c723c */ /* 0x040fee000000181c */
[----:B------:R-:W-:Y:S01]  /*5dc0*/  IADD3 R152, R167, R0, RZ ;  /* 0x00000000a7987210 */ /* 0x000fe20007ffe0ff */
[----:B------:R-:W-:Y:S01]  /*5dd0*/  HMMA.16816.F32 R32, R136, R154, R32 ;  /* 0x0000009a8820723c */ /* 0x000fe20000001820 */
[----:B------:R-:W2:Y:S07]  /*5de0*/  LDSM.16.M88.4 R136, [R125+0x800] ;  /* 0x000800007d88783b */ /* 0x000eae0000000200 */
        /* <DEDUP_REMOVED lines=24> */
[----:B------:R-:W2:Y:S08]  /*5f70*/  LDSM.16.M88.4 R144, [R152+0x2800] ;  /* 0x002800009890783b */ /* 0x000eb00000000200 */
        /* <DEDUP_REMOVED lines=12> */
[----:B------:R-:W1:Y:S08]  /*6040*/  LDSM.16.M88.4 R136, [R3+0x2800] ;  /* 0x002800000388783b */ /* 0x000e700000000200 */
        /* <DEDUP_REMOVED lines=12> */
[----:B------:R-:W2:Y:S08]  /*6110*/  LDSM.16.M88.4 R144, [R2+0x2800] ;  /* 0x002800000290783b */ /* 0x000eb00000000200 */
        /* <DEDUP_REMOVED lines=12> */
[----:B------:R-:W2:Y:S08]  /*61e0*/  LDSM.16.M88.4 R136, [R0+0x4800] ;  /* 0x004800000088783b */ /* 0x000eb00000000200 */
[----:B------:R-:W3:Y:S01]  /*61f0*/  LDSM.16.M88.4 R148, [R0+0x5000] ;  /* 0x005000000094783b */ /* 0x000ee20000000200 */
[C---:B-1----:R-:W-:Y:S08]  /*6200*/  HMMA.16816.F32 R4, R140.reuse, R144, R4 ;  /* 0x000000908c04723c */ /* 0x042ff00000001804 */
[C---:B------:R-:W-:Y:S01]  /*6210*/  HMMA.16816.F32 R8, R140.reuse, R146, R8 ;  /* 0x000000928c08723c */ /* 0x040fe20000001808 */
[----:B------:R1:W4:Y:S07]  /*6220*/  LDSM.16.M88.4 R144, [R0+0x5800] ;  /* 0x005800000090783b */ /* 0x00032e0000000200 */
[C---:B--2---:R-:W-:Y:S08]  /*6230*/  HMMA.16816.F32 R12, R140.reuse, R136, R12 ;  /* 0x000000888c0c723c */ /* 0x044ff0000000180c */
[C---:B------:R-:W-:Y:S01]  /*6240*/  HMMA.16816.F32 R16, R140.reuse, R138, R16 ;  /* 0x0000008a8c10723c */ /* 0x040fe20000001810 */
[----:B------:R-:W-:Y:S07]  /*6250*/  LDSM.16.M88.4 R136, [R163+0x8000] ;  /* 0x00800000a388783b */ /* 0x000fee0000000200 */
[C---:B---3--:R-:W-:Y:S04]  /*6260*/  HMMA.16816.F32 R20, R140.reuse, R148, R20 ;  /* 0x000000948c14723c */ /* 0x048fe80000001814 */
[----:B-1----:R-:W-:Y:S04]  /*6270*/  MOV R0, R206 ;  /* 0x000000ce00007202 */ /* 0x002fe80000000f00 */
[C---:B------:R-:W-:Y:S01]  /*6280*/  HMMA.16816.F32 R24, R140.reuse, R150, R24 ;  /* 0x000000968c18723c */ /* 0x040fe20000001818 */
[----:B------:R-:W1:Y:S07]  /*6290*/  LDSM.16.M88.4 R148, [R124+0x4000] ;  /* 0x004000007c94783b */ /* 0x000e6e0000000200 */
[C---:B----4-:R-:W-:Y:S08]  /*62a0*/  HMMA.16816.F32 R28, R140.reuse, R144, R28 ;  /* 0x000000908c1c723c */ /* 0x050ff0000000181c */
[----:B------:R-:W-:Y:S01]  /*62b0*/  HMMA.16816.F32 R32, R140, R146, R32 ;  /* 0x000000928c20723c */ /* 0x000fe20000001820 */
[----:B------:R-:W2:Y:S08]  /*62c0*/  LDSM.16.M88.4 R140, [R152+0x4800] ;  /* 0x00480000988c783b */ /* 0x000eb00000000200 */
[----:B------:R-:W3:Y:S08]  /*62d0*/  LDSM.16.M88.4 R144, [R152+0x5000] ;  /* 0x005000009890783b */ /* 0x000ef00000000200 */
[----:B------:R-:W4:Y:S01]  /*62e0*/  LDSM.16.M88.4 R152, [R152+0x5800] ;  /* 0x005800009898783b */ /* 0x000f220000000200 */
[C---:B-1----:R-:W-:Y:S08]  /*62f0*/  HMMA.16816.F32 R4, R136.reuse, R148, R4 ;  /* 0x000000948804723c */ /* 0x042ff00000001804 */
[C---:B------:R-:W-:Y:S01]  /*6300*/  HMMA.16816.F32 R8, R136.reuse, R150, R8 ;  /* 0x000000968808723c */ /* 0x040fe20000001808 */
[----:B------:R-:W-:Y:S07]  /*6310*/  LDSM.16.M88.4 R148, [R3+0x4800] ;  /* 0x004800000394783b */ /* 0x000fee0000000200 */
[C---:B--2---:R-:W-:Y:S08]  /*6320*/  HMMA.16816.F32 R12, R136.reuse, R140, R12 ;  /* 0x0000008c880c723c */ /* 0x044ff0000000180c */
[C---:B------:R-:W-:Y:S01]  /*6330*/  HMMA.16816.F32 R16, R136.reuse, R142, R16 ;  /* 0x0000008e8810723c */ /* 0x040fe20000001810 */
[----:B------:R-:W-:Y:S07]  /*6340*/  LDSM.16.M88.4 R140, [R165+0x8000] ;  /* 0x00800000a58c783b */ /* 0x000fee0000000200 */
[C---:B---3--:R-:W-:Y:S08]  /*6350*/  HMMA.16816.F32 R20, R136.reuse, R144, R20 ;  /* 0x000000908814723c */ /* 0x048ff00000001814 */
[C---:B------:R-:W-:Y:S01]  /*6360*/  HMMA.16816.F32 R24, R136.reuse, R146, R24 ;  /* 0x000000928818723c */ /* 0x040fe20000001818 */
[----:B------:R-:W1:Y:S07]  /*6370*/  LDSM.16.M88.4 R144, [R3+0x4000] ;  /* 0x004000000390783b */ /* 0x000e6e0000000200 */
[C---:B----4-:R-:W-:Y:S08]  /*6380*/  HMMA.16816.F32 R28, R136.reuse, R152, R28 ;  /* 0x00000098881c723c */ /* 0x050ff0000000181c */
[----:B------:R-:W-:Y:S01]  /*6390*/  HMMA.16816.F32 R32, R136, R154, R32 ;  /* 0x0000009a8820723c */ /* 0x000fe20000001820 */
[----:B------:R-:W2:Y:S08]  /*63a0*/  LDSM.16.M88.4 R136, [R3+0x5000] ;  /* 0x005000000388783b */ /* 0x000eb00000000200 */
[----:B------:R3:W4:Y:S01]  /*63b0*/  LDSM.16.M88.4 R152, [R3+0x5800] ;  /* 0x005800000398783b */ /* 0x0007220000000200 */
[C---:B-1----:R-:W-:Y:S05]  /*63c0*/  HMMA.16816.F32 R4, R140.reuse, R144, R4 ;  /* 0x000000908c04723c */ /* 0x042fea0000001804 */
[----:B---3--:R-:W-:Y:S03]  /*63d0*/  @P4 IMAD.HI.U32 R3, R206, c[0x0][0x2c8], RZ ;  /* 0x0000b200ce034a27 */ /* 0x008fe600078e00ff */
[C---:B------:R-:W-:Y:S01]  /*63e0*/  HMMA.16816.F32 R8, R140.reuse, R146, R8 ;  /* 0x000000928c08723c */ /* 0x040fe20000001808 */
[----:B------:R-:W-:Y:S03]  /*63f0*/  LDSM.16.M88.4 R144, [R164+0x8000] ;  /* 0x00800000a490783b */ /* 0x000fe60000000200 */
[----:B------:R-:W-:Y:S04]  /*6400*/  @P4 SHF.R.U32.HI R0, RZ, c[0x0][0x2cc], R3 ;  /* 0x0000b300ff004a19 */ /* 0x000fe80000011603 */
[C---:B------:R-:W-:Y:S01]  /*6410*/  HMMA.16816.F32 R12, R140.reuse, R148, R12 ;  /* 0x000000948c0c723c */ /* 0x040fe2000000180c */
[----:B------:R-:W-:Y:S07]  /*6420*/  SHFL.IDX PT, R3, R0, 0x1, 0x1c1f ;  /* 0x003c1f0000037f89 */ /* 0x000fee00000e0000 */
[C---:B------:R-:W-:Y:S01]  /*6430*/  HMMA.16816.F32 R16, R140.reuse, R150, R16 ;  /* 0x000000968c10723c */ /* 0x040fe20000001810 */
[----:B------:R1:W3:Y:S07]  /*6440*/  LDSM.16.M88.4 R148, [R125+0x4000] ;  /* 0x004000007d94783b */ /* 0x0002ee0000000200 */
[C---:B--2---:R-:W-:Y:S01]  /*6450*/  HMMA.16816.F32 R20, R140.reuse, R136, R20 ;  /* 0x000000888c14723c */ /* 0x044fe20000001814 */
[----:B------:R2:W-:Y:S07]  /*6460*/  SHFL.IDX PT, R124, R0, RZ, 0x1c1f ;  /* 0x001c1fff007c7589 */ /* 0x0005ee00000e0000 */
[C---:B------:R-:W-:Y:S01]  /*6470*/  HMMA.16816.F32 R24, R140.reuse, R138, R24 ;  /* 0x0000008a8c18723c */ /* 0x040fe20000001818 */
[----:B------:R-:W5:Y:S07]  /*6480*/  LDSM.16.M88.4 R136, [R2+0x4800] ;  /* 0x004800000288783b */ /* 0x000f6e0000000200 */
[C---:B----4-:R-:W-:Y:S01]  /*6490*/  HMMA.16816.F32 R28, R140.reuse, R152, R28 ;  /* 0x000000988c1c723c */ /* 0x050fe2000000181c */
[----:B-1----:R-:W-:Y:S07]  /*64a0*/  MOV R125, c[0x0][0x2ac] ;  /* 0x0000ab00007d7a02 */ /* 0x002fee0000000f00 */
[----:B------:R-:W-:Y:S01]  /*64b0*/  HMMA.16816.F32 R32, R140, R154, R32 ;  /* 0x0000009a8c20723c */ /* 0x000fe20000001820 */
[----:B------:R-:W1:Y:S03]  /*64c0*/  LDSM.16.M88.4 R140, [R2+0x5000] ;  /* 0x00500000028c783b */ /* 0x000e660000000200 */
[----:B--2---:R-:W-:Y:S04]  /*64d0*/  IADD3 R0, -R222, 0x1, -R199 ;  /* 0x00000001de007810 */ /* 0x004fe80007ffe9c7 */
[C---:B---3--:R-:W-:Y:S05]  /*64e0*/  HMMA.16816.F32 R4, R144.reuse, R148, R4 ;  /* 0x000000949004723c */ /* 0x048fea0000001804 */
[----:B------:R-:W-:Y:S03]  /*64f0*/  IMAD R0, R125, c[0x0][0x1d0], R0 ;  /* 0x000074007d007a24 */ /* 0x000fe600078e0200 */
[C---:B------:R-:W-:Y:S01]  /*6500*/  HMMA.16816.F32 R8, R144.reuse, R150, R8 ;  /* 0x000000969008723c */ /* 0x040fe20000001808 */
[----:B------:R2:W3:Y:S01]  /*6510*/  LDSM.16.M88.4 R148, [R2+0x5800] ;  /* 0x005800000294783b */ /* 0x0004e20000000200 */
[----:B------:R-:W-:Y:S04]  /*6520*/  DEPBAR.LE SB0, 0x2 ;  /* 0x000080800000791a */ /* 0x000fe80000000000 */
[----:B------:R-:W-:Y:S02]  /*6530*/  IADD3 R0, R0, -c[0x0][0x168], RZ ;  /* 0x80005a0000007a10 */ /* 0x000fe40007ffe0ff */
[C---:B-----5:R-:W-:Y:S01]  /*6540*/  HMMA.16816.F32 R12, R144.reuse, R136, R12 ;  /* 0x00000088900c723c */ /* 0x060fe2000000180c */
[----:B------:R-:W-:Y:S07]  /*6550*/  BAR.SYNC.DEFER_BLOCKING 0x0 ;  /* 0x0000000000007b1d */ /* 0x000fee0000010000 */
[C---:B------:R-:W-:Y:S08]  /*6560*/  HMMA.16816.F32 R16, R144.reuse, R138, R16 ;  /* 0x0000008a9010723c */ /* 0x040ff00000001810 */
[C---:B-1----:R-:W-:Y:S04]  /*6570*/  HMMA.16816.F32 R20, R144.reuse, R140, R20 ;  /* 0x0000008c9014723c */ /* 0x042fe80000001814 */
[C---:B--2---:R-:W-:Y:S02]  /*6580*/  IADD3 R2, R0.reuse, R124, RZ ;  /* 0x0000007c00027210 */ /* 0x044fe40007ffe0ff */
[----:B------:R-:W-:Y:S02]  /*6590*/  IADD3 R0, R0, R3, RZ ;  /* 0x0000000300007210 */ /* 0x000fe40007ffe0ff */
[C---:B------:R-:W-:Y:S03]  /*65a0*/  HMMA.16816.F32 R24, R144.reuse, R142, R24 ;  /* 0x0000008e9018723c */ /* 0x040fe60000001818 */
[C---:B------:R-:W-:Y:S02]  /*65b0*/  ISETP.GT.AND P6, PT, R2.reuse, RZ, PT ;  /* 0x000000ff0200720c */ /* 0x040fe40003fc4270 */
[----:B------:R-:W-:Y:S02]  /*65c0*/  ISETP.GT.AND P5, PT, R2, 0x1, PT ;  /* 0x000000010200780c */ /* 0x000fe40003fa4270 */
[----:B------:R-:W-:Y:S01]  /*65d0*/  FSEL R4, R4, -INF , P6 ;  /* 0xff80000004047808 */ /* 0x000fe20003000000 */
[C---:B---3--:R-:W-:Y:S04]  /*65e0*/  HMMA.16816.F32 R28, R144.reuse, R148, R28 ;  /* 0x00000094901c723c */ /* 0x048fe8000000181c */
[----:B------:R-:W-:Y:S02]  /*65f0*/  FMNMX.FTZ R3, R4, R126, !PT ;  /* 0x0000007e04037209 */ /* 0x000fe40007810000 */
[----:B------:R-:W-:Y:S02]  /*6600*/  FSEL R5, R5, -INF , P5 ;  /* 0xff80000005057808 */ /* 0x000fe40002800000 */
[C---:B------:R-:W-:Y:S01]  /*6610*/  ISETP.GT.AND P6, PT, R2.reuse, 0x8, PT ;  /* 0x000000080200780c */ /* 0x040fe20003fc4270 */
[----:B------:R-:W-:Y:S03]  /*6620*/  HMMA.16816.F32 R32, R144, R150, R32 ;  /* 0x000000969020723c */ /* 0x000fe60000001820 */
[----:B------:R-:W-:Y:S02]  /*6630*/  ISETP.GT.AND P5, PT, R2, 0x9, PT ;  /* 0x000000090200780c */ /* 0x000fe40003fa4270 */
[----:B------:R-:W-:Y:S02]  /*6640*/  FSEL R8, R8, -INF , P6 ;  /* 0xff80000008087808 */ /* 0x000fe40003000000 */
[----:B------:R-:W-:Y:S02]  /*6650*/  FMNMX.FTZ R3, R5, R3, !PT ;  /* 0x0000000305037209 */ /* 0x000fe40007810000 */
[----:B------:R-:W-:Y:S02]  /*6660*/  FSEL R9, R9, -INF , P5 ;  /* 0xff80000009097808 */ /* 0x000fe40002800000 */
[----:B------:R-:W-:Y:S02]  /*6670*/  ISETP.GT.AND P6, PT, R2, 0x10, PT ;  /* 0x000000100200780c */ /* 0x000fe40003fc4270 */
[----:B------:R-:W-:Y:S02]  /*6680*/  FMNMX.FTZ R3, R8, R3, !PT ;  /* 0x0000000308037209 */ /* 0x000fe40007810000 */
[----:B------:R-:W-:Y:S02]  /*6690*/  ISETP.GT.AND P1, PT, R0, RZ, PT ;  /* 0x000000ff0000720c */ /* 0x000fe40003f24270 */
[----:B------:R-:W-:Y:S02]  /*66a0*/  FSEL R143, R12, -INF , P6 ;  /* 0xff8000000c8f7808 */ /* 0x000fe40003000000 */
[----:B------:R-:W-:Y:S02]  /*66b0*/  FMNMX.FTZ R3, R9, R3, !PT ;  /* 0x0000000309037209 */ /* 0x000fe40007810000 */
[----:B------:R-:W-:Y:S02]  /*66c0*/  FSEL R6, R6, -INF , P1 ;  /* 0xff80000006067808 */ /* 0x000fe40000800000 */
[----:B------:R-:W-:Y:S02]  /*66d0*/  ISETP.GT.AND P0, PT, R0, 0x1, PT ;  /* 0x000000010000780c */ /* 0x000fe40003f04270 */
[----:B------:R-:W-:Y:S02]  /*66e0*/  ISETP.GT.AND P5, PT, R2, 0x11, PT ;  /* 0x000000110200780c */ /* 0x000fe40003fa4270 */
[----:B------:R-:W-:Y:S02]  /*66f0*/  ISETP.GT.AND P1, PT, R0, 0x8, PT ;  /* 0x000000080000780c */ /* 0x000fe40003f24270 */
[----:B------:R-:W-:Y:S02]  /*6700*/  FSEL R7, R7, -INF , P0 ;  /* 0xff80000007077808 */ /* 0x000fe40000000000 */
[----:B------:R-:W-:Y:S02]  /*6710*/  FMNMX.FTZ R125, R143, R3, !PT ;  /* 0x000000038f7d7209 */ /* 0x000fe40007810000 */
[----:B------:R-:W-:Y:S02]  /*6720*/  FMNMX.FTZ R3, R6, R127, !PT ;  /* 0x0000007f06037209 */ /* 0x000fe40007810000 */
[----:B------:R-:W-:Y:S02]  /*6730*/  FSEL R152, R13, -INF , P5 ;  /* 0xff8000000d987808 */ /* 0x000fe40002800000 */
[----:B------:R-:W-:Y:S02]  /*6740*/  FSEL R10, R10, -INF , P1 ;  /* 0xff8000000a0a7808 */ /* 0x000fe40000800000 */
[C---:B------:R-:W-:Y:S02]  /*6750*/  ISETP.GT.AND P1, PT, R0.reuse, 0x10, PT ;  /* 0x000000100000780c */ /* 0x040fe40003f24270 */
[----:B------:R-:W-:Y:S02]  /*6760*/  ISETP.GT.AND P0, PT, R0, 0x9, PT ;  /* 0x000000090000780c */ /* 0x000fe40003f04270 */
[----:B------:R-:W-:Y:S02]  /*6770*/  ISETP.GT.AND P6, PT, R2, 0x18, PT ;  /* 0x000000180200780c */ /* 0x000fe40003fc4270 */
[----:B------:R-:W-:Y:S02]  /*6780*/  FMNMX.FTZ R3, R7, R3, !PT ;  /* 0x0000000307037209 */ /* 0x000fe40007810000 */
[----:B------:R-:W-:Y:S02]  /*6790*/  FSEL R153, R14, -INF , P1 ;  /* 0xff8000000e997808 */ /* 0x000fe40000800000 */
[----:B------:R-:W-:Y:S02]  /*67a0*/  FSEL R11, R11, -INF , P0 ;  /* 0xff8000000b0b7808 */ /* 0x000fe40000000000 */
[----:B------:R-:W-:Y:S02]  /*67b0*/  ISETP.GT.AND P0, PT, R0, 0x11, PT ;  /* 0x000000110000780c */ /* 0x000fe40003f04270 */
[----:B------:R-:W-:Y:S02]  /*67c0*/  FSEL R148, R16, -INF , P6 ;  /* 0xff80000010947808 */ /* 0x000fe40003000000 */
[----:B------:R-:W-:Y:S02]  /*67d0*/  ISETP.GT.AND P5, PT, R2, 0x19, PT ;  /* 0x000000190200780c */ /* 0x000fe40003fa4270 */
[----:B------:R-:W-:Y:S02]  /*67e0*/  ISETP.GT.AND P1, PT, R0, 0x18, PT ;  /* 0x000000180000780c */ /* 0x000fe40003f24270 */
[----:B------:R-:W-:Y:S02]  /*67f0*/  FMNMX.FTZ R125, R152, R125, !PT ;  /* 0x0000007d987d7209 */ /* 0x000fe40007810000 */
[----:B------:R-:W-:Y:S02]  /*6800*/  FMNMX.FTZ R3, R10, R3, !PT ;  /* 0x000000030a037209 */ /* 0x000fe40007810000 */
[----:B------:R-:W-:Y:S02]  /*6810*/  FSEL R154, R15, -INF , P0 ;  /* 0xff8000000f9a7808 */ /* 0x000fe40000000000 */
[----:B------:R-:W-:Y:S02]  /*6820*/  FSEL R149, R17, -INF , P5 ;  /* 0xff80000011957808 */ /* 0x000fe40002800000 */
[----:B------:R-:W-:Y:S02]  /*6830*/  FSEL R155, R18, -INF , P1 ;  /* 0xff800000129b7808 */ /* 0x000fe40000800000 */
[----:B------:R-:W-:Y:S02]  /*6840*/  ISETP.GT.AND P1, PT, R2, 0x20, PT ;  /* 0x000000200200780c */ /* 0x000fe40003f24270 */
[----:B------:R-:W-:Y:S02]  /*6850*/  ISETP.GT.AND P0, PT, R0, 0x19, PT ;  /* 0x000000190000780c */ /* 0x000fe40003f04270 */
[----:B------:R-:W-:Y:S02]  /*6860*/  FMNMX.FTZ R125, R148, R125, !PT ;  /* 0x0000007d947d7209 */ /* 0x000fe40007810000 */
[----:B------:R-:W-:Y:S02]  /*6870*/  FMNMX.FTZ R3, R11, R3, !PT ;  /* 0x000000030b037209 */ /* 0x000fe40007810000 */
[----:B------:R-:W-:Y:S02]  /*6880*/  FSEL R146, R20, -INF , P1 ;  /* 0xff80000014927808 */ /* 0x000fe40000800000 */
[----:B------:R-:W-:Y:S02]  /*6890*/  FSEL R156, R19, -INF , P0 ;  /* 0xff800000139c7808 */ /* 0x000fe40000000000 */
[----:B------:R-:W-:Y:S02]  /*68a0*/  ISETP.GT.AND P0, PT, R2, 0x21, PT ;  /* 0x000000210200780c */ /* 0x000fe40003f04270 */
[----:B------:R-:W-:Y:S02]  /*68b0*/  FMNMX.FTZ R125, R149, R125, !PT ;  /* 0x0000007d957d7209 */ /* 0x000fe40007810000 */
[----:B------:R-:W-:Y:S02]  /*68c0*/  ISETP.GT.AND P6, PT, R0, 0x20, PT ;  /* 0x000000200000780c */ /* 0x000fe40003fc4270 */
[C---:B------:R-:W-:Y:S02]  /*68d0*/  ISETP.GT.AND P1, PT, R2.reuse, 0x29, PT ;  /* 0x000000290200780c */ /* 0x040fe40003f24270 */
[----:B------:R-:W-:Y:S02]  /*68e0*/  ISETP.GT.AND P5, PT, R2, 0x28, PT ;  /* 0x000000280200780c */ /* 0x000fe40003fa4270 */
[----:B------:R-:W-:Y:S02]  /*68f0*/  FMNMX.FTZ R3, R153, R3, !PT ;  /* 0x0000000399037209 */ /* 0x000fe40007810000 */
[----:B------:R-:W-:Y:S02]  /*6900*/  FSEL R151, R21, -INF , P0 ;  /* 0xff80000015977808 */ /* 0x000fe40000000000 */
[----:B------:R-:W-:Y:S02]  /*6910*/  FMNMX.FTZ R125, R146, R125, !PT ;  /* 0x0000007d927d7209 */ /* 0x000fe40007810000 */
[----:B------:R-:W-:Y:S02]  /*6920*/  FSEL R147, R22, -INF , P6 ;  /* 0xff80000016937808 */ /* 0x000fe40003000000 */
[C---:B------:R-:W-:Y:S02]  /*6930*/  ISETP.GT.AND P0, PT, R2.reuse, 0x30, PT ;  /* 0x000000300200780c */ /* 0x040fe40003f04270 */
[C---:B------:R-:W-:Y:S02]  /*6940*/  ISETP.GT.AND P6, PT, R2.reuse, 0x31, PT ;  /* 0x000000310200780c */ /* 0x040fe40003fc4270 */
[----:B------:R-:W-:Y:S02]  /*6950*/  FSEL R150, R25, -INF , P1 ;  /* 0xff80000019967808 */ /* 0x000fe40000800000 */
[----:B------:R-:W-:Y:S02]  /*6960*/  ISETP.GT.AND P1, PT, R2, 0x39, PT ;  /* 0x000000390200780c */ /* 0x000fe40003f24270 */
[----:B------:R-:W-:Y:S02]  /*6970*/  FSEL R158, R24, -INF , P5 ;  /* 0xff800000189e7808 */ /* 0x000fe40002800000 */
[----:B------:R-:W-:Y:S02]  /*6980*/  ISETP.GT.AND P5, PT, R2, 0x38, PT ;  /* 0x000000380200780c */ /* 0x000fe40003fa4270 */
[----:B------:R-:W-:Y:S02]  /*6990*/  FMNMX.FTZ R2, R154, R3, !PT ;  /* 0x000000039a027209 */ /* 0x000fe40007810000 */
[----:B------:R-:W-:Y:S02]  /*69a0*/  FMNMX.FTZ R125, R151, R125, !PT ;  /* 0x0000007d977d7209 */ /* 0x000fe40007810000 */
[----:B------:R-:W-:Y:S02]  /*69b0*/  FMNMX.FTZ R2, R155, R2, !PT ;  /* 0x000000029b027209 */ /* 0x000fe40007810000 */
[----:B------:R-:W-:Y:S02]  /*69c0*/  FMNMX.FTZ R125, R158, R125, !PT ;  /* 0x0000007d9e7d7209 */ /* 0x000fe40007810000 */
[----:B------:R-:W-:Y:S02]  /*69d0*/  FSEL R186, R28, -INF , P0 ;  /* 0xff8000001cba7808 */ /* 0x000fe40000000000 */
[----:B------:R-:W-:Y:S02]  /*69e0*/  ISETP.GT.AND P0, PT, R0, 0x21, PT ;  /* 0x000000210000780c */ /* 0x000fe40003f04270 */
[----:B------:R-:W-:Y:S02]  /*69f0*/  FMNMX.FTZ R2, R156, R2, !PT ;  /* 0x000000029c027209 */ /* 0x000fe40007810000 */
[----:B------:R-:W-:Y:S02]  /*6a00*/  FMNMX.FTZ R125, R150, R125, !PT ;  /* 0x0000007d967d7209 */ /* 0x000fe40007810000 */
[----:B------:R-:W-:Y:S02]  /*6a10*/  FSEL R144, R23, -INF , P0 ;  /* 0xff80000017907808 */ /* 0x000fe40000000000 */
[----:B------:R-:W-:Y:S02]  /*6a20*/  ISETP.GT.AND P0, PT, R0, 0x28, PT ;  /* 0x000000280000780c */ /* 0x000fe40003f04270 */
[----:B------:R-:W-:Y:S02]  /*6a30*/  FMNMX.FTZ R2, R147, R2, !PT ;  /* 0x0000000293027209 */ /* 0x000fe40007810000 */
[----:B------:R-:W-:Y:S02]  /*6a40*/  FSEL R185, R29, -INF , P6 ;  /* 0xff8000001db97808 */ /* 0x000fe40003000000 */
[----:B------:R-:W-:Y:S02]  /*6a50*/  FMNMX.FTZ R125, R186, R125, !PT ;  /* 0x0000007dba7d7209 */ /* 0x000fe40007810000 */
[----:B------:R-:W-:Y:S02]  /*6a60*/  FSEL R181, R33, -INF , P1 ;  /* 0xff80000021b57808 */ /* 0x000fe40000800000 */
        /* <DEDUP_REMOVED lines=9> */
[----:B------:R-:W-:Y:S02]  /*6b00*/  FSEL R184, R30, -INF , P1 ;  /* 0xff8000001eb87808 */ /* 0x000fe40000800000 */
[C---:B------:R-:W-:Y:S02]  /*6b10*/  ISETP.GT.AND P0, PT, R0.reuse, 0x31, PT ;  /* 0x000000310000780c */ /* 0x040fe40003f04270 */
[----:B------:R-:W-:Y:S02]  /*6b20*/  FMNMX.FTZ R2, R157, R2, !PT ;  /* 0x000000029d027209 */ /* 0x000fe40007810000 */
[----:B------:R-:W-:Y:S02]  /*6b30*/  FMNMX.FTZ R125, R181, R125, !PT ;  /* 0x0000007db57d7209 */ /* 0x000fe40007810000 */
[----:B------:R-:W-:Y:S02]  /*6b40*/  FSEL R183, R31, -INF , P0 ;  /* 0xff8000001fb77808 */ /* 0x000fe40000000000 */
[----:B------:R-:W-:Y:S01]  /*6b50*/  ISETP.GT.AND P1, PT, R0, 0x38, PT ;  /* 0x000000380000780c */ /* 0x000fe20003f24270 */
[----:B------:R-:W1:Y:S01]  /*6b60*/  SHFL.BFLY PT, R3, R125, 0x2, 0x1f ;  /* 0x0c401f007d037f89 */ /* 0x000e6200000e0000 */
[----:B------:R-:W-:Y:S02]  /*6b70*/  FMNMX.FTZ R2, R184, R2, !PT ;  /* 0x00000002b8027209 */ /* 0x000fe40007810000 */
[----:B------:R-:W-:Y:S02]  /*6b80*/  FSEL R187, R34, -INF , P1 ;  /* 0xff80000022bb7808 */ /* 0x000fe40000800000 */
[----:B------:R-:W-:Y:S02]  /*6b90*/  ISETP.GT.AND P0, PT, R0, 0x39, PT ;  /* 0x000000390000780c */ /* 0x000fe40003f04270 */
[----:B------:R-:W-:Y:S02]  /*6ba0*/  FMNMX.FTZ R0, R183, R2, !PT ;  /* 0x00000002b7007209 */ /* 0x000fe40007810000 */
[----:B------:R-:W-:Y:S02]  /*6bb0*/  FSEL R191, R35, -INF , P0 ;  /* 0xff80000023bf7808 */ /* 0x000fe40000000000 */
[----:B------:R-:W-:Y:S04]  /*6bc0*/  FMNMX.FTZ R0, R187, R0, !PT ;  /* 0x00000000bb007209 */ /* 0x000fe80007810000 */
        /* <DEDUP_REMOVED lines=8> */
[----:B------:R-:W-:Y:S05]  /*6c50*/  FMUL.FTZ R141, R125, c[0x0][0x2d0] ;  /* 0x0000b4007d8d7a20 */ /* 0x000fea0000410000 */
[----:B------:R-:W-:Y:S05]  /*6c60*/  FSEL R141, R141, RZ, P1 ;  /* 0x000000ff8d8d7208 */ /* 0x000fea0000800000 */
[--C-:B------:R-:W-:Y:S04]  /*6c70*/  FFMA.FTZ R2, R4, c[0x0][0x2d0], -R141.reuse ;  /* 0x0000b40004027a23 */ /* 0x100fe8000001088d */
[----:B------:R1:W-:Y:S01]  /*6c80*/  MUFU.EX2 R190, R2 ;  /* 0x0000000200be7308 */ /* 0x0003e20000000800 */
[----:B--2---:R-:W-:Y:S01]  /*6c90*/  FMNMX.FTZ R124, R0, R124, !PT ;  /* 0x0000007c007c7209 */ /* 0x004fe20007810000 */
[--C-:B------:R-:W-:Y:S03]  /*6ca0*/  FFMA.FTZ R0, R8, c[0x0][0x2d0], -R141.reuse ;  /* 0x0000b40008007a23 */ /* 0x100fe6000001088d */
[C---:B------:R-:W-:Y:S01]  /*6cb0*/  FSETP.NEU.FTZ.AND P0, PT, R124.reuse, -INF , PT ;  /* 0xff8000007c00780b */ /* 0x040fe20003f1d000 */
[----:B------:R-:W-:Y:S04]  /*6cc0*/  FMUL.FTZ R142, R124, c[0x0][0x2d0] ;  /* 0x0000b4007c8e7a20 */ /* 0x000fe80000410000 */
[----:B------:R2:W-:Y:S01]  /*6cd0*/  MUFU.EX2 R197, R0 ;  /* 0x0000000000c57308 */ /* 0x0005e20000000800 */
[----:B------:R-:W-:Y:S05]  /*6ce0*/  FSEL R142, R142, RZ, P0 ;  /* 0x000000ff8e8e7208 */ /* 0x000fea0000000000 */
[----:B------:R-:W-:Y:S04]  /*6cf0*/  FFMA.FTZ R3, R11, c[0x0][0x2d0], -R142 ;  /* 0x0000b4000b037a23 */ /* 0x000fe8000001088e */
[----:B------:R3:W-:Y:S01]  /*6d00*/  MUFU.EX2 R193, R3 ;  /* 0x0000000300c17308 */ /* 0x0007e20000000800 */
[--C-:B-1----:R-:W-:Y:S09]  /*6d10*/  FFMA.FTZ R2, R5, c[0x0][0x2d0], -R141.reuse ;  /* 0x0000b40005027a23 */ /* 0x102ff2000001088d */
[----:B------:R1:W4:Y:S01]  /*6d20*/  MUFU.EX2 R189, R2 ;  /* 0x0000000200bd7308 */ /* 0x0003220000000800 */
[----:B--2---:R-:W-:Y:S09]  /*6d30*/  FFMA.FTZ R0, R9, c[0x0][0x2d0], -R141 ;  /* 0x0000b40009007a23 */ /* 0x004ff2000001088d */
[----:B------:R2:W5:Y:S01]  /*6d40*/  MUFU.EX2 R196, R0 ;  /* 0x0000000000c47308 */ /* 0x0005620000000800 */
[----:B---3--:R-:W-:Y:S05]  /*6d50*/  IADD3 R3, R171, R160, RZ ;  /* 0x000000a0ab037210 */ /* 0x008fea0007ffe0ff */
[----:B------:R-:W-:Y:S01]  /*6d60*/  LDSM.16.MT88.4 R28, [R3] ;  /* 0x00000000031c783b */ /* 0x000fe20000004200 */
[----:B-1----:R-:W-:Y:S02]  /*6d70*/  FSEL R2, R125, RZ, P1 ;  /* 0x000000ff7d027208 */ /* 0x002fe40000800000 */
[----:B----4-:R-:W-:Y:S02]  /*6d80*/  F2FP.PACK_AB R136, R189, R190 ;  /* 0x000000bebd88723e */ /* 0x010fe400000000ff */
[----:B------:R-:W-:Y:S01]  /*6d90*/  ISETP.GE.AND P1, PT, R198, 0x1, PT ;  /* 0x00000001c600780c */ /* 0x000fe20003f26270 */
[----:B------:R-:W-:Y:S01]  /*6da0*/  FADD.FTZ R2, -R2, R126 ;  /* 0x0000007e02027221 */ /* 0x000fe20000010100 */
[----:B------:R-:W-:Y:S03]  /*6db0*/  IADD3 R126, R170, R160, RZ ;  /* 0x000000a0aa7e7210 */ /* 0x000fe60007ffe0ff */
[----:B------:R-:W-:Y:S01]  /*6dc0*/  FMUL.FTZ R2, R2, c[0x0][0x2d0] ;  /* 0x0000b40002027a20 */ /* 0x000fe20000410000 */
[----:B------:R-:W-:Y:S01]  /*6dd0*/  IADD3 R140, R168, R126, RZ ;  /* 0x0000007ea88c7210 */ /* 0x000fe20007ffe0ff */
[--C-:B--2---:R-:W-:Y:S01]  /*6de0*/  FFMA.FTZ R0, R6, c[0x0][0x2d0], -R142.reuse ;  /* 0x0000b40006007a23 */ /* 0x104fe2000001088e */
[----:B------:R-:W1:Y:S01]  /*6df0*/  LDSM.16.MT88.4 R12, [R126] ;  /* 0x000000007e0c783b */ /* 0x000e620000004200 */
[----:B-----5:R-:W-:Y:S02]  /*6e00*/  F2FP.PACK_AB R138, R196, R197 ;  /* 0x000000c5c48a723e */ /* 0x020fe400000000ff */
[----:B------:R2:W-:Y:S05]  /*6e10*/  MUFU.EX2 R188, R0 ;  /* 0x0000000000bc7308 */ /* 0x0005ea0000000800 */
[----:B------:R-:W3:Y:S05]  /*6e20*/  LDSM.16.MT88.4 R20, [R140] ;  /* 0x000000008c14783b */ /* 0x000eea0000004200 */
[----:B------:R-:W4:Y:S01]  /*6e30*/  MUFU.EX2 R2, R2 ;  /* 0x0000000200027308 */ /* 0x000f220000000800 */
[--C-:B--2---:R-:W-:Y:S09]  /*6e40*/  FFMA.FTZ R0, R7, c[0x0][0x2d0], -R142.reuse ;  /* 0x0000b40007007a23 */ /* 0x104ff2000001088e */
[----:B------:R2:W5:Y:S01]  /*6e50*/  MUFU.EX2 R195, R0 ;  /* 0x0000000000c37308 */ /* 0x0005620000000800 */
        /* <DEDUP_REMOVED lines=9> */
[--C-:B--2---:R-:W-:Y:S01]  /*6ef0*/  FFMA.FTZ R0, R10, c[0x0][0x2d0], -R142.reuse ;  /* 0x0000b4000a007a23 */ /* 0x104fe2000001088e */
[----:B-----5:R-:W-:Y:S01]  /*6f00*/  F2FP.PACK_AB R137, R195, R188 ;  /* 0x000000bcc389723e */ /* 0x020fe200000000ff */
[C---:B------:R-:W-:Y:S02]  /*6f10*/  FMUL.FTZ R33, R2.reuse, R121 ;  /* 0x0000007902217220 */ /* 0x040fe40000410000 */
[----:B------:R2:W4:Y:S01]  /*6f20*/  MUFU.EX2 R194, R0 ;  /* 0x0000000000c27308 */ /* 0x0005220000000800 */
        /* <DEDUP_REMOVED lines=12> */
[----:B--2---:R-:W-:Y:S01]  /*6ff0*/  FSEL R0, R124, RZ, P0 ;  /* 0x000000ff7c007208 */ /* 0x004fe20000000000 */
[C---:B------:R-:W-:Y:S01]  /*7000*/  FMUL.FTZ R60, R2.reuse, R60 ;  /* 0x0000003c023c7220 */ /* 0x040fe20000410000 */
[----:B----4-:R-:W-:Y:S01]  /*7010*/  F2FP.PACK_AB R139, R193, R194 ;  /* 0x000000c2c18b723e */ /* 0x010fe200000000ff */
[----:B------:R-:W-:Y:S02]  /*7020*/  FMUL.FTZ R61, R2, R61 ;  /* 0x0000003d023d7220 */ /* 0x000fe40000410000 */
[----:B------:R-:W-:Y:S01]  /*7030*/  FADD.FTZ R0, -R0, R127 ;  /* 0x0000007f00007221 */ /* 0x000fe20000010100 */
[----:B------:R-:W-:Y:S01]  /*7040*/  IADD3 R127, R168, R3, RZ ;  /* 0x00000003a87f7210 */ /* 0x000fe20007ffe0ff */
[----:B------:R-:W-:Y:S02]  /*7050*/  FMUL.FTZ R64, R2, R64 ;  /* 0x0000004002407220 */ /* 0x000fe40000410000 */
[----:B------:R-:W-:Y:S02]  /*7060*/  FMUL.FTZ R0, R0, c[0x0][0x2d0] ;  /* 0x0000b40000007a20 */ /* 0x000fe40000410000 */
[C---:B------:R-:W-:Y:S02]  /*7070*/  FMUL.FTZ R65, R2.reuse, R65 ;  /* 0x0000004102417220 */ /* 0x040fe40000410000 */
        /* <DEDUP_REMOVED lines=14> */
[C---:B--2---:R-:W-:Y:S02]  /*7160*/  FMUL.FTZ R6, R0.reuse, R130 ;  /* 0x0000008200067220 */ /* 0x044fe40000410000 */
[C---:B------:R-:W-:Y:S02]  /*7170*/  FMUL.FTZ R7, R0.reuse, R131 ;  /* 0x0000008300077220 */ /* 0x040fe40000410000 */
[C---:B------:R-:W-:Y:S02]  /*7180*/  FMUL.FTZ R10, R0.reuse, R134 ;  /* 0x00000086000a7220 */ /* 0x040fe40000410000 */
[C---:B------:R-:W-:Y:S02]  /*7190*/  FMUL.FTZ R11, R0.reuse, R135 ;  /* 0x00000087000b7220 */ /* 0x040fe40000410000 */
[----:B------:R-:W-:Y:S01]  /*71a0*/  LDSM.16.MT88.4 R132, [R126+0x1800] ;  /* 0x001800007e84783b */ /* 0x000fe20000004200 */
[C---:B-1----:R-:W-:Y:S05]  /*71b0*/  HMMA.16816.F32 R4, R136.reuse, R12, R4 ;  /* 0x0000000c8804723c */ /* 0x042fea0000001804 */
[----:B------:R-:W-:Y:S02]  /*71c0*/  FMUL.FTZ R18, R0, R106 ;  /* 0x0000006a00127220 */ /* 0x000fe40000410000 */
[C---:B------:R-:W-:Y:S01]  /*71d0*/  FMUL.FTZ R12, R2.reuse, R100 ;  /* 0x00000064020c7220 */ /* 0x040fe20000410000 */
[C---:B------:R-:W-:Y:S04]  /*71e0*/  HMMA.16816.F32 R8, R136.reuse, R14, R8 ;  /* 0x0000000e8808723c */ /* 0x040fe80000001808 */
[----:B------:R-:W-:Y:S02]  /*71f0*/  FMUL.FTZ R13, R2, R101 ;  /* 0x00000065020d7220 */ /* 0x000fe40000410000 */
[C---:B------:R-:W-:Y:S02]  /*7200*/  FMUL.FTZ R19, R0.reuse, R107 ;  /* 0x0000006b00137220 */ /* 0x040fe40000410000 */
[C---:B------:R-:W-:Y:S01]  /*7210*/  FMUL.FTZ R14, R0.reuse, R102 ;  /* 0x00000066000e7220 */ /* 0x040fe20000410000 */
[----:B------:R-:W-:Y:S03]  /*7220*/  LDSM.16.MT88.4 R104, [R126+0x2000] ;  /* 0x002000007e68783b */ /* 0x000fe60000004200 */
[C---:B------:R-:W-:Y:S02]  /*7230*/  FMUL.FTZ R15, R0.reuse, R103 ;  /* 0x00000067000f7220 */ /* 0x040fe40000410000 */
[C---:B------:R-:W-:Y:S02]  /*7240*/  FMUL.FTZ R26, R0.reuse, R114 ;  /* 0x00000072001a7220 */ /* 0x040fe40000410000 */
[C---:B------:R-:W-:Y:S01]  /*7250*/  FMUL.FTZ R27, R0.reuse, R115 ;  /* 0x00000073001b7220 */ /* 0x040fe20000410000 */
[----:B------:R-:W1:Y:S01]  /*7260*/  LDSM.16.MT88.4 R100, [R127] ;  /* 0x000000007f64783b */ /* 0x000e620000004200 */
[C---:B------:R-:W-:Y:S01]  /*7270*/  FMUL.FTZ R34, R0.reuse, R122 ;  /* 0x0000007a00227220 */ /* 0x040fe20000410000 */
[C---:B---3--:R-:W-:Y:S03]  /*7280*/  HMMA.16816.F32 R12, R136.reuse, R20, R12 ;  /* 0x00000014880c723c */ /* 0x048fe6000000180c */
[C---:B------:R-:W-:Y:S02]  /*7290*/  FMUL.FTZ R35, R0.reuse, R123 ;  /* 0x0000007b00237220 */ /* 0x040fe40000410000 */
[----:B------:R-:W-:Y:S01]  /*72a0*/  FMUL.FTZ R38, R0, R38 ;  /* 0x0000002600267220 */ /* 0x000fe20000410000 */
[----:B------:R-:W-:Y:S01]  /*72b0*/  LDSM.16.MT88.4 R120, [R127+0x1800] ;  /* 0x001800007f78783b */ /* 0x000fe20000004200 */
[C---:B------:R-:W-:Y:S01]  /*72c0*/  FMUL.FTZ R21, R2.reuse, R109 ;  /* 0x0000006d02157220 */ /* 0x040fe20000410000 */
[C---:B------:R-:W-:Y:S04]  /*72d0*/  HMMA.16816.F32 R16, R136.reuse, R22, R16 ;  /* 0x000000168810723c */ /* 0x040fe80000001810 */
[----:B------:R-:W-:Y:S02]  /*72e0*/  FMUL.FTZ R20, R2, R108 ;  /* 0x0000006c02147220 */ /* 0x000fe40000410000 */
[C---:B------:R-:W-:Y:S02]  /*72f0*/  FMUL.FTZ R39, R0.reuse, R39 ;  /* 0x0000002700277220 */ /* 0x040fe40000410000 */
[C---:B------:R-:W-:Y:S04]  /*7300*/  FMUL.FTZ R22, R0.reuse, R110 ;  /* 0x0000006e00167220 */ /* 0x040fe80000410000 */
[C---:B------:R-:W-:Y:S02]  /*7310*/  FMUL.FTZ R23, R0.reuse, R111 ;  /* 0x0000006f00177220 */ /* 0x040fe40000410000 */
[C---:B------:R-:W-:Y:S02]  /*7320*/  FMUL.FTZ R42, R0.reuse, R42 ;  /* 0x0000002a002a7220 */ /* 0x040fe40000410000 */
[C---:B------:R-:W-:Y:S02]  /*7330*/  FMUL.FTZ R43, R0.reuse, R43 ;  /* 0x0000002b002b7220 */ /* 0x040fe40000410000 */
[C---:B------:R-:W-:Y:S01]  /*7340*/  FMUL.FTZ R46, R0.reuse, R46 ;  /* 0x0000002e002e7220 */ /* 0x040fe20000410000 */
[C---:B------:R-:W-:Y:S03]  /*7350*/  HMMA.16816.F32 R20, R136.reuse, R28, R20 ;  /* 0x0000001c8814723c */ /* 0x040fe60000001814 */
[C---:B------:R-:W-:Y:S02]  /*7360*/  FMUL.FTZ R47, R0.reuse, R47 ;  /* 0x0000002f002f7220 */ /* 0x040fe40000410000 */
[----:B------:R-:W-:Y:S02]  /*7370*/  FMUL.FTZ R50, R0, R50 ;  /* 0x0000003200327220 */ /* 0x000fe40000410000 */
        /* <DEDUP_REMOVED lines=17> */
[C---:B------:R-:W-:Y:S04]  /*7490*/  HMMA.16816.F32 R36, R136.reuse, R104, R36 ;  /* 0x000000688824723c */ /* 0x040fe80000001824 */
[C---:B------:R-:W-:Y:S02]  /*74a0*/  FMUL.FTZ R70, R0.reuse, R70 ;  /* 0x0000004600467220 */ /* 0x040fe40000410000 */
[C---:B------:R-:W-:Y:S02]  /*74b0*/  FMUL.FTZ R71, R0.reuse, R71 ;  /* 0x0000004700477220 */ /* 0x040fe40000410000 */
[C---:B------:R-:W-:Y:S01]  /*74c0*/  HMMA.16816.F32 R40, R136.reuse, R106, R40 ;  /* 0x0000006a8828723c */ /* 0x040fe20000001828 */
[----:B------:R-:W2:Y:S03]  /*74d0*/  LDSM.16.MT88.4 R104, [R3+0x2000] ;  /* 0x002000000368783b */ /* 0x000ea60000004200 */
        /* <DEDUP_REMOVED lines=9> */
[----:B------:R-:W-:Y:S01]  /*7570*/  FMUL.FTZ R91, R0, R91 ;  /* 0x0000005b005b7220 */ /* 0x000fe20000410000 */
[C---:B-1----:R-:W-:Y:S03]  /*7580*/  HMMA.16816.F32 R44, R136.reuse, R100, R44 ;  /* 0x00000064882c723c */ /* 0x042fe6000000182c */
[--C-:B------:R-:W-:Y:S02]  /*7590*/  FFMA.FTZ R108, R143, c[0x0][0x2d0], -R141.reuse ;  /* 0x0000b4008f6c7a23 */ /* 0x100fe4000001088d */
[----:B------:R-:W-:Y:S02]  /*75a0*/  FMUL.FTZ R93, R2, R93 ;  /* 0x0000005d025d7220 */ /* 0x000fe40000410000 */
[----:B------:R1:W3:Y:S01]  /*75b0*/  MUFU.EX2 R180, R108 ;  /* 0x0000006c00b47308 */ /* 0x0002e20000000800 */
[C---:B------:R-:W-:Y:S01]  /*75c0*/  HMMA.16816.F32 R48, R136.reuse, R102, R48 ;  /* 0x000000668830723c */ /* 0x040fe20000001830 */
[----:B------:R-:W4:Y:S03]  /*75d0*/  LDSM.16.MT88.4 R100, [R127+0x2000] ;  /* 0x002000007f64783b */ /* 0x000f260000004200 */
[C---:B------:R-:W-:Y:S02]  /*75e0*/  FMUL.FTZ R94, R0.reuse, R94 ;  /* 0x0000005e005e7220 */ /* 0x040fe40000410000 */
[----:B------:R-:W-:Y:S02]  /*75f0*/  FMUL.FTZ R95, R0, R95 ;  /* 0x0000005f005f7220 */ /* 0x000fe40000410000 */
[C---:B--2---:R-:W-:Y:S04]  /*7600*/  HMMA.16816.F32 R52, R136.reuse, R104, R52 ;  /* 0x000000688834723c */ /* 0x044fe80000001834 */
[C---:B------:R-:W-:Y:S02]  /*7610*/  FMUL.FTZ R96, R2.reuse, R96 ;  /* 0x0000006002607220 */ /* 0x040fe40000410000 */
[----:B------:R-:W-:Y:S02]  /*7620*/  FMUL.FTZ R97, R2, R97 ;  /* 0x0000006102617220 */ /* 0x000fe40000410000 */
[C---:B------:R-:W-:Y:S01]  /*7630*/  HMMA.16816.F32 R56, R136.reuse, R106, R56 ;  /* 0x0000006a8838723c */ /* 0x040fe20000001838 */
[----:B------:R-:W2:Y:S03]  /*7640*/  LDSM.16.MT88.4 R104, [R126+0x4000] ;  /* 0x004000007e68783b */ /* 0x000ea60000004200 */
[C---:B------:R-:W-:Y:S02]  /*7650*/  FMUL.FTZ R98, R0.reuse, R98 ;  /* 0x0000006200627220 */ /* 0x040fe40000410000 */
[----:B------:R-:W-:Y:S02]  /*7660*/  FMUL.FTZ R99, R0, R99 ;  /* 0x0000006300637220 */ /* 0x000fe40000410000 */
[----:B-1----:R-:W-:Y:S04]  /*7670*/  FFMA.FTZ R108, R153, c[0x0][0x2d0], -R142 ;  /* 0x0000b400996c7a23 */ /* 0x002fe8000001088e */
[----:B------:R1:W5:Y:S01]  /*7680*/  MUFU.EX2 R178, R108 ;  /* 0x0000006c00b27308 */ /* 0x0003620000000800 */
[--C-:B------:R-:W-:Y:S02]  /*7690*/  FFMA.FTZ R112, R151, c[0x0][0x2d0], -R141.reuse ;  /* 0x0000b40097707a23 */ /* 0x100fe4000001088d */
[--C-:B------:R-:W-:Y:S02]  /*76a0*/  FFMA.FTZ R116, R185, c[0x0][0x2d0], -R141.reuse ;  /* 0x0000b400b9747a23 */ /* 0x100fe4000001088d */
[--C-:B------:R-:W-:Y:S02]  /*76b0*/  FFMA.FTZ R117, R182, c[0x0][0x2d0], -R141.reuse ;  /* 0x0000b400b6757a23 */ /* 0x100fe4000001088d */
[----:B------:R-:W-:Y:S02]  /*76c0*/  FFMA.FTZ R2, R2, R202, R190 ;  /* 0x000000ca02027223 */ /* 0x000fe400000100be */
[----:B------:R-:W-:Y:S01]  /*76d0*/  FFMA.FTZ R0, R0, R203, R188 ;  /* 0x000000cb00007223 */ /* 0x000fe200000100bc */
[----:B------:R3:W-:Y:S01]  /*76e0*/  MUFU.EX2 R153, R112 ;  /* 0x0000007000997308 */ /* 0x0007e20000000800 */
[----:B------:R-:W-:Y:S01]  /*76f0*/  FADD.FTZ R2, R189, R2 ;  /* 0x00000002bd027221 */ /* 0x000fe20000010000 */
[C---:B----4-:R-:W-:Y:S03]  /*7700*/  HMMA.16816.F32 R60, R136.reuse, R100, R60 ;  /* 0x00000064883c723c */ /* 0x050fe6000000183c */
[----:B------:R-:W-:Y:S02]  /*7710*/  FADD.FTZ R0, R195, R0 ;  /* 0x00000000c3007221 */ /* 0x000fe40000010000 */
[----:B------:R-:W-:Y:S02]  /*7720*/  FADD.FTZ R2, R197, R2 ;  /* 0x00000002c5027221 */ /* 0x000fe40000010000 */
[----:B------:R-:W-:Y:S01]  /*7730*/  FADD.FTZ R0, R194, R0 ;  /* 0x00000000c2007221 */ /* 0x000fe20000010000 */
[C---:B------:R-:W-:Y:S01]  /*7740*/  HMMA.16816.F32 R64, R136.reuse, R102, R64 ;  /* 0x000000668840723c */ /* 0x040fe20000001840 */
[----:B------:R-:W4:Y:S03]  /*7750*/  LDSM.16.MT88.4 R100, [R140+0x4000] ;  /* 0x004000008c64783b */ /* 0x000f260000004200 */
[----:B-1----:R-:W-:Y:S02]  /*7760*/  FFMA.FTZ R108, R154, c[0x0][0x2d0], -R142 ;  /* 0x0000b4009a6c7a23 */ /* 0x002fe4000001088e */
[----:B------:R-:W-:Y:S02]  /*7770*/  FADD.FTZ R2, R196, R2 ;  /* 0x00000002c4027221 */ /* 0x000fe40000010000 */
[C---:B--2---:R-:W-:Y:S01]  /*7780*/  HMMA.16816.F32 R68, R136.reuse, R104, R68 ;  /* 0x000000688844723c */ /* 0x044fe20000001844 */
[----:B------:R1:W2:Y:S03]  /*7790*/  MUFU.EX2 R177, R108 ;  /* 0x0000006c00b17308 */ /* 0x0002a60000000800 */
[----:B------:R-:W-:Y:S02]  /*77a0*/  FADD.FTZ R0, R193, R0 ;  /* 0x00000000c1007221 */ /* 0x000fe40000010000 */
[----:B---3--:R-:W-:Y:S02]  /*77b0*/  FFMA.FTZ R112, R147, c[0x0][0x2d0], -R142 ;  /* 0x0000b40093707a23 */ /* 0x008fe4000001088e */
[C---:B------:R-:W-:Y:S01]  /*77c0*/  HMMA.16816.F32 R72, R136.reuse, R106, R72 ;  /* 0x0000006a8848723c */ /* 0x040fe20000001848 */
[----:B------:R-:W3:Y:S02]  /*77d0*/  LDSM.16.MT88.4 R104, [R3+0x4000] ;  /* 0x004000000368783b */ /* 0x000ee40000004200 */
[----:B------:R4:W-:Y:S01]  /*77e0*/  MUFU.EX2 R151, R112 ;  /* 0x0000007000977308 */ /* 0x0009e20000000800 */
[----:B------:R-:W-:Y:S02]  /*77f0*/  FADD.FTZ R2, R180, R2 ;  /* 0x00000002b4027221 */ /* 0x000fe40000010000 */
[----:B-----5:R-:W-:Y:S07]  /*7800*/  FADD.FTZ R0, R178, R0 ;  /* 0x00000000b2007221 */ /* 0x020fee0000010000 */
[----:B------:R-:W-:Y:S01]  /*7810*/  MUFU.EX2 R147, R116 ;  /* 0x0000007400937308 */ /* 0x000fe20000000800 */
[----:B-1----:R-:W-:Y:S01]  /*7820*/  LDSM.16.MT88.4 R108, [R140+0x800] ;  /* 0x000800008c6c783b */ /* 0x002fe20000004200 */
[----:B--2---:R-:W-:Y:S01]  /*7830*/  FADD.FTZ R0, R177, R0 ;  /* 0x00000000b1007221 */ /* 0x004fe20000010000 */
[C---:B----4-:R-:W-:Y:S03]  /*7840*/  HMMA.16816.F32 R76, R136.reuse, R100, R76 ;  /* 0x00000064884c723c */ /* 0x050fe6000000184c */
[----:B------:R-:W-:Y:S04]  /*7850*/  FFMA.FTZ R112, R144, c[0x0][0x2d0], -R142 ;  /* 0x0000b40090707a23 */ /* 0x000fe8000001088e */
[--C-:B------:R-:W-:Y:S01]  /*7860*/  FFMA.FTZ R100, R152, c[0x0][0x2d0], -R141.reuse ;  /* 0x0000b40098647a23 */ /* 0x100fe2000001088d */
[C---:B------:R-:W-:Y:S01]  /*7870*/  HMMA.16816.F32 R80, R136.reuse, R102, R80 ;  /* 0x000000668850723c */ /* 0x040fe20000001850 */
[----:B------:R1:W-:Y:S07]  /*7880*/  MUFU.EX2 R152, R112 ;  /* 0x0000007000987308 */ /* 0x0003ee0000000800 */
[C---:B---3--:R-:W-:Y:S03]  /*7890*/  HMMA.16816.F32 R84, R136.reuse, R104, R84 ;  /* 0x000000688854723c */ /* 0x048fe60000001854 */
[----:B------:R2:W3:Y:S04]  /*78a0*/  MUFU.EX2 R179, R100 ;  /* 0x0000006400b37308 */ /* 0x0004e80000000800 */
[--C-:B------:R-:W-:Y:S01]  /*78b0*/  FFMA.FTZ R104, R148, c[0x0][0x2d0], -R141.reuse ;  /* 0x0000b40094687a23 */ /* 0x100fe2000001088d */
[C---:B------:R-:W-:Y:S05]  /*78c0*/  HMMA.16816.F32 R88, R136.reuse, R106, R88 ;  /* 0x0000006a8858723c */ /* 0x040fea0000001858 */
[----:B------:R4:W5:Y:S01]  /*78d0*/  MUFU.EX2 R175, R104 ;  /* 0x0000006800af7308 */ /* 0x0009620000000800 */
[--C-:B-1----:R-:W-:Y:S09]  /*78e0*/  FFMA.FTZ R112, R158, c[0x0][0x2d0], -R141.reuse ;  /* 0x0000b4009e707a23 */ /* 0x102ff2000001088d */
[----:B------:R1:W-:Y:S01]  /*78f0*/  MUFU.EX2 R154, R112 ;  /* 0x00000070009a7308 */ /* 0x0003e20000000800 */
[----:B--2---:R-:W2:Y:S01]  /*7900*/  LDSM.16.MT88.4 R100, [R127+0x4000] ;  /* 0x004000007f64783b */ /* 0x004ea20000004200 */
[----:B---3--:R-:W-:Y:S02]  /*7910*/  FADD.FTZ R2, R179, R2 ;  /* 0x00000002b3027221 */ /* 0x008fe40000010000 */
[--C-:B----4-:R-:W-:Y:S02]  /*7920*/  FFMA.FTZ R104, R149, c[0x0][0x2d0], -R141.reuse ;  /* 0x0000b40095687a23 */ /* 0x110fe4000001088d */
[----:B-----5:R-:W-:Y:S04]  /*7930*/  FADD.FTZ R2, R175, R2 ;  /* 0x00000002af027221 */ /* 0x020fe80000010000 */
[----:B------:R3:W4:Y:S01]  /*7940*/  MUFU.EX2 R174, R104 ;  /* 0x0000006800ae7308 */ /* 0x0007220000000800 */
[--C-:B-1----:R-:W-:Y:S01]  /*7950*/  FFMA.FTZ R112, R150, c[0x0][0x2d0], -R141.reuse ;  /* 0x0000b40096707a23 */ /* 0x102fe2000001088d */
[----:B---3--:R-:W1:Y:S01]  /*7960*/  LDSM.16.MT88.4 R104, [R126+0x800] ;  /* 0x000800007e68783b */ /* 0x008e620000004200 */
[C---:B----4-:R-:W-:Y:S01]  /*7970*/  FADD.FTZ R2, R174.reuse, R2 ;  /* 0x00000002ae027221 */ /* 0x050fe20000010000 */
[C---:B--2---:R-:W-:Y:S07]  /*7980*/  HMMA.16816.F32 R92, R136.reuse, R100, R92 ;  /* 0x00000064885c723c */ /* 0x044fee000000185c */
[--C-:B------:R-:W-:Y:S01]  /*7990*/  FFMA.FTZ R100, R155, c[0x0][0x2d0], -R142.reuse ;  /* 0x0000b4009b647a23 */ /* 0x100fe2000001088e */
[----:B------:R-:W-:Y:S01]  /*79a0*/  HMMA.16816.F32 R96, R136, R102, R96 ;  /* 0x000000668860723c */ /* 0x000fe20000001860 */
[----:B------:R2:W-:Y:S03]  /*79b0*/  MUFU.EX2 R155, R112 ;  /* 0x00000070009b7308 */ /* 0x0005e60000000800 */
[----:B------:R-:W-:Y:S03]  /*79c0*/  F2FP.PACK_AB R101, R177, R178 ;  /* 0x000000b2b165723e */ /* 0x000fe600000000ff */
[----:B------:R-:W-:Y:S04]  /*79d0*/  F2FP.PACK_AB R102, R174, R175 ;  /* 0x000000afae66723e */ /* 0x000fe800000000ff */
[----:B------:R3:W4:Y:S01]  /*79e0*/  MUFU.EX2 R160, R100 ;  /* 0x0000006400a07308 */ /* 0x0007220000000800 */
[--C-:B--2---:R-:W-:Y:S09]  /*79f0*/  FFMA.FTZ R112, R186, c[0x0][0x2d0], -R141.reuse ;  /* 0x0000b400ba707a23 */ /* 0x104ff2000001088d */
[----:B------:R2:W5:Y:S01]  /*7a00*/  MUFU.EX2 R144, R112 ;  /* 0x0000007000907308 */ /* 0x0005620000000800 */
[----:B---3--:R-:W-:Y:S02]  /*7a10*/  FFMA.FTZ R100, R156, c[0x0][0x2d0], -R142 ;  /* 0x0000b4009c647a23 */ /* 0x008fe4000001088e */
[----:B----4-:R-:W-:Y:S07]  /*7a20*/  FADD.FTZ R0, R160, R0 ;  /* 0x00000000a0007221 */ /* 0x010fee0000010000 */
[----:B------:R3:W4:Y:S01]  /*7a30*/  MUFU.EX2 R159, R100 ;  /* 0x00000064009f7308 */ /* 0x0007220000000800 */
[----:B--2---:R-:W-:Y:S01]  /*7a40*/  LDSM.16.MT88.4 R112, [R127+0x5000] ;  /* 0x005000007f70783b */ /* 0x004fe20000004200 */
[----:B-----5:R-:W-:Y:S02]  /*7a50*/  F2FP.PACK_AB R136, R147, R144 ;  /* 0x000000909388723e */ /* 0x020fe400000000ff */
[----:B---3--:R-:W-:Y:S01]  /*7a60*/  F2FP.PACK_AB R100, R179, R180 ;  /* 0x000000b4b364723e */ /* 0x008fe200000000ff */
[C---:B----4-:R-:W-:Y:S01]  /*7a70*/  FADD.FTZ R0, R159.reuse, R0 ;  /* 0x000000009f007221 */ /* 0x050fe20000010000 */
[----:B------:R-:W-:Y:S03]  /*7a80*/  F2FP.PACK_AB R103, R159, R160 ;  /* 0x000000a09f67723e */ /* 0x000fe600000000ff */
[----:B------:R-:W-:Y:S04]  /*7a90*/  FADD.FTZ R0, R151, R0 ;  /* 0x0000000097007221 */ /* 0x000fe80000010000 */
[C---:B-1----:R-:W-:Y:S05]  /*7aa0*/  HMMA.16816.F32 R4, R100.reuse, R104, R4 ;  /* 0x000000686404723c */ /* 0x042fea0000001804 */
[----:B------:R-:W-:Y:S03]  /*7ab0*/  FADD.FTZ R0, R152, R0 ;  /* 0x0000000098007221 */ /* 0x000fe60000010000 */
        /* <DEDUP_REMOVED lines=26> */
[C---:B--2---:R-:W-:Y:S07]  /*7c60*/  HMMA.16816.F32 R76, R100.reuse, R108, R76 ;  /* 0x0000006c644c723c */ /* 0x044fee000000184c */
[--C-:B------:R-:W-:Y:S01]  /*7c70*/  FFMA.FTZ R108, R146, c[0x0][0x2d0], -R141.reuse ;  /* 0x0000b400926c7a23 */ /* 0x100fe2000001088d */
[C---:B------:R-:W-:Y:S01]  /*7c80*/  HMMA.16816.F32 R80, R100.reuse, R110, R80 ;  /* 0x0000006e6450723c */ /* 0x040fe20000001850 */
[----:B------:R-:W-:Y:S03]  /*7c90*/  MUFU.EX2 R146, R117 ;  /* 0x0000007500927308 */ /* 0x000fe60000000800 */
[----:B------:R-:W-:Y:S07]  /*7ca0*/  FFMA.FTZ R141, R181, c[0x0][0x2d0], -R141 ;  /* 0x0000b400b58d7a23 */ /* 0x000fee000001088d */
[----:B------:R2:W3:Y:S10]  /*7cb0*/  MUFU.EX2 R156, R108 ;  /* 0x0000006c009c7308 */ /* 0x0004f40000000800 */
[----:B------:R-:W4:Y:S01]  /*7cc0*/  MUFU.EX2 R148, R141 ;  /* 0x0000008d00947308 */ /* 0x000f220000000800 */
[C---:B-1----:R-:W-:Y:S07]  /*7cd0*/  HMMA.16816.F32 R84, R100.reuse, R104, R84 ;  /* 0x000000686454723c */ /* 0x042fee0000001854 */
[----:B------:R-:W-:Y:S01]  /*7ce0*/  FFMA.FTZ R104, R145, c[0x0][0x2d0], -R142 ;  /* 0x0000b40091687a23 */ /* 0x000fe2000001088e */
[C---:B------:R-:W-:Y:S01]  /*7cf0*/  HMMA.16816.F32 R88, R100.reuse, R106, R88 ;  /* 0x0000006a6458723c */ /* 0x040fe20000001858 */
[----:B--2---:R-:W1:Y:S02]  /*7d00*/  LDSM.16.MT88.4 R108, [R127+0x4800] ;  /* 0x004800007f6c783b */ /* 0x004e640000004200 */
[----:B------:R2:W5:Y:S01]  /*7d10*/  MUFU.EX2 R150, R104 ;  /* 0x0000006800967308 */ /* 0x0005620000000800 */
[----:B---3--:R-:W-:Y:S04]  /*7d20*/  FADD.FTZ R2, R156, R2 ;  /* 0x000000029c027221 */ /* 0x008fe80000010000 */
[----:B------:R-:W-:Y:S01]  /*7d30*/  FADD.FTZ R2, R153, R2 ;  /* 0x0000000299027221 */ /* 0x000fe20000010000 */
[----:B----4-:R-:W-:Y:S03]  /*7d40*/  F2FP.PACK_AB R138, R148, R146 ;  /* 0x00000092948a723e */ /* 0x010fe600000000ff */
[----:B------:R-:W-:Y:S04]  /*7d50*/  FADD.FTZ R2, R154, R2 ;  /* 0x000000029a027221 */ /* 0x000fe80000010000 */
[----:B------:R-:W-:Y:S01]  /*7d60*/  FADD.FTZ R2, R155, R2 ;  /* 0x000000029b027221 */ /* 0x000fe20000010000 */
[----:B--2---:R-:W2:Y:S01]  /*7d70*/  LDSM.16.MT88.4 R104, [R126+0x1000] ;  /* 0x001000007e68783b */ /* 0x004ea20000004200 */
[----:B-----5:R-:W-:Y:S01]  /*7d80*/  FADD.FTZ R0, R150, R0 ;  /* 0x0000000096007221 */ /* 0x020fe20000010000 */
[C---:B-1----:R-:W-:Y:S07]  /*7d90*/  HMMA.16816.F32 R92, R100.reuse, R108, R92 ;  /* 0x0000006c645c723c */ /* 0x042fee000000185c */
[--C-:B------:R-:W-:Y:S01]  /*7da0*/  FFMA.FTZ R108, R157, c[0x0][0x2d0], -R142.reuse ;  /* 0x0000b4009d6c7a23 */ /* 0x100fe2000001088e */
[----:B------:R-:W-:Y:S03]  /*7db0*/  HMMA.16816.F32 R96, R100, R110, R96 ;  /* 0x0000006e6460723c */ /* 0x000fe60000001860 */
[----:B------:R1:W3:Y:S04]  /*7dc0*/  MUFU.EX2 R149, R108 ;  /* 0x0000006c00957308 */ /* 0x0002e80000000800 */
[----:B------:R-:W-:Y:S02]  /*7dd0*/  F2FP.PACK_AB R100, R153, R156 ;  /* 0x0000009c9964723e */ /* 0x000fe400000000ff */
[----:B------:R-:W-:Y:S03]  /*7de0*/  F2FP.PACK_AB R101, R152, R151 ;  /* 0x000000979865723e */ /* 0x000fe600000000ff */
[----:B------:R-:W-:Y:S01]  /*7df0*/  F2FP.PACK_AB R102, R155, R154 ;  /* 0x0000009a9b66723e */ /* 0x000fe200000000ff */
[----:B-1----:R-:W1:Y:S01]  /*7e00*/  LDSM.16.MT88.4 R108, [R140+0x1000] ;  /* 0x001000008c6c783b */ /* 0x002e620000004200 */
[----:B---3--:R-:W-:Y:S07]  /*7e10*/  F2FP.PACK_AB R103, R149, R150 ;  /* 0x000000969567723e */ /* 0x008fee00000000ff */
        /* <DEDUP_REMOVED lines=28> */
[--C-:B------:R-:W-:Y:S01]  /*7fe0*/  FFMA.FTZ R108, R184, c[0x0][0x2d0], -R142.reuse ;  /* 0x0000b400b86c7a23 */ /* 0x100fe2000001088e */
[C---:B------:R-:W-:Y:S03]  /*7ff0*/  HMMA.16816.F32 R80, R100.reuse, R110, R80 ;  /* 0x0000006e6450723c */ /* 0x040fe60000001850 */
[----:B------:R1:W-:Y:S05]  /*8000*/  MUFU.EX2 R143, R108 ;  /* 0x0000006c008f7308 */ /* 0x0003ea0000000800 */
[C---:B--2---:R-:W-:Y:S08]  /*8010*/  HMMA.16816.F32 R84, R100.reuse, R104, R84 ;  /* 0x000000686454723c */ /* 0x044ff00000001854 */
[C---:B------:R-:W-:Y:S01]  /*8020*/  HMMA.16816.F32 R88, R100.reuse, R106, R88 ;  /* 0x0000006a6458723c */ /* 0x040fe20000001858 */
[----:B------:R-:W2:Y:S07]  /*8030*/  LDSM.16.MT88.4 R104, [R140+0x1800] ;  /* 0x001800008c68783b */ /* 0x000eae0000004200 */
[C---:B------:R-:W-:Y:S04]  /*8040*/  HMMA.16816.F32 R92, R100.reuse, R112, R92 ;  /* 0x00000070645c723c */ /* 0x040fe8000000185c */
[--C-:B-1----:R-:W-:Y:S04]  /*8050*/  FFMA.FTZ R108, R183, c[0x0][0x2d0], -R142.reuse ;  /* 0x0000b400b76c7a23 */ /* 0x102fe8000001088e */
[----:B------:R-:W-:Y:S01]  /*8060*/  HMMA.16816.F32 R96, R100, R114, R96 ;  /* 0x000000726460723c */ /* 0x000fe20000001860 */
[----:B------:R1:W3:Y:S01]  /*8070*/  MUFU.EX2 R145, R108 ;  /* 0x0000006c00917308 */ /* 0x0002e20000000800 */
[----:B------:R-:W4:Y:S02]  /*8080*/  LDSM.16.MT88.4 R112, [R3+0x1800] ;  /* 0x001800000370783b */ /* 0x000f240000004200 */
[--C-:B-1----:R-:W-:Y:S01]  /*8090*/  FFMA.FTZ R108, R187, c[0x0][0x2d0], -R142.reuse ;  /* 0x0000b400bb6c7a23 */ /* 0x102fe2000001088e */
[----:B---3--:R-:W-:Y:S01]  /*80a0*/  F2FP.PACK_AB R137, R145, R143 ;  /* 0x0000008f9189723e */ /* 0x008fe200000000ff */
[----:B------:R-:W-:Y:S05]  /*80b0*/  FFMA.FTZ R142, R191, c[0x0][0x2d0], -R142 ;  /* 0x0000b400bf8e7a23 */ /* 0x000fea000001088e */
[----:B------:R-:W-:Y:S10]  /*80c0*/  MUFU.EX2 R141, R108 ;  /* 0x0000006c008d7308 */ /* 0x000ff40000000800 */
[----:B------:R-:W1:Y:S02]  /*80d0*/  MUFU.EX2 R142, R142 ;  /* 0x0000008e008e7308 */ /* 0x000e640000000800 */
[----:B-1----:R-:W-:Y:S07]  /*80e0*/  F2FP.PACK_AB R139, R142, R141 ;  /* 0x0000008d8e8b723e */ /* 0x002fee00000000ff */
[C---:B------:R-:W-:Y:S01]  /*80f0*/  HMMA.16816.F32 R128, R136.reuse, R132, R4 ;  /* 0x000000848880723c */ /* 0x040fe20000001804 */
[----:B------:R-:W1:Y:S07]  /*8100*/  LDSM.16.MT88.4 R4, [R126+0x3800] ;  /* 0x003800007e04783b */ /* 0x000e6e0000004200 */
[C---:B------:R-:W-:Y:S01]  /*8110*/  HMMA.16816.F32 R132, R136.reuse, R134, R8 ;  /* 0x000000868884723c */ /* 0x040fe20000001808 */
[----:B------:R-:W3:Y:S07]  /*8120*/  LDSM.16.MT88.4 R8, [R140+0x3800] ;  /* 0x003800008c08783b */ /* 0x000eee0000004200 */
[C---:B--2---:R-:W-:Y:S01]  /*8130*/  HMMA.16816.F32 R100, R136.reuse, R104, R12 ;  /* 0x000000688864723c */ /* 0x044fe2000000180c */
[----:B------:R-:W2:Y:S07]  /*8140*/  LDSM.16.MT88.4 R12, [R3+0x3800] ;  /* 0x00380000030c783b */ /* 0x000eae0000004200 */
[C---:B------:R-:W-:Y:S01]  /*8150*/  HMMA.16816.F32 R104, R136.reuse, R106, R16 ;  /* 0x0000006a8868723c */ /* 0x040fe20000001810 */
[----:B------:R-:W5:Y:S07]  /*8160*/  LDSM.16.MT88.4 R16, [R127+0x3800] ;  /* 0x003800007f10783b */ /* 0x000f6e0000004200 */
[C---:B----4-:R-:W-:Y:S01]  /*8170*/  HMMA.16816.F32 R108, R136.reuse, R112, R20 ;  /* 0x00000070886c723c */ /* 0x050fe20000001814 */
[----:B------:R-:W-:Y:S07]  /*8180*/  LDSM.16.MT88.4 R20, [R140+0x5800] ;  /* 0x005800008c14783b */ /* 0x000fee0000004200 */
[C---:B------:R-:W-:Y:S08]  /*8190*/  HMMA.16816.F32 R112, R136.reuse, R114, R24 ;  /* 0x000000728870723c */ /* 0x040ff00000001818 */
[C---:B------:R-:W-:Y:S08]  /*81a0*/  HMMA.16816.F32 R116, R136.reuse, R120, R28 ;  /* 0x000000788874723c */ /* 0x040ff0000000181c */
[C---:B------:R-:W-:Y:S08]  /*81b0*/  HMMA.16816.F32 R120, R136.reuse, R122, R32 ;  /* 0x0000007a8878723c */ /* 0x040ff00000001820 */
[C---:B-1----:R-:W-:Y:S08]  /*81c0*/  HMMA.16816.F32 R36, R136.reuse, R4, R36 ;  /* 0x000000048824723c */ /* 0x042ff00000001824 */
[C---:B------:R-:W-:Y:S01]  /*81d0*/  HMMA.16816.F32 R40, R136.reuse, R6, R40 ;  /* 0x000000068828723c */ /* 0x040fe20000001828 */
[----:B------:R-:W1:Y:S07]  /*81e0*/  LDSM.16.MT88.4 R4, [R126+0x5800] ;  /* 0x005800007e04783b */ /* 0x000e6e0000004200 */
[C---:B---3--:R-:W-:Y:S08]  /*81f0*/  HMMA.16816.F32 R44, R136.reuse, R8, R44 ;  /* 0x00000008882c723c */ /* 0x048ff0000000182c */
[C---:B------:R-:W-:Y:S01]  /*8200*/  HMMA.16816.F32 R48, R136.reuse, R10, R48 ;  /* 0x0000000a8830723c */ /* 0x040fe20000001830 */
[----:B------:R3:W4:Y:S07]  /*8210*/  LDSM.16.MT88.4 R8, [R3+0x5800] ;  /* 0x005800000308783b */ /* 0x00072e0000004200 */
[C---:B--2---:R-:W-:Y:S08]  /*8220*/  HMMA.16816.F32 R52, R136.reuse, R12, R52 ;  /* 0x0000000c8834723c */ /* 0x044ff00000001834 */
[C---:B------:R-:W-:Y:S08]  /*8230*/  HMMA.16816.F32 R56, R136.reuse, R14, R56 ;  /* 0x0000000e8838723c */ /* 0x040ff00000001838 */
[C---:B-----5:R-:W-:Y:S04]  /*8240*/  HMMA.16816.F32 R60, R136.reuse, R16, R60 ;  /* 0x00000010883c723c */ /* 0x060fe8000000183c */
[----:B---3--:R-:W-:Y:S02]  /*8250*/  FADD.FTZ R3, R149, R0 ;  /* 0x0000000095037221 */ /* 0x008fe40000010000 */
[----:B------:R-:W-:Y:S02]  /*8260*/  FADD.FTZ R0, R144, R2 ;  /* 0x0000000290007221 */ /* 0x000fe40000010000 */
[C---:B------:R-:W-:Y:S04]  /*8270*/  HMMA.16816.F32 R64, R136.reuse, R18, R64 ;  /* 0x000000128840723c */ /* 0x040fe80000001840 */
[----:B------:R-:W-:Y:S02]  /*8280*/  FADD.FTZ R3, R143, R3 ;  /* 0x000000038f037221 */ /* 0x000fe40000010000 */
[----:B------:R-:W-:Y:S02]  /*8290*/  FADD.FTZ R2, R147, R0 ;  /* 0x0000000093027221 */ /* 0x000fe40000010000 */
[C---:B-1----:R-:W-:Y:S04]  /*82a0*/  HMMA.16816.F32 R68, R136.reuse, R4, R68 ;  /* 0x000000048844723c */ /* 0x042fe80000001844 */
[----:B------:R-:W-:Y:S02]  /*82b0*/  FADD.FTZ R0, R145, R3 ;  /* 0x0000000391007221 */ /* 0x000fe40000010000 */
[----:B------:R-:W-:Y:S01]  /*82c0*/  FADD.FTZ R3, R146, R2 ;  /* 0x0000000292037221 */ /* 0x000fe20000010000 */
[----:B------:R-:W-:Y:S01]  /*82d0*/  IADD3 R2, R198, 0x1, RZ ;  /* 0x00000001c6027810 */ /* 0x000fe20007ffe0ff */
[C---:B------:R-:W-:Y:S01]  /*82e0*/  HMMA.16816.F32 R72, R136.reuse, R6, R72 ;  /* 0x000000068848723c */ /* 0x040fe20000001848 */
[----:B------:R-:W1:Y:S03]  /*82f0*/  LDSM.16.MT88.4 R4, [R127+0x5800] ;  /* 0x005800007f04783b */ /* 0x000e660000004200 */
[----:B------:R-:W-:Y:S01]  /*8300*/  FADD.FTZ R0, R141, R0 ;  /* 0x000000008d007221 */ /* 0x000fe20000010000 */
[----:B------:R-:W-:Y:S01]  /*8310*/  SEL R198, R2, RZ, !P1 ;  /* 0x000000ff02c67207 */ /* 0x000fe20004800000 */
[----:B------:R-:W-:Y:S02]  /*8320*/  FADD.FTZ R202, R148, R3 ;  /* 0x0000000394ca7221 */ /* 0x000fe40000010000 */
[C---:B------:R-:W-:Y:S04]  /*8330*/  HMMA.16816.F32 R76, R136.reuse, R20, R76 ;  /* 0x00000014884c723c */ /* 0x040fe8000000184c */
[----:B------:R-:W-:Y:S04]  /*8340*/  FADD.FTZ R203, R142, R0 ;  /* 0x000000008ecb7221 */ /* 0x000fe80000010000 */
[C---:B------:R-:W-:Y:S08]  /*8350*/  HMMA.16816.F32 R80, R136.reuse, R22, R80 ;  /* 0x000000168850723c */ /* 0x040ff00000001850 */
[C---:B----4-:R-:W-:Y:S08]  /*8360*/  HMMA.16816.F32 R84, R136.reuse, R8, R84 ;  /* 0x000000088854723c */ /* 0x050ff00000001854 */
[C---:B------:R-:W-:Y:S08]  /*8370*/  HMMA.16816.F32 R88, R136.reuse, R10, R88 ;  /* 0x0000000a8858723c */ /* 0x040ff00000001858 */
[C---:B-1----:R-:W-:Y:S07]  /*8380*/  HMMA.16816.F32 R92, R136.reuse, R4, R92 ;  /* 0x00000004885c723c */ /* 0x042fee000000185c */
[----:B------:R-:W-:Y:S01]  /*8390*/  IADD3 R4, R172, -0x2, RZ ;  /* 0xfffffffeac047810 */ /* 0x000fe20007ffe0ff */
[----:B------:R-:W-:Y:S03]  /*83a0*/  HMMA.16816.F32 R96, R136, R6, R96 ;  /* 0x000000068860723c */ /* 0x000fe60000001860 */
[----:B------:R-:W-:Y:S11]  /*83b0*/  ISETP.GE.AND P0, PT, R4, R204, PT ;  /* 0x000000cc0400720c */ /* 0x000ff60003f06270 */
[----:B------:R-:W-:Y:S02]  /*83c0*/  @!UPT UIADD3 URZ, URZ, URZ, URZ ;  /* 0x0000003f3f3ff290 */ /* 0x000fe4000fffe03f */
[----:B------:R-:W-:-:S05]  /*83d0*/  @!P0 BRA `(.L_x_2587) ;  /* 0x0000050000008947 */ /* 0x000fca0003800000 */
[----:B------:R-:W-:Y:S01]  /*83e0*/  IADD3 R2, R205, R199, R216 ;  /* 0x000000c7cd027210 */ /* 0x000fe20007ffe0d8 */
[----:B------:R-:W-:Y:S01]  /*83f0*/  IMAD.MOV.U32 R173, RZ, RZ, RZ ;  /* 0x000000ffffad7224 */ /* 0x000fe200078e00ff */
[----:B------:R-:W-:Y:S01]  /*8400*/  SHF.R.S32.HI R223, RZ, 0x1f, R200 ;  /* 0x0000001fffdf7819 */ /* 0x000fe200000114c8 */
[----:B------:R-:W-:Y:S01]  /*8410*/  IMAD.SHL.U32 R18, R200, 0x2, RZ ;  /* 0x00000002c8127824 */ /* 0x000fe200078e00ff */
[----:B------:R-:W-:Y:S01]  /*8420*/  IADD3 R2, R2, -0x80, RZ ;  /* 0xffffff8002027810 */ /* 0x000fe20007ffe0ff */
[C---:B------:R-:W-:Y:S01]  /*8430*/  IMAD.SHL.U32 R17, R201.reuse, 0x2, RZ ;  /* 0x00000002c9117824 */ /* 0x040fe200078e00ff */
[----:B------:R-:W-:Y:S01]  /*8440*/  SHF.L.U64.HI R15, R200, 0x1, R223 ;  /* 0x00000001c80f7819 */ /* 0x000fe200000102df */
[----:B------:R-:W-:Y:S01]  /*8450*/  IMAD.SHL.U32 R16, R192, 0x2, RZ ;  /* 0x00000002c0107824 */ /* 0x000fe200078e00ff */
[----:B------:R-:W-:Y:S01]  /*8460*/  SHF.R.S32.HI R224, RZ, 0x1f, R201 ;  /* 0x0000001fffe07819 */ /* 0x000fe200000114c9 */
[----:B------:R-:W-:Y:S01]  /*8470*/  @P3 IMAD.HI.U32 R3, R2, c[0x0][0x2bc], RZ ;  /* 0x0000af0002033a27 */ /* 0x000fe200078e00ff */
[----:B------:R-:W-:Y:S02]  /*8480*/  SHF.R.S32.HI R223, RZ, 0x1f, R192 ;  /* 0x0000001fffdf7819 */ /* 0x000fe400000114c0 */
[----:B------:R-:W-:Y:S01]  /*8490*/  SHF.L.U64.HI R14, R201, 0x1, R224 ;  /* 0x00000001c90e7819 */ /* 0x000fe200000102e0 */
[----:B------:R-:W-:Y:S01]  /*84a0*/  IMAD.MOV.U32 R0, RZ, RZ, R2 ;  /* 0x000000ffff007224 */ /* 0x000fe200078e0002 */
[----:B------:R-:W-:Y:S02]  /*84b0*/  @P3 SHF.R.U32.HI R0, RZ, c[0x0][0x2c0], R3 ;  /* 0x0000b000ff003a19 */ /* 0x000fe40000011603 */
[----:B------:R-:W-:Y:S02]  /*84c0*/  SHF.L.U64.HI R13, R192, 0x1, R223 ;  /* 0x00000001c00d7819 */ /* 0x000fe400000102df */
        /* <DEDUP_REMOVED lines=22> */
.L_x_2630:
[----:B------:R-:W-:-:S05]  /*8630*/  BRA.DIV ~URZ, `(.L_x_2589) ;  /* 0x000063127f007947 */ /* 0x000fca000b800000 */
[----:B------:R-:W3:Y:S01]  /*8640*/  SHFL.IDX PT, R2, R12, RZ, 0x181f ;  /* 0x00181fff0c027589 */ /* 0x000ee200000e0000 */
[----:B------:R-:W-:Y:S01]  /*8650*/  ISETP.GE.AND P5, PT, R192, c[0x0][0x1d4], PT ;  /* 0x00007500c0007a0c */ /* 0x000fe20003fa6270 */
[----:B------:R-:W-:Y:S01]  /*8660*/  IMAD R0, R198, 0x6000, R221 ;  /* 0x00006000c6007824 */ /* 0x000fe200078e02dd */
[----:B------:R-:W-:Y:S02]  /*8670*/  ISETP.GE.AND P1, PT, R201, c[0x0][0x1d4], PT ;  /* 0x00007500c9007a0c */ /* 0x000fe40003f26270 */
[C---:B---3--:R-:W-:Y:S02]  /*8680*/  IADD3 R8, P0, R2.reuse, R16, RZ ;  /* 0x0000001002087210 */ /* 0x048fe40007f1e0ff */
[----:B------:R-:W-:Y:S03]  /*8690*/  IADD3 R6, P6, R2, R17, RZ ;  /* 0x0000001102067210 */ /* 0x000fe60007fde0ff */
[----:B--2---:R-:W-:Y:S01]  /*86a0*/  IMAD.X R9, R4, 0x1, R13, P0 ;  /* 0x0000000104097824 */ /* 0x004fe200000e060d */
[----:B------:R-:W-:Y:S01]  /*86b0*/  ISETP.GE.AND P0, PT, R200, c[0x0][0x1d4], PT ;  /* 0x00007500c8007a0c */ /* 0x000fe20003f06270 */
[----:B------:R-:W-:Y:S01]  /*86c0*/  IMAD.X R7, R4, 0x1, R14, P6 ;  /* 0x0000000104077824 */ /* 0x000fe200030e060e */
[----:B------:R-:W-:Y:S02]  /*86d0*/  IADD3 R10, P6, R2, R18, RZ ;  /* 0x00000012020a7210 */ /* 0x000fe40007fde0ff */
[----:B------:R-:W-:Y:S01]  /*86e0*/  @!PT LDS RZ, [RZ] ;  /* 0x00000000fffff984 */ /* 0x000fe20000000800 */
[----:B------:R-:W-:Y:S01]  /*86f0*/  @!PT LDS RZ, [RZ] ;  /* 0x00000000fffff984 */ /* 0x000fe20000000800 */
[----:B------:R2:W-:Y:S03]  /*8700*/  LDGSTS.E.BYPASS.LTC128B.128 [R0], [R8.64], !P5 ;  /* 0x0000000008007fae */ /* 0x0005e6000e901d46 */
[----:B------:R-:W-:Y:S01]  /*8710*/  IMAD.X R11, R4, 0x1, R15, P6 ;  /* 0x00000001040b7824 */ /* 0x000fe200030e060f */
[----:B------:R2:W-:Y:S04]  /*8720*/  LDGSTS.E.BYPASS.LTC128B.128 [R0+0x2000], [R6.64], !P1 ;  /* 0x0200000006007fae */ /* 0x0005e8000c901d46 */
[----:B------:R3:W4:Y:S04]  /*8730*/  SHFL.IDX PT, R4, R5, 0x1, 0x181f ;  /* 0x00381f0005047f89 */ /* 0x00072800000e0000 */
[----:B------:R5:W-:Y:S04]  /*8740*/  LDGSTS.E.BYPASS.LTC128B.128 [R0+0x4000], [R10.64], !P0 ;  /* 0x040000000a007fae */ /* 0x000be8000c101d46 */
[----:B------:R2:W1:Y:S02]  /*8750*/  SHFL.IDX PT, R2, R12, 0x1, 0x181f ;  /* 0x00381f000c027f89 */ /* 0x00046400000e0000 */
[----:B-1-3--:R-:W-:Y:S02]  /*8760*/  SEL R5, RZ, 0x10, P0 ;  /* 0x00000010ff057807 */ /* 0x00afe40000000000 */
[----:B-----5:R-:W-:Y:S02]  /*8770*/  SEL R11, RZ, 0x10, P5 ;  /* 0x00000010ff0b7807 */ /* 0x020fe40002800000 */
[----:B------:R-:W-:Y:S04]  /*8780*/  SEL R10, RZ, 0x10, P1 ;  /* 0x00000010ff0a7807 */ /* 0x000fe80000800000 */
.L_x_2631:
[----:B--2-4-:R-:W-:Y:S02]  /*8790*/  IADD3 R3, -R10, 0x10, RZ ;  /* 0x000000100a037810 */ /* 0x014fe40007ffe1ff */
[----:B------:R-:W-:Y:S02]  /*87a0*/  IADD3 R8, -R11, 0x10, RZ ;  /* 0x000000100b087810 */ /* 0x000fe40007ffe1ff */
[----:B------:R-:W-:Y:S02]  /*87b0*/  IADD3 R6, -R5, 0x10, RZ ;  /* 0x0000001005067810 */ /* 0x000fe40007ffe1ff */
[----:B------:R-:W-:Y:S02]  /*87c0*/  LOP3.LUT R7, R3, 0xf, RZ, 0xc0, !PT ;  /* 0x0000000f03077812 */ /* 0x000fe400078ec0ff */
[----:B------:R-:W-:Y:S02]  /*87d0*/  LOP3.LUT R8, R8, 0xf, RZ, 0xc0, !PT ;  /* 0x0000000f08087812 */ /* 0x000fe400078ec0ff */
[----:B------:R-:W-:Y:S02]  /*87e0*/  LOP3.LUT R3, R6, 0xf, RZ, 0xc0, !PT ;  /* 0x0000000f06037812 */ /* 0x000fe400078ec0ff */
[-C--:B------:R-:W-:Y:S02]  /*87f0*/  IADD3 R6, P6, P5, R7, R2.reuse, R17 ;  /* 0x0000000207067210 */ /* 0x080fe40007dde011 */
[----:B------:R-:W-:Y:S02]  /*8800*/  IADD3 R8, P1, P0, R8, R2, R16 ;  /* 0x0000000208087210 */ /* 0x000fe4000783e010 */
[-C--:B------:R-:W-:Y:S02]  /*8810*/  IADD3.X R7, RZ, R4.reuse, R14, P6, P5 ;  /* 0x00000004ff077210 */ /* 0x080fe400037ea40e */
[----:B------:R-:W-:Y:S02]  /*8820*/  ISETP.NE.U32.AND P6, PT, R11, RZ, PT ;  /* 0x000000ff0b00720c */ /* 0x000fe40003fc5070 */
[----:B------:R-:W-:Y:S02]  /*8830*/  IADD3.X R9, RZ, R4, R13, P1, P0 ;  /* 0x00000004ff097210 */ /* 0x000fe40000fe040d */
[----:B------:R-:W-:Y:S02]  /*8840*/  IADD3 R2, P1, P0, R3, R2, R18 ;  /* 0x0000000203027210 */ /* 0x000fe4000783e012 */
[----:B------:R-:W-:Y:S02]  /*8850*/  ISETP.NE.U32.AND P5, PT, R10, RZ, PT ;  /* 0x000000ff0a00720c */ /* 0x000fe40003fa5070 */
[----:B------:R-:W-:Y:S02]  /*8860*/  IADD3.X R3, RZ, R4, R15, P1, P0 ;  /* 0x00000004ff037210 */ /* 0x000fe40000fe040f */
[----:B------:R-:W-:Y:S03]  /*8870*/  ISETP.NE.U32.AND P0, PT, R5, RZ, PT ;  /* 0x000000ff0500720c */ /* 0x000fe60003f05070 */
[----:B------:R-:W-:Y:S01]  /*8880*/  @!PT LDS RZ, [RZ] ;  /* 0x00000000fffff984 */ /* 0x000fe20000000800 */
[----:B------:R-:W-:Y:S01]  /*8890*/  @!PT LDS RZ, [RZ] ;  /* 0x00000000fffff984 */ /* 0x000fe20000000800 */
[----:B------:R-:W-:Y:S01]  /*88a0*/  @!PT LDS RZ, [RZ] ;  /* 0x00000000fffff984 */ /* 0x000fe20000000800 */
[----:B------:R1:W-:Y:S06]  /*88b0*/  LDGSTS.E.BYPASS.LTC128B.128.ZFILL [R0+0x1000], [R8.64], P6 ;  /* 0x0100000008007fae */ /* 0x0003ec000b141d46 */
[----:B------:R1:W-:Y:S04]  /*88c0*/  LDGSTS.E.BYPASS.LTC128B.128.ZFILL [R0+0x3000], [R6.64], P5 ;  /* 0x0300000006007fae */ /* 0x0003e8000a941d46 */
[----:B------:R1:W-:Y:S02]  /*88d0*/  LDGSTS.E.BYPASS.LTC128B.128.ZFILL [R0+0x5000], [R2.64], P0 ;  /* 0x0500000002007fae */ /* 0x0003e40008141d46 */
.L_x_2587:
[----:B------:R-:W-:Y:S05]  /*88e0*/  BSYNC B0 ;  /* 0x0000000000007941 */ /* 0x000fea0003800000 */
.L_x_2586:
[C---:B------:R-:W-:Y:S01]  /*88f0*/  ISETP.GT.AND P0, PT, R172.reuse, R208, PT ;  /* 0x000000d0ac00720c */ /* 0x040fe20003f04270 */
[----:B------:R-:W0:Y:S01]  /*8900*/  LDGDEPBAR ;  /* 0x00000000000079af */ /* 0x000e220000000000 */
[C---:B------:R-:W-:Y:S01]  /*8910*/  ISETP.GE.AND P1, PT, R161.reuse, 0x1, PT ;  /* 0x00000001a100780c */ /* 0x040fe20003f26270 */
[----:B------:R-:W-:Y:S01]  /*8920*/  IMAD.MOV.U32 R127, RZ, RZ, R124 ;  /* 0x000000ffff7f7224 */ /* 0x000fe200078e007c */
[----:B------:R-:W-:Y:S01]  /*8930*/  IADD3 R161, R161, 0x1, RZ ;  /* 0x00000001a1a17810 */ /* 0x000fe20007ffe0ff */
[----:B------:R-:W-:Y:S01]  /*8940*/  IMAD.MOV.U32 R126, RZ, RZ, R125 ;  /* 0x000000ffff7e7224 */ /* 0x000fe200078e007d */
[----:B------:R-:W-:Y:S02]  /*8950*/  IADD3 R172, R172, -0x1, RZ ;  /* 0xffffffffacac7810 */ /* 0x000fe40007ffe0ff */
[----:B------:R-:W-:Y:S05]  /*8960*/  SEL R161, R161, RZ, !P1 ;  /* 0x000000ffa1a17207 */ /* 0x000fea0004800000 */
[----:B-1----:R-:W-:-:S05]  /*8970*/  @P0 BRA `(.L_x_2590) ;  /* 0xffffcc7000000947 */ /* 0x002fca000383ffff */
.L_x_2581:
[----:B------:R-:W-:Y:S01]  /*8980*/  ISETP.GE.AND P0, PT, R172, R204, PT ;  /* 0x000000ccac00720c */ /* 0x000fe20003f06270 */
[----:B------:R-:W-:Y:S01]  /*8990*/  IMAD.MOV.U32 R179, RZ, RZ, 0x1f ;  /* 0x0000001fffb37424 */ /* 0x000fe200078e00ff */
[----:B------:R-:W-:-:S11]  /*89a0*/  MOV R178, 0xffffffff ;  /* 0xffffffff00b27802 */ /* 0x000fd60000000f00 */
[----:B------:R-:W-:Y:S05]  /*89b0*/  @!P0 BRA `(.L_x_2591) ;  /* 0x00002ea000008947 */ /* 0x000fea0003800000 */
[----:B------:R-:W-:Y:S02]  /*89c0*/  MOV R126, R124 ;  /* 0x0000007c007e7202 */ /* 0x000fe40000000f00 */
[----:B------:R-:W-:Y:S02]  /*89d0*/  MOV R0, R125 ;  /* 0x0000007d00007202 */ /* 0x000fe40000000f00 */
.L_x_2601:
        /* <DEDUP_REMOVED lines=43> */
.L_x_2632:
        /* <DEDUP_REMOVED lines=22> */
.L_x_2633:
        /* <DEDUP_REMOVED lines=21> */
.L_x_2593:
[----:B------:R-:W-:Y:S05]  /*8f40*/  BSYNC B0 ;  /* 0x0000000000007941 */ /* 0x000fea0003800000 */
.L_x_2592:
[----:B------:R-:W0:Y:S01]  /*8f50*/  LDGDEPBAR ;  /* 0x00000000000079af */ /* 0x000e220000000000 */
[----:B------:R-:W-:Y:S01]  /*8f60*/  WARPSYNC 0xffffffff ;  /* 0xffffffff00007948 */ /* 0x000fe20003800000 */
[C---:B--23--:R-:W-:Y:S03]  /*8f70*/  HMMA.16816.F32 R4, R32.reuse, R8, RZ ;  /* 0x000000082004723c */ /* 0x04cfe600000018ff */
[----:B------:R-:W-:Y:S01]  /*8f80*/  ISETP.GE.AND P0, PT, R198, 0x1, PT ;  /* 0x00000001c600780c */ /* 0x000fe20003f06270 */
[C---:B------:R-:W-:Y:S01]  /*8f90*/  IMAD.IADD R3, R166.reuse, 0x1, R124 ;  /* 0x00000001a6037824 */ /* 0x040fe200078e027c */
[C---:B------:R-:W-:Y:S01]  /*8fa0*/  IADD3 R2, R167.reuse, R124, R166 ;  /* 0x0000007ca7027210 */ /* 0x040fe20007ffe0a6 */
[----:B------:R-:W-:Y:S02]  /*8fb0*/  IMAD.IADD R127, R166, 0x1, R125 ;  /* 0x00000001a67f7824 */ /* 0x000fe400078e027d */
        /* <DEDUP_REMOVED lines=30> */
[----:B------:R-:W-:Y:S01]  /*91a0*/  IMAD.IADD R152, R167, 0x1, R124 ;  /* 0x00000001a7987824 */ /* 0x000fe200078e027c */
        /* <DEDUP_REMOVED lines=79> */
[----:B------:R-:W3:Y:S07]  /*96a0*/  LDSM.16.M88.4 R144, [R152+0x5000] ;  /* 0x005000009890783b */ /* 0x000eee0000000200 */
        /* <DEDUP_REMOVED lines=71> */
.L_x_2634:
[----:B-12---:R-:W-:Y:S01]  /*9b20*/  FMNMX.FTZ R125, R125, R2, !PT ;  /* 0x000000027d7d7209 */ /* 0x006fe20007810000 */
[----:B------:R-:W-:Y:S01]  /*9b30*/  SHFL.BFLY PT, R3, R124, 0x2, 0x1f ;  /* 0x0c401f007c037f89 */ /* 0x000fe200000e0000 */
[----:B------:R-:W-:Y:S04]  /*9b40*/  DEPBAR.LE SB0, 0x2 ;  /* 0x000080800000791a */ /* 0x000fe80000000000 */
[----:B------:R-:W-:Y:S03]  /*9b50*/  BSSY B0, `(.L_x_2597) ;  /* 0x00001c6000007945 */ /* 0x000fe60003800000 */
[----:B------:R-:W1:Y:S08]  /*9b60*/  SHFL.BFLY PT, R2, R125, 0x1, 0x1f ;  /* 0x0c201f007d027f89 */ /* 0x000e7000000e0000 */
[----:B------:R-:W-:Y:S01]  /*9b70*/  BAR.SYNC.DEFER_BLOCKING 0x0 ;  /* 0x0000000000007b1d */ /* 0x000fe20000010000 */
[----:B-1----:R-:W-:Y:S02]  /*9b80*/  FMNMX.FTZ R125, R125, R2, !PT ;  /* 0x000000027d7d7209 */ /* 0x002fe40007810000 */
[----:B------:R-:W-:Y:S03]  /*9b90*/  FMNMX.FTZ R124, R124, R3, !PT ;  /* 0x000000037c7c7209 */ /* 0x000fe60007810000 */
[C---:B------:R-:W-:Y:S02]  /*9ba0*/  FADD.FTZ R0, -R125.reuse, R0 ;  /* 0x000000007d007221 */ /* 0x040fe40000010100 */
[----:B------:R-:W-:Y:S01]  /*9bb0*/  FMUL.FTZ R144, R125, c[0x0][0x2d0] ;  /* 0x0000b4007d907a20 */ /* 0x000fe20000410000 */
[----:B------:R-:W1:Y:S01]  /*9bc0*/  SHFL.BFLY PT, R3, R124, 0x1, 0x1f ;  /* 0x0c201f007c037f89 */ /* 0x000e6200000e0000 */
[----:B------:R-:W-:Y:S02]  /*9bd0*/  FMUL.FTZ R0, R0, c[0x0][0x2d0] ;  /* 0x0000b40000007a20 */ /* 0x000fe40000410000 */
[--C-:B------:R-:W-:Y:S02]  /*9be0*/  FFMA.FTZ R4, R4, c[0x0][0x2d0], -R144.reuse ;  /* 0x0000b40004047a23 */ /* 0x100fe40000010890 */
[----:B------:R2:W3:Y:S01]  /*9bf0*/  MUFU.EX2 R2, R0 ;  /* 0x0000000000027308 */ /* 0x0004e20000000800 */
        /* <DEDUP_REMOVED lines=9> */
[--C-:B------:R-:W-:Y:S01]  /*9c90*/  FFMA.FTZ R21, R21, c[0x0][0x2d0], -R144.reuse ;  /* 0x0000b40015157a23 */ /* 0x100fe20000010890 */
[----:B-1----:R-:W-:Y:S02]  /*9ca0*/  FMNMX.FTZ R124, R124, R3, !PT ;  /* 0x000000037c7c7209 */ /* 0x002fe40007810000 */
[----:B------:R-:W1:Y:S01]  /*9cb0*/  MUFU.EX2 R158, R5 ;  /* 0x00000005009e7308 */ /* 0x000e620000000800 */
[-C--:B------:R-:W-:Y:S01]  /*9cc0*/  IADD3 R3, R171, R160.reuse, RZ ;  /* 0x000000a0ab037210 */ /* 0x080fe20007ffe0ff */
[----:B------:R-:W-:Y:S02]  /*9cd0*/  FFMA.FTZ R25, R25, c[0x0][0x2d0], -R144 ;  /* 0x0000b40019197a23 */ /* 0x000fe40000010890 */
[----:B--2---:R-:W-:Y:S01]  /*9ce0*/  FADD.FTZ R0, -R124, R126 ;  /* 0x0000007e7c007221 */ /* 0x004fe20000010100 */
[----:B------:R-:W-:Y:S01]  /*9cf0*/  IADD3 R126, R170, R160, RZ ;  /* 0x000000a0aa7e7210 */ /* 0x000fe20007ffe0ff */
[----:B------:R-:W-:Y:S01]  /*9d00*/  FMUL.FTZ R145, R124, c[0x0][0x2d0] ;  /* 0x0000b4007c917a20 */ /* 0x000fe20000410000 */
[----:B------:R-:W-:Y:S01]  /*9d10*/  IADD3 R127, R168, R3, RZ ;  /* 0x00000003a87f7210 */ /* 0x000fe20007ffe0ff */
[----:B------:R-:W-:Y:S02]  /*9d20*/  FMUL.FTZ R0, R0, c[0x0][0x2d0] ;  /* 0x0000b40000007a20 */ /* 0x000fe40000410000 */
[----:B------:R-:W2:Y:S01]  /*9d30*/  LDSM.16.MT88.4 R140, [R126] ;  /* 0x000000007e8c783b */ /* 0x000ea20000004200 */
[--C-:B------:R-:W-:Y:S01]  /*9d40*/  FFMA.FTZ R6, R6, c[0x0][0x2d0], -R145.reuse ;  /* 0x0000b40006067a23 */ /* 0x100fe20000010891 */
[----:B------:R4:W-:Y:S01]  /*9d50*/  MUFU.EX2 R159, R8 ;  /* 0x00000008009f7308 */ /* 0x0009e20000000800 */
[--C-:B------:R-:W-:Y:S02]  /*9d60*/  FFMA.FTZ R7, R7, c[0x0][0x2d0], -R145.reuse ;  /* 0x0000b40007077a23 */ /* 0x100fe40000010891 */
[--C-:B------:R-:W-:Y:S02]  /*9d70*/  FFMA.FTZ R10, R10, c[0x0][0x2d0], -R145.reuse ;  /* 0x0000b4000a0a7a23 */ /* 0x100fe40000010891 */
[--C-:B------:R-:W-:Y:S02]  /*9d80*/  FFMA.FTZ R11, R11, c[0x0][0x2d0], -R145.reuse ;  /* 0x0000b4000b0b7a23 */ /* 0x100fe40000010891 */
[C---:B---3--:R-:W-:Y:S02]  /*9d90*/  FMUL.FTZ R4, R2.reuse, R128 ;  /* 0x0000008002047220 */ /* 0x048fe40000410000 */
[C---:B------:R-:W-:Y:S01]  /*9da0*/  FMUL.FTZ R100, R2.reuse, R100 ;  /* 0x0000006402647220 */ /* 0x040fe20000410000 */
[----:B------:R-:W3:Y:S01]  /*9db0*/  MUFU.EX2 R177, R9 ;  /* 0x0000000900b17308 */ /* 0x000ee20000000800 */
[----:B------:R-:W-:Y:S01]  /*9dc0*/  FMUL.FTZ R101, R2, R101 ;  /* 0x0000006502657220 */ /* 0x000fe20000410000 */
[----:B-1----:R-:W-:Y:S01]  /*9dd0*/  F2FP.PACK_AB R136, R158, R149 ;  /* 0x000000959e88723e */ /* 0x002fe200000000ff */
[C---:B------:R-:W-:Y:S02]  /*9de0*/  FMUL.FTZ R5, R2.reuse, R129 ;  /* 0x0000008102057220 */ /* 0x040fe40000410000 */
[C---:B------:R-:W-:Y:S02]  /*9df0*/  FMUL.FTZ R104, R2.reuse, R104 ;  /* 0x0000006802687220 */ /* 0x040fe40000410000 */
[C---:B------:R-:W-:Y:S02]  /*9e00*/  FMUL.FTZ R105, R2.reuse, R105 ;  /* 0x0000006902697220 */ /* 0x040fe40000410000 */
[C---:B------:R-:W-:Y:S01]  /*9e10*/  FMUL.FTZ R108, R2.reuse, R108 ;  /* 0x0000006c026c7220 */ /* 0x040fe20000410000 */
[----:B------:R-:W1:Y:S01]  /*9e20*/  MUFU.EX2 R0, R0 ;  /* 0x0000000000007308 */ /* 0x000e620000000800 */
[C---:B------:R-:W-:Y:S02]  /*9e30*/  FMUL.FTZ R109, R2.reuse, R109 ;  /* 0x0000006d026d7220 */ /* 0x040fe40000410000 */
[C---:B------:R-:W-:Y:S02]  /*9e40*/  FMUL.FTZ R112, R2.reuse, R112 ;  /* 0x0000007002707220 */ /* 0x040fe40000410000 */
[C---:B----4-:R-:W-:Y:S02]  /*9e50*/  FMUL.FTZ R8, R2.reuse, R132 ;  /* 0x0000008402087220 */ /* 0x050fe40000410000 */
[C---:B------:R-:W-:Y:S02]  /*9e60*/  FMUL.FTZ R113, R2.reuse, R113 ;  /* 0x0000007102717220 */ /* 0x040fe40000410000 */
[C---:B------:R-:W-:Y:S01]  /*9e70*/  FMUL.FTZ R116, R2.reuse, R116 ;  /* 0x0000007402747220 */ /* 0x040fe20000410000 */
[----:B------:R4:W-:Y:S01]  /*9e80*/  MUFU.EX2 R148, R6 ;  /* 0x0000000600947308 */ /* 0x0009e20000000800 */
[C---:B------:R-:W-:Y:S02]  /*9e90*/  FMUL.FTZ R117, R2.reuse, R117 ;  /* 0x0000007502757220 */ /* 0x040fe40000410000 */
[C---:B------:R-:W-:Y:S01]  /*9ea0*/  FMUL.FTZ R120, R2.reuse, R120 ;  /* 0x0000007802787220 */ /* 0x040fe20000410000 */
[----:B---3--:R-:W-:Y:S01]  /*9eb0*/  F2FP.PACK_AB R138, R177, R159 ;  /* 0x0000009fb18a723e */ /* 0x008fe200000000ff */
[C---:B------:R-:W-:Y:S02]  /*9ec0*/  FMUL.FTZ R9, R2.reuse, R133 ;  /* 0x0000008502097220 */ /* 0x040fe40000410000 */
[C---:B------:R-:W-:Y:S02]  /*9ed0*/  FMUL.FTZ R121, R2.reuse, R121 ;  /* 0x0000007902797220 */ /* 0x040fe40000410000 */
[C---:B------:R-:W-:Y:S01]  /*9ee0*/  FMUL.FTZ R36, R2.reuse, R36 ;  /* 0x0000002402247220 */ /* 0x040fe20000410000 */
[----:B------:R-:W3:Y:S01]  /*9ef0*/  MUFU.EX2 R157, R7 ;  /* 0x00000007009d7308 */ /* 0x000ee20000000800 */
[C---:B------:R-:W-:Y:S02]  /*9f00*/  FMUL.FTZ R37, R2.reuse, R37 ;  /* 0x0000002502257220 */ /* 0x040fe40000410000 */
[----:B------:R-:W-:Y:S02]  /*9f10*/  FMUL.FTZ R40, R2, R40 ;  /* 0x0000002802287220 */ /* 0x000fe40000410000 */
[C---:B-1----:R-:W-:Y:S02]  /*9f20*/  FMUL.FTZ R102, R0.reuse, R102 ;  /* 0x0000006600667220 */ /* 0x042fe40000410000 */
[C---:B------:R-:W-:Y:S02]  /*9f30*/  FMUL.FTZ R103, R0.reuse, R103 ;  /* 0x0000006700677220 */ /* 0x040fe40000410000 */
[C---:B------:R-:W-:Y:S01]  /*9f40*/  FMUL.FTZ R106, R0.reuse, R106 ;  /* 0x0000006a006a7220 */ /* 0x040fe20000410000 */
[----:B------:R1:W-:Y:S01]  /*9f50*/  MUFU.EX2 R174, R10 ;  /* 0x0000000a00ae7308 */ /* 0x0003e20000000800 */
[C---:B------:R-:W-:Y:S02]  /*9f60*/  FMUL.FTZ R107, R0.reuse, R107 ;  /* 0x0000006b006b7220 */ /* 0x040fe40000410000 */
[C---:B------:R-:W-:Y:S02]  /*9f70*/  FMUL.FTZ R110, R0.reuse, R110 ;  /* 0x0000006e006e7220 */ /* 0x040fe40000410000 */
[C---:B----4-:R-:W-:Y:S02]  /*9f80*/  FMUL.FTZ R6, R0.reuse, R130 ;  /* 0x0000008200067220 */ /* 0x050fe40000410000 */
[C---:B------:R-:W-:Y:S02]  /*9f90*/  FMUL.FTZ R111, R0.reuse, R111 ;  /* 0x0000006f006f7220 */ /* 0x040fe40000410000 */
[C---:B------:R-:W-:Y:S01]  /*9fa0*/  FMUL.FTZ R114, R0.reuse, R114 ;  /* 0x0000007200727220 */ /* 0x040fe20000410000 */
[----:B------:R-:W4:Y:S01]  /*9fb0*/  MUFU.EX2 R175, R11 ;  /* 0x0000000b00af7308 */ /* 0x000f220000000800 */
        /* <DEDUP_REMOVED lines=9> */
[C---:B-1----:R-:W-:Y:S02]  /*a050*/  FMUL.FTZ R10, R0.reuse, R134 ;  /* 0x00000086000a7220 */ /* 0x042fe40000410000 */
[----:B------:R-:W-:Y:S02]  /*a060*/  FMUL.FTZ R39, R0, R39 ;  /* 0x0000002700277220 */ /* 0x000fe40000410000 */
[----:B------:R-:W-:Y:S01]  /*a070*/  FMUL.FTZ R41, R2, R41 ;  /* 0x0000002902297220 */ /* 0x000fe20000410000 */
[----:B------:R-:W-:Y:S01]  /*a080*/  MUFU.EX2 R155, R17 ;  /* 0x00000011009b7308 */ /* 0x000fe20000000800 */
[C---:B------:R-:W-:Y:S02]  /*a090*/  FMUL.FTZ R42, R0.reuse, R42 ;  /* 0x0000002a002a7220 */ /* 0x040fe40000410000 */
[C---:B------:R-:W-:Y:S01]  /*a0a0*/  FMUL.FTZ R43, R0.reuse, R43 ;  /* 0x0000002b002b7220 */ /* 0x040fe20000410000 */
[----:B----4-:R-:W-:Y:S01]  /*a0b0*/  F2FP.PACK_AB R139, R175, R174 ;  /* 0x000000aeaf8b723e */ /* 0x010fe200000000ff */
[----:B------:R-:W-:Y:S02]  /*a0c0*/  FMUL.FTZ R11, R0, R135 ;  /* 0x00000087000b7220 */ /* 0x000fe40000410000 */
[----:B------:R-:W-:Y:S01]  /*a0d0*/  LDSM.16.MT88.4 R132, [R126+0x1800] ;  /* 0x001800007e84783b */ /* 0x000fe20000004200 */
[--C-:B------:R-:W-:Y:S02]  /*a0e0*/  FFMA.FTZ R18, R18, c[0x0][0x2d0], -R145.reuse ;  /* 0x0000b40012127a23 */ /* 0x100fe40000010891 */
[--C-:B------:R-:W-:Y:S01]  /*a0f0*/  FFMA.FTZ R19, R19, c[0x0][0x2d0], -R145.reuse ;  /* 0x0000b40013137a23 */ /* 0x100fe20000010891 */
[C---:B--2---:R-:W-:Y:S01]  /*a100*/  HMMA.16816.F32 R4, R136.reuse, R140, R4 ;  /* 0x0000008c8804723c */ /* 0x044fe20000001804 */
[----:B------:R-:W-:Y:S04]  /*a110*/  MUFU.EX2 R150, R18 ;  /* 0x0000001200967308 */ /* 0x000fe80000000800 */
[--C-:B------:R-:W-:Y:S02]  /*a120*/  FFMA.FTZ R22, R22, c[0x0][0x2d0], -R145.reuse ;  /* 0x0000b40016167a23 */ /* 0x100fe40000010891 */
[----:B------:R-:W-:Y:S01]  /*a130*/  IADD3 R140, R168, R126, RZ ;  /* 0x0000007ea88c7210 */ /* 0x000fe20007ffe0ff */
[C---:B------:R-:W-:Y:S03]  /*a140*/  HMMA.16816.F32 R8, R136.reuse, R142, R8 ;  /* 0x0000008e8808723c */ /* 0x040fe60000001808 */
[----:B------:R1:W-:Y:S01]  /*a150*/  MUFU.EX2 R151, R19 ;  /* 0x0000001300977308 */ /* 0x0003e20000000800 */
[----:B------:R-:W2:Y:S01]  /*a160*/  LDSM.16.MT88.4 R128, [R140] ;  /* 0x000000008c80783b */ /* 0x000ea20000004200 */
[--C-:B------:R-:W-:Y:S02]  /*a170*/  FFMA.FTZ R23, R23, c[0x0][0x2d0], -R145.reuse ;  /* 0x0000b40017177a23 */ /* 0x100fe40000010891 */
[--C-:B------:R-:W-:Y:S02]  /*a180*/  FFMA.FTZ R26, R26, c[0x0][0x2d0], -R145.reuse ;  /* 0x0000b4001a1a7a23 */ /* 0x100fe40000010891 */
[----:B------:R-:W-:Y:S03]  /*a190*/  FFMA.FTZ R27, R27, c[0x0][0x2d0], -R145 ;  /* 0x0000b4001b1b7a23 */ /* 0x000fe60000010891 */
        /* <DEDUP_REMOVED lines=10> */
[----:B-1----:R-:W-:Y:S01]  /*a240*/  LDSM.16.MT88.4 R16, [R140+0x800] ;  /* 0x000800008c10783b */ /* 0x002fe20000004200 */
        /* <DEDUP_REMOVED lines=10> */
[C---:B--2---:R-:W-:Y:S03]  /*a2f0*/  HMMA.16816.F32 R100, R136.reuse, R128, R100 ;  /* 0x000000808864723c */ /* 0x044fe60000001864 */
[C---:B------:R-:W-:Y:S02]  /*a300*/  FMUL.FTZ R60, R2.reuse, R60 ;  /* 0x0000003c023c7220 */ /* 0x040fe40000410000 */
[----:B------:R-:W-:Y:S02]  /*a310*/  FMUL.FTZ R61, R2, R61 ;  /* 0x0000003d023d7220 */ /* 0x000fe40000410000 */
[C---:B------:R-:W-:Y:S01]  /*a320*/  FMUL.FTZ R62, R0.reuse, R62 ;  /* 0x0000003e003e7220 */ /* 0x040fe20000410000 */
[C---:B------:R-:W-:Y:S01]  /*a330*/  HMMA.16816.F32 R104, R136.reuse, R130, R104 ;  /* 0x000000828868723c */ /* 0x040fe20000001868 */
[----:B------:R-:W1:Y:S01]  /*a340*/  LDSM.16.MT88.4 R128, [R3] ;  /* 0x000000000380783b */ /* 0x000e620000004200 */
[----:B------:R-:W2:Y:S02]  /*a350*/  MUFU.EX2 R154, R13 ;  /* 0x0000000d009a7308 */ /* 0x000ea40000000800 */
        /* <DEDUP_REMOVED lines=11> */
[----:B--2---:R-:W-:Y:S01]  /*a410*/  F2FP.PACK_AB R12, R154, R147 ;  /* 0x000000939a0c723e */ /* 0x004fe200000000ff */
        /* <DEDUP_REMOVED lines=29> */
[--C-:B------:R-:W-:Y:S02]  /*a5f0*/  FFMA.FTZ R24, R24, c[0x0][0x2d0], -R144.reuse ;  /* 0x0000b40018187a23 */ /* 0x100fe40000010890 */
[----:B------:R-:W-:Y:S01]  /*a600*/  FFMA.FTZ R2, R2, R202, R149 ;  /* 0x000000ca02027223 */ /* 0x000fe20000010095 */
[C---:B-1----:R-:W-:Y:S01]  /*a610*/  HMMA.16816.F32 R116, R136.reuse, R128, R116 ;  /* 0x000000808874723c */ /* 0x042fe20000001874 */
[----:B------:R1:W-:Y:S02]  /*a620*/  MUFU.EX2 R146, R24 ;  /* 0x0000001800927308 */ /* 0x0003e40000000800 */
[--C-:B------:R-:W-:Y:S02]  /*a630*/  FFMA.FTZ R14, R14, c[0x0][0x2d0], -R145.reuse ;  /* 0x0000b4000e0e7a23 */ /* 0x100fe40000010891 */
[--C-:B------:R-:W-:Y:S02]  /*a640*/  FFMA.FTZ R15, R15, c[0x0][0x2d0], -R145.reuse ;  /* 0x0000b4000f0f7a23 */ /* 0x100fe40000010891 */
[--C-:B------:R-:W-:Y:S01]  /*a650*/  FFMA.FTZ R28, R28, c[0x0][0x2d0], -R144.reuse ;  /* 0x0000b4001c1c7a23 */ /* 0x100fe20000010890 */
[C---:B------:R-:W-:Y:S01]  /*a660*/  HMMA.16816.F32 R120, R136.reuse, R130, R120 ;  /* 0x000000828878723c */ /* 0x040fe20000001878 */
[----:B------:R-:W2:Y:S02]  /*a670*/  LDSM.16.MT88.4 R128, [R126+0x2000] ;  /* 0x002000007e80783b */ /* 0x000ea40000004200 */
[----:B------:R3:W4:Y:S01]  /*a680*/  MUFU.EX2 R153, R14 ;  /* 0x0000000e00997308 */ /* 0x0007220000000800 */
[--C-:B------:R-:W-:Y:S02]  /*a690*/  FFMA.FTZ R29, R29, c[0x0][0x2d0], -R144.reuse ;  /* 0x0000b4001d1d7a23 */ /* 0x100fe40000010890 */
[--C-:B------:R-:W-:Y:S02]  /*a6a0*/  FFMA.FTZ R32, R32, c[0x0][0x2d0], -R144.reuse ;  /* 0x0000b40020207a23 */ /* 0x100fe40000010890 */
[----:B------:R-:W-:Y:S04]  /*a6b0*/  FFMA.FTZ R33, R33, c[0x0][0x2d0], -R144 ;  /* 0x0000b40021217a23 */ /* 0x000fe80000010890 */
[--C-:B------:R-:W-:Y:S01]  /*a6c0*/  FFMA.FTZ R30, R30, c[0x0][0x2d0], -R145.reuse ;  /* 0x0000b4001e1e7a23 */ /* 0x100fe20000010891 */
[----:B------:R-:W5:Y:S01]  /*a6d0*/  MUFU.EX2 R152, R15 ;  /* 0x0000000f00987308 */ /* 0x000f620000000800 */
[--C-:B------:R-:W-:Y:S02]  /*a6e0*/  FFMA.FTZ R31, R31, c[0x0][0x2d0], -R145.reuse ;  /* 0x0000b4001f1f7a23 */ /* 0x100fe40000010891 */
[--C-:B------:R-:W-:Y:S02]  /*a6f0*/  FFMA.FTZ R34, R34, c[0x0][0x2d0], -R145.reuse ;  /* 0x0000b40022227a23 */ /* 0x100fe40000010891 */
[----:B-1----:R-:W-:Y:S02]  /*a700*/  FFMA.FTZ R24, R0, R203, R148 ;  /* 0x000000cb00187223 */ /* 0x002fe40000010094 */
[----:B------:R-:W-:Y:S02]  /*a710*/  FADD.FTZ R0, R158, R2 ;  /* 0x000000029e007221 */ /* 0x000fe40000010000 */
[----:B------:R-:W-:Y:S01]  /*a720*/  FADD.FTZ R2, R157, R24 ;  /* 0x000000189d027221 */ /* 0x000fe20000010000 */
[----:B------:R-:W-:Y:S01]  /*a730*/  MUFU.EX2 R28, R28 ;  /* 0x0000001c001c7308 */ /* 0x000fe20000000800 */
[----:B------:R-:W-:Y:S02]  /*a740*/  FFMA.FTZ R35, R35, c[0x0][0x2d0], -R145 ;  /* 0x0000b40023237a23 */ /* 0x000fe40000010891 */
[----:B------:R-:W-:Y:S01]  /*a750*/  FADD.FTZ R0, R159, R0 ;  /* 0x000000009f007221 */ /* 0x000fe20000010000 */
[----:B---3--:R-:W-:Y:S01]  /*a760*/  F2FP.PACK_AB R14, R155, R156 ;  /* 0x0000009c9b0e723e */ /* 0x008fe200000000ff */
[----:B------:R-:W-:Y:S02]  /*a770*/  FADD.FTZ R2, R174, R2 ;  /* 0x00000002ae027221 */ /* 0x000fe40000010000 */
[----:B------:R-:W-:Y:S02]  /*a780*/  FADD.FTZ R0, R177, R0 ;  /* 0x00000000b1007221 */ /* 0x000fe40000010000 */
[----:B------:R-:W-:Y:S01]  /*a790*/  FADD.FTZ R2, R175, R2 ;  /* 0x00000002af027221 */ /* 0x000fe20000010000 */
[----:B------:R-:W-:Y:S01]  /*a7a0*/  MUFU.EX2 R29, R29 ;  /* 0x0000001d001d7308 */ /* 0x000fe20000000800 */
[----:B------:R-:W-:Y:S02]  /*a7b0*/  FADD.FTZ R0, R147, R0 ;  /* 0x0000000093007221 */ /* 0x000fe40000010000 */
[----:B----4-:R-:W-:Y:S01]  /*a7c0*/  FADD.FTZ R2, R153, R2 ;  /* 0x0000000299027221 */ /* 0x010fe20000010000 */
[----:B-----5:R-:W-:Y:S01]  /*a7d0*/  F2FP.PACK_AB R13, R152, R153 ;  /* 0x00000099980d723e */ /* 0x020fe200000000ff */
[----:B------:R-:W-:Y:S01]  /*a7e0*/  FADD.FTZ R0, R154, R0 ;  /* 0x000000009a007221 */ /* 0x000fe20000010000 */
[----:B------:R-:W-:Y:S01]  /*a7f0*/  F2FP.PACK_AB R15, R151, R150 ;  /* 0x00000096970f723e */ /* 0x000fe200000000ff */
[----:B------:R-:W-:Y:S01]  /*a800*/  FADD.FTZ R2, R152, R2 ;  /* 0x0000000298027221 */ /* 0x000fe20000010000 */
[C---:B--2---:R-:W-:Y:S02]  /*a810*/  HMMA.16816.F32 R36, R136.reuse, R128, R36 ;  /* 0x000000808824723c */ /* 0x044fe40000001824 */
[----:B------:R-:W-:Y:S01]  /*a820*/  MUFU.EX2 R32, R32 ;  /* 0x0000002000207308 */ /* 0x000fe20000000800 */
[----:B------:R-:W-:Y:S02]  /*a830*/  FADD.FTZ R0, R156, R0 ;  /* 0x000000009c007221 */ /* 0x000fe40000010000 */
[----:B------:R-:W-:Y:S02]  /*a840*/  FADD.FTZ R2, R150, R2 ;  /* 0x0000000296027221 */ /* 0x000fe40000010000 */
[----:B------:R-:W-:Y:S01]  /*a850*/  FADD.FTZ R0, R155, R0 ;  /* 0x000000009b007221 */ /* 0x000fe20000010000 */
[C---:B------:R-:W-:Y:S01]  /*a860*/  HMMA.16816.F32 R40, R136.reuse, R130, R40 ;  /* 0x000000828828723c */ /* 0x040fe20000001828 */
[----:B------:R-:W1:Y:S03]  /*a870*/  LDSM.16.MT88.4 R128, [R140+0x2000] ;  /* 0x002000008c80783b */ /* 0x000e660000004200 */
[----:B------:R-:W-:Y:S01]  /*a880*/  MUFU.EX2 R33, R33 ;  /* 0x0000002100217308 */ /* 0x000fe20000000800 */
[----:B------:R-:W-:Y:S02]  /*a890*/  FADD.FTZ R2, R151, R2 ;  /* 0x0000000297027221 */ /* 0x000fe40000010000 */
[----:B------:R-:W-:Y:S05]  /*a8a0*/  FADD.FTZ R0, R142, R0 ;  /* 0x000000008e007221 */ /* 0x000fea0000010000 */
[----:B------:R-:W-:Y:S02]  /*a8b0*/  FADD.FTZ R0, R141, R0 ;  /* 0x000000008d007221 */ /* 0x000fe40000010000 */
[----:B------:R-:W-:Y:S02]  /*a8c0*/  MUFU.EX2 R30, R30 ;  /* 0x0000001e001e7308 */ /* 0x000fe40000000800 */
[----:B------:R-:W-:Y:S08]  /*a8d0*/  FADD.FTZ R0, R146, R0 ;  /* 0x0000000092007221 */ /* 0x000ff00000010000 */
[----:B------:R-:W-:Y:S10]  /*a8e0*/  MUFU.EX2 R31, R31 ;  /* 0x0000001f001f7308 */ /* 0x000ff40000000800 */
[----:B------:R-:W-:Y:S01]  /*a8f0*/  MUFU.EX2 R34, R34 ;  /* 0x0000002200227308 */ /* 0x000fe20000000800 */
[C---:B-1----:R-:W-:Y:S09]  /*a900*/  HMMA.16816.F32 R44, R136.reuse, R128, R44 ;  /* 0x00000080882c723c */ /* 0x042ff2000000182c */
[----:B------:R-:W-:Y:S01]  /*a910*/  MUFU.EX2 R35, R35 ;  /* 0x0000002300237308 */ /* 0x000fe20000000800 */
        /* <DEDUP_REMOVED lines=22> */
[----:B------:R-:W-:Y:S01]  /*aa80*/  MUFU.EX2 R136, R26 ;  /* 0x0000001a00887308 */ /* 0x000fe20000000800 */
[----:B--2---:R-:W-:Y:S09]  /*aa90*/  FADD.FTZ R2, R138, R2 ;  /* 0x000000028a027221 */ /* 0x004ff20000010000 */
[----:B------:R2:W5:Y:S01]  /*aaa0*/  MUFU.EX2 R137, R27 ;  /* 0x0000001b00897308 */ /* 0x0005620000000800 */
[----:B---3--:R-:W-:Y:S01]  /*aab0*/  LDSM.16.MT88.4 R20, [R140+0x1000] ;  /* 0x001000008c14783b */ /* 0x008fe20000004200 */
[----:B----4-:R-:W-:Y:S01]  /*aac0*/  FADD.FTZ R2, R139, R2 ;  /* 0x000000028b027221 */ /* 0x010fe20000010000 */
[C---:B-1----:R-:W-:Y:S08]  /*aad0*/  HMMA.16816.F32 R4, R12.reuse, R128, R4 ;  /* 0x000000800c04723c */ /* 0x042ff00000001804 */
[C---:B------:R-:W-:Y:S01]  /*aae0*/  HMMA.16816.F32 R8, R12.reuse, R130, R8 ;  /* 0x000000820c08723c */ /* 0x040fe20000001808 */
[----:B--2---:R-:W-:Y:S07]  /*aaf0*/  LDSM.16.MT88.4 R24, [R3+0x1800] ;  /* 0x001800000318783b */ /* 0x004fee0000004200 */
[C---:B------:R-:W-:Y:S08]  /*ab00*/  HMMA.16816.F32 R100, R12.reuse, R16, R100 ;  /* 0x000000100c64723c */ /* 0x040ff00000001864 */
        /* <DEDUP_REMOVED lines=33> */
[----:B------:R-:W-:Y:S03]  /*ad20*/  F2FP.PACK_AB R14, R143, R146 ;  /* 0x000000928f0e723e */ /* 0x000fe600000000ff */
[----:B------:R-:W-:Y:S02]  /*ad30*/  F2FP.PACK_AB R13, R139, R138 ;  /* 0x0000008a8b0d723e */ /* 0x000fe400000000ff */
[----:B-----5:R-:W-:Y:S07]  /*ad40*/  F2FP.PACK_AB R15, R137, R136 ;  /* 0x00000088890f723e */ /* 0x020fee00000000ff */
        /* <DEDUP_REMOVED lines=40> */
[C---:B------:R-:W-:Y:S01]  /*afd0*/  HMMA.16816.F32 R128, R12.reuse, R132, R4 ;  /* 0x000000840c80723c */ /* 0x040fe20000001804 */
[----:B------:R-:W2:Y:S07]  /*afe0*/  LDSM.16.MT88.4 R4, [R127+0x1800] ;  /* 0x001800007f04783b */ /* 0x000eae0000004200 */
[C---:B------:R-:W-:Y:S01]  /*aff0*/  HMMA.16816.F32 R132, R12.reuse, R134, R8 ;  /* 0x000000860c84723c */ /* 0x040fe20000001808 */
[----:B------:R-:W3:Y:S07]  /*b000*/  LDSM.16.MT88.4 R8, [R126+0x3800] ;  /* 0x003800007e08783b */ /* 0x000eee0000004200 */
[C---:B-1----:R-:W-:Y:S08]  /*b010*/  HMMA.16816.F32 R100, R12.reuse, R16, R100 ;  /* 0x000000100c64723c */ /* 0x042ff00000001864 */
[C---:B------:R-:W-:Y:S01]  /*b020*/  HMMA.16816.F32 R104, R12.reuse, R18, R104 ;  /* 0x000000120c68723c */ /* 0x040fe20000001868 */
[----:B------:R-:W1:Y:S07]  /*b030*/  LDSM.16.MT88.4 R16, [R140+0x3800] ;  /* 0x003800008c10783b */ /* 0x000e6e0000004200 */
[C---:B------:R-:W-:Y:S08]  /*b040*/  HMMA.16816.F32 R108, R12.reuse, R24, R108 ;  /* 0x000000180c6c723c */ /* 0x040ff0000000186c */
[C---:B------:R-:W-:Y:S01]  /*b050*/  HMMA.16816.F32 R112, R12.reuse, R26, R112 ;  /* 0x0000001a0c70723c */ /* 0x040fe20000001870 */
[----:B------:R4:W-:Y:S07]  /*b060*/  LDSM.16.MT88.4 R24, [R3+0x5800] ;  /* 0x005800000318783b */ /* 0x0009ee0000004200 */
[C---:B--2---:R-:W-:Y:S08]  /*b070*/  HMMA.16816.F32 R116, R12.reuse, R4, R116 ;  /* 0x000000040c74723c */ /* 0x044ff00000001874 */
[C---:B------:R-:W-:Y:S01]  /*b080*/  HMMA.16816.F32 R120, R12.reuse, R6, R120 ;  /* 0x000000060c78723c */ /* 0x040fe20000001878 */
[----:B------:R-:W2:Y:S07]  /*b090*/  LDSM.16.MT88.4 R4, [R127+0x3800] ;  /* 0x003800007f04783b */ /* 0x000eae0000004200 */
[C---:B---3--:R-:W-:Y:S04]  /*b0a0*/  HMMA.16816.F32 R36, R12.reuse, R8, R36 ;  /* 0x000000080c24723c */ /* 0x048fe80000001824 */
[----:B----4-:R-:W-:Y:S02]  /*b0b0*/  FADD.FTZ R3, R136, R2 ;  /* 0x0000000288037221 */ /* 0x010fe40000010000 */
[----:B------:R-:W-:Y:S02]  /*b0c0*/  FADD.FTZ R2, R143, R0 ;  /* 0x000000008f027221 */ /* 0x000fe40000010000 */
[C---:B------:R-:W-:Y:S01]  /*b0d0*/  HMMA.16816.F32 R40, R12.reuse, R10, R40 ;  /* 0x0000000a0c28723c */ /* 0x040fe20000001828 */
[----:B------:R-:W3:Y:S03]  /*b0e0*/  LDSM.16.MT88.4 R8, [R126+0x5800] ;  /* 0x005800007e08783b */ /* 0x000ee60000004200 */
[----:B------:R-:W-:Y:S01]  /*b0f0*/  FADD.FTZ R0, R137, R3 ;  /* 0x0000000389007221 */ /* 0x000fe20000010000 */
[----:B------:R-:W-:Y:S01]  /*b100*/  IADD3 R3, R172, -0x2, RZ ;  /* 0xfffffffeac037810 */ /* 0x000fe20007ffe0ff */
[----:B------:R-:W-:Y:S02]  /*b110*/  FADD.FTZ R2, R28, R2 ;  /* 0x000000021c027221 */ /* 0x000fe40000010000 */
[C---:B-1----:R-:W-:Y:S03]  /*b120*/  HMMA.16816.F32 R44, R12.reuse, R16, R44 ;  /* 0x000000100c2c723c */ /* 0x042fe6000000182c */
[----:B------:R-:W-:Y:S01]  /*b130*/  ISETP.GE.AND P0, PT, R3, R204, PT ;  /* 0x000000cc0300720c */ /* 0x000fe20003f06270 */
[----:B------:R-:W-:Y:S02]  /*b140*/  FADD.FTZ R0, R30, R0 ;  /* 0x000000001e007221 */ /* 0x000fe40000010000 */
[----:B------:R-:W-:Y:S02]  /*b150*/  FADD.FTZ R2, R29, R2 ;  /* 0x000000021d027221 */ /* 0x000fe40000010000 */
        /* <DEDUP_REMOVED lines=11> */
[C---:B------:R-:W-:Y:S08]  /*b210*/  HMMA.16816.F32 R64, R12.reuse, R6, R64 ;  /* 0x000000060c40723c */ /* 0x040ff00000001840 */
[C---:B---3--:R-:W-:Y:S08]  /*b220*/  HMMA.16816.F32 R68, R12.reuse, R8, R68 ;  /* 0x000000080c44723c */ /* 0x048ff00000001844 */
[C---:B------:R-:W-:Y:S08]  /*b230*/  HMMA.16816.F32 R72, R12.reuse, R10, R72 ;  /* 0x0000000a0c48723c */ /* 0x040ff00000001848 */
[C---:B-1----:R-:W-:Y:S08]  /*b240*/  HMMA.16816.F32 R76, R12.reuse, R16, R76 ;  /* 0x000000100c4c723c */ /* 0x042ff0000000184c */
[C---:B------:R-:W-:Y:S08]  /*b250*/  HMMA.16816.F32 R80, R12.reuse, R18, R80 ;  /* 0x000000120c50723c */ /* 0x040ff00000001850 */
[C---:B------:R-:W-:Y:S08]  /*b260*/  HMMA.16816.F32 R84, R12.reuse, R24, R84 ;  /* 0x000000180c54723c */ /* 0x040ff00000001854 */
[C---:B------:R-:W-:Y:S08]  /*b270*/  HMMA.16816.F32 R88, R12.reuse, R26, R88 ;  /* 0x0000001a0c58723c */ /* 0x040ff00000001858 */
[C---:B----4-:R-:W-:Y:S08]  /*b280*/  HMMA.16816.F32 R92, R12.reuse, R20, R92 ;  /* 0x000000140c5c723c */ /* 0x050ff0000000185c */
        /* <DEDUP_REMOVED lines=40> */
.L_x_2635:
[----:B------:R-:W-:-:S05]  /*b510*/  BRA.DIV ~URZ, `(.L_x_2600) ;  /* 0x00003a127f007947 */ /* 0x000fca000b800000 */
[----:B------:R-:W3:Y:S01]  /*b520*/  SHFL.IDX PT, R2, R12, RZ, 0x181f ;  /* 0x00181fff0c027589 */ /* 0x000ee200000e0000 */
[----:B------:R-:W-:Y:S01]  /*b530*/  ISETP.GE.AND P4, PT, R192, c[0x0][0x1d4], PT ;  /* 0x00007500c0007a0c */ /* 0x000fe20003f86270 */
[----:B------:R-:W-:Y:S01]  /*b540*/  IMAD R0, R198, 0x6000, R221 ;  /* 0x00006000c6007824 */ /* 0x000fe200078e02dd */
[----:B------:R-:W-:Y:S02]  /*b550*/  ISETP.GE.AND P1, PT, R201, c[0x0][0x1d4], PT ;  /* 0x00007500c9007a0c */ /* 0x000fe40003f26270 */
[----:B------:R-:W-:Y:S02]  /*b560*/  ISETP.GE.AND P0, PT, R200, c[0x0][0x1d4], PT ;  /* 0x00007500c8007a0c */ /* 0x000fe40003f06270 */
[C---:B---3--:R-:W-:Y:S02]  /*b570*/  IADD3 R8, P5, R2.reuse, R16, RZ ;  /* 0x0000001002087210 */ /* 0x048fe40007fbe0ff */
[----:B------:R-:W-:Y:S03]  /*b580*/  IADD3 R6, P6, R2, R17, RZ ;  /* 0x0000001102067210 */ /* 0x000fe60007fde0ff */
[----:B--2---:R-:W-:Y:S01]  /*b590*/  IMAD.X R9, R4, 0x1, R13, P5 ;  /* 0x0000000104097824 */ /* 0x004fe200028e060d */
[----:B------:R-:W-:Y:S01]  /*b5a0*/  IADD3 R10, P5, R2, R18, RZ ;  /* 0x00000012020a7210 */ /* 0x000fe20007fbe0ff */
[C---:B------:R-:W-:Y:S01]  /*b5b0*/  IMAD.X R7, R4.reuse, 0x1, R14, P6 ;  /* 0x0000000104077824 */ /* 0x040fe200030e060e */
[----:B------:R-:W2:Y:S03]  /*b5c0*/  SHFL.IDX PT, R2, R12, 0x1, 0x181f ;  /* 0x00381f000c027f89 */ /* 0x000ea600000e0000 */
[----:B------:R-:W-:Y:S01]  /*b5d0*/  IMAD.X R11, R4, 0x1, R15, P5 ;  /* 0x00000001040b7824 */ /* 0x000fe200028e060f */
[----:B------:R-:W-:Y:S01]  /*b5e0*/  @!PT LDS RZ, [RZ] ;  /* 0x00000000fffff984 */ /* 0x000fe20000000800 */
[----:B------:R3:W-:Y:S04]  /*b5f0*/  LDGSTS.E.BYPASS.LTC128B.128 [R0], [R8.64], !P4 ;  /* 0x0000000008007fae */ /* 0x0007e8000e101d46 */
[----:B------:R4:W-:Y:S04]  /*b600*/  LDGSTS.E.BYPASS.LTC128B.128 [R0+0x2000], [R6.64], !P1 ;  /* 0x0200000006007fae */ /* 0x0009e8000c901d46 */
[----:B------:R5:W-:Y:S04]  /*b610*/  LDGSTS.E.BYPASS.LTC128B.128 [R0+0x4000], [R10.64], !P0 ;  /* 0x040000000a007fae */ /* 0x000be8000c101d46 */
[----:B------:R1:W2:Y:S01]  /*b620*/  SHFL.IDX PT, R4, R5, 0x1, 0x181f ;  /* 0x00381f0005047f89 */ /* 0x0002a200000e0000 */
[----:B----4-:R-:W-:Y:S02]  /*b630*/  SEL R7, RZ, 0x10, P0 ;  /* 0x00000010ff077807 */ /* 0x010fe40000000000 */
[----:B-1----:R-:W-:Y:S02]  /*b640*/  SEL R5, RZ, 0x10, P4 ;  /* 0x00000010ff057807 */ /* 0x002fe40002000000 */
[----:B-----5:R-:W-:Y:S02]  /*b650*/  SEL R10, RZ, 0x10, P1 ;  /* 0x00000010ff0a7807 */ /* 0x020fe40000800000 */
.L_x_2636:
[----:B--23--:R-:W-:Y:S02]  /*b660*/  IADD3 R8, -R5, 0x10, RZ ;  /* 0x0000001005087810 */ /* 0x00cfe40007ffe1ff */
[----:B------:R-:W-:Y:S02]  /*b670*/  IADD3 R3, -R10, 0x10, RZ ;  /* 0x000000100a037810 */ /* 0x000fe40007ffe1ff */
[----:B------:R-:W-:Y:S02]  /*b680*/  LOP3.LUT R8, R8, 0xf, RZ, 0xc0, !PT ;  /* 0x0000000f08087812 */ /* 0x000fe400078ec0ff */
[----:B------:R-:W-:Y:S02]  /*b690*/  LOP3.LUT R3, R3, 0xf, RZ, 0xc0, !PT ;  /* 0x0000000f03037812 */ /* 0x000fe400078ec0ff */
[----:B------:R-:W-:Y:S02]  /*b6a0*/  IADD3 R9, -R7, 0x10, RZ ;  /* 0x0000001007097810 */ /* 0x000fe40007ffe1ff */
[-C--:B------:R-:W-:Y:S02]  /*b6b0*/  IADD3 R8, P5, P4, R8, R2.reuse, R16 ;  /* 0x0000000208087210 */ /* 0x080fe40007cbe010 */
[----:B------:R-:W-:Y:S02]  /*b6c0*/  ISETP.NE.U32.AND P6, PT, R5, RZ, PT ;  /* 0x000000ff0500720c */ /* 0x000fe40003fc5070 */
[----:B------:R-:W-:Y:S02]  /*b6d0*/  IADD3 R6, P1, P0, R3, R2, R17 ;  /* 0x0000000203067210 */ /* 0x000fe4000783e011 */
[----:B------:R-:W-:Y:S02]  /*b6e0*/  LOP3.LUT R3, R9, 0xf, RZ, 0xc0, !PT ;  /* 0x0000000f09037812 */ /* 0x000fe400078ec0ff */
[-C--:B------:R-:W-:Y:S02]  /*b6f0*/  IADD3.X R9, RZ, R4.reuse, R13, P5, P4 ;  /* 0x00000004ff097210 */ /* 0x080fe40002fe840d */
[----:B------:R-:W-:Y:S02]  /*b700*/  ISETP.NE.U32.AND P5, PT, R10, RZ, PT ;  /* 0x000000ff0a00720c */ /* 0x000fe40003fa5070 */
[----:B------:R-:W-:Y:S02]  /*b710*/  ISETP.NE.U32.AND P4, PT, R7, RZ, PT ;  /* 0x000000ff0700720c */ /* 0x000fe40003f85070 */
[----:B------:R-:W-:Y:S01]  /*b720*/  IADD3.X R7, RZ, R4, R14, P1, P0 ;  /* 0x00000004ff077210 */ /* 0x000fe20000fe040e */
[----:B------:R-:W-:Y:S01]  /*b730*/  @!PT LDS RZ, [RZ] ;  /* 0x00000000fffff984 */ /* 0x000fe20000000800 */
[----:B------:R-:W-:Y:S01]  /*b740*/  @!PT LDS RZ, [RZ] ;  /* 0x00000000fffff984 */ /* 0x000fe20000000800 */
[----:B------:R-:W-:Y:S01]  /*b750*/  @!PT LDS RZ, [RZ] ;  /* 0x00000000fffff984 */ /* 0x000fe20000000800 */
[----:B------:R1:W-:Y:S01]  /*b760*/  LDGSTS.E.BYPASS.LTC128B.128.ZFILL [R0+0x1000], [R8.64], P6 ;  /* 0x0100000008007fae */ /* 0x0003e2000b141d46 */
[----:B------:R-:W-:Y:S04]  /*b770*/  IADD3 R2, P1, P0, R3, R2, R18 ;  /* 0x0000000203027210 */ /* 0x000fe8000783e012 */
[----:B------:R-:W-:Y:S03]  /*b780*/  IADD3.X R3, RZ, R4, R15, P1, P0 ;  /* 0x00000004ff037210 */ /* 0x000fe60000fe040f */
[----:B------:R1:W-:Y:S04]  /*b790*/  LDGSTS.E.BYPASS.LTC128B.128.ZFILL [R0+0x3000], [R6.64], P5 ;  /* 0x0300000006007fae */ /* 0x0003e8000a941d46 */
[----:B------:R1:W-:Y:S02]  /*b7a0*/  LDGSTS.E.BYPASS.LTC128B.128.ZFILL [R0+0x5000], [R2.64], P4 ;  /* 0x0500000002007fae */ /* 0x0003e4000a141d46 */
.L_x_2598:
[----:B------:R-:W-:Y:S05]  /*b7b0*/  BSYNC B0 ;  /* 0x0000000000007941 */ /* 0x000fea0003800000 */
.L_x_2597:
        /* <DEDUP_REMOVED lines=10> */
.L_x_2591:
[----:B------:R-:W-:Y:S05]  /*b860*/  BRA.DIV ~URZ, `(.L_x_2602) ;  /* 0x000039127f007947 */ /* 0x000fea000b800000 */
[----:B------:R1:W2:Y:S02]  /*b870*/  SHFL.BFLY PT, R0, R202, 0x2, 0x1f ;  /* 0x0c401f00ca007f89 */ /* 0x0002a400000e0000 */
.L_x_2637:
[----:B--2---:R-:W-:Y:S01]  /*b880*/  FADD.FTZ R0, R0, R202 ;  /* 0x000000ca00007221 */ /* 0x004fe20000010000 */
[----:B------:R-:W-:Y:S05]  /*b890*/  BRA.DIV ~URZ, `(.L_x_2603) ;  /* 0x000039427f007947 */ /* 0x000fea000b800000 */
[----:B------:R-:W2:Y:S04]  /*b8a0*/  SHFL.BFLY PT, R4, R203, 0x2, 0x1f ;  /* 0x0c401f00cb047f89 */ /* 0x000ea800000e0000 */
[----:B------:R-:W3:Y:S01]  /*b8b0*/  SHFL.BFLY PT, R2, R0, 0x1, 0x1f ;  /* 0x0c201f0000027f89 */ /* 0x000ee200000e0000 */
[----:B--2---:R-:W-:-:S02]  /*b8c0*/  FADD.FTZ R4, R4, R203 ;  /* 0x000000cb04047221 */ /* 0x004fc40000010000 */
[----:B---3--:R-:W-:-:S03]  /*b8d0*/  FADD.FTZ R0, R0, R2 ;  /* 0x0000000200007221 */ /* 0x008fc60000010000 */
[----:B------:R2:W3:Y:S04]  /*b8e0*/  SHFL.BFLY PT, R3, R4, 0x1, 0x1f ;  /* 0x0c201f0004037f89 */ /* 0x0004e800000e0000 */
.L_x_2638:
        /* <DEDUP_REMOVED lines=117> */
.L_x_2556:
        /* <DEDUP_REMOVED lines=17> */
.L_x_2605:
[----:B------:R-:W-:Y:S05]  /*c150*/  BSYNC B0 ;  /* 0x0000000000007941 */ /* 0x000fea0003800000 */
.L_x_2604:
        /* <DEDUP_REMOVED lines=15> */
[----:B-1---5:R-:W-:Y:S05]  /*c250*/  CALL.REL.NOINC `($__internal_43_$__cuda_sm70_shflsync_idx_p) ;  /* 0x0000314000007944 */ /* 0x022fea0003c00000 */
.L_x_2608:
[----:B------:R-:W2:Y:S01]  /*c260*/  LDL R6, [R1+0x4] ;  /* 0x0000040001067983 */ /* 0x000ea20000100800 */
[----:B------:R-:W-:Y:S01]  /*c270*/  IMAD.MOV.U32 R5, RZ, RZ, 0x1 ;  /* 0x00000001ff057424 */ /* 0x000fe200078e00ff */
[----:B------:R-:W-:Y:S01]  /*c280*/  SHF.R.S32.HI R0, RZ, 0x1f, R234 ;  /* 0x0000001fff007819 */ /* 0x000fe200000114ea */
[----:B------:R-:W-:Y:S01]  /*c290*/  IMAD.WIDE.U32 R2, R234, c[0x0][0x4d0], RZ ;  /* 0x00013400ea027a25 */ /* 0x000fe200078e00ff */
[----:B------:R-:W3:Y:S02]  /*c2a0*/  LDL R20, [R1+0xc] ;  /* 0x00000c0001147983 */ /* 0x000ee40000100800 */
[----:B------:R-:W-:Y:S01]  /*c2b0*/  ISETP.NE.AND P1, PT, R5, c[0x0][0x4e8], PT ;  /* 0x00013a0005007a0c */ /* 0x000fe20003f25270 */
[C---:B------:R-:W-:Y:S02]  /*c2c0*/  IMAD R4, R0.reuse, c[0x0][0x4d0], RZ ;  /* 0x0001340000047a24 */ /* 0x040fe400078e02ff */
[----:B------:R-:W-:Y:S01]  /*c2d0*/  IMAD R5, R0, c[0x0][0x438], RZ ;  /* 0x00010e0000057a24 */ /* 0x000fe200078e02ff */
[----:B------:R-:W-:Y:S01]  /*c2e0*/  SHF.R.S32.HI R0, RZ, 0x1f, R233 ;  /* 0x0000001fff007819 */ /* 0x000fe200000114e9 */
[----:B------:R-:W-:-:S02]  /*c2f0*/  IMAD R4, R234, c[0x0][0x4d4], R4 ;  /* 0x00013500ea047a24 */ /* 0x000fc400078e0204 */
[----:B------:R-:W-:Y:S02]  /*c300*/  IMAD R8, R234, c[0x0][0x43c], R5 ;  /* 0x00010f00ea087a24 */ /* 0x000fe400078e0205 */
[----:B------:R-:W-:Y:S02]  /*c310*/  IMAD.IADD R3, R3, 0x1, R4 ;  /* 0x0000000103037824 */ /* 0x000fe400078e0204 */
[----:B------:R-:W-:Y:S02]  /*c320*/  IMAD R9, R0, c[0x0][0x4d8], RZ ;  /* 0x0001360000097a24 */ /* 0x000fe400078e02ff */
[----:B------:R-:W-:Y:S01]  /*c330*/  IMAD.WIDE.U32 R4, R234, c[0x0][0x438], RZ ;  /* 0x00010e00ea047a25 */ /* 0x000fe200078e00ff */
[----:B------:R-:W4:Y:S03]  /*c340*/  S2R R21, SR_TID.X ;  /* 0x0000000000157919 */ /* 0x000f260000002100 */
[----:B------:R-:W-:-:S02]  /*c350*/  IMAD R9, R233, c[0x0][0x4dc], R9 ;  /* 0x00013700e9097a24 */ /* 0x000fc400078e0209 */
[----:B------:R-:W-:Y:S01]  /*c360*/  IMAD.WIDE.U32 R2, R233, c[0x0][0x4d8], R2 ;  /* 0x00013600e9027a25 */ /* 0x000fe200078e0002 */
[----:B------:R-:W-:-:S03]  /*c370*/  SHF.R.S32.HI R11, RZ, 0x1f, R236 ;  /* 0x0000001fff0b7819 */ /* 0x000fc600000114ec */
[----:B------:R-:W-:Y:S02]  /*c380*/  IMAD.IADD R5, R5, 0x1, R8 ;  /* 0x0000000105057824 */ /* 0x000fe400078e0208 */
[----:B------:R-:W-:Y:S02]  /*c390*/  IMAD.IADD R3, R3, 0x1, R9 ;  /* 0x0000000103037824 */ /* 0x000fe400078e0209 */
[----:B------:R-:W-:-:S04]  /*c3a0*/  IMAD.WIDE.U32 R8, R233, c[0x0][0x440], R4 ;  /* 0x00011000e9087a25 */ /* 0x000fc800078e0004 */
[----:B------:R-:W-:Y:S02]  /*c3b0*/  IMAD R12, R11, c[0x0][0x4e0], RZ ;  /* 0x000138000b0c7a24 */ /* 0x000fe400078e02ff */
[----:B------:R-:W-:-:S04]  /*c3c0*/  IMAD.WIDE.U32 R4, R236, c[0x0][0x4e0], R2 ;  /* 0x00013800ec047a25 */ /* 0x000fc800078e0002 */
[----:B------:R-:W-:Y:S02]  /*c3d0*/  IMAD R12, R236, c[0x0][0x4e4], R12 ;  /* 0x00013900ec0c7a24 */ /* 0x000fe400078e020c */
[----:B------:R-:W-:-:S04]  /*c3e0*/  IMAD R0, R0, c[0x0][0x440], RZ ;  /* 0x0001100000007a24 */ /* 0x000fc800078e02ff */
[----:B------:R-:W-:Y:S01]  /*c3f0*/  IMAD R15, R233, c[0x0][0x444], R0 ;  /* 0x00011100e90f7a24 */ /* 0x000fe200078e0200 */
[----:B----4-:R-:W-:Y:S01]  /*c400*/  SHF.R.S32.HI R19, RZ, 0x1f, R21 ;  /* 0x0000001fff137819 */ /* 0x010fe20000011415 */
[----:B------:R-:W-:Y:S02]  /*c410*/  IMAD R11, R11, c[0x0][0x448], RZ ;  /* 0x000112000b0b7a24 */ /* 0x000fe400078e02ff */
[----:B------:R-:W-:Y:S01]  /*c420*/  IMAD.IADD R3, R9, 0x1, R15 ;  /* 0x0000000109037824 */ /* 0x000fe200078e020f */
[----:B------:R-:W-:Y:S01]  /*c430*/  LEA.HI R19, R19, R21, RZ, 0x5 ;  /* 0x0000001513137211 */ /* 0x000fe200078f28ff */
[----:B------:R-:W-:-:S03]  /*c440*/  IMAD R11, R236, c[0x0][0x44c], R11 ;  /* 0x00011300ec0b7a24 */ /* 0x000fc600078e020b */
        /* <DEDUP_REMOVED lines=25> */
[----:B------:R-:W-:Y:S02]  /*c5e0*/  SHF.R.S32.HI R28, RZ, 0x1f, R28 ;  /* 0x0000001fff1c7819 */ /* 0x000fe4000001141c */
[----:B------:R-:W-:-:S02]  /*c5f0*/  IADD3 R29, R222, 0x50, RZ ;  /* 0x00000050de1d7810 */ /* 0x000fc40007ffe0ff */
[----:B------:R-:W-:Y:S02]  /*c600*/  SHF.R.S32.HI R30, RZ, 0x1f, R30 ;  /* 0x0000001fff1e7819 */ /* 0x000fe4000001141e */
[C---:B------:R-:W-:Y:S02]  /*c610*/  IADD3 R31, R222.reuse, 0x48, RZ ;  /* 0x00000048de1f7810 */ /* 0x040fe40007ffe0ff */
        /* <DEDUP_REMOVED lines=16> */
[----:B------:R-:W-:Y:S01]  /*c720*/  SHF.R.S32.HI R144, RZ, 0x1f, R144 ;  /* 0x0000001fff907819 */ /* 0x000fe20000011490 */
[----:B--2---:R-:W-:-:S04]  /*c730*/  IMAD.IADD R7, R6, 0x1, R238 ;  /* 0x0000000106077824 */ /* 0x004fc800078e02ee */
[----:B------:R-:W-:-:S04]  /*c740*/  @P1 IMAD.HI.U32 R10, R7, c[0x0][0x4ec], RZ ;  /* 0x00013b00070a1a27 */ /* 0x000fc800078e00ff */
[----:B------:R-:W-:Y:S01]  /*c750*/  IMAD.MOV.U32 R6, RZ, RZ, R7 ;  /* 0x000000ffff067224 */ /* 0x000fe200078e0007 */
[----:B------:R-:W-:-:S05]  /*c760*/  @P1 SHF.R.U32.HI R6, RZ, c[0x0][0x4f0], R10 ;  /* 0x00013c00ff061a19 */ /* 0x000fca000001160a */
[----:B------:R-:W-:-:S04]  /*c770*/  IMAD.MOV R10, RZ, RZ, -R6 ;  /* 0x000000ffff0a7224 */ /* 0x000fc800078e0a06 */
[----:B------:R-:W-:Y:S01]  /*c780*/  IMAD R10, R10, c[0x0][0x4e8], R7 ;  /* 0x00013a000a0a7a24 */ /* 0x000fe200078e0207 */
[----:B------:R-:W-:Y:S02]  /*c790*/  SHF.R.S32.HI R13, RZ, 0x1f, R6 ;  /* 0x0000001fff0d7819 */ /* 0x000fe40000011406 */
[----:B------:R-:W-:Y:S02]  /*c7a0*/  IADD3 R4, P0, R6, R4, RZ ;  /* 0x0000000406047210 */ /* 0x000fe40007f1e0ff */
[----:B------:R-:W-:Y:S01]  /*c7b0*/  SHF.R.S32.HI R14, RZ, 0x1f, R10 ;  /* 0x0000001fff0e7819 */ /* 0x000fe2000001140a */
[----:B------:R-:W-:Y:S01]  /*c7c0*/  @P1 IMAD.HI.U32 R2, R7, c[0x0][0x4ec], RZ ;  /* 0x00013b0007021a27 */ /* 0x000fe200078e00ff */
[----:B------:R-:W-:-:S03]  /*c7d0*/  IADD3.X R5, R13, R5, R12, P0, !PT ;  /* 0x000000050d057210 */ /* 0x000fc600007fe40c */
[----:B------:R-:W-:Y:S02]  /*c7e0*/  IMAD R6, R14, c[0x0][0x4c8], RZ ;  /* 0x000132000e067a24 */ /* 0x000fe400078e02ff */
[----:B------:R-:W-:Y:S01]  /*c7f0*/  IMAD.MOV.U32 R0, RZ, RZ, R7 ;  /* 0x000000ffff007224 */ /* 0x000fe200078e0007 */
[----:B------:R-:W-:Y:S01]  /*c800*/  @P1 SHF.R.U32.HI R0, RZ, c[0x0][0x4f0], R2 ;  /* 0x00013c00ff001a19 */ /* 0x000fe20000011602 */
[C---:B------:R-:W-:Y:S02]  /*c810*/  IMAD R6, R10.reuse, c[0x0][0x4cc], R6 ;  /* 0x000133000a067a24 */ /* 0x040fe400078e0206 */
[----:B------:R-:W-:Y:S01]  /*c820*/  IMAD.WIDE.U32 R4, R10, c[0x0][0x4c8], R4 ;  /* 0x000132000a047a25 */ /* 0x000fe200078e0004 */
[----:B------:R-:W-:-:S03]  /*c830*/  SHF.R.S32.HI R10, RZ, 0x1f, R0 ;  /* 0x0000001fff0a7819 */ /* 0x000fc60000011400 */
[----:B------:R-:W-:Y:S02]  /*c840*/  IMAD.MOV.U32 R2, RZ, RZ, R8 ;  /* 0x000000ffff027224 */ /* 0x000fe400078e0008 */
[----:B------:R-:W-:Y:S02]  /*c850*/  IMAD.MOV R8, RZ, RZ, -R0 ;  /* 0x000000ffff087224 */ /* 0x000fe400078e0a00 */
[----:B------:R-:W-:Y:S01]  /*c860*/  IMAD.IADD R9, R5, 0x1, R6 ;  /* 0x0000000105097824 */ /* 0x000fe200078e0206 */
[----:B------:R-:W-:Y:S01]  /*c870*/  LEA R6, P0, R4, c[0x0][0x4a8], 0x2 ;  /* 0x00012a0004067a11 */ /* 0x000fe200078010ff */
[----:B------:R-:W-:-:S04]  /*c880*/  IMAD.WIDE.U32 R2, R236, c[0x0][0x448], R2 ;  /* 0x00011200ec027a25 */ /* 0x000fc800078e0002 */
[----:B------:R-:W-:Y:S01]  /*c890*/  IMAD R8, R8, c[0x0][0x4e8], R7 ;  /* 0x00013a0008087a24 */ /* 0x000fe200078e0207 */
[----:B------:R-:W-:Y:S01]  /*c8a0*/  LEA.HI.X R7, R4, c[0x0][0x4ac], R9, 0x2, P0 ;  /* 0x00012b0004077a11 */ /* 0x000fe200000f1409 */
[----:B------:R-:W-:Y:S02]  /*c8b0*/  IMAD R5, R10, c[0x0][0x430], RZ ;  /* 0x00010c000a057a24 */ /* 0x000fe400078e02ff */
[----:B------:R-:W-:Y:S01]  /*c8c0*/  IMAD.IADD R3, R3, 0x1, R11 ;  /* 0x0000000103037824 */ /* 0x000fe200078e020b */
[----:B------:R-:W-:Y:S01]  /*c8d0*/  SHFL.IDX PT, R4, R6, RZ, 0x1c1f ;  /* 0x001c1fff06047589 */ /* 0x000fe200000e0000 */
[C---:B------:R-:W-:Y:S01]  /*c8e0*/  IMAD R10, R0.reuse, c[0x0][0x434], R5 ;  /* 0x00010d00000a7a24 */ /* 0x040fe200078e0205 */
[----:B------:R-:W-:Y:S02]  /*c8f0*/  SHF.R.S32.HI R9, RZ, 0x1f, R8 ;  /* 0x0000001fff097819 */ /* 0x000fe40000011408 */
[----:B------:R-:W2:Y:S01]  /*c900*/  SHFL.IDX PT, R5, R7, RZ, 0x1c1f ;  /* 0x001c1fff07057589 */ /* 0x000ea200000e0000 */
[----:B------:R-:W-:-:S03]  /*c910*/  IMAD.WIDE.U32 R2, R0, c[0x0][0x430], R2 ;  /* 0x00010c0000027a25 */ /* 0x000fc600078e0002 */
[----:B------:R-:W-:Y:S01]  /*c920*/  SHFL.IDX PT, R6, R6, 0x1, 0x1c1f ;  /* 0x003c1f0006067f89 */ /* 0x000fe200000e0000 */
[----:B---3--:R-:W-:-:S03]  /*c930*/  IMAD.IADD R0, R20, 0x1, R238 ;  /* 0x0000000114007824 */ /* 0x008fc600078e02ee */
        /* <DEDUP_REMOVED lines=10> */
[----:B--2---:R2:W-:Y:S01]  /*c9e0*/  @!P2 ST.E [R4.64], R17 ;  /* 0x000000110400a985 */ /* 0x0045e2000c101906 */
        /* <DEDUP_REMOVED lines=17> */
[----:B--234-:R-:W-:Y:S02]  /*cb00*/  @!P5 IMAD.WIDE R6, R222, 0x4, R2 ;  /* 0x00000004de06d825 */ /* 0x01cfe400078e0202 */
[----:B------:R-:W-:-:S03]  /*cb10*/  @!P1 LEA R4, P3, R143, R2, 0x2 ;  /* 0x000000028f049211 */ /* 0x000fc600078610ff */
[----:B------:R2:W-:Y:S01]  /*cb20*/  @!P5 ST.E.64 [R6.64], R128 ;  /* 0x000000800600d985 */ /* 0x0005e2000c101b06 */
[----:B------:R-:W-:Y:S02]  /*cb30*/  @!P1 LEA.HI.X R5, R143, R3, R144, 0x2, P3 ;  /* 0x000000038f059211 */ /* 0x000fe400018f1490 */
[----:B------:R-:W-:-:S03]  /*cb40*/  ISETP.GE.AND P5, PT, R137, c[0x0][0x3c8], PT ;  /* 0x0000f20089007a0c */ /* 0x000fc60003fa6270 */
[----:B------:R3:W-:Y:S01]  /*cb50*/  @!P1 ST.E.64 [R4.64], R132 ;  /* 0x0000008404009985 */ /* 0x0007e2000c101b06 */
[----:B------:R-:W-:Y:S02]  /*cb60*/  ISETP.GE.AND P1, PT, R127, c[0x0][0x3c8], PT ;  /* 0x0000f2007f007a0c */ /* 0x000fe40003f26270 */
[----:B--2---:R-:W-:-:S04]  /*cb70*/  @!P4 LEA R6, P3, R141, R2, 0x2 ;  /* 0x000000028d06c211 */ /* 0x004fc800078610ff */
[----:B------:R-:W-:Y:S02]  /*cb80*/  @!P4 LEA.HI.X R7, R141, R3, R142, 0x2, P3 ;  /* 0x000000038d07c211 */ /* 0x000fe400018f148e */
[----:B---3--:R-:W-:-:S03]  /*cb90*/  @!P2 LEA R4, P3, R139, R2, 0x2 ;  /* 0x000000028b04a211 */ /* 0x008fc600078610ff */
        /* <DEDUP_REMOVED lines=60> */
[----:B--2---:R-:W-:-:S04]  /*cf60*/  @!P3 LEA R6, P4, R246, R2, 0x2 ;  /* 0x00000002f606b211 */ /* 0x004fc800078810ff */
        /* <DEDUP_REMOVED lines=11> */
[----:B--2---:R-:W-:-:S04]  /*d020*/  @!P4 LEA R6, P1, R243, R2, 0x2 ;  /* 0x00000002f306c211 */ /* 0x004fc800078210ff */
        /* <DEDUP_REMOVED lines=8> */
.L_x_2610:
[----:B------:R-:W-:Y:S05]  /*d0b0*/  BSYNC B0 ;  /* 0x0000000000007941 */ /* 0x000fea0003800000 */
.L_x_2609:
[----:B----4-:R4:W1:Y:S04]  /*d0c0*/  SHFL.IDX PT, R3, R10, 0x1, 0x1c1f ;  /* 0x003c1f000a037f89 */ /* 0x01086800000e0000 */
[----:B---3--:R4:W3:Y:S01]  /*d0d0*/  SHFL.IDX PT, R2, R11, 0x1, 0x1c1f ;  /* 0x003c1f000b027f89 */ /* 0x0088e200000e0000 */
[----:B------:R-:W-:Y:S05]  /*d0e0*/  @P0 BRA `(.L_x_2611) ;  /* 0x0000089000000947 */ /* 0x000fea0003800000 */
[----:B------:R-:W-:Y:S02]  /*d0f0*/  ISETP.GE.AND P1, PT, R222, c[0x0][0x3c8], PT ;  /* 0x0000f200de007a0c */ /* 0x000fe40003f26270 */
[----:B------:R-:W-:Y:S02]  /*d100*/  ISETP.GE.AND P2, PT, R143, c[0x0][0x3c8], PT ;  /* 0x0000f2008f007a0c */ /* 0x000fe40003f46270 */
[----:B------:R-:W-:Y:S02]  /*d110*/  ISETP.GE.AND P3, PT, R141, c[0x0][0x3c8], PT ;  /* 0x0000f2008d007a0c */ /* 0x000fe40003f66270 */
[----:B------:R-:W-:-:S07]  /*d120*/  ISETP.GE.AND P0, PT, R139, c[0x0][0x3c8], PT ;  /* 0x0000f2008b007a0c */ /* 0x000fce0003f06270 */
[----:B-123--:R-:W-:Y:S02]  /*d130*/  @!P1 IMAD.WIDE R6, R222, 0x4, R2 ;  /* 0x00000004de069825 */ /* 0x00efe400078e0202 */
        /* <DEDUP_REMOVED lines=8> */
[----:B--2---:R-:W-:-:S03]  /*d1c0*/  @!P0 LEA R4, P5, R139, R2, 0x2 ;  /* 0x000000028b048211 */ /* 0x004fc600078a10ff */
        /* <DEDUP_REMOVED lines=32> */
[CC--:B--2---:R-:W-:Y:S01]  /*d3d0*/  @!P0 LEA R4, P5, R27.reuse, R2.reuse, 0x2 ;  /* 0x000000021b048211 */ /* 0x0c4fe200078a10ff */
        /* <DEDUP_REMOVED lines=11> */
[CC--:B--2---:R-:W-:Y:S01]  /*d490*/  @!P4 LEA R4, P5, R250.reuse, R2.reuse, 0x2 ;  /* 0x00000002fa04c211 */ /* 0x0c4fe200078a10ff */
[----:B------:R1:W-:Y:S03]  /*d4a0*/  @!P2 ST.E.64 [R6.64], R58 ;  /* 0x0000003a0600a985 */ /* 0x0003e6000c101b06 */
[----:B------:R-:W-:Y:S02]  /*d4b0*/  @!P4 LEA.HI.X R5, R250, R3, R24, 0x2, P5 ;  /* 0x00000003fa05c211 */ /* 0x000fe400028f1418 */
[----:B---3--:R-:W-:-:S03]  /*d4c0*/  @!P3 LEA R8, P2, R249, R2, 0x2 ;  /* 0x00000002f908b211 */ /* 0x008fc600078410ff */
        /* <DEDUP_REMOVED lines=35> */
.L_x_2607:
[----:B------:R-:W2:Y:S02]  /*d700*/  S2R R3, SR_TID.X ;  /* 0x0000000000037919 */ /* 0x000ea40000002100 */
[----:B--2---:R-:W-:-:S13]  /*d710*/  ISETP.GT.AND P0, PT, R3, 0x7f, PT ;  /* 0x0000007f0300780c */ /* 0x004fda0003f04270 */
        /* <DEDUP_REMOVED lines=38> */
.L_x_2611:
[----:B------:R-:W-:Y:S05]  /*d980*/  BSYNC B1 ;  /* 0x0000000000017941 */ /* 0x000fea0003800000 */
.L_x_2606:
[----:B--2---:R-:W2:Y:S02]  /*d990*/  LDL R0, [R1+0x8] ;  /* 0x0000080001007983 */ /* 0x004ea40000100800 */
[----:B--2---:R-:W-:-:S13]  /*d9a0*/  ISETP.NE.AND P0, PT, R0, RZ, PT ;  /* 0x000000ff0000720c */ /* 0x004fda0003f05270 */
[----:B------:R-:W-:Y:S01]  /*d9b0*/  @P0 WARPSYNC 0xffffffff ;  /* 0xffffffff00000948 */ /* 0x000fe20003800000 */
[----:B------:R-:W-:Y:S06]  /*d9c0*/  @P0 BAR.SYNC.DEFER_BLOCKING 0x5, 0x100 ;  /* 0x0144000000000b1d */ /* 0x000fec0000010000 */
[----:B------:R-:W2:Y:S04]  /*d9d0*/  @P0 LDS R240, [0x24100] ;  /* 0x02410000fff00984 */ /* 0x000ea80000000800 */
[----:B------:R-:W-:Y:S06]  /*d9e0*/  @P0 BAR.ARV 0x4, 0x100 ;  /* 0x0104000000000b1d */ /* 0x000fec0000002000 */
[----:B------:R-:W-:Y:S05]  /*d9f0*/  @P0 BRA `(.L_x_2612) ;  /* 0x0000007000000947 */ /* 0x000fea0003800000 */
[----:B------:R-:W-:Y:S05]  /*da00*/  BRA.DIV ~URZ, `(.L_x_2613) ;  /* 0x000018d27f007947 */ /* 0x000fea000b800000 */
[----:B------:R4:W3:Y:S02]  /*da10*/  SHFL.IDX PT, R0, R18, RZ, 0x1f ;  /* 0x00001fff12007589 */ /* 0x0008e400000e0000 */
.L_x_2639:
[----:B------:R-:W-:Y:S01]  /*da20*/  WARPSYNC 0xffffffff ;  /* 0xffffffff00007948 */ /* 0x000fe20003800000 */
[----:B------:R-:W-:Y:S01]  /*da30*/  BAR.SYNC.DEFER_BLOCKING 0x4, 0x100 ;  /* 0x0104000000007b1d */ /* 0x000fe20000010000 */
[----:B--23--:R-:W-:-:S05]  /*da40*/  MOV R240, R0 ;  /* 0x0000000000f07202 */ /* 0x00cfca0000000f00 */
[----:B------:R2:W-:Y:S04]  /*da50*/  @!P6 STS [0x24100], R18 ;  /* 0x02410012ff00e388 */ /* 0x0005e80000000800 */
[----:B------:R-:W-:Y:S06]  /*da60*/  BAR.ARV 0x5, 0x100 ;  /* 0x0144000000007b1d */ /* 0x000fec0000002000 */
.L_x_2612:
[----:B--2---:R-:W-:-:S13]  /*da70*/  ISETP.GE.AND P0, PT, R240, c[0x0][0x538], PT ;  /* 0x00014e00f0007a0c */ /* 0x004fda0003f06270 */
[----:B-1-345:R-:W-:Y:S01]  /*da80*/  @P0 CALL.REL.NOINC `(.L_x_2614) ;  /* 0x0000001000000944 */ /* 0x03afe20003c00000 */
[----:B------:R-:W-:Y:S05]  /*da90*/  BRA `(.L_x_2615) ;  /* 0xffff2ed000007947 */ /* 0x000fea000383ffff */
.L_x_2614:
[----:B------:R-:W-:Y:S05]  /*daa0*/  EXIT ;  /* 0x000000000000794d */ /* 0x000fea0003800000 */
.L_x_2557:
[----:B------:R-:W-:Y:S01]  /*dab0*/  IMAD.MOV.U32 R30, RZ, RZ, R9 ;  /* 0x000000ffff1e7224 */ /* 0x000fe200078e0009 */
[----:B------:R-:W-:Y:S01]  /*dac0*/  MOV R29, RZ ;  /* 0x000000ff001d7202 */ /* 0x000fe20000000f00 */
[----:B------:R-:W-:Y:S01]  /*dad0*/  IMAD.MOV.U32 R3, RZ, RZ, 0x181f ;  /* 0x0000181fff037424 */ /* 0x000fe200078e00ff */
[----:B------:R-:W-:Y:S02]  /*dae0*/  MOV R2, 0xdb00 ;  /* 0x0000db0000027802 */ /* 0x000fe40000000f00 */
[----:B-----5:R-:W-:Y:S05]  /*daf0*/  CALL.REL.NOINC `($__internal_43_$__cuda_sm70_shflsync_idx_p) ;  /* 0x000018a000007944 */ /* 0x020fea0003c00000 */
[----:B------:R-:W-:Y:S01]  /*db00*/  MOV R8, R29 ;  /* 0x0000001d00087202 */ /* 0x000fe20000000f00 */
[----:B------:R-:W-:Y:S05]  /*db10*/  BRA `(.L_x_2616) ;  /* 0xffff3ad000007947 */ /* 0x000fea000383ffff */
.L_x_2558:
[----:B------:R-:W-:Y:S01]  /*db20*/  IMAD.MOV.U32 R30, RZ, RZ, R11 ;  /* 0x000000ffff1e7224 */ /* 0x000fe200078e000b */
[----:B------:R-:W-:Y:S01]  /*db30*/  MOV R29, RZ ;  /* 0x000000ff001d7202 */ /* 0x000fe20000000f00 */
[----:B------:R-:W-:Y:S01]  /*db40*/  IMAD.MOV.U32 R3, RZ, RZ, 0x181f ;  /* 0x0000181fff037424 */ /* 0x000fe200078e00ff */
[----:B------:R-:W-:Y:S02]  /*db50*/  MOV R2, 0xdb70 ;  /* 0x0000db7000027802 */ /* 0x000fe40000000f00 */
[----:B-12--5:R-:W-:Y:S05]  /*db60*/  CALL.REL.NOINC `($__internal_43_$__cuda_sm70_shflsync_idx_p) ;  /* 0x0000183000007944 */ /* 0x026fea0003c00000 */
[----:B------:R-:W-:Y:S01]  /*db70*/  MOV R0, R29 ;  /* 0x0000001d00007202 */ /* 0x000fe20000000f00 */
[----:B------:R-:W-:Y:S05]  /*db80*/  BRA `(.L_x_2617) ;  /* 0xffff3a8000007947 */ /* 0x000fea000383ffff */
.L_x_2561:
[----:B------:R-:W-:Y:S01]  /*db90*/  IMAD.MOV.U32 R30, RZ, RZ, R9 ;  /* 0x000000ffff1e7224 */ /* 0x000fe200078e0009 */
[----:B------:R-:W-:Y:S01]  /*dba0*/  MOV R29, 0x1 ;  /* 0x00000001001d7802 */ /* 0x000fe20000000f00 */
[----:B--2---:R-:W-:Y:S01]  /*dbb0*/  IMAD.MOV.U32 R3, RZ, RZ, 0x181f ;  /* 0x0000181fff037424 */ /* 0x004fe200078e00ff */
[----:B------:R-:W-:-:S02]  /*dbc0*/  MOV R2, 0xdbe0 ;  /* 0x0000dbe000027802 */ /* 0x000fc40000000f00 */
[----:B-1-345:R-:W-:Y:S05]  /*dbd0*/  CALL.REL.NOINC `($__internal_43_$__cuda_sm70_shflsync_idx_p) ;  /* 0x000017c000007944 */ /* 0x03afea0003c00000 */
[----:B------:R-:W-:Y:S01]  /*dbe0*/  IMAD.MOV.U32 R8, RZ, RZ, R29 ;  /* 0x000000ffff087224 */ /* 0x000fe200078e001d */
[----:B------:R-:W-:Y:S01]  /*dbf0*/  MOV R29, 0x1 ;  /* 0x00000001001d7802 */ /* 0x000fe20000000f00 */
[----:B------:R-:W-:Y:S01]  /*dc00*/  IMAD.MOV.U32 R30, RZ, RZ, R11 ;  /* 0x000000ffff1e7224 */ /* 0x000fe200078e000b */
[----:B------:R-:W-:-:S02]  /*dc10*/  MOV R3, 0x181f ;  /* 0x0000181f00037802 */ /* 0x000fc40000000f00 */
[----:B------:R-:W-:Y:S02]  /*dc20*/  MOV R2, 0xdc40 ;  /* 0x0000dc4000027802 */ /* 0x000fe40000000f00 */
[----:B------:R-:W-:Y:S05]  /*dc30*/  CALL.REL.NOINC `($__internal_43_$__cuda_sm70_shflsync_idx_p) ;  /* 0x0000176000007944 */ /* 0x000fea0003c00000 */
[----:B------:R-:W-:Y:S01]  /*dc40*/  MOV R0, R29 ;  /* 0x0000001d00007202 */ /* 0x000fe20000000f00 */
[----:B------:R-:W-:Y:S05]  /*dc50*/  BRA `(.L_x_2618) ;  /* 0xffff3b4000007947 */ /* 0x000fea000383ffff */
.L_x_2564:
[----:B------:R-:W-:Y:S01]  /*dc60*/  IMAD.MOV.U32 R30, RZ, RZ, R9 ;  /* 0x000000ffff1e7224 */ /* 0x000fe200078e0009 */
[----:B------:R-:W-:Y:S01]  /*dc70*/  MOV R29, 0x2 ;  /* 0x00000002001d7802 */ /* 0x000fe20000000f00 */
[----:B-1----:R-:W-:Y:S01]  /*dc80*/  IMAD.MOV.U32 R3, RZ, RZ, 0x181f ;  /* 0x0000181fff037424 */ /* 0x002fe200078e00ff */
[----:B------:R-:W-:Y:S02]  /*dc90*/  MOV R2, 0xdcb0 ;  /* 0x0000dcb000027802 */ /* 0x000fe40000000f00 */
[----:B--2345:R-:W-:Y:S05]  /*dca0*/  CALL.REL.NOINC `($__internal_43_$__cuda_sm70_shflsync_idx_p) ;  /* 0x000016f000007944 */ /* 0x03cfea0003c00000 */
[----:B------:R-:W-:Y:S01]  /*dcb0*/  MOV R8, R29 ;  /* 0x0000001d00087202 */ /* 0x000fe20000000f00 */
[----:B------:R-:W-:Y:S05]  /*dcc0*/  BRA `(.L_x_2619) ;  /* 0xffff3c3000007947 */ /* 0x000fea000383ffff */
.L_x_2565:
[----:B------:R-:W-:Y:S01]  /*dcd0*/  IMAD.MOV.U32 R30, RZ, RZ, R11 ;  /* 0x000000ffff1e7224 */ /* 0x000fe200078e000b */
[----:B------:R-:W-:Y:S01]  /*dce0*/  MOV R29, 0x2 ;  /* 0x00000002001d7802 */ /* 0x000fe20000000f00 */
[----:B------:R-:W-:Y:S01]  /*dcf0*/  IMAD.MOV.U32 R3, RZ, RZ, 0x181f ;  /* 0x0000181fff037424 */ /* 0x000fe200078e00ff */
[----:B------:R-:W-:Y:S02]  /*dd00*/  MOV R2, 0xdd20 ;  /* 0x0000dd2000027802 */ /* 0x000fe40000000f00 */
[----:B-12345:R-:W-:Y:S05]  /*dd10*/  CALL.REL.NOINC `($__internal_43_$__cuda_sm70_shflsync_idx_p) ;  /* 0x0000168000007944 */ /* 0x03efea0003c00000 */
[----:B------:R-:W-:Y:S01]  /*dd20*/  MOV R0, R29 ;  /* 0x0000001d00007202 */ /* 0x000fe20000000f00 */
[----:B------:R-:W-:Y:S05]  /*dd30*/  BRA `(.L_x_2620) ;  /* 0xffff3be000007947 */ /* 0x000fea000383ffff */
.L_x_2568:
[----:B------:R-:W-:Y:S01]  /*dd40*/  IMAD.MOV.U32 R30, RZ, RZ, R9 ;  /* 0x000000ffff1e7224 */ /* 0x000fe200078e0009 */
[----:B------:R-:W-:Y:S01]  /*dd50*/  MOV R29, 0x3 ;  /* 0x00000003001d7802 */ /* 0x000fe20000000f00 */
[----:B-1----:R-:W-:Y:S01]  /*dd60*/  IMAD.MOV.U32 R3, RZ, RZ, 0x181f ;  /* 0x0000181fff037424 */ /* 0x002fe200078e00ff */
[----:B------:R-:W-:-:S02]  /*dd70*/  MOV R2, 0xdd90 ;  /* 0x0000dd9000027802 */ /* 0x000fc40000000f00 */
[----:B--2345:R-:W-:Y:S05]  /*dd80*/  CALL.REL.NOINC `($__internal_43_$__cuda_sm70_shflsync_idx_p) ;  /* 0x0000161000007944 */ /* 0x03cfea0003c00000 */
        /* <DEDUP_REMOVED lines=8> */
.L_x_2571:
[----:B------:R-:W-:Y:S01]  /*de10*/  IMAD.MOV.U32 R30, RZ, RZ, R9 ;  /* 0x000000ffff1e7224 */ /* 0x000fe200078e0009 */
[----:B------:R-:W-:Y:S01]  /*de20*/  MOV R29, RZ ;  /* 0x000000ff001d7202 */ /* 0x000fe20000000f00 */
[----:B------:R-:W-:Y:S01]  /*de30*/  IMAD.MOV.U32 R3, RZ, RZ, 0x181f ;  /* 0x0000181fff037424 */ /* 0x000fe200078e00ff */
[----:B------:R-:W-:Y:S02]  /*de40*/  MOV R2, 0xde60 ;  /* 0x0000de6000027802 */ /* 0x000fe40000000f00 */
[----:B------:R-:W-:Y:S05]  /*de50*/  CALL.REL.NOINC `($__internal_43_$__cuda_sm70_shflsync_idx_p) ;  /* 0x0000154000007944 */ /* 0x000fea0003c00000 */
[----:B------:R-:W-:Y:S01]  /*de60*/  MOV R8, R29 ;  /* 0x0000001d00087202 */ /* 0x000fe20000000f00 */
[----:B------:R-:W-:Y:S05]  /*de70*/  BRA `(.L_x_2622) ;  /* 0xffff474000007947 */ /* 0x000fea000383ffff */
.L_x_2572:
[----:B------:R-:W-:Y:S01]  /*de80*/  IMAD.MOV.U32 R30, RZ, RZ, R12 ;  /* 0x000000ffff1e7224 */ /* 0x000fe200078e000c */
[----:B------:R-:W-:Y:S01]  /*de90*/  MOV R29, RZ ;  /* 0x000000ff001d7202 */ /* 0x000fe20000000f00 */
[----:B------:R-:W-:Y:S01]  /*dea0*/  IMAD.MOV.U32 R3, RZ, RZ, 0x181f ;  /* 0x0000181fff037424 */ /* 0x000fe200078e00ff */
[----:B------:R-:W-:Y:S02]  /*deb0*/  MOV R2, 0xded0 ;  /* 0x0000ded000027802 */ /* 0x000fe40000000f00 */
[----:B-12---:R-:W-:Y:S05]  /*dec0*/  CALL.REL.NOINC `($__internal_43_$__cuda_sm70_shflsync_idx_p) ;  /* 0x000014d000007944 */ /* 0x006fea0003c00000 */
[C---:B------:R-:W-:Y:S01]  /*ded0*/  IADD3 R6, P6, R29.reuse, R17, RZ ;  /* 0x000000111d067210 */ /* 0x040fe20007fde0ff */
[----:B------:R-:W-:Y:S01]  /*dee0*/  IMAD.MOV.U32 R30, RZ, RZ, R9 ;  /* 0x000000ffff1e7224 */ /* 0x000fe200078e0009 */
[----:B------:R-:W-:-:S02]  /*def0*/  IADD3 R4, P5, R29, R18, RZ ;  /* 0x000000121d047210 */ /* 0x000fc40007fbe0ff */
[----:B------:R-:W-:Y:S01]  /*df00*/  IADD3 R2, P0, R29, R19, RZ ;  /* 0x000000131d027210 */ /* 0x000fe20007f1e0ff */
[----:B------:R-:W-:Y:S01]  /*df10*/  IMAD.X R7, R8, 0x1, R14, P6 ;  /* 0x0000000108077824 */ /* 0x000fe200030e060e */
[----:B------:R-:W-:Y:S01]  /*df20*/  ISETP.GE.AND P6, PT, R192, c[0x0][0x1d4], PT ;  /* 0x00007500c0007a0c */ /* 0x000fe20003fc6270 */
[C---:B------:R-:W-:Y:S01]  /*df30*/  IMAD.X R5, R8.reuse, 0x1, R16, P5 ;  /* 0x0000000108057824 */ /* 0x040fe200028e0610 */
[----:B------:R-:W-:Y:S01]  /*df40*/  ISETP.GE.AND P5, PT, R201, c[0x0][0x1d4], PT ;  /* 0x00007500c9007a0c */ /* 0x000fe20003fa6270 */
[----:B------:R-:W-:Y:S01]  /*df50*/  IMAD.X R3, R8, 0x1, R15, P0 ;  /* 0x0000000108037824 */ /* 0x000fe200000e060f */
[----:B------:R-:W-:Y:S01]  /*df60*/  ISETP.GE.AND P0, PT, R200, c[0x0][0x1d4], PT ;  /* 0x00007500c8007a0c */ /* 0x000fe20003f06270 */
[----:B------:R-:W-:Y:S01]  /*df70*/  IMAD.MOV.U32 R29, RZ, RZ, 0x1 ;  /* 0x00000001ff1d7424 */ /* 0x000fe200078e00ff */
[----:B------:R-:W-:Y:S02]  /*df80*/  SEL R11, RZ, 0x10, P6 ;  /* 0x00000010ff0b7807 */ /* 0x000fe40003000000 */
[----:B------:R-:W-:-:S02]  /*df90*/  SEL R10, RZ, 0x10, P5 ;  /* 0x00000010ff0a7807 */ /* 0x000fc40002800000 */
[----:B------:R-:W-:-:S03]  /*dfa0*/  SEL R9, RZ, 0x10, P0 ;  /* 0x00000010ff097807 */ /* 0x000fc60000000000 */
        /* <DEDUP_REMOVED lines=8> */
[----:B-1----:R-:W-:Y:S05]  /*e030*/  CALL.REL.NOINC `($__internal_43_$__cuda_sm70_shflsync_idx_p) ;  /* 0x0000136000007944 */ /* 0x002fea0003c00000 */
        /* <DEDUP_REMOVED lines=8> */
.L_x_2575:
[----:B------:R-:W-:Y:S01]  /*e0c0*/  IMAD.MOV.U32 R30, RZ, RZ, R13 ;  /* 0x000000ffff1e7224 */ /* 0x000fe200078e000d */
[----:B------:R-:W-:Y:S01]  /*e0d0*/  MOV R29, RZ ;  /* 0x000000ff001d7202 */ /* 0x000fe20000000f00 */
[----:B------:R-:W-:Y:S01]  /*e0e0*/  IMAD.MOV.U32 R3, RZ, RZ, 0x181f ;  /* 0x0000181fff037424 */ /* 0x000fe200078e00ff */
[----:B------:R-:W-:Y:S02]  /*e0f0*/  MOV R2, 0xe110 ;  /* 0x0000e11000027802 */ /* 0x000fe40000000f00 */
[----:B-1234-:R-:W-:Y:S05]  /*e100*/  CALL.REL.NOINC `($__internal_43_$__cuda_sm70_shflsync_idx_p) ;  /* 0x0000129000007944 */ /* 0x01efea0003c00000 */
[----:B------:R-:W-:Y:S01]  /*e110*/  MOV R12, R29 ;  /* 0x0000001d000c7202 */ /* 0x000fe20000000f00 */
[----:B------:R-:W-:Y:S05]  /*e120*/  BRA `(.L_x_2624) ;  /* 0xffff4a0000007947 */ /* 0x000fea000383ffff */
.L_x_2576:
[----:B------:R-:W-:Y:S01]  /*e130*/  IMAD.MOV.U32 R30, RZ, RZ, R21 ;  /* 0x000000ffff1e7224 */ /* 0x000fe200078e0015 */
[----:B------:R-:W-:Y:S01]  /*e140*/  MOV R29, RZ ;  /* 0x000000ff001d7202 */ /* 0x000fe20000000f00 */
[----:B------:R-:W-:Y:S01]  /*e150*/  IMAD.MOV.U32 R3, RZ, RZ, 0x181f ;  /* 0x0000181fff037424 */ /* 0x000fe200078e00ff */
[----:B------:R-:W-:Y:S02]  /*e160*/  MOV R2, 0xe180 ;  /* 0x0000e18000027802 */ /* 0x000fe40000000f00 */
[----:B-1234-:R-:W-:Y:S05]  /*e170*/  CALL.REL.NOINC `($__internal_43_$__cuda_sm70_shflsync_idx_p) ;  /* 0x0000122000007944 */ /* 0x01efea0003c00000 */
        /* <DEDUP_REMOVED lines=31> */
.L_x_2579:
[----:B------:R-:W-:Y:S01]  /*e370*/  IMAD.MOV.U32 R30, RZ, RZ, R5 ;  /* 0x000000ffff1e7224 */ /* 0x000fe200078e0005 */
[----:B------:R-:W-:Y:S01]  /*e380*/  MOV R29, RZ ;  /* 0x000000ff001d7202 */ /* 0x000fe20000000f00 */
[----:B------:R-:W-:Y:S01]  /*e390*/  IMAD.MOV.U32 R3, RZ, RZ, 0x181f ;  /* 0x0000181fff037424 */ /* 0x000fe200078e00ff */
[----:B------:R-:W-:Y:S02]  /*e3a0*/  MOV R2, 0xe3c0 ;  /* 0x0000e3c000027802 */ /* 0x000fe40000000f00 */
[----:B------:R-:W-:Y:S05]  /*e3b0*/  CALL.REL.NOINC `($__internal_43_$__cuda_sm70_shflsync_idx_p) ;  /* 0x00000fe000007944 */ /* 0x000fea0003c00000 */
[----:B------:R-:W-:Y:S01]  /*e3c0*/  MOV R4, R29 ;  /* 0x0000001d00047202 */ /* 0x000fe20000000f00 */
[----:B------:R-:W-:Y:S05]  /*e3d0*/  BRA `(.L_x_2626) ;  /* 0xffff6e2000007947 */ /* 0x000fea000383ffff */
.L_x_2580:
[----:B------:R-:W-:Y:S01]  /*e3e0*/  IMAD.MOV.U32 R30, RZ, RZ, R12 ;  /* 0x000000ffff1e7224 */ /* 0x000fe200078e000c */
[----:B------:R-:W-:Y:S01]  /*e3f0*/  MOV R29, RZ ;  /* 0x000000ff001d7202 */ /* 0x000fe20000000f00 */
[----:B------:R-:W-:Y:S01]  /*e400*/  IMAD.MOV.U32 R3, RZ, RZ, 0x181f ;  /* 0x0000181fff037424 */ /* 0x000fe200078e00ff */
[----:B------:R-:W-:Y:S02]  /*e410*/  MOV R2, 0xe430 ;  /* 0x0000e43000027802 */ /* 0x000fe40000000f00 */
[----:B-12---:R-:W-:Y:S05]  /*e420*/  CALL.REL.NOINC `($__internal_43_$__cuda_sm70_shflsync_idx_p) ;  /* 0x00000f7000007944 */ /* 0x006fea0003c00000 */
[----:B------:R-:W-:Y:S01]  /*e430*/  IADD3 R6, P0, R29, R16, RZ ;  /* 0x000000101d067210 */ /* 0x000fe20007f1e0ff */
[----:B------:R-:W-:Y:S01]  /*e440*/  IMAD.MOV.U32 R30, RZ, RZ, R5 ;  /* 0x000000ffff1e7224 */ /* 0x000fe200078e0005 */
[----:B------:R-:W-:-:S02]  /*e450*/  ISETP.GE.AND P6, PT, R192, c[0x0][0x1d4], PT ;  /* 0x00007500c0007a0c */ /* 0x000fc40003fc6270 */
[----:B------:R-:W-:Y:S01]  /*e460*/  ISETP.GE.AND P5, PT, R201, c[0x0][0x1d4], PT ;  /* 0x00007500c9007a0c */ /* 0x000fe20003fa6270 */
[C---:B------:R-:W-:Y:S01]  /*e470*/  IMAD.X R7, R4.reuse, 0x1, R13, P0 ;  /* 0x0000000104077824 */ /* 0x040fe200000e060d */
[----:B------:R-:W-:Y:S02]  /*e480*/  IADD3 R2, P0, R29, R17, RZ ;  /* 0x000000111d027210 */ /* 0x000fe40007f1e0ff */
[----:B------:R-:W-:Y:S02]  /*e490*/  SEL R11, RZ, 0x10, P6 ;  /* 0x00000010ff0b7807 */ /* 0x000fe40003000000 */
[----:B------:R-:W-:Y:S01]  /*e4a0*/  SEL R10, RZ, 0x10, P5 ;  /* 0x00000010ff0a7807 */ /* 0x000fe20002800000 */
[----:B------:R-:W-:Y:S01]  /*e4b0*/  IMAD.X R3, R4, 0x1, R14, P0 ;  /* 0x0000000104037824 */ /* 0x000fe200000e060e */
[----:B------:R-:W-:-:S03]  /*e4c0*/  ISETP.GE.AND P0, PT, R200, c[0x0][0x1d4], PT ;  /* 0x00007500c8007a0c */ /* 0x000fc60003f06270 */
[----:B------:R-:W-:Y:S01]  /*e4d0*/  @!PT LDS RZ, [RZ] ;  /* 0x00000000fffff984 */ /* 0x000fe20000000800 */
[----:B------:R-:W-:Y:S01]  /*e4e0*/  @!PT LDS RZ, [RZ] ;  /* 0x00000000fffff984 */ /* 0x000fe20000000800 */
[----:B------:R-:W-:Y:S01]  /*e4f0*/  @!PT LDS RZ, [RZ] ;  /* 0x00000000fffff984 */ /* 0x000fe20000000800 */
[----:B------:R1:W-:Y:S01]  /*e500*/  LDGSTS.E.BYPASS.LTC128B.128 [R209+0xc100], [R6.64], !P6 ;  /* 0x0c10000006d17fae */ /* 0x0003e2000f101d46 */
[----:B------:R-:W-:-:S03]  /*e510*/  SEL R5, RZ, 0x10, P0 ;  /* 0x00000010ff057807 */ /* 0x000fc60000000000 */
[----:B------:R2:W-:Y:S02]  /*e520*/  LDGSTS.E.BYPASS.LTC128B.128 [R209+0xe100], [R2.64], !P5 ;  /* 0x0e10000002d17fae */ /* 0x0005e4000e901d46 */
[----:B--2---:R-:W-:Y:S01]  /*e530*/  IADD3 R2, P1, R29, R18, RZ ;  /* 0x000000121d027210 */ /* 0x004fe20007f3e0ff */
[----:B------:R-:W-:-:S04]  /*e540*/  IMAD.MOV.U32 R29, RZ, RZ, 0x1 ;  /* 0x00000001ff1d7424 */ /* 0x000fc800078e00ff */
[----:B------:R-:W-:-:S05]  /*e550*/  IMAD.X R3, R4, 0x1, R15, P1 ;  /* 0x0000000104037824 */ /* 0x000fca00008e060f */
[----:B------:R2:W-:Y:S02]  /*e560*/  LDGSTS.E.BYPASS.LTC128B.128 [R209+0x10100], [R2.64], !P0 ;  /* 0x1010000002d17fae */ /* 0x0005e4000c101d46 */
[----:B--2---:R-:W-:Y:S01]  /*e570*/  IMAD.MOV.U32 R3, RZ, RZ, 0x181f ;  /* 0x0000181fff037424 */ /* 0x004fe200078e00ff */
[----:B------:R-:W-:Y:S02]  /*e580*/  MOV R2, 0xe5a0 ;  /* 0x0000e5a000027802 */ /* 0x000fe40000000f00 */
[----:B-1----:R-:W-:Y:S05]  /*e590*/  CALL.REL.NOINC `($__internal_43_$__cuda_sm70_shflsync_idx_p) ;  /* 0x00000e0000007944 */ /* 0x002fea0003c00000 */
[----:B------:R-:W-:Y:S01]  /*e5a0*/  IMAD.MOV.U32 R4, RZ, RZ, R29 ;  /* 0x000000ffff047224 */ /* 0x000fe200078e001d */
[----:B------:R-:W-:Y:S01]  /*e5b0*/  MOV R29, 0x1 ;  /* 0x00000001001d7802 */ /* 0x000fe20000000f00 */
[----:B------:R-:W-:Y:S01]  /*e5c0*/  IMAD.MOV.U32 R30, RZ, RZ, R12 ;  /* 0x000000ffff1e7224 */ /* 0x000fe200078e000c */
[----:B------:R-:W-:Y:S02]  /*e5d0*/  MOV R3, 0x181f ;  /* 0x0000181f00037802 */ /* 0x000fe40000000f00 */
[----:B------:R-:W-:Y:S02]  /*e5e0*/  MOV R2, 0xe600 ;  /* 0x0000e60000027802 */ /* 0x000fe40000000f00 */
[----:B------:R-:W-:Y:S05]  /*e5f0*/  CALL.REL.NOINC `($__internal_43_$__cuda_sm70_shflsync_idx_p) ;  /* 0x00000da000007944 */ /* 0x000fea0003c00000 */
[----:B------:R-:W-:Y:S01]  /*e600*/  MOV R0, R29 ;  /* 0x0000001d00007202 */ /* 0x000fe20000000f00 */
[----:B------:R-:W-:Y:S05]  /*e610*/  BRA `(.L_x_2627) ;  /* 0xffff6d3000007947 */ /* 0x000fea000383ffff */
.L_x_2584:
[----:B------:R-:W-:Y:S01]  /*e620*/  MOV R29, RZ ;  /* 0x000000ff001d7202 */ /* 0x000fe20000000f00 */
[----:B------:R-:W-:Y:S01]  /*e630*/  IMAD.MOV.U32 R30, RZ, RZ, R12 ;  /* 0x000000ffff1e7224 */ /* 0x000fe200078e000c */
[----:B------:R-:W-:Y:S01]  /*e640*/  MOV R2, 0xe670 ;  /* 0x0000e67000027802 */ /* 0x000fe20000000f00 */
[----:B------:R-:W-:Y:S02]  /*e650*/  IMAD.MOV.U32 R3, RZ, RZ, 0x181f ;  /* 0x0000181fff037424 */ /* 0x000fe400078e00ff */
[----:B-1234-:R-:W-:Y:S05]  /*e660*/  CALL.REL.NOINC `($__internal_43_$__cuda_sm70_shflsync_idx_p) ;  /* 0x00000d3000007944 */ /* 0x01efea0003c00000 */
[----:B------:R-:W-:Y:S01]  /*e670*/  MOV R5, R29 ;  /* 0x0000001d00057202 */ /* 0x000fe20000000f00 */
[----:B------:R-:W-:-:S05]  /*e680*/  BRA `(.L_x_2628) ;  /* 0xffff721000007947 */ /* 0x000fca000383ffff */
.L_x_2585:
[----:B------:R-:W-:Y:S01]  /*e690*/  MOV R29, RZ ;  /* 0x000000ff001d7202 */ /* 0x000fe20000000f00 */
[----:B------:R-:W-:Y:S01]  /*e6a0*/  IMAD.MOV.U32 R30, RZ, RZ, R14 ;  /* 0x000000ffff1e7224 */ /* 0x000fe200078e000e */
[----:B------:R-:W-:Y:S01]  /*e6b0*/  MOV R2, 0xe6e0 ;  /* 0x0000e6e000027802 */ /* 0x000fe20000000f00 */
[----:B------:R-:W-:Y:S02]  /*e6c0*/  IMAD.MOV.U32 R3, RZ, RZ, 0x181f ;  /* 0x0000181fff037424 */ /* 0x000fe400078e00ff */
[----:B-1234-:R-:W-:Y:S05]  /*e6d0*/  CALL.REL.NOINC `($__internal_43_$__cuda_sm70_shflsync_idx_p) ;  /* 0x00000cc000007944 */ /* 0x01efea0003c00000 */
[----:B------:R-:W-:Y:S01]  /*e6e0*/  ISETP.GE.AND P6, PT, R192, c[0x0][0x1d4], PT ;  /* 0x00007500c0007a0c */ /* 0x000fe20003fc6270 */
[----:B------:R-:W-:Y:S01]  /*e6f0*/  IMAD R4, R198, 0x6000, R220 ;  /* 0x00006000c6047824 */ /* 0x000fe200078e02dc */
[----:B------:R-:W-:Y:S01]  /*e700*/  IADD3 R2, P0, R29, R22, RZ ;  /* 0x000000161d027210 */ /* 0x000fe20007f1e0ff */
[----:B------:R-:W-:Y:S01]  /*e710*/  IMAD.MOV.U32 R30, RZ, RZ, R12 ;  /* 0x000000ffff1e7224 */ /* 0x000fe200078e000c */
        /* <DEDUP_REMOVED lines=10> */
[----:B------:R1:W-:Y:S04]  /*e7c0*/  LDGSTS.E.BYPASS.LTC128B.128 [R4], [R2.64], !P6 ;  /* 0x0000000002047fae */ /* 0x0003e8000f101d46 */
        /* <DEDUP_REMOVED lines=8> */
[----:B------:R-:W-:Y:S05]  /*e850*/  CALL.REL.NOINC `($__internal_43_$__cuda_sm70_shflsync_idx_p) ;  /* 0x00000b4000007944 */ /* 0x000fea0003c00000 */
[----:B------:R-:W-:Y:S01]  /*e860*/  MOV R3, 0x181f ;  /* 0x0000181f00037802 */ /* 0x000fe20000000f00 */
[----:B------:R-:W-:Y:S01]  /*e870*/  IMAD.MOV.U32 R5, RZ, RZ, R29 ;  /* 0x000000ffff057224 */ /* 0x000fe200078e001d */
[----:B------:R-:W-:Y:S01]  /*e880*/  MOV R29, 0x1 ;  /* 0x00000001001d7802 */ /* 0x000fe20000000f00 */
[----:B------:R-:W-:Y:S01]  /*e890*/  IMAD.MOV.U32 R30, RZ, RZ, R14 ;  /* 0x000000ffff1e7224 */ /* 0x000fe200078e000e */
[----:B------:R-:W-:Y:S02]  /*e8a0*/  MOV R2, 0xe8c0 ;  /* 0x0000e8c000027802 */ /* 0x000fe40000000f00 */
[----:B------:R-:W-:Y:S05]  /*e8b0*/  CALL.REL.NOINC `($__internal_43_$__cuda_sm70_shflsync_idx_p) ;  /* 0x00000ae000007944 */ /* 0x000fea0003c00000 */
[----:B------:R-:W-:Y:S01]  /*e8c0*/  MOV R2, R29 ;  /* 0x0000001d00027202 */ /* 0x000fe20000000f00 */
[----:B------:R-:W-:-:S05]  /*e8d0*/  BRA `(.L_x_2629) ;  /* 0xffff712000007947 */ /* 0x000fca000383ffff */
.L_x_2588:
[----:B------:R-:W-:Y:S01]  /*e8e0*/  MOV R29, RZ ;  /* 0x000000ff001d7202 */ /* 0x000fe20000000f00 */
[----:B------:R-:W-:Y:S01]  /*e8f0*/  IMAD.MOV.U32 R30, RZ, RZ, R5 ;  /* 0x000000ffff1e7224 */ /* 0x000fe200078e0005 */
[----:B------:R-:W-:Y:S01]  /*e900*/  MOV R2, 0xe930 ;  /* 0x0000e93000027802 */ /* 0x000fe20000000f00 */
[----:B------:R-:W-:Y:S02]  /*e910*/  IMAD.MOV.U32 R3, RZ, RZ, 0x181f ;  /* 0x0000181fff037424 */ /* 0x000fe400078e00ff */
[----:B------:R-:W-:Y:S05]  /*e920*/  CALL.REL.NOINC `($__internal_43_$__cuda_sm70_shflsync_idx_p) ;  /* 0x00000a7000007944 */ /* 0x000fea0003c00000 */
[----:B------:R-:W-:Y:S01]  /*e930*/  MOV R4, R29 ;  /* 0x0000001d00047202 */ /* 0x000fe20000000f00 */
[----:B------:R-:W-:-:S05]  /*e940*/  BRA `(.L_x_2630) ;  /* 0xffff9ce000007947 */ /* 0x000fca000383ffff */
.L_x_2589:
[----:B------:R-:W-:Y:S01]  /*e950*/  MOV R29, RZ ;  /* 0x000000ff001d7202 */ /* 0x000fe20000000f00 */
[----:B------:R-:W-:Y:S01]  /*e960*/  IMAD.MOV.U32 R30, RZ, RZ, R12 ;  /* 0x000000ffff1e7224 */ /* 0x000fe200078e000c */
[----:B------:R-:W-:Y:S01]  /*e970*/  MOV R2, 0xe9a0 ;  /* 0x0000e9a000027802 */ /* 0x000fe20000000f00 */
[----:B------:R-:W-:Y:S02]  /*e980*/  IMAD.MOV.U32 R3, RZ, RZ, 0x181f ;  /* 0x0000181fff037424 */ /* 0x000fe400078e00ff */
[----:B-12---:R-:W-:Y:S05]  /*e990*/  CALL.REL.NOINC `($__internal_43_$__cuda_sm70_shflsync_idx_p) ;  /* 0x00000a0000007944 */ /* 0x006fea0003c00000 */
[----:B------:R-:W-:Y:S01]  /*e9a0*/  ISETP.GE.AND P6, PT, R192, c[0x0][0x1d4], PT ;  /* 0x00007500c0007a0c */ /* 0x000fe20003fc6270 */
[----:B------:R-:W-:Y:S01]  /*e9b0*/  IMAD R0, R198, 0x6000, R221 ;  /* 0x00006000c6007824 */ /* 0x000fe200078e02dd */
[----:B------:R-:W-:Y:S01]  /*e9c0*/  IADD3 R2, P0, R29, R16, RZ ;  /* 0x000000101d027210 */ /* 0x000fe20007f1e0ff */
[----:B------:R-:W-:Y:S01]  /*e9d0*/  IMAD.MOV.U32 R30, RZ, RZ, R5 ;  /* 0x000000ffff1e7224 */ /* 0x000fe200078e0005 */
[----:B------:R-:W-:Y:S02]  /*e9e0*/  ISETP.GE.AND P5, PT, R201, c[0x0][0x1d4], PT ;  /* 0x00007500c9007a0c */ /* 0x000fe40003fa6270 */
[C---:B------:R-:W-:Y:S01]  /*e9f0*/  IADD3 R6, P1, R29.reuse, R17, RZ ;  /* 0x000000111d067210 */ /* 0x040fe20007f3e0ff */
[----:B------:R-:W-:Y:S01]  /*ea00*/  IMAD.X R3, R4, 0x1, R13, P0 ;  /* 0x0000000104037824 */ /* 0x000fe200000e060d */
[----:B------:R-:W-:Y:S02]  /*ea10*/  ISETP.GE.AND P0, PT, R200, c[0x0][0x1d4], PT ;  /* 0x00007500c8007a0c */ /* 0x000fe40003f06270 */
[----:B------:R-:W-:Y:S01]  /*ea20*/  SEL R11, RZ, 0x10, P6 ;  /* 0x00000010ff0b7807 */ /* 0x000fe20003000000 */
[C---:B------:R-:W-:Y:S01]  /*ea30*/  IMAD.X R7, R4.reuse, 0x1, R14, P1 ;  /* 0x0000000104077824 */ /* 0x040fe200008e060e */
[----:B------:R-:W-:Y:S01]  /*ea40*/  SEL R10, RZ, 0x10, P5 ;  /* 0x00000010ff0a7807 */ /* 0x000fe20002800000 */
[----:B------:R-:W-:Y:S01]  /*ea50*/  @!PT LDS RZ, [RZ] ;  /* 0x00000000fffff984 */ /* 0x000fe20000000800 */
[----:B------:R-:W-:Y:S01]  /*ea60*/  @!PT LDS RZ, [RZ] ;  /* 0x00000000fffff984 */ /* 0x000fe20000000800 */
[----:B------:R-:W-:Y:S01]  /*ea70*/  @!PT LDS RZ, [RZ] ;  /* 0x00000000fffff984 */ /* 0x000fe20000000800 */
[----:B------:R1:W-:Y:S01]  /*ea80*/  LDGSTS.E.BYPASS.LTC128B.128 [R0], [R2.64], !P6 ;  /* 0x0000000002007fae */ /* 0x0003e2000f101d46 */
[----:B------:R-:W-:Y:S03]  /*ea90*/  SEL R5, RZ, 0x10, P0 ;  /* 0x00000010ff057807 */ /* 0x000fe60000000000 */
[----:B------:R2:W-:Y:S01]  /*eaa0*/  LDGSTS.E.BYPASS.LTC128B.128 [R0+0x2000], [R6.64], !P5 ;  /* 0x0200000006007fae */ /* 0x0005e2000e901d46 */
[----:B-1----:R-:W-:Y:S01]  /*eab0*/  IADD3 R2, P1, R29, R18, RZ ;  /* 0x000000121d027210 */ /* 0x002fe20007f3e0ff */
[----:B------:R-:W-:Y:S04]  /*eac0*/  IMAD.MOV.U32 R29, RZ, RZ, 0x1 ;  /* 0x00000001ff1d7424 */ /* 0x000fe800078e00ff */
[----:B------:R-:W-:Y:S05]  /*ead0*/  IMAD.X R3, R4, 0x1, R15, P1 ;  /* 0x0000000104037824 */ /* 0x000fea00008e060f */
[----:B------:R1:W-:Y:S02]  /*eae0*/  LDGSTS.E.BYPASS.LTC128B.128 [R0+0x4000], [R2.64], !P0 ;  /* 0x0400000002007fae */ /* 0x0003e4000c101d46 */
[----:B-1----:R-:W-:Y:S01]  /*eaf0*/  MOV R2, 0xeb20 ;  /* 0x0000eb2000027802 */ /* 0x002fe20000000f00 */
[----:B------:R-:W-:Y:S02]  /*eb00*/  IMAD.MOV.U32 R3, RZ, RZ, 0x181f ;  /* 0x0000181fff037424 */ /* 0x000fe400078e00ff */
[----:B--2---:R-:W-:Y:S05]  /*eb10*/  CALL.REL.NOINC `($__internal_43_$__cuda_sm70_shflsync_idx_p) ;  /* 0x0000088000007944 */ /* 0x004fea0003c00000 */
        /* <DEDUP_REMOVED lines=8> */
.L_x_2594:
[----:B------:R-:W-:Y:S01]  /*eba0*/  MOV R29, RZ ;  /* 0x000000ff001d7202 */ /* 0x000fe20000000f00 */
[----:B------:R-:W-:Y:S01]  /*ebb0*/  IMAD.MOV.U32 R30, RZ, RZ, R12 ;  /* 0x000000ffff1e7224 */ /* 0x000fe200078e000c */
[----:B------:R-:W-:Y:S01]  /*ebc0*/  MOV R2, 0xebf0 ;  /* 0x0000ebf000027802 */ /* 0x000fe20000000f00 */
[----:B------:R-:W-:Y:S02]  /*ebd0*/  IMAD.MOV.U32 R3, RZ, RZ, 0x181f ;  /* 0x0000181fff037424 */ /* 0x000fe400078e00ff */
[----:B-1234-:R-:W-:Y:S05]  /*ebe0*/  CALL.REL.NOINC `($__internal_43_$__cuda_sm70_shflsync_idx_p) ;  /* 0x000007b000007944 */ /* 0x01efea0003c00000 */
[----:B------:R-:W-:Y:S01]  /*ebf0*/  MOV R5, R29 ;  /* 0x0000001d00057202 */ /* 0x000fe20000000f00 */
[----:B------:R-:W-:-:S05]  /*ec00*/  BRA `(.L_x_2632) ;  /* 0xffffa08000007947 */ /* 0x000fca000383ffff */
.L_x_2595:
        /* <DEDUP_REMOVED lines=37> */
.L_x_2596:
[----:B------:R-:W-:Y:S01]  /*ee60*/  MOV R127, 0x2 ;  /* 0x00000002007f7802 */ /* 0x000fe20000000f00 */
[----:B------:R-:W-:Y:S01]  /*ee70*/  IMAD.MOV.U32 R2, RZ, RZ, R125 ;  /* 0x000000ffff027224 */ /* 0x000fe200078e007d */
[----:B------:R-:W-:Y:S02]  /*ee80*/  MOV R3, 0xeea0 ;  /* 0x0000eea000037802 */ /* 0x000fe40000000f00 */
[----:B------:R-:W-:Y:S05]  /*ee90*/  CALL.REL.NOINC `($__internal_42_$__cuda_sm70_shflsync_bfly_p) ;  /* 0x000004b000007944 */ /* 0x000fea0003c00000 */
[----:B------:R-:W-:Y:S01]  /*eea0*/  MOV R2, R127 ;  /* 0x0000007f00027202 */ /* 0x000fe20000000f00 */
[----:B------:R-:W-:-:S05]  /*eeb0*/  BRA `(.L_x_2634) ;  /* 0xffffac6000007947 */ /* 0x000fca000383ffff */
.L_x_2599:
[----:B------:R-:W-:Y:S01]  /*eec0*/  MOV R29, RZ ;  /* 0x000000ff001d7202 */ /* 0x000fe20000000f00 */
[----:B------:R-:W-:Y:S01]  /*eed0*/  IMAD.MOV.U32 R30, RZ, RZ, R5 ;  /* 0x000000ffff1e7224 */ /* 0x000fe200078e0005 */
[----:B------:R-:W-:Y:S01]  /*eee0*/  MOV R2, 0xef10 ;  /* 0x0000ef1000027802 */ /* 0x000fe20000000f00 */
[----:B------:R-:W-:Y:S02]  /*eef0*/  IMAD.MOV.U32 R3, RZ, RZ, 0x181f ;  /* 0x0000181fff037424 */ /* 0x000fe400078e00ff */
[----:B------:R-:W-:Y:S05]  /*ef00*/  CALL.REL.NOINC `($__internal_43_$__cuda_sm70_shflsync_idx_p) ;  /* 0x0000049000007944 */ /* 0x000fea0003c00000 */
[----:B------:R-:W-:Y:S01]  /*ef10*/  MOV R4, R29 ;  /* 0x0000001d00047202 */ /* 0x000fe20000000f00 */
[----:B------:R-:W-:-:S05]  /*ef20*/  BRA `(.L_x_2635) ;  /* 0xffffc5e000007947 */ /* 0x000fca000383ffff */
.L_x_2600:
        /* <DEDUP_REMOVED lines=37> */
.L_x_2602:
[----:B------:R-:W-:Y:S01]  /*f180*/  IMAD.MOV.U32 R2, RZ, RZ, R202 ;  /* 0x000000ffff027224 */ /* 0x000fe200078e00ca */
[----:B------:R-:W-:-:S02]  /*f190*/  MOV R127, 0x2 ;  /* 0x00000002007f7802 */ /* 0x000fc40000000f00 */
[----:B------:R-:W-:Y:S02]  /*f1a0*/  MOV R3, 0xf1c0 ;  /* 0x0000f1c000037802 */ /* 0x000fe40000000f00 */
[----:B------:R-:W-:Y:S05]  /*f1b0*/  CALL.REL.NOINC `($__internal_42_$__cuda_sm70_shflsync_bfly_p) ;  /* 0x0000019000007944 */ /* 0x000fea0003c00000 */
[----:B------:R-:W-:Y:S01]  /*f1c0*/  MOV R0, R127 ;  /* 0x0000007f00007202 */ /* 0x000fe20000000f00 */
[----:B------:R-:W-:Y:S05]  /*f1d0*/  BRA `(.L_x_2637) ;  /* 0xffffc6a000007947 */ /* 0x000fea000383ffff */
.L_x_2603:
[----:B------:R-:W-:Y:S01]  /*f1e0*/  IMAD.MOV.U32 R2, RZ, RZ, R0 ;  /* 0x000000ffff027224 */ /* 0x000fe200078e0000 */
[----:B------:R-:W-:Y:S02]  /*f1f0*/  MOV R127, 0x1 ;  /* 0x00000001007f7802 */ /* 0x000fe40000000f00 */
[----:B------:R-:W-:Y:S02]  /*f200*/  MOV R3, 0xf220 ;  /* 0x0000f22000037802 */ /* 0x000fe40000000f00 */
[----:B-1----:R-:W-:Y:S05]  /*f210*/  CALL.REL.NOINC `($__internal_42_$__cuda_sm70_shflsync_bfly_p) ;  /* 0x0000013000007944 */ /* 0x002fea0003c00000 */
[----:B------:R-:W-:Y:S01]  /*f220*/  FADD.FTZ R0, R0, R127 ;  /* 0x0000007f00007221 */ /* 0x000fe20000010000 */
[----:B------:R-:W-:Y:S02]  /*f230*/  MOV R2, R203 ;  /* 0x000000cb00027202 */ /* 0x000fe40000000f00 */
[----:B------:R-:W-:Y:S02]  /*f240*/  MOV R127, 0x2 ;  /* 0x00000002007f7802 */ /* 0x000fe40000000f00 */
[----:B------:R-:W-:Y:S02]  /*f250*/  MOV R3, 0xf270 ;  /* 0x0000f27000037802 */ /* 0x000fe40000000f00 */
[----:B------:R-:W-:Y:S05]  /*f260*/  CALL.REL.NOINC `($__internal_42_$__cuda_sm70_shflsync_bfly_p) ;  /* 0x000000e000007944 */ /* 0x000fea0003c00000 */
[----:B------:R-:W-:Y:S01]  /*f270*/  FADD.FTZ R4, R203, R127 ;  /* 0x0000007fcb047221 */ /* 0x000fe20000010000 */
[----:B------:R-:W-:-:S02]  /*f280*/  MOV R127, 0x1 ;  /* 0x00000001007f7802 */ /* 0x000fc40000000f00 */
[----:B------:R-:W-:Y:S02]  /*f290*/  MOV R3, 0xf2c0 ;  /* 0x0000f2c000037802 */ /* 0x000fe40000000f00 */
[----:B------:R-:W-:Y:S02]  /*f2a0*/  MOV R2, R4 ;  /* 0x0000000400027202 */ /* 0x000fe40000000f00 */
[----:B------:R-:W-:Y:S05]  /*f2b0*/  CALL.REL.NOINC `($__internal_42_$__cuda_sm70_shflsync_bfly_p) ;  /* 0x0000009000007944 */ /* 0x000fea0003c00000 */
[----:B------:R-:W-:Y:S01]  /*f2c0*/  MOV R3, R127 ;  /* 0x0000007f00037202 */ /* 0x000fe20000000f00 */
[----:B------:R-:W-:Y:S05]  /*f2d0*/  BRA `(.L_x_2638) ;  /* 0xffffc61000007947 */ /* 0x000fea000383ffff */
.L_x_2613:
[----:B------:R-:W-:Y:S01]  /*f2e0*/  IMAD.MOV.U32 R30, RZ, RZ, R18 ;  /* 0x000000ffff1e7224 */ /* 0x000fe200078e0012 */
[----:B------:R-:W-:Y:S01]  /*f2f0*/  MOV R29, RZ ;  /* 0x000000ff001d7202 */ /* 0x000fe20000000f00 */
[----:B-1----:R-:W-:Y:S01]  /*f300*/  IMAD.MOV.U32 R3, RZ, RZ, 0x1f ;  /* 0x0000001fff037424 */ /* 0x002fe200078e00ff */
[----:B---3--:R-:W-:Y:S02]  /*f310*/  MOV R2, 0xf330 ;  /* 0x0000f33000027802 */ /* 0x008fe40000000f00 */
[----:B--2-45:R-:W-:Y:S05]  /*f320*/  CALL.REL.NOINC `($__internal_43_$__cuda_sm70_shflsync_idx_p) ;  /* 0x0000007000007944 */ /* 0x034fea0003c00000 */
[----:B------:R-:W-:Y:S01]  /*f330*/  MOV R0, R29 ;  /* 0x0000001d00007202 */ /* 0x000fe20000000f00 */
[----:B------:R-:W-:Y:S05]  /*f340*/  BRA `(.L_x_2639) ;  /* 0xffffe6d000007947 */ /* 0x000fea000383ffff */
        .weak           $__internal_42_$__cuda_sm70_shflsync_bfly_p
        .type           $__internal_42_$__cuda_sm70_shflsync_bfly_p,@function
        .size           $__internal_42_$__cuda_sm70_shflsync_bfly_p,($__internal_43_$__cuda_sm70_shflsync_idx_p - $__internal_42_$__cuda_sm70_shflsync_bfly_p)
$__internal_42_$__cuda_sm70_shflsync_bfly_p:
[----:B------:R-:W-:Y:S04]  /*f350*/  WARPSYNC R178 ;  /* 0x000000b200007348 */ /* 0x000fe80003800000 */
[----:B------:R1:W2:Y:S02]  /*f360*/  SHFL.BFLY PT, R127, R2, R127, R179 ;  /* 0x0c00007f027f7389 */ /* 0x0002a400000e00b3 */
[----:B-1----:R-:W-:-:S02]  /*f370*/  MOV R2, R3 ;  /* 0x0000000300027202 */ /* 0x002fc40000000f00 */
[----:B------:R-:W-:-:S04]  /*f380*/  MOV R3, 0x0 ;  /* 0x0000000000037802 */ /* 0x000fc80000000f00 */
[----:B--2---:R-:W-:Y:S05]  /*f390*/  RET.REL.NODEC R2 `(_ZN7cutlass13device_kernelIN5flash19enable_sm80_to_sm89INS1_16FlashAttnFwdSm80INS1_25CollectiveMainloopFwdSm80ILi8ELi2ELb0EN4cute5tupleIJNS5_1CILi128EEENS7_ILi64EEENS7_ILi192EEEEEELi192ENS_6half_tEfNS_4arch4Sm80ELb1ELb0ELb0ELb0ELb1ELb0ELb1ELb1EEENS1_21CollectiveEpilogueFwdINS6_IJS8_SA_S9_EEENS6_IJNS7_ILi1EEESI_SI_EEESC_SE_Li256ELb0ELb1ELb1ELb0EEENS1_30DynamicPersistentTileSchedulerILi256ELi256ELb1ELb1ELb0EEEEEEEEEvNT_6ParamsE) ;  /* 0xffff0c6002007950 */ /* 0x004fea0003c3ffff */
        .weak           $__internal_43_$__cuda_sm70_shflsync_idx_p
        .type           $__internal_43_$__cuda_sm70_shflsync_idx_p,@function
        .size           $__internal_43_$__cuda_sm70_shflsync_idx_p,(.L_x_3142 - $__internal_43_$__cuda_sm70_shflsync_idx_p)
$__internal_43_$__cuda_sm70_shflsync_idx_p:
[----:B------:R-:W-:-:S04]  /*f3a0*/  MOV R31, 0xffffffff ;  /* 0xffffffff001f7802 */ /* 0x000fc80000000f00 */
[----:B------:R-:W-:Y:S04]  /*f3b0*/  WARPSYNC R31 ;  /* 0x0000001f00007348 */ /* 0x000fe80003800000 */
[----:B------:R1:W2:Y:S02]  /*f3c0*/  SHFL.IDX PT, R29, R30, R29, R3 ;  /* 0x0000001d1e1d7389 */ /* 0x0002a400000e0003 */
[----:B-1----:R-:W-:-:S04]  /*f3d0*/  MOV R3, 0x0 ;  /* 0x0000000000037802 */ /* 0x002fc80000000f00 */
[----:B--2---:R-:W-:Y:S05]  /*f3e0*/  RET.REL.NODEC R2 `(_ZN7cutlass13device_kernelIN5flash19enable_sm80_to_sm89INS1_16FlashAttnFwdSm80INS1_25CollectiveMainloopFwdSm80ILi8ELi2ELb0EN4cute5tupleIJNS5_1CILi128EEENS7_ILi64EEENS7_ILi192EEEEEELi192ENS_6half_tEfNS_4arch4Sm80ELb1ELb0ELb0ELb0ELb1ELb0ELb1ELb1EEENS1_21CollectiveEpilogueFwdINS6_IJS8_SA_S9_EEENS6_IJNS7_ILi1EEESI_SI_EEESC_SE_Li256ELb0ELb1ELb1ELb0EEENS1_30DynamicPersistentTileSchedulerILi256ELi256ELb1ELb1ELb0EEEEEEEEEvNT_6ParamsE) ;  /* 0xffff0c1002007950 */ /* 0x004fea0003c3ffff */
.L_x_2640:
        /* <DEDUP_REMOVED lines=9> */
.L_x_3142:


//--------------------- .text._ZN7cutlass13device_kernelIN5flash19enable_sm80_to_sm89INS1_16FlashAttnFwdSm80INS1_25CollectiveMainloopFwdSm80ILi8ELi2ELb0EN4cute5tupleIJNS5_1CILi128EEENS7_ILi64EEENS7_ILi192EEEEEELi192ENS_6half_tEfNS_4arch4Sm80ELb1ELb0ELb0ELb1ELb1ELb0ELb1ELb1EEENS1_21CollectiveEpilogueFwdINS6_IJS8_SA_S9_EEENS6_IJNS7_ILi1EEESI_SI_EEESC_SE_Li256ELb1ELb1ELb1ELb0EEENS1_36VarlenDynamicPersistentTileSchedulerILi128ELi64ELi256ELi256ELb1ELb1ELb0ELb1ELb1ELb1EEEEEEEEEvNT_6ParamsE --------------------------
	.section	.text._ZN7cutlass13device_kernelIN5flash19enable_sm80_to_sm89INS1_16FlashAttnFwdSm80INS1_25CollectiveMainloopFwdSm80ILi8ELi2ELb0EN4cute5tupleIJNS5_1CILi128EEENS7_ILi64EEENS7_ILi192EEEEEELi192ENS_6half_tEfNS_4arch4Sm80ELb1ELb0ELb0ELb1ELb1ELb0ELb1ELb1EEENS1_21CollectiveEpilogueFwdINS6_IJS8_SA_S9_EEENS6_IJNS7_ILi1EEESI_SI_EEESC_SE_Li256ELb1ELb1ELb1ELb0EEENS1_36VarlenDynamicPersistentTileSchedulerILi128ELi64ELi256ELi256ELb1ELb1ELb0ELb1ELb1ELb1EEEEEEEEEvNT_6ParamsE,"ax",@progbits
	.sectioninfo	@"SHI_REGISTERS=255"
	.align	128
.text._ZN7cutlass13device_kernelIN5flash19enable_sm80_to_sm89INS1_16FlashAttnFwdSm80INS1_25CollectiveMainloopFwdSm80ILi8ELi2ELb0EN4cute5tupleIJNS5_1CILi128EEENS7_ILi64EEENS7_ILi192EEEEEELi192ENS_6half_tEfNS_4arch4Sm80ELb1ELb0ELb0ELb1ELb1ELb0ELb1ELb1EEENS1_21CollectiveEpilogueFwdINS6_IJS8_SA_S9_EEENS6_IJNS7_ILi1EEESI_SI_EEESC_SE_Li256ELb1ELb1ELb1ELb0EEENS1_36VarlenDynamicPersistentTileSchedulerILi128ELi64ELi256ELi256ELb1ELb1ELb0ELb1ELb1ELb1EEEEEEEEEvNT_6ParamsE:
        .type           _ZN7cutlass13device_kernelIN5flash19enable_sm80_to_sm89INS1_16FlashAttnFwdSm80INS1_25CollectiveMainloopFwdSm80ILi8ELi2ELb0EN4cute5tupleIJNS5_1CILi128EEENS7_ILi64EEENS7_ILi192EEEEEELi192ENS_6half_tEfNS_4arch4Sm80ELb1ELb0ELb0ELb1ELb1ELb0ELb1ELb1EEENS1_21CollectiveEpilogueFwdINS6_IJS8_SA_S9_EEENS6_IJNS7_ILi1EEESI_SI_EEESC_SE_Li256ELb1ELb1ELb1ELb0EEENS1_36VarlenDynamicPersistentTileSchedulerILi128ELi64ELi256ELi256ELb1ELb1ELb0ELb1ELb1ELb1EEEEEEEEEvNT_6ParamsE,@function
        .size           _ZN7cutlass13device_kernelIN5flash19enable_sm80_to_sm89INS1_16FlashAttnFwdSm80INS1_25CollectiveMainloopFwdSm80ILi8ELi2ELb0EN4cute5tupleIJNS5_1CILi128EEENS7_ILi64EEENS7_ILi192EEEEEELi192ENS_6half_tEfNS_4arch4Sm80ELb1ELb0ELb0ELb1ELb1ELb0ELb1ELb1EEENS1_21CollectiveEpilogueFwdINS6_IJS8_SA_S9_EEENS6_IJNS7_ILi1EEESI_SI_EEESC_SE_Li256ELb1ELb1ELb1ELb0EEENS1_36VarlenDynamicPersistentTileSchedulerILi128ELi64ELi256ELi256ELb1ELb1ELb0ELb1ELb1ELb1EEEEEEEEEvNT_6ParamsE,(.L_x_3145 - _ZN7cutlass13device_kernelIN5flash19enable_sm80_to_sm89INS1_16FlashAttnFwdSm80INS1_25CollectiveMainloopFwdSm80ILi8ELi2ELb0EN4cute5tupleIJNS5_1CILi128EEENS7_ILi64EEENS7_ILi192EEEEEELi192ENS_6half_tEfNS_4arch4Sm80ELb1ELb0ELb0ELb1ELb1ELb0ELb1ELb1EEENS1_21CollectiveEpilogueFwdINS6_IJS8_SA_S9_EEENS6_IJNS7_ILi1EEESI_SI_EEESC_SE_Li256ELb1ELb1ELb1ELb0EEENS1_36VarlenDynamicPersistentTileSchedulerILi128ELi64ELi256ELi256ELb1ELb1ELb0ELb1ELb1ELb1EEEEEEEEEvNT_6ParamsE)
        .other          _ZN7cutlass13device_kernelIN5flash19enable_sm80_to_sm89INS1_16FlashAttnFwdSm80INS1_25CollectiveMainloopFwdSm80ILi8ELi2ELb0EN4cute5tupleIJNS5_1CILi128EEENS7_ILi64EEENS7_ILi192EEEEEELi192ENS_6half_tEfNS_4arch4Sm80ELb1ELb0ELb0ELb1ELb1ELb0ELb1ELb1EEENS1_21CollectiveEpilogueFwdINS6_IJS8_SA_S9_EEENS6_IJNS7_ILi1EEESI_SI_EEESC_SE_Li256ELb1ELb1ELb1ELb0EEENS1_36VarlenDynamicPersistentTileSchedulerILi128ELi64ELi256ELi256ELb1ELb1ELb0ELb1ELb1ELb1EEEEEEEEEvNT_6ParamsE,@"STO_CUDA_ENTRY STV_DEFAULT"
_ZN7cutlass13device_kernelIN5flash19enable_sm80_to_sm89INS1_16FlashAttnFwdSm80INS1_25CollectiveMainloopFwdSm80ILi8ELi2ELb0EN4cute5tupleIJNS5_1CILi128EEENS7_ILi64EEENS7_ILi192EEEEEELi192ENS_6half_tEfNS_4arch4Sm80ELb1ELb0ELb0ELb1ELb1ELb0ELb1ELb1EEENS1_21CollectiveEpilogueFwdINS6_IJS8_SA_S9_EEENS6_IJNS7_ILi1EEESI_SI_EEESC_SE_Li256ELb1ELb1ELb1ELb0EEENS1_36VarlenDynamicPersistentTileSchedulerILi128ELi64ELi256ELi256ELb1ELb1ELb0ELb1ELb1ELb1EEEEEEEEEvNT_6ParamsE:
        /* <DEDUP_REMOVED lines=52> */
.L_x_2646:
        /* <DEDUP_REMOVED lines=16> */
.L_x_2770:
        /* <DEDUP_REMOVED lines=16> */
.L_x_2771:
[----:B---3--:R-:W-:-:S05]  /*0540*/  IMAD R0, R0, c[0x0][0x538], RZ ;  /* 0x00014e0000007a24 */ /* 0x008fca00078e02ff */
[----:B------:R-:W-:-:S04]  /*0550*/  IADD3 R6, R0, R6, RZ ;  /* 0x0000000600067210 */ /* 0x000fc80007ffe0ff */
[----:B------:R-:W-:-:S13]  /*0560*/  ISETP.GT.AND P0, PT, R6, UR4, PT ;  /* 0x0000000406007c0c */ /* 0x000fda000bf04270 */
[----:B-12---:R-:W-:Y:S05]  /*0570*/  @!P0 BRA `(.L_x_2646) ;  /* 0xfffffdc000008947 */ /* 0x006fea000383ffff */
.L_x_2642:
[----:B------:R-:W-:-:S05]  /*0580*/  IADD3 R10, -R0, R6, RZ ;  /* 0x00000006000a7210 */ /* 0x000fca0007ffe1ff */
[----:B------:R-:W-:-:S05]  /*0590*/  IMAD R0, R4, c[0x0][0x538], R10 ;  /* 0x00014e0004007a24 */ /* 0x000fca00078e020a */
[----:B------:R-:W-:Y:S01]  /*05a0*/  ISETP.GT.AND P0, PT, R0, UR4, PT ;  /* 0x0000000400007c0c */ /* 0x000fe2000bf04270 */
[----:B------:R-:W-:-:S12]  /*05b0*/  BRA.DIV ~URZ, `(.L_x_2647) ;  /* 0x000114a27f007947 */ /* 0x000fd8000b800000 */
[----:B------:R-:W-:-:S04]  /*05c0*/  VOTE.ANY R6, PT, !P0 ;  /* 0x0000000000067806 */ /* 0x000fc800040e0100 */
.L_x_2772:
[----:B------:R-:W2:Y:S02]  /*05d0*/  POPC R0, R6 ;  /* 0x0000000600007309 */ /* 0x000ea40000000000 */
[----:B-12---:R-:W-:Y:S01]  /*05e0*/  IADD3 R227, R0, R7, RZ ;  /* 0x0000000700e37210 */ /* 0x006fe20007ffe0ff */
[----:B------:R-:W-:Y:S05]  /*05f0*/  BRA.DIV ~URZ, `(.L_x_2648) ;  /* 0x000114b27f007947 */ /* 0x000fea000b800000 */
[----:B------:R1:W2:Y:S01]  /*0600*/  SHFL.IDX PT, R225, R9, R0, 0x1f ;  /* 0x00001f0009e17589 */ /* 0x0002a200000e0000 */
[----:B------:R-:W-:-:S03]  /*0610*/  MOV R5, RZ ;  /* 0x000000ff00057202 */ /* 0x000fc60000000f00 */
[----:B------:R1:W3:Y:S04]  /*0620*/  SHFL.IDX PT, R9, R8, R0, 0x1f ;  /* 0x00001f0008097589 */ /* 0x0002e800000e0000 */
.L_x_2773:
[----:B------:R-:W-:Y:S01]  /*0630*/  ISETP.NE.AND P0, PT, R6, RZ, PT ;  /* 0x000000ff0600720c */ /* 0x000fe20003f05270 */
[----:B------:R-:W-:-:S12]  /*0640*/  BSSY B0, `(.L_x_2649) ;  /* 0x0000005000007945 */ /* 0x000fd80003800000 */
[----:B------:R-:W-:Y:S05]  /*0650*/  @!P0 BRA `(.L_x_2650) ;  /* 0x0000003000008947 */ /* 0x000fea0003800000 */
[----:B------:R-:W-:Y:S01]  /*0660*/  IADD3 R2, R0, -0x1, RZ ;  /* 0xffffffff00027810 */ /* 0x000fe20007ffe0ff */
[----:B------:R-:W-:Y:S05]  /*0670*/  BRA.DIV ~URZ, `(.L_x_2651) ;  /* 0x000115127f007947 */ /* 0x000fea000b800000 */
[----:B------:R4:W1:Y:S02]  /*0680*/  SHFL.IDX PT, R5, R4, R2, 0x1f ;  /* 0x00001f0204057589 */ /* 0x00086400000e0000 */
.L_x_2650:
[----:B------:R-:W-:Y:S05]  /*0690*/  BSYNC B0 ;  /* 0x0000000000007941 */ /* 0x000fea0003800000 */
.L_x_2649:
[----:B---3--:R-:W-:Y:S01]  /*06a0*/  ISETP.NE.AND P0, PT, R9, 0x1, PT ;  /* 0x000000010900780c */ /* 0x008fe20003f05270 */
[----:B-1----:R-:W-:Y:S01]  /*06b0*/  IMAD R224, R5, c[0x0][0x538], R10 ;  /* 0x00014e0005e07a24 */ /* 0x002fe200078e020a */
[----:B------:R-:W-:Y:S04]  /*06c0*/  BSSY B0, `(.L_x_2652) ;  /* 0x0000085000007945 */ /* 0x000fe80003800000 */
[----:B------:R-:W-:-:S07]  /*06d0*/  IADD3 R11, -R224, UR4, RZ ;  /* 0x00000004e00b7c10 */ /* 0x000fce000fffe1ff */
[----:B------:R-:W-:Y:S05]  /*06e0*/  @!P0 BRA `(.L_x_2653) ;  /* 0x000003e000008947 */ /* 0x000fea0003800000 */
[-C--:B--2---:R-:W-:Y:S02]  /*06f0*/  IABS R0, R225.reuse ;  /* 0x000000e100007213 */ /* 0x084fe40000000000 */
[----:B------:R-:W-:-:S03]  /*0700*/  IABS R6, R225 ;  /* 0x000000e100067213 */ /* 0x000fc60000000000 */
[----:B------:R-:W-:Y:S01]  /*0710*/  IMAD.MOV.U32 R5, RZ, RZ, R0 ;  /* 0x000000ffff057224 */ /* 0x000fe200078e0000 */
[----:B------:R-:W-:-:S03]  /*0720*/  IABS R0, R9 ;  /* 0x0000000900007213 */ /* 0x000fc60000000000 */
[----:B----4-:R-:W1:Y:S02]  /*0730*/  I2F.RP R2, R5 ;  /* 0x0000000500027306 */ /* 0x010e640000209400 */
        /* <DEDUP_REMOVED lines=57> */
.L_x_2653:
[----:B----4-:R-:W-:-:S04]  /*0ad0*/  IMAD.MOV.U32 R2, RZ, RZ, 0x4 ;  /* 0x00000004ff027424 */ /* 0x010fc800078e00ff */
        /* <DEDUP_REMOVED lines=67> */
.L_x_2654:
[----:B------:R-:W-:Y:S05]  /*0f10*/  BSYNC B0 ;  /* 0x0000000000007941 */ /* 0x000fea0003800000 */
.L_x_2652:
[----:B------:R-:W-:-:S04]  /*0f20*/  LOP3.LUT R0, RZ, R0, RZ, 0x33, !PT ;  /* 0x00000000ff007212 */ /* 0x000fc800078e33ff */
[----:B------:R-:W-:Y:S01]  /*0f30*/  IADD3 R225, R0, R225, RZ ;  /* 0x000000e100e17210 */ /* 0x000fe20007ffe0ff */
[----:B------:R-:W-:Y:S05]  /*0f40*/  BRA `(.L_x_2655) ;  /* 0x0000004000007947 */ /* 0x000fea0003800000 */
.L_x_2643:
[----:B-1----:R-:W-:Y:S01]  /*0f50*/  IMAD.MOV.U32 R225, RZ, RZ, RZ ;  /* 0x000000ffffe17224 */ /* 0x002fe200078e00ff */
[----:B------:R-:W-:Y:S01]  /*0f60*/  MOV R226, RZ ;  /* 0x000000ff00e27202 */ /* 0x000fe20000000f00 */
[----:B------:R-:W-:Y:S01]  /*0f70*/  IMAD.U32 R224, RZ, RZ, UR4 ;  /* 0x00000004ffe07e24 */ /* 0x000fe2000f8e00ff */
[----:B------:R-:W-:Y:S02]  /*0f80*/  MOV R227, c[0x0][0x53c] ;  /* 0x00014f0000e37a02 */ /* 0x000fe40000000f00 */
.L_x_2655:
[----:B------:R-:W-:Y:S01]  /*0f90*/  ISETP.NE.AND P0, PT, R12, RZ, PT ;  /* 0x000000ff0c00720c */ /* 0x000fe20003f05270 */
[----:B------:R-:W-:-:S12]  /*0fa0*/  WARPSYNC 0xffffffff ;  /* 0xffffffff00007948 */ /* 0x000fd80003800000 */
[----:B------:R1:W-:Y:S04]  /*0fb0*/  @!P0 STS.128 [0x24100], R224 ;  /* 0x024100e0ff008388 */ /* 0x0003e80000000c00 */
[----:B------:R-:W-:Y:S06]  /*0fc0*/  BAR.ARV 0x5, 0x100 ;  /* 0x0144000000007b1d */ /* 0x000fec0000002000 */
.L_x_2641:
        /* <DEDUP_REMOVED lines=48> */
[----:B------:R-:W-:Y:S02]  /*12d0*/  LEA.HI R12, R12, R16, RZ, 0x2 ;  /* 0x000000100c0c7211 */ /* 0x000fe400078f10ff */
[----:B------:R-:W-:Y:S01]  /*12e0*/  ISETP.NE.U32.AND P3, PT, R6, 0x1, PT ;  /* 0x000000010600780c */ /* 0x000fe20003f65070 */
[----:B------:R-:W-:Y:S01]  /*12f0*/  IMAD.IADD R3, R4, 0x1, -R2 ;  /* 0x0000000104037824 */ /* 0x000fe200078e0a02 */
[----:B------:R-:W-:-:S02]  /*1300*/  LOP3.LUT R8, R0, 0x8, R15, 0xf8, !PT ;  /* 0x0000000800087812 */ /* 0x000fc400078ef80f */
[----:B------:R-:W-:Y:S02]  /*1310*/  SHF.R.U32.HI R6, RZ, 0x3, R0 ;  /* 0x00000003ff067819 */ /* 0x000fe40000011600 */
[----:B------:R-:W-:Y:S02]  /*1320*/  LOP3.LUT R0, R13, 0xfffffffc, RZ, 0xc0, !PT ;  /* 0xfffffffc0d007812 */ /* 0x000fe400078ec0ff */
[----:B------:R-:W-:Y:S02]  /*1330*/  SHF.R.S32.HI R2, RZ, 0x2, R12 ;  /* 0x00000002ff027819 */ /* 0x000fe4000001140c */
[----:B------:R-:W-:Y:S01]  /*1340*/  LOP3.LUT P0, RZ, R5, 0x2, RZ, 0xc0, !PT ;  /* 0x0000000205ff7812 */ /* 0x000fe2000780c0ff */
[----:B------:R-:W-:Y:S01]  /*1350*/  IMAD.IADD R0, R17, 0x1, -R0 ;  /* 0x0000000111007824 */ /* 0x000fe200078e0a00 */
[----:B------:R-:W-:Y:S01]  /*1360*/  LOP3.LUT P4, RZ, R5, 0x4, RZ, 0xc0, !PT ;  /* 0x0000000405ff7812 */ /* 0x000fe2000788c0ff */
[----:B------:R-:W-:Y:S01]  /*1370*/  IMAD R15, R3, 0x10, R2 ;  /* 0x00000010030f7824 */ /* 0x000fe200078e0202 */
[----:B------:R-:W-:Y:S01]  /*1380*/  LOP3.LUT R13, R8, R6, RZ, 0x3c, !PT ;  /* 0x00000006080d7212 */ /* 0x000fe200078e3cff */
        /* <DEDUP_REMOVED lines=8> */
[----:B------:R-:W-:Y:S01]  /*1410*/  IMAD R6, R0, 0x2, R8 ;  /* 0x0000000200067824 */ /* 0x000fe200078e0208 */
[----:B------:R-:W-:Y:S01]  /*1420*/  SHF.R.U32.HI R5, RZ, 0x3, R2 ;  /* 0x00000003ff057819 */ /* 0x000fe20000011602 */
[----:B------:R-:W-:Y:S01]  /*1430*/  STL [R1+0x18], R15 ;  /* 0x0000180f01007387 */ /* 0x000fe20000100800 */
[----:B------:R-:W-:-:S02]  /*1440*/  LOP3.LUT R7, R2, 0x8, R7, 0xf8, !PT ;  /* 0x0000000802077812 */ /* 0x000fc400078ef807 */
[----:B------:R-:W-:Y:S01]  /*1450*/  LOP3.LUT R11, R11, 0x7ffffe00, R9, 0xf8, !PT ;  /* 0x7ffffe000b0b7812 */ /* 0x000fe200078ef809 */
[----:B------:R-:W-:Y:S01]  /*1460*/  IMAD.SHL.U32 R9, R10, 0x40, RZ ;  /* 0x000000400a097824 */ /* 0x000fe200078e00ff */
[----:B------:R-:W-:Y:S01]  /*1470*/  LOP3.LUT R4, R4, 0x1c0, RZ, 0xc0, !PT ;  /* 0x000001c004047812 */ /* 0x000fe200078ec0ff */
[----:B------:R-:W-:Y:S01]  /*1480*/  IMAD.IADD R10, R0, 0x1, -R3 ;  /* 0x00000001000a7824 */ /* 0x000fe200078e0a03 */
[----:B------:R-:W-:Y:S01]  /*1490*/  LOP3.LUT R3, R7, R5, RZ, 0x3c, !PT ;  /* 0x0000000507037212 */ /* 0x000fe200078e3cff */
[----:B------:R-:W-:Y:S01]  /*14a0*/  IMAD R0, R14, 0x200, R13 ;  /* 0x000002000e007824 */ /* 0x000fe200078e020d */
[----:B------:R-:W-:Y:S01]  /*14b0*/  LOP3.LUT R5, R12, 0x7ffffffc, RZ, 0xc0, !PT ;  /* 0x7ffffffc0c057812 */ /* 0x000fe200078ec0ff */
[----:B------:R-:W-:Y:S01]  /*14c0*/  IMAD.SHL.U32 R209, R11, 0x2, RZ ;  /* 0x000000020bd17824 */ /* 0x000fe200078e00ff */
[----:B------:R-:W-:Y:S02]  /*14d0*/  SHF.R.S32.HI R7, RZ, 0x1f, R192 ;  /* 0x0000001fff077819 */ /* 0x000fe400000114c0 */
[----:B------:R-:W-:Y:S01]  /*14e0*/  LEA.HI R2, R4, R4, RZ, 0x1d ;  /* 0x0000000404027211 */ /* 0x000fe200078fe8ff */
[----:B------:R-:W-:Y:S01]  /*14f0*/  IMAD.IADD R7, R16, 0x1, -R5 ;  /* 0x0000000110077824 */ /* 0x000fe200078e0a05 */
[----:B------:R-:W-:-:S02]  /*1500*/  LOP3.LUT R4, R9, 0xfffffe00, RZ, 0xc0, !PT ;  /* 0xfffffe0009047812 */ /* 0x000fc400078ec0ff */
[----:B------:R-:W-:Y:S01]  /*1510*/  IADD3 R200, R192, 0x40, RZ ;  /* 0x00000040c0c87810 */ /* 0x000fe20007ffe0ff */
[----:B------:R-:W-:Y:S01]  /*1520*/  IMAD.SHL.U32 R228, R7, 0x2, RZ ;  /* 0x0000000207e47824 */ /* 0x000fe200078e00ff */
[----:B------:R-:W-:Y:S01]  /*1530*/  LEA R169, R0, 0xc100, 0x1 ;  /* 0x0000c10000a97811 */ /* 0x000fe200078e08ff */
[----:B------:R-:W-:Y:S01]  /*1540*/  IMAD.IADD R9, R6, 0x1, R2 ;  /* 0x0000000106097824 */ /* 0x000fe200078e0202 */
[CC--:B------:R-:W-:Y:S01]  /*1550*/  IADD3 R2, R3.reuse, R4.reuse, R8 ;  /* 0x0000000403027210 */ /* 0x0c0fe20007ffe008 */
[----:B------:R-:W-:Y:S01]  /*1560*/  IMAD R7, R10, 0x8, R15 ;  /* 0x000000080a077824 */ /* 0x000fe200078e020f */
[----:B------:R-:W-:Y:S01]  /*1570*/  LOP3.LUT R3, R3, R4, RZ, 0xfc, !PT ;  /* 0x0000000403037212 */ /* 0x000fe200078efcff */
[----:B------:R-:W-:Y:S01]  /*1580*/  IMAD.MOV.U32 R8, RZ, RZ, 0x40 ;  /* 0x00000040ff087424 */ /* 0x000fe200078e00ff */
[C---:B------:R-:W-:Y:S01]  /*1590*/  IADD3 R19, R228.reuse, 0x18, RZ ;  /* 0x00000018e4137810 */ /* 0x040fe20007ffe0ff */
[----:B------:R-:W-:Y:S01]  /*15a0*/  IMAD.MOV.U32 R4, RZ, RZ, 0x20 ;  /* 0x00000020ff047424 */ /* 0x000fe200078e00ff */
[C---:B------:R-:W-:Y:S01]  /*15b0*/  IADD3 R20, R228.reuse, 0x10, RZ ;  /* 0x00000010e4147810 */ /* 0x040fe20007ffe0ff */
[----:B------:R1:W-:Y:S01]  /*15c0*/  STL [R1+0x14], R7 ;  /* 0x0000140701007387 */ /* 0x0003e20000100800 */
[----:B------:R-:W-:-:S02]  /*15d0*/  IADD3 R16, R228, 0x30, RZ ;  /* 0x00000030e4107810 */ /* 0x000fc40007ffe0ff */
[----:B------:R-:W-:Y:S02]  /*15e0*/  LEA R238, R9, 0x80, 0x1 ;  /* 0x0000008009ee7811 */ /* 0x000fe400078e08ff */
[C---:B------:R-:W-:Y:S02]  /*15f0*/  IADD3 R17, R228.reuse, 0x28, RZ ;  /* 0x00000028e4117810 */ /* 0x040fe40007ffe0ff */
[----:B------:R-:W-:Y:S02]  /*1600*/  IADD3 R13, R228, 0x48, RZ ;  /* 0x00000048e40d7810 */ /* 0x000fe40007ffe0ff */
[----:B------:R-:W-:Y:S02]  /*1610*/  SHF.R.S32.HI R6, RZ, 0x1f, R200 ;  /* 0x0000001fff067819 */ /* 0x000fe400000114c8 */
[C---:B------:R-:W-:Y:S02]  /*1620*/  SEL R5, R8.reuse, 0xffffffc0, !P2 ;  /* 0xffffffc008057807 */ /* 0x040fe40005000000 */
[----:B------:R-:W-:-:S02]  /*1630*/  SEL R0, R8, 0xffffffc0, !P4 ;  /* 0xffffffc008007807 */ /* 0x000fc40006000000 */
[----:B------:R-:W-:Y:S02]  /*1640*/  IADD3 R14, R228, 0x40, RZ ;  /* 0x00000040e40e7810 */ /* 0x000fe40007ffe0ff */
[C---:B------:R-:W-:Y:S02]  /*1650*/  SEL R6, R4.reuse, 0xffffffe0, !P1 ;  /* 0xffffffe004067807 */ /* 0x040fe40004800000 */
[----:B------:R-:W-:Y:S02]  /*1660*/  SEL R168, R4, 0xffffffe0, !P0 ;  /* 0xffffffe004a87807 */ /* 0x000fe40004000000 */
[----:B------:R-:W-:Y:S01]  /*1670*/  IADD3 R11, R228, 0x58, RZ ;  /* 0x00000058e40b7810 */ /* 0x000fe20007ffe0ff */
[----:B------:R-:W-:Y:S01]  /*1680*/  IMAD.IADD R241, R238, 0x1, R6 ;  /* 0x00000001eef17824 */ /* 0x000fe200078e0206 */
[C---:B------:R-:W-:Y:S02]  /*1690*/  IADD3 R252, R228.reuse, 0x68, RZ ;  /* 0x00000068e4fc7810 */ /* 0x040fe40007ffe0ff */
[----:B-1----:R-:W-:-:S02]  /*16a0*/  IADD3 R7, R228, 0x60, RZ ;  /* 0x00000060e4077810 */ /* 0x002fc40007ffe0ff */
[----:B------:R-:W-:Y:S02]  /*16b0*/  SHF.R.S32.HI R8, RZ, 0x1f, R19 ;  /* 0x0000001fff087819 */ /* 0x000fe40000011413 */
[C---:B------:R-:W-:Y:S02]  /*16c0*/  IADD3 R251, R228.reuse, 0x70, RZ ;  /* 0x00000070e4fb7810 */ /* 0x040fe40007ffe0ff */
[----:B------:R-:W-:Y:S02]  /*16d0*/  IADD3 R249, R228, 0x80, RZ ;  /* 0x00000080e4f97810 */ /* 0x000fe40007ffe0ff */
[----:B------:R-:W-:Y:S02]  /*16e0*/  SHF.R.S32.HI R4, RZ, 0x1f, R20 ;  /* 0x0000001fff047819 */ /* 0x000fe40000011414 */
[----:B------:R-:W-:Y:S02]  /*16f0*/  SHF.R.S32.HI R8, RZ, 0x1f, R16 ;  /* 0x0000001fff087819 */ /* 0x000fe40000011410 */
[----:B------:R-:W-:-:S02]  /*1700*/  IADD3 R239, R238, -0x10, RZ ;  /* 0xfffffff0eeef7810 */ /* 0x000fc40007ffe0ff */
[C---:B------:R-:W-:Y:S02]  /*1710*/  IADD3 R248, R228.reuse, 0x88, RZ ;  /* 0x00000088e4f87810 */ /* 0x040fe40007ffe0ff */
[----:B------:R-:W-:Y:S02]  /*1720*/  IADD3 R246, R228, 0x98, RZ ;  /* 0x00000098e4f67810 */ /* 0x000fe40007ffe0ff */
[----:B------:R-:W-:Y:S02]  /*1730*/  SHF.R.S32.HI R4, RZ, 0x1f, R17 ;  /* 0x0000001fff047819 */ /* 0x000fe40000011411 */
[----:B------:R-:W-:Y:S02]  /*1740*/  SHF.R.S32.HI R8, RZ, 0x1f, R13 ;  /* 0x0000001fff087819 */ /* 0x000fe4000001140d */
[----:B------:R-:W-:Y:S02]  /*1750*/  @P3 IADD3 R239, R238, 0x10, RZ ;  /* 0x00000010eeef3810 */ /* 0x000fe40007ffe0ff */
[----:B------:R-:W-:-:S02]  /*1760*/  LEA R162, R2, 0x18100, 0x1 ;  /* 0x0001810002a27811 */ /* 0x000fc400078e08ff */
[----:B------:R-:W-:Y:S01]  /*1770*/  IADD3 R245, R228, 0xa0, RZ ;  /* 0x000000a0e4f57810 */ /* 0x000fe20007ffe0ff */
[----:B------:R-:W-:Y:S01]  /*1780*/  IMAD.IADD R240, R6, 0x1, R239 ;  /* 0x0000000106f07824 */ /* 0x000fe200078e02ef */
[----:B------:R-:W-:Y:S01]  /*1790*/  IADD3 R244, R228, 0xa8, RZ ;  /* 0x000000a8e4f47810 */ /* 0x000fe20007ffe0ff */
[----:B------:R-:W-:Y:S01]  /*17a0*/  IMAD.IADD R163, R162, 0x1, R168 ;  /* 0x00000001a2a37824 */ /* 0x000fe200078e02a8 */
[----:B------:R-:W-:Y:S01]  /*17b0*/  SHF.R.S32.HI R4, RZ, 0x1f, R14 ;  /* 0x0000001fff047819 */ /* 0x000fe2000001140e */
[----:B------:R-:W-:Y:S01]  /*17c0*/  IMAD.IADD R2, R240, 0x1, R5 ;  /* 0x00000001f0027824 */ /* 0x000fe200078e0205 */
[----:B------:R-:W-:Y:S01]  /*17d0*/  SHF.R.S32.HI R8, RZ, 0x1f, R7 ;  /* 0x0000001fff087819 */ /* 0x000fe20000011407 */
[--C-:B------:R-:W-:Y:S01]  /*17e0*/  IMAD.IADD R165, R162, 0x1, R0.reuse ;  /* 0x00000001a2a57824 */ /* 0x100fe200078e0200 */
[----:B------:R-:W-:Y:S01]  /*17f0*/  LEA R170, R3, 0x100, 0x1 ;  /* 0x0000010003aa7811 */ /* 0x000fe200078e08ff */
[----:B------:R-:W-:Y:S01]  /*1800*/  IMAD.IADD R3, R5, 0x1, R239 ;  /* 0x0000000105037824 */ /* 0x000fe200078e02ef */
[----:B------:R-:W-:Y:S01]  /*1810*/  IADD3 R243, R228, 0xb0, RZ ;  /* 0x000000b0e4f37810 */ /* 0x000fe20007ffe0ff */
[----:B------:R-:W-:Y:S01]  /*1820*/  IMAD.IADD R164, R163, 0x1, R0 ;  /* 0x00000001a3a47824 */ /* 0x000fe200078e0200 */
[----:B------:R-:W-:Y:S01]  /*1830*/  SHF.R.S32.HI R4, RZ, 0x1f, R11 ;  /* 0x0000001fff047819 */ /* 0x000fe2000001140b */
[----:B------:R-:W-:Y:S01]  /*1840*/  IMAD.IADD R231, R168, 0x1, R170 ;  /* 0x00000001a8e77824 */ /* 0x000fe200078e02aa */
[----:B------:R-:W-:Y:S01]  /*1850*/  SHF.R.S32.HI R7, RZ, 0x1f, R252 ;  /* 0x0000001fff077819 */ /* 0x000fe200000114fc */
[C---:B------:R-:W-:Y:S01]  /*1860*/  IMAD.IADD R171, R0.reuse, 0x1, R170 ;  /* 0x0000000100ab7824 */ /* 0x040fe200078e02aa */
[----:B------:R-:W-:Y:S01]  /*1870*/  SHF.R.S32.HI R4, RZ, 0x1f, R251 ;  /* 0x0000001fff047819 */ /* 0x000fe200000114fb */
[----:B------:R-:W-:Y:S01]  /*1880*/  IMAD.IADD R0, R0, 0x1, R231 ;  /* 0x0000000100007824 */ /* 0x000fe200078e02e7 */
[----:B------:R-:W-:Y:S01]  /*1890*/  SHF.R.S32.HI R7, RZ, 0x1f, R249 ;  /* 0x0000001fff077819 */ /* 0x000fe200000114f9 */
[----:B------:R-:W-:Y:S01]  /*18a0*/  IMAD.IADD R234, R168, 0x1, R171 ;  /* 0x00000001a8ea7824 */ /* 0x000fe200078e02ab */
[----:B------:R-:W-:-:S02]  /*18b0*/  SHF.R.S32.HI R4, RZ, 0x1f, R248 ;  /* 0x0000001fff047819 */ /* 0x000fc400000114f8 */
[----:B------:R-:W-:Y:S02]  /*18c0*/  SHF.R.S32.HI R7, RZ, 0x1f, R246 ;  /* 0x0000001fff077819 */ /* 0x000fe400000114f6 */
[----:B------:R-:W-:Y:S02]  /*18d0*/  SHF.R.S32.HI R4, RZ, 0x1f, R245 ;  /* 0x0000001fff047819 */ /* 0x000fe400000114f5 */
[----:B------:R-:W-:Y:S01]  /*18e0*/  SHF.R.S32.HI R7, RZ, 0x1f, R244 ;  /* 0x0000001fff077819 */ /* 0x000fe200000114f4 */
[----:B------:R-:W-:Y:S01]  /*18f0*/  IMAD.IADD R7, R238, 0x1, R5 ;  /* 0x00000001ee077824 */ /* 0x000fe200078e0205 */
[----:B------:R-:W-:Y:S01]  /*1900*/  SHF.R.S32.HI R4, RZ, 0x1f, R243 ;  /* 0x0000001fff047819 */ /* 0x000fe200000114f3 */
[----:B------:R-:W-:Y:S01]  /*1910*/  IMAD.IADD R4, R241, 0x1, R5 ;  /* 0x00000001f1047824 */ /* 0x000fe200078e0205 */
[----:B------:R-:W-:Y:S02]  /*1920*/  IADD3 R201, R192, 0x80, RZ ;  /* 0x00000080c0c97810 */ /* 0x000fe40007ffe0ff */
[----:B------:R1:W-:Y:S01]  /*1930*/  STL [R1+0xc], R7 ;  /* 0x00000c0701007387 */ /* 0x0003e20000100800 */
[----:B------:R-:W-:-:S02]  /*1940*/  IADD3 R21, R228, 0x8, RZ ;  /* 0x00000008e4157810 */ /* 0x000fc40007ffe0ff */
[C---:B------:R-:W-:Y:S01]  /*1950*/  IADD3 R18, R228.reuse, 0x20, RZ ;  /* 0x00000020e4127810 */ /* 0x040fe20007ffe0ff */
[----:B------:R1:W-:Y:S01]  /*1960*/  STL [R1+0x8], R4 ;  /* 0x0000080401007387 */ /* 0x0003e20000100800 */
[C---:B------:R-:W-:Y:S02]  /*1970*/  IADD3 R250, R228.reuse, 0x78, RZ ;  /* 0x00000078e4fa7810 */ /* 0x040fe40007ffe0ff */
[----:B------:R-:W-:Y:S01]  /*1980*/  SHF.R.S32.HI R12, RZ, 0x1f, R201 ;  /* 0x0000001fff0c7819 */ /* 0x000fe200000114c9 */
[----:B------:R1:W-:Y:S01]  /*1990*/  STL [R1+0x4], R3 ;  /* 0x0000040301007387 */ /* 0x0003e20000100800 */
[C---:B------:R-:W-:Y:S02]  /*19a0*/  IADD3 R15, R228.reuse, 0x38, RZ ;  /* 0x00000038e40f7810 */ /* 0x040fe40007ffe0ff */
[C---:B------:R-:W-:Y:S01]  /*19b0*/  IADD3 R247, R228.reuse, 0x90, RZ ;  /* 0x00000090e4f77810 */ /* 0x040fe20007ffe0ff */
[----:B------:R1:W-:Y:S01]  /*19c0*/  STL [R1], R2 ;  /* 0x0000000201007387 */ /* 0x0003e20000100800 */
[----:B------:R-:W-:-:S02]  /*19d0*/  IADD3 R12, R228, 0x50, RZ ;  /* 0x00000050e40c7810 */ /* 0x000fc40007ffe0ff */
[----:B------:R-:W-:Y:S01]  /*19e0*/  IADD3 R242, R228, 0xb8, RZ ;  /* 0x000000b8e4f27810 */ /* 0x000fe20007ffe0ff */
[----:B------:R1:W-:Y:S01]  /*19f0*/  STL [R1+0x10], R0 ;  /* 0x0000100001007387 */ /* 0x0003e20000100800 */
        /* <DEDUP_REMOVED lines=9> */
.L_x_2769:
[----:B------:R-:W-:-:S04]  /*1a90*/  IMAD.MOV.U32 R8, RZ, RZ, 0x4 ;  /* 0x00000004ff087424 */ /* 0x000fc800078e00ff */
[----:B-1----:R-:W-:-:S05]  /*1aa0*/  IMAD.WIDE R2, R227, R8, c[0x0][0x588] ;  /* 0x00016200e3027625 */ /* 0x002fca00078e0208 */
        /* <DEDUP_REMOVED lines=28> */
.L_x_2656:
[----:B------:R-:W-:-:S04]  /*1c70*/  ISETP.NE.U32.AND P1, PT, RZ, c[0x0][0x368], PT ;  /* 0x0000da00ff007a0c */ /* 0x000fc80003f25070 */
[----:B------:R-:W-:-:S13]  /*1c80*/  ISETP.NE.AND.EX P1, PT, RZ, c[0x0][0x36c], PT, P1 ;  /* 0x0000db00ff007a0c */ /* 0x000fda0003f25310 */
[----:B------:R-:W-:Y:S05]  /*1c90*/  @!P1 BRA `(.L_x_2657) ;  /* 0x0000004000009947 */ /* 0x000fea0003800000 */
[----:B-1----:R-:W-:-:S04]  /*1ca0*/  IADD3 R2, P1, R232, c[0x0][0x368], RZ ;  /* 0x0000da00e8027a10 */ /* 0x002fc80007f3e0ff */
[----:B------:R-:W-:-:S05]  /*1cb0*/  IADD3.X R3, R233, c[0x0][0x36c], RZ, P1, !PT ;  /* 0x0000db00e9037a10 */ /* 0x000fca0000ffe4ff */
[----:B------:R1:W5:Y:S01]  /*1cc0*/  LDG.E R0, [R2.64] ;  /* 0x0000000802007981 */ /* 0x000362000c1e1900 */
[----:B------:R-:W-:Y:S05]  /*1cd0*/  BRA `(.L_x_2658) ;  /* 0x0000008000007947 */ /* 0x000fea0003800000 */
.L_x_2657:
        /* <DEDUP_REMOVED lines=8> */
.L_x_2658:
        /* <DEDUP_REMOVED lines=58> */
.L_x_2660:
[----:B------:R-:W-:Y:S05]  /*2100*/  BSYNC B0 ;  /* 0x0000000000007941 */ /* 0x000fea0003800000 */
.L_x_2659:
[----:B------:R-:W-:Y:S01]  /*2110*/  IMAD R204, R236, R2, RZ ;  /* 0x00000002eccc7224 */ /* 0x000fe200078e02ff */
        /* <DEDUP_REMOVED lines=99> */
.L_x_2774:
[----:B------:R-:W-:Y:S05]  /*2750*/  BRA.DIV ~URZ, `(.L_x_2663) ;  /* 0x0000f5027f007947 */ /* 0x000fea000b800000 */
[----:B------:R3:W4:Y:S02]  /*2760*/  SHFL.IDX PT, R0, R12, RZ, 0x181f ;  /* 0x00181fff0c007589 */ /* 0x00072400000e0000 */
.L_x_2775:
        /* <DEDUP_REMOVED lines=20> */
.L_x_2665:
[----:B------:R-:W-:Y:S05]  /*28b0*/  BSYNC B0 ;  /* 0x0000000000007941 */ /* 0x000fea0003800000 */
.L_x_2664:
[----:B------:R-:W-:Y:S05]  /*28c0*/  BRA.DIV ~URZ, `(.L_x_2666) ;  /* 0x0000f4027f007947 */ /* 0x000fea000b800000 */
[----:B--2---:R2:W1:Y:S04]  /*28d0*/  SHFL.IDX PT, R8, R9, 0x1, 0x181f ;  /* 0x00381f0009087f89 */ /* 0x00446800000e0000 */
[----:B----4-:R2:W4:Y:S02]  /*28e0*/  SHFL.IDX PT, R0, R12, 0x1, 0x181f ;  /* 0x00381f000c007f89 */ /* 0x01052400000e0000 */
.L_x_2776:
        /* <DEDUP_REMOVED lines=19> */
.L_x_2668:
[----:B------:R-:W-:Y:S05]  /*2a20*/  BSYNC B0 ;  /* 0x0000000000007941 */ /* 0x000fea0003800000 */
.L_x_2667:
[----:B------:R-:W-:Y:S05]  /*2a30*/  BRA.DIV ~URZ, `(.L_x_2669) ;  /* 0x0000f3627f007947 */ /* 0x000fea000b800000 */
[----:B-1----:R1:W2:Y:S02]  /*2a40*/  SHFL.IDX PT, R8, R9, 0x2, 0x181f ;  /* 0x00581f0009087f89 */ /* 0x0022a400000e0000 */
.L_x_2777:
[----:B------:R-:W-:Y:S05]  /*2a50*/  BRA.DIV ~URZ, `(.L_x_2670) ;  /* 0x0000f3b27f007947 */ /* 0x000fea000b800000 */
[----:B----4-:R4:W1:Y:S02]  /*2a60*/  SHFL.IDX PT, R0, R12, 0x2, 0x181f ;  /* 0x00581f000c007f89 */ /* 0x01086400000e0000 */
.L_x_2778:
        /* <DEDUP_REMOVED lines=19> */
.L_x_2672:
[----:B------:R-:W-:Y:S05]  /*2ba0*/  BSYNC B0 ;  /* 0x0000000000007941 */ /* 0x000fea0003800000 */
.L_x_2671:
[----:B------:R-:W-:Y:S05]  /*2bb0*/  BRA.DIV ~URZ, `(.L_x_2673) ;  /* 0x0000f2c27f007947 */ /* 0x000fea000b800000 */
[----:B--2---:R2:W3:Y:S04]  /*2bc0*/  SHFL.IDX PT, R8, R9, 0x3, 0x181f ;  /* 0x00781f0009087f89 */ /* 0x0044e800000e0000 */
[----:B-1----:R2:W1:Y:S02]  /*2bd0*/  SHFL.IDX PT, R0, R12, 0x3, 0x181f ;  /* 0x00781f000c007f89 */ /* 0x00246400000e0000 */
.L_x_2779:
[----:B------:R-:W-:Y:S01]  /*2be0*/  IADD3 R2, R10, 0x60, RZ ;  /* 0x000000600a027810 */ /* 0x000fe20007ffe0ff */
[----:B-----5:R-:W-:Y:S01]  /*2bf0*/  IMAD.WIDE.U32 R212, R13, c[0x0][0x2b0], RZ ;  /* 0x0000ac000dd47a25 */ /* 0x020fe200078e00ff */
[----:B------:R-:W-:-:S02]  /*2c00*/  SHF.R.S32.HI R18, RZ, 0x1f, R192 ;  /* 0x0000001fff127819 */ /* 0x000fc400000114c0 */
[----:B------:R-:W-:Y:S02]  /*2c10*/  ISETP.GE.AND P2, PT, R2, R11, PT ;  /* 0x0000000b0200720c */ /* 0x000fe40003f46270 */
        /* <DEDUP_REMOVED lines=40> */
[----:B------:R-:W-:Y:S02]  /*2ea0*/  IMAD R215, R14, c[0x0][0x1ec], R211 ;  /* 0x00007b000ed77a24 */ /* 0x000fe400078e02d3 */
[----:B------:R-:W-:-:S04]  /*2eb0*/  IMAD.WIDE.U32 R2, R177, c[0x0][0x1e0], RZ ;  /* 0x00007800b1027a25 */ /* 0x000fc800078e00ff */
[----:B------:R-:W-:Y:S02]  /*2ec0*/  IMAD R96, R184, -0x40, R220 ;  /* 0xffffffc0b8607824 */ /* 0x000fe400078e02dc */
[----:B------:R-:W-:-:S04]  /*2ed0*/  IMAD.WIDE.U32 R216, R14, c[0x0][0x210], RZ ;  /* 0x000084000ed87a25 */ /* 0x000fc800078e00ff */
[----:B------:R-:W-:Y:S02]  /*2ee0*/  IMAD.IADD R13, R96, 0x1, -R229 ;  /* 0x00000001600d7824 */ /* 0x000fe400078e0ae5 */
[----:B------:R-:W-:Y:S01]  /*2ef0*/  IMAD R219, R14, c[0x0][0x214], R217 ;  /* 0x000085000edb7a24 */ /* 0x000fe200078e02d9 */
[C---:B------:R-:W-:Y:S01]  /*2f00*/  SHF.L.U64.HI R14, R192.reuse, 0x1, R18 ;  /* 0x00000001c00e7819 */ /* 0x040fe20000010212 */
[----:B------:R-:W-:Y:S01]  /*2f10*/  IMAD.SHL.U32 R17, R192, 0x2, RZ ;  /* 0x00000002c0117824 */ /* 0x000fe200078e00ff */
[----:B-1----:R-:W-:Y:S01]  /*2f20*/  SHF.R.S32.HI R5, RZ, 0x1f, R177 ;  /* 0x0000001fff057819 */ /* 0x002fe200000114b1 */
[----:B------:R-:W-:Y:S01]  /*2f30*/  IMAD.SHL.U32 R19, R201, 0x2, RZ ;  /* 0x00000002c9137824 */ /* 0x000fe200078e00ff */
[----:B------:R-:W-:-:S03]  /*2f40*/  ISETP.GE.AND P6, PT, R13, 0x1, PT ;  /* 0x000000010d00780c */ /* 0x000fc60003fc6270 */
[----:B------:R-:W-:-:S04]  /*2f50*/  IMAD R0, R5, c[0x0][0x1e0], RZ ;  /* 0x0000780005007a24 */ /* 0x000fc800078e02ff */
[----:B------:R-:W-:-:S04]  /*2f60*/  IMAD R0, R177, c[0x0][0x1e4], R0 ;  /* 0x00007900b1007a24 */ /* 0x000fc800078e0200 */
[----:B------:R-:W-:Y:S02]  /*2f70*/  IMAD.IADD R3, R3, 0x1, R0 ;  /* 0x0000000103037824 */ /* 0x000fe400078e0200 */
[----:B------:R-:W-:Y:S02]  /*2f80*/  @P6 ISETP.GE.AND P1, PT, R192, c[0x0][0x1d4], PT ;  /* 0x00007500c0006a0c */ /* 0x000fe40003f26270 */
[----:B------:R-:W-:Y:S02]  /*2f90*/  @P6 ISETP.GE.AND P5, PT, R200, c[0x0][0x1d4], PT ;  /* 0x00007500c8006a0c */ /* 0x000fe40003fa6270 */
[----:B------:R-:W-:Y:S02]  /*2fa0*/  @P6 ISETP.GE.AND P2, PT, R201, c[0x0][0x1d4], PT ;  /* 0x00007500c9006a0c */ /* 0x000fe40003f46270 */
[----:B---3--:R-:W-:Y:S01]  /*2fb0*/  SHF.R.S32.HI R7, RZ, 0x1f, R173 ;  /* 0x0000001fff077819 */ /* 0x008fe200000114ad */
[----:B------:R-:W-:-:S04]  /*2fc0*/  IMAD.WIDE.U32 R2, R173, c[0x0][0x1f0], R2 ;  /* 0x00007c00ad027a25 */ /* 0x000fc800078e0002 */
[C---:B------:R-:W-:Y:S02]  /*2fd0*/  IMAD R0, R7.reuse, c[0x0][0x1f0], RZ ;  /* 0x00007c0007007a24 */ /* 0x040fe400078e02ff */
[----:B------:R-:W-:Y:S02]  /*2fe0*/  IMAD R7, R7, c[0x0][0x218], RZ ;  /* 0x0000860007077a24 */ /* 0x000fe400078e02ff */
[C---:B------:R-:W-:Y:S01]  /*2ff0*/  IMAD R4, R173.reuse, c[0x0][0x1f4], R0 ;  /* 0x00007d00ad047a24 */ /* 0x040fe200078e0200 */
[----:B------:R-:W-:Y:S01]  /*3000*/  IADD3 R0, P0, R2, R210, RZ ;  /* 0x000000d202007210 */ /* 0x000fe20007f1e0ff */
[----:B------:R-:W-:-:S03]  /*3010*/  IMAD R11, R173, c[0x0][0x21c], R7 ;  /* 0x00008700ad0b7a24 */ /* 0x000fc600078e0207 */
[----:B------:R-:W-:Y:S01]  /*3020*/  IADD3.X R2, R215, R3, R4, P0, !PT ;  /* 0x00000003d7027210 */ /* 0x000fe200007fe404 */
[----:B------:R-:W-:Y:S01]  /*3030*/  IMAD R4, R5, c[0x0][0x208], RZ ;  /* 0x0000820005047a24 */ /* 0x000fe200078e02ff */
[----:B------:R-:W-:-:S03]  /*3040*/  LEA R6, P0, R0, c[0x0][0x1c8], 0x1 ;  /* 0x0000720000067a11 */ /* 0x000fc600078008ff */
[C---:B------:R-:W-:Y:S01]  /*3050*/  IMAD R5, R177.reuse, c[0x0][0x20c], R4 ;  /* 0x00008300b1057a24 */ /* 0x040fe200078e0204 */
[----:B------:R-:W-:Y:S01]  /*3060*/  LEA.HI.X R10, R0, c[0x0][0x1cc], R2, 0x1, P0 ;  /* 0x00007300000a7a11 */ /* 0x000fe200000f0c02 */
[----:B------:R-:W-:Y:S01]  /*3070*/  IMAD.WIDE.U32 R2, R177, c[0x0][0x208], RZ ;  /* 0x00008200b1027a25 */ /* 0x000fe200078e00ff */
[----:B------:R-:W1:Y:S03]  /*3080*/  SHFL.IDX PT, R0, R6, RZ, 0x181f ;  /* 0x00181fff06007589 */ /* 0x000e6600000e0000 */
[----:B------:R-:W-:Y:S01]  /*3090*/  IMAD.IADD R3, R3, 0x1, R5 ;  /* 0x0000000103037824 */ /* 0x000fe200078e0205 */
[----:B------:R-:W3:Y:S03]  /*30a0*/  SHFL.IDX PT, R8, R10, RZ, 0x181f ;  /* 0x00181fff0a087589 */ /* 0x000ee600000e0000 */
[----:B------:R-:W-:Y:S01]  /*30b0*/  IMAD.WIDE.U32 R2, R173, c[0x0][0x218], R2 ;  /* 0x00008600ad027a25 */ /* 0x000fe200078e0002 */
[----:B--2---:R2:W5:Y:S04]  /*30c0*/  SHFL.IDX PT, R9, R6, 0x1, 0x181f ;  /* 0x00381f0006097f89 */ /* 0x00456800000e0000 */
[----:B------:R-:W4:Y:S01]  /*30d0*/  SHFL.IDX PT, R10, R10, 0x1, 0x181f ;  /* 0x00381f000a0a7f89 */ /* 0x000f2200000e0000 */
[----:B-1----:R-:W-:-:S04]  /*30e0*/  @P6 LEA R4, P0, R192, R0, 0x1 ;  /* 0x00000000c0046211 */ /* 0x002fc800078008ff */
[----:B---3--:R-:W-:Y:S02]  /*30f0*/  @P6 LEA.HI.X R5, R192, R8, R18, 0x1, P0 ;  /* 0x00000008c0056211 */ /* 0x008fe400000f0c12 */
[----:B--2---:R-:W-:-:S03]  /*3100*/  @P6 LEA R6, P0, R200, R0, 0x1 ;  /* 0x00000000c8066211 */ /* 0x004fc600078008ff */
[----:B------:R1:W-:Y:S01]  /*3110*/  @P6 LDGSTS.E.BYPASS.LTC128B.128 [R209+0xc100], [R4.64], !P1 ;  /* 0x0c10000004d16fae */ /* 0x0003e2000c901d48 */
[----:B------:R-:W-:-:S05]  /*3120*/  @P6 LEA.HI.X R7, R200, R8, R16, 0x1, P0 ;  /* 0x00000008c8076211 */ /* 0x000fca00000f0c10 */
[----:B------:R5:W-:Y:S01]  /*3130*/  @P6 LDGSTS.E.BYPASS.LTC128B.128 [R209+0xe100], [R6.64], !P5 ;  /* 0x0e10000006d16fae */ /* 0x000be2000e901d48 */
[C---:B-1----:R-:W-:Y:S02]  /*3140*/  @P6 LEA R4, P1, R201.reuse, R0, 0x1 ;  /* 0x00000000c9046211 */ /* 0x042fe400078208ff */
[----:B------:R-:W-:Y:S02]  /*3150*/  IADD3 R0, P0, R2, R216, RZ ;  /* 0x000000d802007210 */ /* 0x000fe40007f1e0ff */
[----:B------:R-:W-:Y:S02]  /*3160*/  @P6 LEA.HI.X R5, R201, R8, R20, 0x1, P1 ;  /* 0x00000008c9056211 */ /* 0x000fe400008f0c14 */
[----:B------:R-:W-:Y:S02]  /*3170*/  ISETP.GE.AND P1, PT, R13, 0x21, PT ;  /* 0x000000210d00780c */ /* 0x000fe40003f26270 */
[----:B------:R-:W-:Y:S01]  /*3180*/  IADD3.X R2, R219, R3, R11, P0, !PT ;  /* 0x00000003db027210 */ /* 0x000fe200007fe40b */
[----:B------:R1:W-:Y:S01]  /*3190*/  @P6 LDGSTS.E.BYPASS.LTC128B.128 [R209+0x10100], [R4.64], !P2 ;  /* 0x1010000004d16fae */ /* 0x0003e2000d101d48 */
[----:B----4-:R-:W-:-:S04]  /*31a0*/  LEA R12, P0, R0, c[0x0][0x1f8], 0x1 ;  /* 0x00007e00000c7a11 */ /* 0x010fc800078008ff */
[----:B------:R-:W-:Y:S01]  /*31b0*/  LEA.HI.X R15, R0, c[0x0][0x1fc], R2, 0x1, P0 ;  /* 0x00007f00000f7a11 */ /* 0x000fe200000f0c02 */
[----:B------:R-:W2:Y:S04]  /*31c0*/  SHFL.IDX PT, R8, R12, RZ, 0x181f ;  /* 0x00181fff0c087589 */ /* 0x000ea800000e0000 */
[C---:B-----5:R-:W-:Y:S01]  /*31d0*/  @P1 LEA R6, P0, R192.reuse, R9, 0x1 ;  /* 0x00000009c0061211 */ /* 0x060fe200078008ff */
[----:B------:R-:W3:Y:S01]  /*31e0*/  SHFL.IDX PT, R11, R15, RZ, 0x181f ;  /* 0x00181fff0f0b7589 */ /* 0x000ee200000e0000 */
[----:B------:R-:W-:Y:S02]  /*31f0*/  @P1 ISETP.GE.AND P5, PT, R192, c[0x0][0x1d4], PT ;  /* 0x00007500c0001a0c */ /* 0x000fe40003fa6270 */
[----:B------:R-:W-:Y:S01]  /*3200*/  @P1 ISETP.GE.AND P2, PT, R200, c[0x0][0x1d4], PT ;  /* 0x00007500c8001a0c */ /* 0x000fe20003f46270 */
[----:B------:R-:W4:Y:S01]  /*3210*/  SHFL.IDX PT, R0, R12, 0x1, 0x181f ;  /* 0x00381f000c007f89 */ /* 0x000f2200000e0000 */
[----:B------:R-:W-:Y:S01]  /*3220*/  @P1 LEA.HI.X R7, R192, R10, R18, 0x1, P0 ;  /* 0x0000000ac0071211 */ /* 0x000fe200000f0c12 */
        /* <DEDUP_REMOVED lines=11> */
[----:B------:R1:W5:Y:S01]  /*32e0*/  SHFL.IDX PT, R10, R15, 0x1, 0x181f ;  /* 0x00381f000f0a7f89 */ /* 0x00036200000e0000 */
        /* <DEDUP_REMOVED lines=13> */
[----:B------:R-:W-:-:S03]  /*33c0*/  IADD3 R6, P0, R0, R17, RZ ;  /* 0x0000001100067210 */ /* 0x000fc60007f1e0ff */
[----:B------:R-:W-:Y:S01]  /*33d0*/  IMAD.X R9, R11, 0x1, R15, P6 ;  /* 0x000000010b097824 */ /* 0x000fe200030e060f */
[----:B------:R2:W-:Y:S01]  /*33e0*/  LDGSTS.E.BYPASS.LTC128B.128 [R209+0x2100], [R2.64], !P1 ;  /* 0x0210000002d17fae */ /* 0x0005e2000c901d48 */
[----:B------:R-:W-:Y:S01]  /*33f0*/  ISETP.GE.AND P1, PT, R201, c[0x0][0x1d4], PT ;  /* 0x00007500c9007a0c */ /* 0x000fe20003f26270 */
[----:B-----5:R-:W-:-:S03]  /*3400*/  IMAD.X R7, R10, 0x1, R14, P0 ;  /* 0x000000010a077824 */ /* 0x020fc600000e060e */
        /* <DEDUP_REMOVED lines=42> */
.L_x_2780:
        /* <DEDUP_REMOVED lines=8> */
[----:B------:R-:W-:Y:S01]  /*3730*/  IMAD.X R5, R8, 0x1, R16, P5 ;  /* 0x0000000108057824 */ /* 0x000fe200028e0610 */
        /* <DEDUP_REMOVED lines=11> */
.L_x_2781:
        /* <DEDUP_REMOVED lines=21> */
.L_x_2675:
[----:B------:R-:W-:Y:S05]  /*3940*/  BSYNC B0 ;  /* 0x0000000000007941 */ /* 0x000fea0003800000 */
.L_x_2674:
        /* <DEDUP_REMOVED lines=10> */
[----:B-1-3--:R1:W2:Y:S04]  /*39f0*/  LDSM.16.M88.4 R4, [R162] ;  /* 0x00000000a204783b */ /* 0x00a2a80000000200 */
        /* <DEDUP_REMOVED lines=34> */
.L_x_2782:
        /* <DEDUP_REMOVED lines=8> */
[C---:B---3--:R-:W-:Y:S01]  /*3ca0*/  IMAD.X R15, R12.reuse, 0x1, R22, P0 ;  /* 0x000000010c0f7824 */ /* 0x048fe200000e0616 */
        /* <DEDUP_REMOVED lines=8> */
[----:B------:R-:W4:Y:S04]  /*3d30*/  SHFL.IDX PT, R0, R21, 0x1, 0x181f ;  /* 0x00381f0015007f89 */ /* 0x000f2800000e0000 */
[----:B------:R3:W-:Y:S04]  /*3d40*/  LDGSTS.E.BYPASS.LTC128B.128 [R209+0xa100], [R16.64], !P0 ;  /* 0x0a10000010d17fae */ /* 0x0007e8000c101d48 */
[----:B------:R5:W2:Y:S02]  /*3d50*/  SHFL.IDX PT, R12, R13, 0x1, 0x181f ;  /* 0x00381f000d0c7f89 */ /* 0x000aa400000e0000 */
[----:B----45:R-:W-:-:S02]  /*3d60*/  SEL R13, RZ, 0x10, P0 ;  /* 0x00000010ff0d7807 */ /* 0x030fc40000000000 */
.L_x_2783:
[----:B---3--:R-:W-:Y:S02]  /*3d70*/  IADD3 R2, -R19, 0x10, RZ ;  /* 0x0000001013027810 */ /* 0x008fe40007ffe1ff */
[----:B------:R-:W-:-:S02]  /*3d80*/  IADD3 R3, -R18, 0x10, RZ ;  /* 0x0000001012037810 */ /* 0x000fc40007ffe1ff */
[----:B------:R-:W-:Y:S02]  /*3d90*/  LOP3.LUT R2, R2, 0xf, RZ, 0xc0, !PT ;  /* 0x0000000f02027812 */ /* 0x000fe400078ec0ff */
[----:B------:R-:W-:Y:S02]  /*3da0*/  IADD3 R14, -R13, 0x10, RZ ;  /* 0x000000100d0e7810 */ /* 0x000fe40007ffe1ff */
[----:B------:R-:W-:Y:S02]  /*3db0*/  LOP3.LUT R3, R3, 0xf, RZ, 0xc0, !PT ;  /* 0x0000000f03037812 */ /* 0x000fe400078ec0ff */
[-C--:B------:R-:W-:Y:S02]  /*3dc0*/  IADD3 R16, P1, P0, R2, R0.reuse, R25 ;  /* 0x0000000002107210 */ /* 0x080fe4000783e019 */
[----:B------:R-:W-:Y:S02]  /*3dd0*/  LOP3.LUT R2, R14, 0xf, RZ, 0xc0, !PT ;  /* 0x0000000f0e027812 */ /* 0x000fe400078ec0ff */
[----:B------:R-:W-:-:S02]  /*3de0*/  IADD3 R14, P6, P5, R3, R0, R26 ;  /* 0x00000000030e7210 */ /* 0x000fc40007dde01a */
[----:B--2---:R-:W-:Y:S02]  /*3df0*/  IADD3.X R17, RZ, R12, R22, P1, P0 ;  /* 0x0000000cff117210 */ /* 0x004fe40000fe0416 */
        /* <DEDUP_REMOVED lines=12> */
.L_x_2679:
[----:B------:R-:W-:Y:S05]  /*3ec0*/  BSYNC B0 ;  /* 0x0000000000007941 */ /* 0x000fea0003800000 */
.L_x_2678:
[----:B--2---:R-:W2:Y:S01]  /*3ed0*/  LDL R3, [R1+0x14] ;  /* 0x0000140001037983 */ /* 0x004ea20000100800 */
[----:B------:R-:W-:Y:S01]  /*3ee0*/  IMAD.MOV.U32 R0, RZ, RZ, 0x40 ;  /* 0x00000040ff007424 */ /* 0x000fe200078e00ff */
[----:B------:R-:W-:-:S02]  /*3ef0*/  LOP3.LUT P0, RZ, R206, 0x4, RZ, 0xc0, !PT ;  /* 0x00000004ceff7812 */ /* 0x000fc4000780c0ff */
[----:B------:R-:W0:Y:S01]  /*3f00*/  LDGDEPBAR ;  /* 0x00000000000079af */ /* 0x000e220000000000 */
[----:B------:R-:W-:Y:S01]  /*3f10*/  WARPSYNC 0xffffffff ;  /* 0xffffffff00007948 */ /* 0x000fe20003800000 */
[----:B------:R-:W-:Y:S01]  /*3f20*/  SEL R166, R0, 0xffffffc0, !P0 ;  /* 0xffffffc000a67807 */ /* 0x000fe20004000000 */
[----:B---3--:R-:W-:Y:S01]  /*3f30*/  HMMA.16816.F32 R16, R4, R32, RZ ;  /* 0x000000200410723c */ /* 0x008fe200000018ff */
[----:B------:R-:W-:Y:S02]  /*3f40*/  LDSM.16.M88.4 R92, [R169+0x3800] ;  /* 0x00380000a95c783b */ /* 0x000fe40000000200 */
[----:B------:R-:W-:Y:S01]  /*3f50*/  IADD3 R0, R166, R169, R167 ;  /* 0x000000a9a6007210 */ /* 0x000fe20007ffe0a7 */
[----:B------:R-:W-:-:S04]  /*3f60*/  IMAD.IADD R2, R169, 0x1, R166 ;  /* 0x00000001a9027824 */ /* 0x000fc800078e02a6 */
[C---:B------:R-:W-:Y:S01]  /*3f70*/  HMMA.16816.F32 R12, R4.reuse, R34, RZ ;  /* 0x00000022040c723c */ /* 0x040fe200000018ff */
[----:B------:R-:W-:Y:S04]  /*3f80*/  LDSM.16.M88.4 R56, [R2] ;  /* 0x000000000238783b */ /* 0x000fe80000000200 */
[----:B------:R-:W-:Y:S03]  /*3f90*/  LDSM.16.M88.4 R60, [R2+0x800] ;  /* 0x00080000023c783b */ /* 0x000fe60000000200 */
[C---:B----4-:R-:W-:Y:S01]  /*3fa0*/  HMMA.16816.F32 R28, R4.reuse, R36, RZ ;  /* 0x00000024041c723c */ /* 0x050fe200000018ff */
[----:B------:R-:W-:Y:S04]  /*3fb0*/  LDSM.16.M88.4 R68, [R2+0x1000] ;  /* 0x001000000244783b */ /* 0x000fe80000000200 */
[----:B------:R-:W-:Y:S03]  /*3fc0*/  LDSM.16.M88.4 R76, [R2+0x1800] ;  /* 0x00180000024c783b */ /* 0x000fe60000000200 */
[C---:B------:R-:W-:Y:S01]  /*3fd0*/  HMMA.16816.F32 R36, R4.reuse, R38, RZ ;  /* 0x000000260424723c */ /* 0x040fe200000018ff */
[----:B------:R-:W-:Y:S07]  /*3fe0*/  LDSM.16.M88.4 R84, [R0+0x1800] ;  /* 0x001800000054783b */ /* 0x000fee0000000200 */
[C---:B-1----:R-:W-:Y:S08]  /*3ff0*/  HMMA.16816.F32 R40, R4.reuse, R44, RZ ;  /* 0x0000002c0428723c */ /* 0x042ff000000018ff */
[C---:B------:R-:W-:Y:S08]  /*4000*/  HMMA.16816.F32 R48, R4.reuse, R52, RZ ;  /* 0x000000340430723c */ /* 0x040ff000000018ff */
[C---:B------:R-:W-:Y:S08]  /*4010*/  HMMA.16816.F32 R44, R4.reuse, R46, RZ ;  /* 0x0000002e042c723c */ /* 0x040ff000000018ff */
[----:B------:R-:W-:Y:S01]  /*4020*/  HMMA.16816.F32 R52, R4, R54, RZ ;  /* 0x000000360434723c */ /* 0x000fe200000018ff */
[----:B------:R-:W1:Y:S07]  /*4030*/  LDSM.16.M88.4 R4, [R165] ;  /* 0x00000000a504783b */ /* 0x000e6e0000000200 */
[C---:B------:R-:W-:Y:S01]  /*4040*/  HMMA.16816.F32 R32, R8.reuse, R64, R16 ;  /* 0x000000400820723c */ /* 0x040fe20000001810 */
[----:B------:R-:W-:Y:S07]  /*4050*/  LDSM.16.M88.4 R16, [R164] ;  /* 0x00000000a410783b */ /* 0x000fee0000000200 */
[C---:B------:R-:W-:Y:S01]  /*4060*/  HMMA.16816.F32 R24, R8.reuse, R66, R12 ;  /* 0x000000420818723c */ /* 0x040fe2000000180c */
[----:B------:R-:W3:Y:S07]  /*4070*/  LDSM.16.M88.4 R64, [R0] ;  /* 0x000000000040783b */ /* 0x000eee0000000200 */
[C---:B------:R-:W-:Y:S08]  /*4080*/  HMMA.16816.F32 R12, R8.reuse, R72, R28 ;  /* 0x00000048080c723c */ /* 0x040ff0000000181c */
[C---:B------:R-:W-:Y:S01]  /*4090*/  HMMA.16816.F32 R28, R8.reuse, R74, R36 ;  /* 0x0000004a081c723c */ /* 0x040fe20000001824 */
[----:B------:R-:W4:Y:S07]  /*40a0*/  LDSM.16.M88.4 R72, [R0+0x800] ;  /* 0x000800000048783b */ /* 0x000f2e0000000200 */
[C---:B------:R-:W-:Y:S08]  /*40b0*/  HMMA.16816.F32 R40, R8.reuse, R80, R40 ;  /* 0x000000500828723c */ /* 0x040ff00000001828 */
[C---:B------:R-:W-:Y:S01]  /*40c0*/  HMMA.16816.F32 R44, R8.reuse, R82, R44 ;  /* 0x00000052082c723c */ /* 0x040fe2000000182c */
[----:B------:R-:W5:Y:S07]  /*40d0*/  LDSM.16.M88.4 R80, [R0+0x1000] ;  /* 0x001000000050783b */ /* 0x000f6e0000000200 */
[C---:B------:R-:W-:Y:S08]  /*40e0*/  HMMA.16816.F32 R48, R8.reuse, R88, R48 ;  /* 0x000000580830723c */ /* 0x040ff00000001830 */
[----:B------:R-:W-:Y:S01]  /*40f0*/  HMMA.16816.F32 R52, R8, R90, R52 ;  /* 0x0000005a0834723c */ /* 0x000fe20000001834 */
[----:B------:R-:W-:Y:S07]  /*4100*/  LDSM.16.M88.4 R88, [R20+0x3800] ;  /* 0x003800001458783b */ /* 0x000fee0000000200 */
[C---:B-1----:R-:W-:Y:S08]  /*4110*/  HMMA.16816.F32 R36, R4.reuse, R56, R32 ;  /* 0x000000380424723c */ /* 0x042ff00000001820 */
[C---:B------:R-:W-:Y:S01]  /*4120*/  HMMA.16816.F32 R32, R4.reuse, R58, R24 ;  /* 0x0000003a0420723c */ /* 0x040fe20000001818 */
[----:B------:R-:W-:Y:S07]  /*4130*/  LDSM.16.M88.4 R56, [R169+0x2000] ;  /* 0x00200000a938783b */ /* 0x000fee0000000200 */
[C---:B------:R-:W-:Y:S01]  /*4140*/  HMMA.16816.F32 R24, R4.reuse, R60, R12 ;  /* 0x0000003c0418723c */ /* 0x040fe2000000180c */
[----:B------:R-:W1:Y:S07]  /*4150*/  LDSM.16.M88.4 R12, [R162+0x4000] ;  /* 0x00400000a20c783b */ /* 0x000e6e0000000200 */
[C---:B------:R-:W-:Y:S01]  /*4160*/  HMMA.16816.F32 R8, R4.reuse, R62, R28 ;  /* 0x0000003e0408723c */ /* 0x040fe2000000181c */
[----:B------:R-:W1:Y:S07]  /*4170*/  LDSM.16.M88.4 R60, [R169+0x2800] ;  /* 0x00280000a93c783b */ /* 0x000e6e0000000200 */
[C---:B------:R-:W-:Y:S08]  /*4180*/  HMMA.16816.F32 R28, R4.reuse, R68, R40 ;  /* 0x00000044041c723c */ /* 0x040ff00000001828 */
[C---:B------:R-:W-:Y:S01]  /*4190*/  HMMA.16816.F32 R44, R4.reuse, R70, R44 ;  /* 0x00000046042c723c */ /* 0x040fe2000000182c */
[----:B------:R-:W1:Y:S07]  /*41a0*/  LDSM.16.M88.4 R68, [R169+0x3000] ;  /* 0x00300000a944783b */ /* 0x000e6e0000000200 */
[C---:B------:R-:W-:Y:S08]  /*41b0*/  HMMA.16816.F32 R48, R4.reuse, R76, R48 ;  /* 0x0000004c0430723c */ /* 0x040ff00000001830 */
[----:B------:R-:W-:Y:S01]  /*41c0*/  HMMA.16816.F32 R52, R4, R78, R52 ;  /* 0x0000004e0434723c */ /* 0x000fe20000001834 */
[----:B------:R-:W-:Y:S07]  /*41d0*/  LDSM.16.M88.4 R76, [R2+0x3000] ;  /* 0x00300000024c783b */ /* 0x000fee0000000200 */
[C---:B---3--:R-:W-:Y:S08]  /*41e0*/  HMMA.16816.F32 R40, R16.reuse, R64, R36 ;  /* 0x000000401028723c */ /* 0x048ff00000001824 */
[C---:B------:R-:W-:Y:S01]  /*41f0*/  HMMA.16816.F32 R36, R16.reuse, R66, R32 ;  /* 0x000000421024723c */ /* 0x040fe20000001820 */
[----:B------:R-:W-:Y:S07]  /*4200*/  LDSM.16.M88.4 R64, [R20+0x2000] ;  /* 0x002000001440783b */ /* 0x000fee0000000200 */
[C---:B----4-:R-:W-:Y:S08]  /*4210*/  HMMA.16816.F32 R32, R16.reuse, R72, R24 ;  /* 0x000000481020723c */ /* 0x050ff00000001818 */
[C---:B------:R-:W-:Y:S01]  /*4220*/  HMMA.16816.F32 R24, R16.reuse, R74, R8 ;  /* 0x0000004a1018723c */ /* 0x040fe20000001808 */
[----:B------:R-:W3:Y:S04]  /*4230*/  LDSM.16.M88.4 R8, [R163+0x4000] ;  /* 0x00400000a308783b */ /* 0x000ee80000000200 */
[----:B------:R-:W4:Y:S03]  /*4240*/  LDSM.16.M88.4 R72, [R20+0x2800] ;  /* 0x002800001448783b */ /* 0x000f260000000200 */
[C---:B-----5:R-:W-:Y:S08]  /*4250*/  HMMA.16816.F32 R4, R16.reuse, R80, R28 ;  /* 0x000000501004723c */ /* 0x060ff0000000181c */
        /* <DEDUP_REMOVED lines=8> */
[C---:B------:R-:W-:Y:S08]  /*42e0*/  HMMA.16816.F32 R36, R12.reuse, R60, R32 ;  /* 0x0000003c0c24723c */ /* 0x040ff00000001820 */
[C---:B------:R-:W-:Y:S01]  /*42f0*/  HMMA.16816.F32 R32, R12.reuse, R62, R24 ;  /* 0x0000003e0c20723c */ /* 0x040fe20000001818 */
[----:B------:R-:W-:Y:S07]  /*4300*/  LDSM.16.M88.4 R60, [R2+0x2000] ;  /* 0x00200000023c783b */ /* 0x000fee0000000200 */
[----:B------:R-:W-:Y:S01]  /*4310*/  HMMA.16816.F32 R24, R12, R68, R4 ;  /* 0x000000440c18723c */ /* 0x000fe20000001804 */
[----:B------:R-:W1:Y:S01]  /*4320*/  LDSM.16.M88.4 R4, [R165+0x4000] ;  /* 0x00400000a504783b */ /* 0x000e620000000200 */
[----:B--2---:R-:W-:-:S06]  /*4330*/  IMAD.IADD R205, R3, 0x1, R225 ;  /* 0x0000000103cd7824 */ /* 0x004fcc00078e02e1 */
[C---:B------:R-:W-:Y:S01]  /*4340*/  HMMA.16816.F32 R16, R12.reuse, R70, R28 ;  /* 0x000000460c10723c */ /* 0x040fe2000000181c */
[----:B------:R-:W5:Y:S07]  /*4350*/  LDSM.16.M88.4 R68, [R2+0x2800] ;  /* 0x002800000244783b */ /* 0x000f6e0000000200 */
[C---:B------:R-:W-:Y:S01]  /*4360*/  HMMA.16816.F32 R28, R12.reuse, R92, R48 ;  /* 0x0000005c0c1c723c */ /* 0x040fe20000001830 */
[----:B------:R-:W2:Y:S07]  /*4370*/  LDL R92, [R1+0x10] ;  /* 0x00001000015c7983 */ /* 0x000eae0000100800 */
[----:B------:R-:W-:Y:S01]  /*4380*/  HMMA.16816.F32 R52, R12, R94, R52 ;  /* 0x0000005e0c34723c */ /* 0x000fe20000001834 */
[----:B------:R-:W1:Y:S07]  /*4390*/  LDSM.16.M88.4 R12, [R164+0x4000] ;  /* 0x00400000a40c783b */ /* 0x000e6e0000000200 */
[C---:B---3--:R-:W-:Y:S08]  /*43a0*/  HMMA.16816.F32 R48, R8.reuse, R64, R44 ;  /* 0x000000400830723c */ /* 0x048ff0000000182c */
[C---:B------:R-:W-:Y:S01]  /*43b0*/  HMMA.16816.F32 R44, R8.reuse, R66, R40 ;  /* 0x00000042082c723c */ /* 0x040fe20000001828 */
[----:B------:R-:W3:Y:S07]  /*43c0*/  LDSM.16.M88.4 R64, [R0+0x2800] ;  /* 0x002800000040783b */ /* 0x000eee0000000200 */
[C---:B----4-:R-:W-:Y:S08]  /*43d0*/  HMMA.16816.F32 R40, R8.reuse, R72, R36 ;  /* 0x000000480828723c */ /* 0x050ff00000001824 */
[C---:B------:R-:W-:Y:S01]  /*43e0*/  HMMA.16816.F32 R36, R8.reuse, R74, R32 ;  /* 0x0000004a0824723c */ /* 0x040fe20000001820 */
[----:B------:R-:W-:Y:S07]  /*43f0*/  LDSM.16.M88.4 R72, [R169+0x4000] ;  /* 0x00400000a948783b */ /* 0x000fee0000000200 */
[C---:B-----5:R-:W-:Y:S08]  /*4400*/  HMMA.16816.F32 R32, R8.reuse, R80, R24 ;  /* 0x000000500820723c */ /* 0x060ff00000001818 */
[C---:B------:R-:W-:Y:S01]  /*4410*/  HMMA.16816.F32 R24, R8.reuse, R82, R16 ;  /* 0x000000520818723c */ /* 0x040fe20000001810 */
[----:B------:R-:W-:Y:S07]  /*4420*/  LDSM.16.M88.4 R80, [R169+0x5800] ;  /* 0x00580000a950783b */ /* 0x000fee0000000200 */
[C---:B------:R-:W-:Y:S01]  /*4430*/  HMMA.16816.F32 R16, R8.reuse, R88, R28 ;  /* 0x000000580810723c */ /* 0x040fe2000000181c */
[----:B------:R-:W-:Y:S07]  /*4440*/  LDSM.16.M88.4 R28, [R0+0x3800] ;  /* 0x00380000001c783b */ /* 0x000fee0000000200 */
[----:B------:R-:W-:Y:S08]  /*4450*/  HMMA.16816.F32 R8, R8, R90, R52 ;  /* 0x0000005a0808723c */ /* 0x000ff00000001834 */
[C---:B-1----:R-:W-:Y:S08]  /*4460*/  HMMA.16816.F32 R52, R4.reuse, R60, R48 ;  /* 0x0000003c0434723c */ /* 0x042ff00000001830 */
[C---:B------:R-:W-:Y:S08]  /*4470*/  HMMA.16816.F32 R60, R4.reuse, R62, R44 ;  /* 0x0000003e043c723c */ /* 0x040ff0000000182c */
[C---:B------:R-:W-:Y:S01]  /*4480*/  HMMA.16816.F32 R44, R4.reuse, R70, R36 ;  /* 0x00000046042c723c */ /* 0x040fe20000001824 */
[----:B------:R-:W1:Y:S07]  /*4490*/  LDSM.16.M88.4 R36, [R0+0x3000] ;  /* 0x003000000024783b */ /* 0x000e6e0000000200 */
[C---:B------:R-:W-:Y:S01]  /*44a0*/  HMMA.16816.F32 R48, R4.reuse, R68, R40 ;  /* 0x000000440430723c */ /* 0x040fe20000001828 */
[----:B------:R-:W-:Y:S07]  /*44b0*/  LDSM.16.M88.4 R68, [R169+0x4800] ;  /* 0x00480000a944783b */ /* 0x000fee0000000200 */
[C---:B------:R-:W-:Y:S08]  /*44c0*/  HMMA.16816.F32 R40, R4.reuse, R76, R32 ;  /* 0x0000004c0428723c */ /* 0x040ff00000001820 */
[C---:B------:R-:W-:Y:S08]  /*44d0*/  HMMA.16816.F32 R32, R4.reuse, R78, R24 ;  /* 0x0000004e0420723c */ /* 0x040ff00000001818 */
[C---:B------:R-:W-:Y:S08]  /*44e0*/  HMMA.16816.F32 R24, R4.reuse, R84, R16 ;  /* 0x000000540418723c */ /* 0x040ff00000001810 */
[----:B------:R-:W-:Y:S01]  /*44f0*/  HMMA.16816.F32 R16, R4, R86, R8 ;  /* 0x000000560410723c */ /* 0x000fe20000001808 */
[----:B------:R-:W4:Y:S04]  /*4500*/  LDSM.16.M88.4 R4, [R162+0x8000] ;  /* 0x00800000a204783b */ /* 0x000f280000000200 */
[----:B------:R-:W5:Y:S03]  /*4510*/  LDSM.16.M88.4 R84, [R169+0x5000] ;  /* 0x00500000a954783b */ /* 0x000f660000000200 */
[C---:B------:R-:W-:Y:S08]  /*4520*/  HMMA.16816.F32 R8, R12.reuse, R56, R52 ;  /* 0x000000380c08723c */ /* 0x040ff00000001834 */
[C---:B------:R-:W-:Y:S08]  /*4530*/  HMMA.16816.F32 R60, R12.reuse, R58, R60 ;  /* 0x0000003a0c3c723c */ /* 0x040ff0000000183c */
[C---:B---3--:R-:W-:Y:S08]  /*4540*/  HMMA.16816.F32 R56, R12.reuse, R64, R48 ;  /* 0x000000400c38723c */ /* 0x048ff00000001830 */
[C---:B------:R-:W-:Y:S08]  /*4550*/  HMMA.16816.F32 R52, R12.reuse, R66, R44 ;  /* 0x000000420c34723c */ /* 0x040ff0000000182c */
[C---:B-1----:R-:W-:Y:S01]  /*4560*/  HMMA.16816.F32 R64, R12.reuse, R36, R40 ;  /* 0x000000240c40723c */ /* 0x042fe20000001828 */
[----:B------:R-:W-:Y:S07]  /*4570*/  LDSM.16.M88.4 R40, [R20+0x4000] ;  /* 0x004000001428783b */ /* 0x000fee0000000200 */
[C---:B------:R-:W-:Y:S01]  /*4580*/  HMMA.16816.F32 R76, R12.reuse, R38, R32 ;  /* 0x000000260c4c723c */ /* 0x040fe20000001820 */
[----:B------:R-:W-:Y:S07]  /*4590*/  LDSM.16.M88.4 R36, [R20+0x4800] ;  /* 0x004800001424783b */ /* 0x000fee0000000200 */
[C---:B------:R-:W-:Y:S08]  /*45a0*/  HMMA.16816.F32 R48, R12.reuse, R28, R24 ;  /* 0x0000001c0c30723c */ /* 0x040ff00000001818 */
[----:B------:R-:W-:Y:S01]  /*45b0*/  HMMA.16816.F32 R44, R12, R30, R16 ;  /* 0x0000001e0c2c723c */ /* 0x000fe20000001810 */
[----:B------:R-:W1:Y:S07]  /*45c0*/  LDSM.16.M88.4 R12, [R163+0x8000] ;  /* 0x00800000a30c783b */ /* 0x000e6e0000000200 */
[C---:B----4-:R-:W-:Y:S01]  /*45d0*/  HMMA.16816.F32 R32, R4.reuse, R72, R8 ;  /* 0x000000480420723c */ /* 0x050fe20000001808 */
[----:B------:R-:W-:Y:S07]  /*45e0*/  LDSM.16.M88.4 R8, [R165+0x8000] ;  /* 0x00800000a508783b */ /* 0x000fee0000000200 */
[C---:B------:R-:W-:Y:S01]  /*45f0*/  HMMA.16816.F32 R24, R4.reuse, R68, R56 ;  /* 0x000000440418723c */ /* 0x040fe20000001838 */
[----:B------:R-:W3:Y:S07]  /*4600*/  LDSM.16.M88.4 R56, [R20+0x5000] ;  /* 0x005000001438783b */ /* 0x000eee0000000200 */
[C---:B------:R-:W-:Y:S01]  /*4610*/  HMMA.16816.F32 R28, R4.reuse, R74, R60 ;  /* 0x0000004a041c723c */ /* 0x040fe2000000183c */
[----:B------:R4:W1:Y:S07]  /*4620*/  LDSM.16.M88.4 R72, [R20+0x5800] ;  /* 0x005800001448783b */ /* 0x00086e0000000200 */
[C---:B------:R-:W-:Y:S01]  /*4630*/  HMMA.16816.F32 R16, R4.reuse, R70, R52 ;  /* 0x000000460410723c */ /* 0x040fe20000001834 */
[----:B------:R-:W-:Y:S07]  /*4640*/  LDSM.16.M88.4 R68, [R2+0x5800] ;  /* 0x005800000244783b */ /* 0x000fee0000000200 */
[C---:B-----5:R-:W-:Y:S01]  /*4650*/  HMMA.16816.F32 R52, R4.reuse, R84, R64 ;  /* 0x000000540434723c */ /* 0x060fe20000001840 */
[----:B------:R-:W-:Y:S07]  /*4660*/  LDSM.16.M88.4 R64, [R2+0x4800] ;  /* 0x004800000240783b */ /* 0x000fee0000000200 */
[C---:B------:R-:W-:Y:S01]  /*4670*/  HMMA.16816.F32 R60, R4.reuse, R86, R76 ;  /* 0x00000056043c723c */ /* 0x040fe2000000184c */
[----:B------:R-:W5:Y:S04]  /*4680*/  LDSM.16.M88.4 R84, [R2+0x4000] ;  /* 0x004000000254783b */ /* 0x000f680000000200 */
[----:B------:R2:W2:Y:S03]  /*4690*/  LDSM.16.M88.4 R76, [R2+0x5000] ;  /* 0x00500000024c783b */ /* 0x0004a60000000200 */
[C---:B----4-:R-:W-:Y:S08]  /*46a0*/  HMMA.16816.F32 R20, R4.reuse, R80, R48 ;  /* 0x000000500414723c */ /* 0x050ff00000001830 */
[----:B------:R-:W-:Y:S01]  /*46b0*/  HMMA.16816.F32 R48, R4, R82, R44 ;  /* 0x000000520430723c */ /* 0x000fe2000000182c */
[----:B------:R-:W-:Y:S04]  /*46c0*/  LDSM.16.M88.4 R4, [R164+0x8000] ;  /* 0x00800000a404783b */ /* 0x000fe80000000200 */
[----:B------:R-:W4:Y:S03]  /*46d0*/  LDSM.16.M88.4 R80, [R0+0x4000] ;  /* 0x004000000050783b */ /* 0x000f260000000200 */
[C---:B-1----:R-:W-:Y:S08]  /*46e0*/  HMMA.16816.F32 R44, R12.reuse, R40, R32 ;  /* 0x000000280c2c723c */ /* 0x042ff00000001820 */
[C---:B------:R-:W-:Y:S08]  /*46f0*/  HMMA.16816.F32 R32, R12.reuse, R36, R24 ;  /* 0x000000240c20723c */ /* 0x040ff00000001818 */
[C---:B------:R-:W-:Y:S08]  /*4700*/  HMMA.16816.F32 R40, R12.reuse, R42, R28 ;  /* 0x0000002a0c28723c */ /* 0x040ff0000000181c */
[C---:B------:R-:W-:Y:S08]  /*4710*/  HMMA.16816.F32 R36, R12.reuse, R38, R16 ;  /* 0x000000260c24723c */ /* 0x040ff00000001810 */
[C---:B---3--:R-:W-:Y:S01]  /*4720*/  HMMA.16816.F32 R24, R12.reuse, R58, R60 ;  /* 0x0000003a0c18723c */ /* 0x048fe2000000183c */
[----:B------:R-:W1:Y:S07]  /*4730*/  LDSM.16.M88.4 R60, [R0+0x4800] ;  /* 0x00480000003c783b */ /* 0x000e6e0000000200 */
[C---:B------:R-:W-:Y:S01]  /*4740*/  HMMA.16816.F32 R28, R12.reuse, R56, R52 ;  /* 0x000000380c1c723c */ /* 0x040fe20000001834 */
[----:B--2---:R-:W-:Y:S01]  /*4750*/  @P4 IMAD.HI.U32 R2, R205, c[0x0][0x2c8], RZ ;  /* 0x0000b200cd024a27 */ /* 0x004fe200078e00ff */
[----:B------:R-:W-:Y:S06]  /*4760*/  LDSM.16.M88.4 R56, [R0+0x5000] ;  /* 0x005000000038783b */ /* 0x000fec0000000200 */
[C---:B------:R-:W-:Y:S08]  /*4770*/  HMMA.16816.F32 R20, R12.reuse, R72, R20 ;  /* 0x000000480c14723c */ /* 0x040ff00000001814 */
[----:B------:R-:W-:Y:S08]  /*4780*/  HMMA.16816.F32 R16, R12, R74, R48 ;  /* 0x0000004a0c10723c */ /* 0x000ff00000001830 */
[C---:B-----5:R-:W-:Y:S08]  /*4790*/  HMMA.16816.F32 R12, R8.reuse, R84, R44 ;  /* 0x00000054080c723c */ /* 0x060ff0000000182c */
[C---:B------:R-:W-:Y:S08]  /*47a0*/  HMMA.16816.F32 R44, R8.reuse, R64, R32 ;  /* 0x00000040082c723c */ /* 0x040ff00000001820 */
[C---:B------:R-:W-:Y:S08]  /*47b0*/  HMMA.16816.F32 R32, R8.reuse, R78, R24 ;  /* 0x0000004e0820723c */ /* 0x040ff00000001818 */
[----:B------:R-:W-:Y:S08]  /*47c0*/  HMMA.16816.F32 R24, R8, R70, R16 ;  /* 0x000000460818723c */ /* 0x000ff00000001810 */
[----:B----4-:R-:W-:Y:S01]  /*47d0*/  HMMA.16816.F32 R16, R4, R80, R12 ;  /* 0x000000500410723c */ /* 0x010fe2000000180c */
[----:B------:R2:W-:Y:S01]  /*47e0*/  LDSM.16.M88.4 R12, [R0+0x5800] ;  /* 0x00580000000c783b */ /* 0x0005e20000000200 */
[----:B------:R-:W-:Y:S01]  /*47f0*/  IMAD.IADD R3, R96, 0x1, -R228 ;  /* 0x0000000160037824 */ /* 0x000fe200078e0ae4 */
[----:B------:R-:W-:-:S05]  /*4800*/  DEPBAR.LE SB0, 0x2 ;  /* 0x000080800000791a */ /* 0x000fca0000000000 */
[C---:B------:R-:W-:Y:S08]  /*4810*/  HMMA.16816.F32 R40, R8.reuse, R86, R40 ;  /* 0x000000560828723c */ /* 0x040ff00000001828 */
[----:B------:R-:W-:Y:S01]  /*4820*/  HMMA.16816.F32 R52, R8, R76, R28 ;  /* 0x0000004c0834723c */ /* 0x000fe2000000181c */
[----:B--2---:R-:W-:Y:S01]  /*4830*/  IMAD.MOV.U32 R0, RZ, RZ, R205 ;  /* 0x000000ffff007224 */ /* 0x004fe200078e00cd */
[----:B------:R-:W-:-:S06]  /*4840*/  @P4 SHF.R.U32.HI R0, RZ, c[0x0][0x2cc], R2 ;  /* 0x0000b300ff004a19 */ /* 0x000fcc0000011602 */
[C---:B------:R-:W-:Y:S01]  /*4850*/  HMMA.16816.F32 R48, R8.reuse, R66, R36 ;  /* 0x000000420830723c */ /* 0x040fe20000001824 */
[----:B------:R-:W-:Y:S06]  /*4860*/  BAR.SYNC.DEFER_BLOCKING 0x0 ;  /* 0x0000000000007b1d */ /* 0x000fec0000010000 */
[----:B------:R-:W2:Y:S01]  /*4870*/  SHFL.IDX PT, R2, R0, RZ, 0x1c1f ;  /* 0x001c1fff00027589 */ /* 0x000ea200000e0000 */
[----:B------:R-:W-:Y:S03]  /*4880*/  HMMA.16816.F32 R28, R8, R68, R20 ;  /* 0x00000044081c723c */ /* 0x000fe60000001814 */
[----:B------:R3:W4:Y:S05]  /*4890*/  SHFL.IDX PT, R8, R0, 0x1, 0x1c1f ;  /* 0x003c1f0000087f89 */ /* 0x00072a00000e0000 */
[C---:B------:R-:W-:Y:S08]  /*48a0*/  HMMA.16816.F32 R20, R4.reuse, R82, R40 ;  /* 0x000000520414723c */ /* 0x040ff00000001828 */
[----:B-1----:R-:W-:Y:S01]  /*48b0*/  HMMA.16816.F32 R36, R4, R60, R44 ;  /* 0x0000003c0424723c */ /* 0x002fe2000000182c */
[----:B------:R-:W-:Y:S01]  /*48c0*/  LDSM.16.MT88.4 R64, [R234+0x800] ;  /* 0x00080000ea40783b */ /* 0x000fe20000004200 */
[----:B---3--:R-:W-:-:S04]  /*48d0*/  IMAD.MOV.U32 R0, RZ, RZ, 0x1 ;  /* 0x00000001ff007424 */ /* 0x008fc800078e00ff */
[----:B------:R-:W-:-:S05]  /*48e0*/  IMAD R0, R184, -0x40, R0 ;  /* 0xffffffc0b8007824 */ /* 0x000fca00078e0200 */
[----:B------:R-:W-:-:S05]  /*48f0*/  IADD3 R0, -R228, R0, R220 ;  /* 0x00000000e4007210 */ /* 0x000fca0007ffe1dc */
[----:B------:R-:W-:-:S04]  /*4900*/  IMAD.IADD R0, R0, 0x1, -R221 ;  /* 0x0000000100007824 */ /* 0x000fc800078e0add */
[C---:B--2---:R-:W-:Y:S02]  /*4910*/  IMAD.IADD R2, R0.reuse, 0x1, R2 ;  /* 0x0000000100027824 */ /* 0x044fe400078e0202 */
[----:B----4-:R-:W-:-:S03]  /*4920*/  IMAD.IADD R0, R0, 0x1, R8 ;  /* 0x0000000100007824 */ /* 0x010fc600078e0208 */
[C---:B------:R-:W-:Y:S02]  /*4930*/  IMNMX R2, R3.reuse, R2, PT ;  /* 0x0000000203027217 */ /* 0x040fe40003800200 */
[----:B------:R-:W-:Y:S01]  /*4940*/  IMNMX R0, R3, R0, PT ;  /* 0x0000000003007217 */ /* 0x000fe20003800200 */
[----:B------:R-:W-:Y:S01]  /*4950*/  HMMA.16816.F32 R40, R4, R62, R48 ;  /* 0x0000003e0428723c */ /* 0x000fe20000001830 */
[C---:B------:R-:W-:Y:S01]  /*4960*/  ISETP.GT.AND P5, PT, R2.reuse, RZ, PT ;  /* 0x000000ff0200720c */ /* 0x040fe20003fa4270 */
[----:B------:R-:W-:Y:S01]  /*4970*/  LDSM.16.MT88.4 R60, [R231+0x2000] ;  /* 0x00200000e73c783b */ /* 0x000fe20000004200 */
[----:B------:R-:W-:Y:S02]  /*4980*/  ISETP.GT.AND P6, PT, R2, 0x1, PT ;  /* 0x000000010200780c */ /* 0x000fe40003fc4270 */
[----:B------:R-:W-:-:S03]  /*4990*/  ISETP.GT.AND P0, PT, R0, 0x1, PT ;  /* 0x000000010000780c */ /* 0x000fc60003f04270 */
[----:B------:R-:W-:Y:S01]  /*49a0*/  HMMA.16816.F32 R52, R4, R56, R52 ;  /* 0x000000380434723c */ /* 0x000fe20000001834 */
[----:B------:R-:W-:Y:S02]  /*49b0*/  FSEL R8, R17, -INF , P6 ;  /* 0xff80000011087808 */ /* 0x000fe40003000000 */
[----:B------:R-:W-:-:S05]  /*49c0*/  FSEL R19, R19, -INF , P0 ;  /* 0xff80000013137808 */ /* 0x000fca0000000000 */
[----:B------:R-:W-:Y:S01]  /*49d0*/  HMMA.16816.F32 R56, R4, R58, R32 ;  /* 0x0000003a0438723c */ /* 0x000fe20000001820 */
[----:B------:R-:W-:Y:S02]  /*49e0*/  ISETP.GT.AND P0, PT, R2, 0x9, PT ;  /* 0x000000090200780c */ /* 0x000fe40003f04270 */
[----:B------:R-:W-:-:S05]  /*49f0*/  ISETP.GT.AND P1, PT, R0, RZ, PT ;  /* 0x000000ff0000720c */ /* 0x000fca0003f24270 */
[----:B------:R-:W-:Y:S01]  /*4a00*/  HMMA.16816.F32 R32, R4, R12, R28 ;  /* 0x0000000c0420723c */ /* 0x000fe2000000181c */
[----:B------:R-:W-:-:S07]  /*4a10*/  FSEL R9, R21, -INF , P0 ;  /* 0xff80000015097808 */ /* 0x000fce0000000000 */
[----:B------:R-:W-:Y:S01]  /*4a20*/  HMMA.16816.F32 R24, R4, R14, R24 ;  /* 0x0000000e0418723c */ /* 0x000fe20000001818 */
[----:B------:R-:W-:Y:S01]  /*4a30*/  FSEL R10, R18, -INF , P1 ;  /* 0xff800000120a7808 */ /* 0x000fe20000800000 */
[----:B------:R-:W-:Y:S05]  /*4a40*/  LDSM.16.MT88.4 R12, [R170] ;  /* 0x00000000aa0c783b */ /* 0x000fea0000004200 */
[----:B------:R-:W-:Y:S02]  /*4a50*/  FSEL R6, R16, -INF , P5 ;  /* 0xff80000010067808 */ /* 0x000fe40002800000 */
[----:B------:R-:W-:Y:S02]  /*4a60*/  ISETP.GT.AND P5, PT, R2, 0x8, PT ;  /* 0x000000080200780c */ /* 0x000fe40003fa4270 */
[----:B------:R-:W-:-:S02]  /*4a70*/  FMNMX.FTZ R3, R6, R8, !PT ;  /* 0x0000000806037209 */ /* 0x000fc40007810000 */
[----:B------:R-:W-:Y:S02]  /*4a80*/  FSEL R7, R20, -INF , P5 ;  /* 0xff80000014077808 */ /* 0x000fe40002800000 */
[----:B------:R-:W-:Y:S02]  /*4a90*/  ISETP.GT.AND P0, PT, R0, 0x8, PT ;  /* 0x000000080000780c */ /* 0x000fe40003f04270 */
[----:B------:R-:W-:Y:S02]  /*4aa0*/  ISETP.GT.AND P1, PT, R2, 0x10, PT ;  /* 0x000000100200780c */ /* 0x000fe40003f24270 */
[----:B------:R-:W-:Y:S02]  /*4ab0*/  FMNMX.FTZ R3, R7, R3, !PT ;  /* 0x0000000307037209 */ /* 0x000fe40007810000 */
[----:B------:R-:W-:Y:S02]  /*4ac0*/  FSEL R11, R22, -INF , P0 ;  /* 0xff800000160b7808 */ /* 0x000fe40000000000 */
[----:B------:R-:W-:-:S02]  /*4ad0*/  FSEL R17, R36, -INF , P1 ;  /* 0xff80000024117808 */ /* 0x000fc40000800000 */
[C---:B------:R-:W-:Y:S02]  /*4ae0*/  ISETP.GT.AND P5, PT, R0.reuse, 0x9, PT ;  /* 0x000000090000780c */ /* 0x040fe40003fa4270 */
[----:B------:R-:W-:Y:S02]  /*4af0*/  ISETP.GT.AND P0, PT, R0, 0x11, PT ;  /* 0x000000110000780c */ /* 0x000fe40003f04270 */
[----:B------:R-:W-:Y:S02]  /*4b00*/  ISETP.GT.AND P6, PT, R2, 0x11, PT ;  /* 0x000000110200780c */ /* 0x000fe40003fc4270 */
[----:B------:R-:W-:Y:S02]  /*4b10*/  ISETP.GT.AND P1, PT, R0, 0x10, PT ;  /* 0x000000100000780c */ /* 0x000fe40003f24270 */
[----:B------:R-:W-:Y:S02]  /*4b20*/  FMNMX.FTZ R3, R9, R3, !PT ;  /* 0x0000000309037209 */ /* 0x000fe40007810000 */
[----:B------:R-:W-:-:S02]  /*4b30*/  FSEL R16, R23, -INF , P5 ;  /* 0xff80000017107808 */ /* 0x000fc40002800000 */
[----:B------:R-:W-:Y:S02]  /*4b40*/  FSEL R28, R39, -INF , P0 ;  /* 0xff800000271c7808 */ /* 0x000fe40000000000 */
[----:B------:R-:W-:Y:S02]  /*4b50*/  FSEL R20, R37, -INF , P6 ;  /* 0xff80000025147808 */ /* 0x000fe40003000000 */
[----:B------:R-:W-:Y:S02]  /*4b60*/  FSEL R23, R38, -INF , P1 ;  /* 0xff80000026177808 */ /* 0x000fe40000800000 */
[----:B------:R-:W-:Y:S01]  /*4b70*/  ISETP.GT.AND P0, PT, R2, 0x18, PT ;  /* 0x000000180200780c */ /* 0x000fe20003f04270 */
[----:B------:R-:W-:Y:S01]  /*4b80*/  LDSM.16.MT88.4 R36, [R170+0x800] ;  /* 0x00080000aa24783b */ /* 0x000fe20000004200 */
[----:B------:R-:W-:Y:S02]  /*4b90*/  FMNMX.FTZ R3, R17, R3, !PT ;  /* 0x0000000311037209 */ /* 0x000fe40007810000 */
[----:B------:R-:W-:-:S02]  /*4ba0*/  ISETP.GT.AND P1, PT, R0, 0x18, PT ;  /* 0x000000180000780c */ /* 0x000fc40003f24270 */
[----:B------:R-:W-:Y:S02]  /*4bb0*/  FMNMX.FTZ R4, R10, R19, !PT ;  /* 0x000000130a047209 */ /* 0x000fe40007810000 */
[----:B------:R-:W-:Y:S02]  /*4bc0*/  ISETP.GT.AND P5, PT, R2, 0x19, PT ;  /* 0x000000190200780c */ /* 0x000fe40003fa4270 */
[----:B------:R-:W-:Y:S02]  /*4bd0*/  FSEL R22, R40, -INF , P0 ;  /* 0xff80000028167808 */ /* 0x000fe40000000000 */
[----:B------:R-:W-:Y:S02]  /*4be0*/  FMNMX.FTZ R3, R20, R3, !PT ;  /* 0x0000000314037209 */ /* 0x000fe40007810000 */
[----:B------:R-:W-:Y:S02]  /*4bf0*/  FSEL R48, R42, -INF , P1 ;  /* 0xff8000002a307808 */ /* 0x000fe40000800000 */
[----:B------:R-:W-:-:S02]  /*4c00*/  ISETP.GT.AND P1, PT, R2, 0x20, PT ;  /* 0x000000200200780c */ /* 0x000fc40003f24270 */
[----:B------:R-:W-:Y:S02]  /*4c10*/  FMNMX.FTZ R4, R11, R4, !PT ;  /* 0x000000040b047209 */ /* 0x000fe40007810000 */
[----:B------:R-:W-:Y:S02]  /*4c20*/  ISETP.GT.AND P0, PT, R0, 0x19, PT ;  /* 0x000000190000780c */ /* 0x000fe40003f04270 */
[----:B------:R-:W-:Y:S02]  /*4c30*/  FSEL R21, R41, -INF , P5 ;  /* 0xff80000029157808 */ /* 0x000fe40002800000 */
[----:B------:R-:W-:Y:S02]  /*4c40*/  FMNMX.FTZ R3, R22, R3, !PT ;  /* 0x0000000316037209 */ /* 0x000fe40007810000 */
[----:B------:R-:W-:Y:S02]  /*4c50*/  FSEL R85, R52, -INF , P1 ;  /* 0xff80000034557808 */ /* 0x000fe40000800000 */
[----:B------:R-:W-:-:S02]  /*4c60*/  FMNMX.FTZ R4, R16, R4, !PT ;  /* 0x0000000410047209 */ /* 0x000fc40007810000 */
[----:B------:R-:W-:Y:S02]  /*4c70*/  FSEL R49, R43, -INF , P0 ;  /* 0xff8000002b317808 */ /* 0x000fe40000000000 */
[C---:B------:R-:W-:Y:S02]  /*4c80*/  ISETP.GT.AND P1, PT, R2.reuse, 0x29, PT ;  /* 0x000000290200780c */ /* 0x040fe40003f24270 */
[----:B------:R-:W-:Y:S02]  /*4c90*/  ISETP.GT.AND P0, PT, R2, 0x21, PT ;  /* 0x000000210200780c */ /* 0x000fe40003f04270 */
[----:B------:R-:W-:Y:S02]  /*4ca0*/  FMNMX.FTZ R3, R21, R3, !PT ;  /* 0x0000000315037209 */ /* 0x000fe40007810000 */
[----:B------:R-:W-:Y:S02]  /*4cb0*/  FMNMX.FTZ R4, R23, R4, !PT ;  /* 0x0000000417047209 */ /* 0x000fe40007810000 */
[----:B------:R-:W-:-:S02]  /*4cc0*/  FSEL R81, R57, -INF , P1 ;  /* 0xff80000039517808 */ /* 0x000fc40000800000 */
[----:B------:R-:W-:Y:S02]  /*4cd0*/  ISETP.GT.AND P5, PT, R2, 0x28, PT ;  /* 0x000000280200780c */ /* 0x000fe40003fa4270 */
[----:B------:R-:W-:Y:S02]  /*4ce0*/  FSEL R84, R53, -INF , P0 ;  /* 0xff80000035547808 */ /* 0x000fe40000000000 */
[----:B------:R-:W-:Y:S02]  /*4cf0*/  FMNMX.FTZ R3, R85, R3, !PT ;  /* 0x0000000355037209 */ /* 0x000fe40007810000 */
[----:B------:R-:W-:Y:S02]  /*4d00*/  ISETP.GT.AND P1, PT, R0, 0x20, PT ;  /* 0x000000200000780c */ /* 0x000fe40003f24270 */
[----:B------:R-:W-:Y:S02]  /*4d10*/  FMNMX.FTZ R4, R28, R4, !PT ;  /* 0x000000041c047209 */ /* 0x000fe40007810000 */
[----:B------:R-:W-:-:S02]  /*4d20*/  ISETP.GT.AND P0, PT, R2, 0x30, PT ;  /* 0x000000300200780c */ /* 0x000fc40003f04270 */
[----:B------:R-:W-:Y:S02]  /*4d30*/  FSEL R82, R56, -INF , P5 ;  /* 0xff80000038527808 */ /* 0x000fe40002800000 */
[----:B------:R-:W-:Y:S02]  /*4d40*/  FMNMX.FTZ R3, R84, R3, !PT ;  /* 0x0000000354037209 */ /* 0x000fe40007810000 */
[----:B------:R-:W-:Y:S02]  /*4d50*/  FSEL R79, R54, -INF , P1 ;  /* 0xff800000364f7808 */ /* 0x000fe40000800000 */
[C---:B------:R-:W-:Y:S02]  /*4d60*/  ISETP.GT.AND P6, PT, R2.reuse, 0x31, PT ;  /* 0x000000310200780c */ /* 0x040fe40003fc4270 */
[C---:B------:R-:W-:Y:S02]  /*4d70*/  ISETP.GT.AND P5, PT, R2.reuse, 0x38, PT ;  /* 0x000000380200780c */ /* 0x040fe40003fa4270 */
[----:B------:R-:W-:-:S02]  /*4d80*/  ISETP.GT.AND P1, PT, R2, 0x39, PT ;  /* 0x000000390200780c */ /* 0x000fc40003f24270 */
[----:B------:R-:W-:Y:S02]  /*4d90*/  FMNMX.FTZ R2, R48, R4, !PT ;  /* 0x0000000430027209 */ /* 0x000fe40007810000 */
[----:B------:R-:W-:Y:S02]  /*4da0*/  FSEL R87, R32, -INF , P0 ;  /* 0xff80000020577808 */ /* 0x000fe40000000000 */
[----:B------:R-:W-:Y:S02]  /*4db0*/  FMNMX.FTZ R3, R82, R3, !PT ;  /* 0x0000000352037209 */ /* 0x000fe40007810000 */
[----:B------:R-:W-:Y:S02]  /*4dc0*/  ISETP.GT.AND P0, PT, R0, 0x21, PT ;  /* 0x000000210000780c */ /* 0x000fe40003f04270 */
[----:B------:R-:W-:Y:S02]  /*4dd0*/  FMNMX.FTZ R2, R49, R2, !PT ;  /* 0x0000000231027209 */ /* 0x000fe40007810000 */
[----:B------:R-:W-:-:S02]  /*4de0*/  FMNMX.FTZ R3, R81, R3, !PT ;  /* 0x0000000351037209 */ /* 0x000fc40007810000 */
[----:B------:R-:W-:Y:S02]  /*4df0*/  FSEL R78, R55, -INF , P0 ;  /* 0xff800000374e7808 */ /* 0x000fe40000000000 */
[----:B------:R-:W-:Y:S02]  /*4e00*/  ISETP.GT.AND P0, PT, R0, 0x28, PT ;  /* 0x000000280000780c */ /* 0x000fe40003f04270 */
[----:B------:R-:W-:Y:S02]  /*4e10*/  FMNMX.FTZ R2, R79, R2, !PT ;  /* 0x000000024f027209 */ /* 0x000fe40007810000 */
[----:B------:R-:W-:Y:S02]  /*4e20*/  FSEL R86, R33, -INF , P6 ;  /* 0xff80000021567808 */ /* 0x000fe40003000000 */
        /* <DEDUP_REMOVED lines=8> */
[C---:B------:R-:W-:Y:S01]  /*4eb0*/  ISETP.GT.AND P1, PT, R0.reuse, 0x30, PT ;  /* 0x000000300000780c */ /* 0x040fe20003f24270 */
[----:B------:R-:W-:Y:S01]  /*4ec0*/  LDSM.16.MT88.4 R56, [R92] ;  /* 0x000000005c38783b */ /* 0x000fe20000004200 */
[----:B------:R-:W-:Y:S02]  /*4ed0*/  FMNMX.FTZ R2, R77, R2, !PT ;  /* 0x000000024d027209 */ /* 0x000fe40007810000 */
[----:B------:R-:W-:Y:S02]  /*4ee0*/  FMNMX.FTZ R3, R83, R3, !PT ;  /* 0x0000000353037209 */ /* 0x000fe40007810000 */
[----:B------:R-:W-:Y:S02]  /*4ef0*/  ISETP.GT.AND P0, PT, R0, 0x31, PT ;  /* 0x000000310000780c */ /* 0x000fe40003f04270 */
[----:B------:R-:W-:Y:S02]  /*4f00*/  FSEL R178, R34, -INF , P1 ;  /* 0xff80000022b27808 */ /* 0x000fe40000800000 */
[----:B------:R-:W-:-:S02]  /*4f10*/  FMNMX.FTZ R2, R76, R2, !PT ;  /* 0x000000024c027209 */ /* 0x000fc40007810000 */
[----:B------:R-:W-:Y:S02]  /*4f20*/  FMNMX.FTZ R3, R80, R3, !PT ;  /* 0x0000000350037209 */ /* 0x000fe40007810000 */
[----:B------:R-:W-:Y:S02]  /*4f30*/  FSEL R176, R35, -INF , P0 ;  /* 0xff80000023b07808 */ /* 0x000fe40000000000 */
[----:B------:R-:W-:Y:S02]  /*4f40*/  ISETP.GT.AND P1, PT, R0, 0x38, PT ;  /* 0x000000380000780c */ /* 0x000fe40003f24270 */
[----:B------:R-:W-:Y:S01]  /*4f50*/  FMNMX.FTZ R2, R178, R2, !PT ;  /* 0x00000002b2027209 */ /* 0x000fe20007810000 */
[----:B------:R-:W1:Y:S01]  /*4f60*/  SHFL.BFLY PT, R5, R3, 0x2, 0x1f ;  /* 0x0c401f0003057f89 */ /* 0x000e6200000e0000 */
[----:B------:R-:W-:Y:S02]  /*4f70*/  ISETP.GT.AND P0, PT, R0, 0x39, PT ;  /* 0x000000390000780c */ /* 0x000fe40003f04270 */
[----:B------:R-:W-:Y:S01]  /*4f80*/  FSEL R175, R26, -INF , P1 ;  /* 0xff8000001aaf7808 */ /* 0x000fe20000800000 */
[----:B------:R-:W-:Y:S01]  /*4f90*/  LDSM.16.MT88.4 R32, [R231+0x800] ;  /* 0x00080000e720783b */ /* 0x000fe20000004200 */
[----:B------:R-:W-:-:S02]  /*4fa0*/  FMNMX.FTZ R2, R176, R2, !PT ;  /* 0x00000002b0027209 */ /* 0x000fc40007810000 */
[----:B------:R-:W-:Y:S02]  /*4fb0*/  FSEL R174, R27, -INF , P0 ;  /* 0xff8000001bae7808 */ /* 0x000fe40000000000 */
        /* <DEDUP_REMOVED lines=11> */
[--C-:B------:R-:W-:Y:S01]  /*5070*/  FFMA.FTZ R3, R6, c[0x0][0x2d0], -R0.reuse ;  /* 0x0000b40006037a23 */ /* 0x100fe20000010800 */
[----:B--2---:R-:W-:Y:S01]  /*5080*/  FMNMX.FTZ R100, R2, R4, !PT ;  /* 0x0000000402647209 */ /* 0x004fe20007810000 */
[----:B------:R-:W-:Y:S02]  /*5090*/  FFMA.FTZ R2, R8, c[0x0][0x2d0], -R0 ;  /* 0x0000b40008027a23 */ /* 0x000fe40000010800 */
[----:B------:R1:W-:Y:S01]  /*50a0*/  MUFU.EX2 R74, R3 ;  /* 0x00000003004a7308 */ /* 0x0003e20000000800 */
[----:B------:R-:W-:-:S07]  /*50b0*/  FSETP.NEU.FTZ.AND P0, PT, R100, -INF , PT ;  /* 0xff8000006400780b */ /* 0x000fce0003f1d000 */
[----:B------:R2:W3:Y:S01]  /*50c0*/  MUFU.EX2 R71, R2 ;  /* 0x0000000200477308 */ /* 0x0004e20000000800 */
[----:B-1----:R-:W-:Y:S02]  /*50d0*/  FFMA.FTZ R3, R7, c[0x0][0x2d0], -R0 ;  /* 0x0000b40007037a23 */ /* 0x002fe40000010800 */
[----:B------:R-:W1:Y:S05]  /*50e0*/  LDSM.16.MT88.4 R4, [R231] ;  /* 0x00000000e704783b */ /* 0x000e6a0000004200 */
[----:B------:R4:W-:Y:S01]  /*50f0*/  MUFU.EX2 R72, R3 ;  /* 0x0000000300487308 */ /* 0x0009e20000000800 */
[----:B--2---:R-:W-:-:S05]  /*5100*/  FMUL.FTZ R2, R100, c[0x0][0x2d0] ;  /* 0x0000b40064027a20 */ /* 0x004fca0000410000 */
[----:B------:R-:W-:Y:S01]  /*5110*/  FSEL R2, R2, RZ, P0 ;  /* 0x000000ff02027208 */ /* 0x000fe20000000000 */
[----:B----4-:R-:W-:-:S04]  /*5120*/  FFMA.FTZ R3, R9, c[0x0][0x2d0], -R0 ;  /* 0x0000b40009037a23 */ /* 0x010fc80000010800 */
[----:B------:R2:W4:Y:S02]  /*5130*/  MUFU.EX2 R75, R3 ;  /* 0x00000003004b7308 */ /* 0x0005240000000800 */
[----:B--2---:R-:W-:-:S06]  /*5140*/  FFMA.FTZ R3, R10, c[0x0][0x2d0], -R2 ;  /* 0x0000b4000a037a23 */ /* 0x004fcc0000010802 */
[----:B------:R2:W-:Y:S02]  /*5150*/  MUFU.EX2 R69, R3 ;  /* 0x0000000300457308 */ /* 0x0005e40000000800 */
[----:B--2---:R-:W-:-:S06]  /*5160*/  FFMA.FTZ R3, R19, c[0x0][0x2d0], -R2 ;  /* 0x0000b40013037a23 */ /* 0x004fcc0000010802 */
[----:B------:R2:W5:Y:S02]  /*5170*/  MUFU.EX2 R68, R3 ;  /* 0x0000000300447308 */ /* 0x0005640000000800 */
[----:B--2---:R-:W-:-:S06]  /*5180*/  FFMA.FTZ R3, R11, c[0x0][0x2d0], -R2 ;  /* 0x0000b4000b037a23 */ /* 0x004fcc0000010802 */
[----:B------:R2:W-:Y:S02]  /*5190*/  MUFU.EX2 R70, R3 ;  /* 0x0000000300467308 */ /* 0x0005e40000000800 */
[----:B--2---:R-:W-:-:S06]  /*51a0*/  FFMA.FTZ R3, R16, c[0x0][0x2d0], -R2 ;  /* 0x0000b40010037a23 */ /* 0x004fcc0000010802 */
[----:B------:R2:W1:Y:S02]  /*51b0*/  MUFU.EX2 R73, R3 ;  /* 0x0000000300497308 */ /* 0x0004640000000800 */
[--C-:B--2---:R-:W-:Y:S02]  /*51c0*/  FFMA.FTZ R3, R17, c[0x0][0x2d0], -R0.reuse ;  /* 0x0000b40011037a23 */ /* 0x104fe40000010800 */
[----:B------:R-:W2:Y:S04]  /*51d0*/  LDSM.16.MT88.4 R16, [R171] ;  /* 0x00000000ab10783b */ /* 0x000ea80000004200 */
[----:B------:R1:W-:Y:S02]  /*51e0*/  MUFU.EX2 R95, R3 ;  /* 0x00000003005f7308 */ /* 0x0003e40000000800 */
[----:B-1----:R-:W-:-:S06]  /*51f0*/  FFMA.FTZ R3, R20, c[0x0][0x2d0], -R0 ;  /* 0x0000b40014037a23 */ /* 0x002fcc0000010800 */
[----:B------:R1:W1:Y:S02]  /*5200*/  MUFU.EX2 R160, R3 ;  /* 0x0000000300a07308 */ /* 0x0002640000000800 */
[----:B-1----:R-:W-:-:S06]  /*5210*/  FFMA.FTZ R3, R22, c[0x0][0x2d0], -R0 ;  /* 0x0000b40016037a23 */ /* 0x002fcc0000010800 */
[----:B------:R1:W-:Y:S02]  /*5220*/  MUFU.EX2 R172, R3 ;  /* 0x0000000300ac7308 */ /* 0x0003e40000000800 */
[----:B-1----:R-:W-:-:S06]  /*5230*/  FFMA.FTZ R3, R21, c[0x0][0x2d0], -R0 ;  /* 0x0000b40015037a23 */ /* 0x002fcc0000010800 */
[----:B------:R1:W-:Y:S02]  /*5240*/  MUFU.EX2 R161, R3 ;  /* 0x0000000300a17308 */ /* 0x0003e40000000800 */
[----:B-1----:R-:W-:-:S06]  /*5250*/  FFMA.FTZ R3, R23, c[0x0][0x2d0], -R2 ;  /* 0x0000b40017037a23 */ /* 0x002fcc0000010802 */
[----:B------:R1:W-:Y:S02]  /*5260*/  MUFU.EX2 R93, R3 ;  /* 0x00000003005d7308 */ /* 0x0003e40000000800 */
[--C-:B-1----:R-:W-:Y:S02]  /*5270*/  FFMA.FTZ R3, R28, c[0x0][0x2d0], -R2.reuse ;  /* 0x0000b4001c037a23 */ /* 0x102fe40000010802 */
[----:B------:R-:W1:Y:S04]  /*5280*/  LDSM.16.MT88.4 R28, [R171+0x800] ;  /* 0x00080000ab1c783b */ /* 0x000e680000004200 */
[----:B------:R2:W1:Y:S01]  /*5290*/  MUFU.EX2 R139, R3 ;  /* 0x00000003008b7308 */ /* 0x0004620000000800 */
[----:B---3--:R-:W-:Y:S02]  /*52a0*/  F2FP.PACK_AB R8, R71, R74 ;  /* 0x0000004a4708723e */ /* 0x008fe400000000ff */
[----:B----4-:R-:W-:Y:S01]  /*52b0*/  F2FP.PACK_AB R10, R75, R72 ;  /* 0x000000484b0a723e */ /* 0x010fe200000000ff */
[----:B--2---:R-:W-:-:S04]  /*52c0*/  FFMA.FTZ R3, R48, c[0x0][0x2d0], -R2 ;  /* 0x0000b40030037a23 */ /* 0x004fc80000010802 */
[----:B------:R2:W-:Y:S01]  /*52d0*/  MUFU.EX2 R94, R3 ;  /* 0x00000003005e7308 */ /* 0x0005e20000000800 */
[----:B-----5:R-:W-:Y:S02]  /*52e0*/  F2FP.PACK_AB R9, R68, R69 ;  /* 0x000000454409723e */ /* 0x020fe400000000ff */
[----:B------:R-:W-:Y:S01]  /*52f0*/  F2FP.PACK_AB R11, R73, R70 ;  /* 0x00000046490b723e */ /* 0x000fe200000000ff */
[----:B--2---:R-:W-:Y:S02]  /*5300*/  FFMA.FTZ R3, R49, c[0x0][0x2d0], -R2 ;  /* 0x0000b40031037a23 */ /* 0x004fe40000010802 */
[----:B------:R-:W2:Y:S04]  /*5310*/  LDSM.16.MT88.4 R48, [R170+0x2000] ;  /* 0x00200000aa30783b */ /* 0x000ea80000004200 */
[C---:B------:R-:W-:Y:S01]  /*5320*/  HMMA.16816.F32 R52, R8.reuse, R12, RZ ;  /* 0x0000000c0834723c */ /* 0x040fe200000018ff */
[----:B------:R-:W3:Y:S07]  /*5330*/  MUFU.EX2 R179, R3 ;  /* 0x0000000300b37308 */ /* 0x000eee0000000800 */
[C---:B------:R-:W-:Y:S08]  /*5340*/  HMMA.16816.F32 R44, R8.reuse, R14, RZ ;  /* 0x0000000e082c723c */ /* 0x040ff000000018ff */
[C---:B------:R-:W-:Y:S08]  /*5350*/  HMMA.16816.F32 R40, R8.reuse, R4, RZ ;  /* 0x000000040828723c */ /* 0x040ff000000018ff */
[C---:B------:R-:W-:Y:S08]  /*5360*/  HMMA.16816.F32 R24, R8.reuse, R6, RZ ;  /* 0x000000060818723c */ /* 0x040ff000000018ff */
[C---:B------:R-:W-:Y:S08]  /*5370*/  HMMA.16816.F32 R20, R8.reuse, R16, RZ ;  /* 0x000000100814723c */ /* 0x040ff000000018ff */
[----:B------:R-:W-:Y:S01]  /*5380*/  HMMA.16816.F32 R12, R8, R56, RZ ;  /* 0x00000038080c723c */ /* 0x000fe200000018ff */
[----:B------:R-:W-:-:S02]  /*5390*/  F2FP.PACK_AB R4, R160, R95 ;  /* 0x0000005fa004723e */ /* 0x000fc400000000ff */
[----:B-1----:R-:W-:Y:S02]  /*53a0*/  F2FP.PACK_AB R5, R139, R93 ;  /* 0x0000005d8b05723e */ /* 0x002fe400000000ff */
[----:B------:R-:W-:-:S03]  /*53b0*/  F2FP.PACK_AB R6, R161, R172 ;  /* 0x000000aca106723e */ /* 0x000fc600000000ff */
[----:B------:R-:W-:Y:S01]  /*53c0*/  HMMA.16816.F32 R16, R8, R18, RZ ;  /* 0x000000120810723c */ /* 0x000fe200000018ff */
[----:B---3--:R-:W-:-:S07]  /*53d0*/  F2FP.PACK_AB R7, R179, R94 ;  /* 0x0000005eb307723e */ /* 0x008fce00000000ff */
        /* <DEDUP_REMOVED lines=8> */
[----:B------:R-:W-:Y:S01]  /*5460*/  HMMA.16816.F32 R112, R4, R38, R44 ;  /* 0x000000260470723c */ /* 0x000fe2000000182c */
[----:B------:R-:W3:Y:S04]  /*5470*/  LDSM.16.MT88.4 R36, [R231+0x2800] ;  /* 0x00280000e724783b */ /* 0x000ee80000004200 */
[----:B------:R-:W-:Y:S03]  /*5480*/  LDSM.16.MT88.4 R44, [R234+0x2800] ;  /* 0x00280000ea2c783b */ /* 0x000fe60000004200 */
[C---:B--2---:R-:W-:Y:S08]  /*5490*/  HMMA.16816.F32 R12, R8.reuse, R48, RZ ;  /* 0x00000030080c723c */ /* 0x044ff000000018ff */
[----:B------:R-:W-:Y:S01]  /*54a0*/  HMMA.16816.F32 R32, R8, R50, RZ ;  /* 0x000000320820723c */ /* 0x000fe200000018ff */
[----:B------:R-:W2:Y:S07]  /*54b0*/  LDSM.16.MT88.4 R48, [R234+0x2000] ;  /* 0x00200000ea30783b */ /* 0x000eae0000004200 */
[----:B------:R-:W-:Y:S08]  /*54c0*/  HMMA.16816.F32 R128, R4, R30, R16 ;  /* 0x0000001e0480723c */ /* 0x000ff00000001810 */
[C---:B------:R-:W-:Y:S01]  /*54d0*/  HMMA.16816.F32 R16, R8.reuse, R58, RZ ;  /* 0x0000003a0810723c */ /* 0x040fe200000018ff */
[----:B------:R-:W4:Y:S07]  /*54e0*/  LDSM.16.MT88.4 R56, [R170+0x4000] ;  /* 0x00400000aa38783b */ /* 0x000f2e0000004200 */
[C---:B------:R-:W-:Y:S08]  /*54f0*/  HMMA.16816.F32 R28, R8.reuse, R60, RZ ;  /* 0x0000003c081c723c */ /* 0x040ff000000018ff */
[----:B------:R-:W-:Y:S08]  /*5500*/  HMMA.16816.F32 R24, R8, R62, RZ ;  /* 0x0000003e0818723c */ /* 0x000ff000000018ff */
[C---:B------:R-:W-:Y:S08]  /*5510*/  HMMA.16816.F32 R60, R4.reuse, R66, R16 ;  /* 0x00000042043c723c */ /* 0x040ff00000001810 */
[C---:B-1----:R-:W-:Y:S08]  /*5520*/  HMMA.16816.F32 R148, R4.reuse, R20, R12 ;  /* 0x000000140494723c */ /* 0x042ff0000000180c */
[C---:B------:R-:W-:Y:S01]  /*5530*/  HMMA.16816.F32 R64, R4.reuse, R22, R32 ;  /* 0x000000160440723c */ /* 0x040fe20000001820 */
[----:B------:R-:W1:Y:S07]  /*5540*/  LDSM.16.MT88.4 R32, [R170+0x4800] ;  /* 0x00480000aa20783b */ /* 0x000e6e0000004200 */
[C---:B---3--:R-:W-:Y:S08]  /*5550*/  HMMA.16816.F32 R144, R4.reuse, R36, R28 ;  /* 0x000000240490723c */ /* 0x048ff0000000181c */
[----:B------:R-:W-:Y:S01]  /*5560*/  HMMA.16816.F32 R132, R4, R38, R24 ;  /* 0x000000260484723c */ /* 0x000fe20000001818 */
[----:B------:R-:W3:Y:S07]  /*5570*/  LDSM.16.MT88.4 R36, [R231+0x4000] ;  /* 0x00400000e724783b */ /* 0x000eee0000004200 */
[C---:B--2---:R-:W-:Y:S08]  /*5580*/  HMMA.16816.F32 R20, R8.reuse, R50, RZ ;  /* 0x000000320814723c */ /* 0x044ff000000018ff */
[C---:B------:R-:W-:Y:S08]  /*5590*/  HMMA.16816.F32 R12, R8.reuse, R40, RZ ;  /* 0x00000028080c723c */ /* 0x040ff000000018ff */
[C---:B----4-:R-:W-:Y:S08]  /*55a0*/  HMMA.16816.F32 R16, R8.reuse, R56, RZ ;  /* 0x000000380810723c */ /* 0x050ff000000018ff */
[----:B------:R-:W-:Y:S08]  /*55b0*/  HMMA.16816.F32 R24, R8, R48, RZ ;  /* 0x000000300818723c */ /* 0x000ff000000018ff */
[C---:B------:R-:W-:Y:S01]  /*55c0*/  HMMA.16816.F32 R108, R4.reuse, R46, R20 ;  /* 0x0000002e046c723c */ /* 0x040fe20000001814 */
[----:B------:R-:W2:Y:S07]  /*55d0*/  LDSM.16.MT88.4 R20, [R231+0x4800] ;  /* 0x00480000e714783b */ /* 0x000eae0000004200 */
[----:B------:R-:W-:Y:S08]  /*55e0*/  HMMA.16816.F32 R140, R4, R52, R12 ;  /* 0x00000034048c723c */ /* 0x000ff0000000180c */
[C---:B------:R-:W-:Y:S08]  /*55f0*/  HMMA.16816.F32 R12, R8.reuse, R58, RZ ;  /* 0x0000003a080c723c */ /* 0x040ff000000018ff */
[----:B------:R-:W-:Y:S08]  /*5600*/  HMMA.16816.F32 R28, R8, R42, RZ ;  /* 0x0000002a081c723c */ /* 0x000ff000000018ff */
[C---:B-1----:R-:W-:Y:S08]  /*5610*/  HMMA.16816.F32 R96, R4.reuse, R32, R16 ;  /* 0x000000200460723c */ /* 0x042ff00000001810 */
[----:B------:R-:W-:Y:S01]  /*5620*/  HMMA.16816.F32 R116, R4, R44, R24 ;  /* 0x0000002c0474723c */ /* 0x000fe20000001818 */
[----:B------:R-:W1:Y:S07]  /*5630*/  LDSM.16.MT88.4 R24, [R171+0x4000] ;  /* 0x00400000ab18783b */ /* 0x000e6e0000004200 */
[----:B---3--:R-:W-:Y:S08]  /*5640*/  HMMA.16816.F32 R16, R8, R36, RZ ;  /* 0x000000240810723c */ /* 0x008ff000000018ff */
[----:B------:R-:W-:Y:S08]  /*5650*/  HMMA.16816.F32 R88, R4, R34, R12 ;  /* 0x000000220458723c */ /* 0x000ff0000000180c */
[----:B------:R-:W-:Y:S08]  /*5660*/  HMMA.16816.F32 R12, R8, R38, RZ ;  /* 0x00000026080c723c */ /* 0x000ff000000018ff */
[C---:B------:R-:W-:Y:S08]  /*5670*/  HMMA.16816.F32 R124, R4.reuse, R54, R28 ;  /* 0x00000036047c723c */ /* 0x040ff0000000181c */
[C---:B--2---:R-:W-:Y:S01]  /*5680*/  HMMA.16816.F32 R52, R4.reuse, R20, R16 ;  /* 0x000000140434723c */ /* 0x044fe20000001810 */
[----:B------:R-:W2:Y:S07]  /*5690*/  LDSM.16.MT88.4 R16, [R171+0x4800] ;  /* 0x00480000ab10783b */ /* 0x000eae0000004200 */
[----:B------:R-:W-:Y:S08]  /*56a0*/  HMMA.16816.F32 R48, R4, R22, R12 ;  /* 0x000000160430723c */ /* 0x000ff0000000180c */
[----:B-1----:R-:W-:Y:S11]  /*56b0*/  HMMA.16816.F32 R12, R8, R24, RZ ;  /* 0x00000018080c723c */ /* 0x002ff600000018ff */
[----:B------:R-:W-:Y:S11]  /*56c0*/  @!UPT UIADD3 URZ, URZ, URZ, URZ ;  /* 0x0000003f3f3ff290 */ /* 0x000ff6000fffe03f */
[----:B------:R-:W-:Y:S02]  /*56d0*/  @!UPT UIADD3 URZ, URZ, URZ, URZ ;  /* 0x0000003f3f3ff290 */ /* 0x000fe4000fffe03f */
[----:B--2---:R-:W-:Y:S08]  /*56e0*/  HMMA.16816.F32 R44, R4, R16, R12 ;  /* 0x00000010042c723c */ /* 0x004ff0000000180c */
[----:B------:R-:W-:Y:S11]  /*56f0*/  HMMA.16816.F32 R12, R8, R26, RZ ;  /* 0x0000001a080c723c */ /* 0x000ff600000018ff */
[----:B------:R-:W-:Y:S11]  /*5700*/  @!UPT UIADD3 URZ, URZ, URZ, URZ ;  /* 0x0000003f3f3ff290 */ /* 0x000ff6000fffe03f */
[----:B------:R-:W-:Y:S02]  /*5710*/  @!UPT UIADD3 URZ, URZ, URZ, URZ ;  /* 0x0000003f3f3ff290 */ /* 0x000fe4000fffe03f */
[----:B------:R-:W-:Y:S01]  /*5720*/  HMMA.16816.F32 R36, R4, R18, R12 ;  /* 0x000000120424723c */ /* 0x000fe2000000180c */
[----:B------:R-:W1:Y:S01]  /*5730*/  LDSM.16.MT88.4 R12, [R92+0x4000] ;  /* 0x004000005c0c783b */ /* 0x000e620000004200 */
[----:B------:R-:W-:-:S06]  /*5740*/  FFMA.FTZ R3, R85, c[0x0][0x2d0], -R0 ;  /* 0x0000b40055037a23 */ /* 0x000fcc0000010800 */
[C---:B-1----:R-:W-:Y:S08]  /*5750*/  HMMA.16816.F32 R16, R8.reuse, R12, RZ ;  /* 0x0000000c0810723c */ /* 0x042ff000000018ff */
[----:B------:R-:W-:Y:S01]  /*5760*/  HMMA.16816.F32 R8, R8, R14, RZ ;  /* 0x0000000e0808723c */ /* 0x000fe200000018ff */
[----:B------:R-:W1:Y:S01]  /*5770*/  LDSM.16.MT88.4 R12, [R234+0x4800] ;  /* 0x00480000ea0c783b */ /* 0x000e620000004200 */
[----:B------:R2:W-:Y:S02]  /*5780*/  MUFU.EX2 R92, R3 ;  /* 0x00000003005c7308 */ /* 0x0005e40000000800 */
[----:B--2---:R-:W-:-:S06]  /*5790*/  FFMA.FTZ R3, R84, c[0x0][0x2d0], -R0 ;  /* 0x0000b40054037a23 */ /* 0x004fcc0000010800 */
[----:B------:R2:W-:Y:S02]  /*57a0*/  MUFU.EX2 R137, R3 ;  /* 0x0000000300897308 */ /* 0x0005e40000000800 */
[----:B--2---:R-:W-:-:S06]  /*57b0*/  FFMA.FTZ R3, R82, c[0x0][0x2d0], -R0 ;  /* 0x0000b40052037a23 */ /* 0x004fcc0000010800 */
[----:B------:R2:W-:Y:S06]  /*57c0*/  MUFU.EX2 R136, R3 ;  /* 0x0000000300887308 */ /* 0x0005ec0000000800 */
[----:B-1----:R-:W-:Y:S01]  /*57d0*/  HMMA.16816.F32 R20, R4, R14, R8 ;  /* 0x0000000e0414723c */ /* 0x002fe20000001808 */
[----:B------:R-:W1:Y:S01]  /*57e0*/  LDSM.16.MT88.4 R8, [R170+0x1000] ;  /* 0x00100000aa08783b */ /* 0x000e620000004200 */
[----:B--2---:R-:W-:-:S04]  /*57f0*/  FFMA.FTZ R3, R81, c[0x0][0x2d0], -R0 ;  /* 0x0000b40051037a23 */ /* 0x004fc80000010800 */
[----:B------:R2:W3:Y:S02]  /*5800*/  MUFU.EX2 R138, R3 ;  /* 0x00000003008a7308 */ /* 0x0004e40000000800 */
[----:B------:R-:W-:Y:S01]  /*5810*/  HMMA.16816.F32 R24, R4, R12, R16 ;  /* 0x0000000c0418723c */ /* 0x000fe20000001810 */
[----:B--2---:R-:W-:-:S05]  /*5820*/  FFMA.FTZ R3, R79, c[0x0][0x2d0], -R2 ;  /* 0x0000b4004f037a23 */ /* 0x004fca0000010802 */
[----:B------:R2:W-:Y:S02]  /*5830*/  MUFU.EX2 R18, R3 ;  /* 0x0000000300127308 */ /* 0x0005e40000000800 */
[----:B--2---:R-:W-:-:S06]  /*5840*/  FFMA.FTZ R3, R78, c[0x0][0x2d0], -R2 ;  /* 0x0000b4004e037a23 */ /* 0x004fcc0000010802 */
[----:B------:R2:W4:Y:S02]  /*5850*/  MUFU.EX2 R102, R3 ;  /* 0x0000000300667308 */ /* 0x0005240000000800 */
[----:B--2---:R-:W-:-:S06]  /*5860*/  FFMA.FTZ R3, R77, c[0x0][0x2d0], -R2 ;  /* 0x0000b4004d037a23 */ /* 0x004fcc0000010802 */
[----:B------:R2:W-:Y:S01]  /*5870*/  MUFU.EX2 R19, R3 ;  /* 0x0000000300137308 */ /* 0x0005e20000000800 */
[----:B------:R-:W-:Y:S02]  /*5880*/  FADD.FTZ R4, R74, R71 ;  /* 0x000000474a047221 */ /* 0x000fe40000010000 */
[----:B--2---:R-:W-:-:S05]  /*5890*/  FFMA.FTZ R3, R76, c[0x0][0x2d0], -R2 ;  /* 0x0000b4004c037a23 */ /* 0x004fca0000010802 */
[----:B------:R2:W5:Y:S01]  /*58a0*/  MUFU.EX2 R103, R3 ;  /* 0x0000000300677308 */ /* 0x0005620000000800 */
[----:B------:R-:W-:Y:S02]  /*58b0*/  FADD.FTZ R5, R69, R68 ;  /* 0x0000004445057221 */ /* 0x000fe40000010000 */
[----:B------:R-:W-:Y:S01]  /*58c0*/  FADD.FTZ R4, R72, R4 ;  /* 0x0000000448047221 */ /* 0x000fe20000010000 */
[----:B---3--:R-:W-:-:S03]  /*58d0*/  F2FP.PACK_AB R6, R138, R136 ;  /* 0x000000888a06723e */ /* 0x008fc600000000ff */
[----:B------:R-:W-:Y:S01]  /*58e0*/  FADD.FTZ R12, R75, R4 ;  /* 0x000000044b0c7221 */ /* 0x000fe20000010000 */
[----:B------:R-:W-:Y:S01]  /*58f0*/  F2FP.PACK_AB R4, R137, R92 ;  /* 0x0000005c8904723e */ /* 0x000fe200000000ff */
[----:B--2---:R-:W-:Y:S01]  /*5900*/  FADD.FTZ R3, R70, R5 ;  /* 0x0000000546037221 */ /* 0x004fe20000010000 */
[----:B----4-:R-:W-:Y:S02]  /*5910*/  F2FP.PACK_AB R5, R102, R18 ;  /* 0x000000126605723e */ /* 0x010fe400000000ff */
[----:B-----5:R-:W-:-:S07]  /*5920*/  F2FP.PACK_AB R7, R103, R19 ;  /* 0x000000136707723e */ /* 0x020fce00000000ff */
        /* <DEDUP_REMOVED lines=15> */
[----:B------:R-:W-:-:S06]  /*5a20*/  FADD.FTZ R16, R73, R3 ;  /* 0x0000000349107221 */ /* 0x000fcc0000010000 */
[C---:B-1----:R-:W-:Y:S08]  /*5a30*/  HMMA.16816.F32 R68, R4.reuse, R8, R144 ;  /* 0x000000080444723c */ /* 0x042ff00000001890 */
[----:B------:R-:W-:Y:S01]  /*5a40*/  HMMA.16816.F32 R72, R4, R10, R132 ;  /* 0x0000000a0448723c */ /* 0x000fe20000001884 */
[----:B------:R-:W1:Y:S01]  /*5a50*/  LDSM.16.MT88.4 R8, [R171+0x3000] ;  /* 0x00300000ab08783b */ /* 0x000e620000004200 */
[----:B------:R-:W-:-:S02]  /*5a60*/  FFMA.FTZ R15, R87, c[0x0][0x2d0], -R0 ;  /* 0x0000b400570f7a23 */ /* 0x000fc40000010800 */
[--C-:B------:R-:W-:Y:S01]  /*5a70*/  FFMA.FTZ R14, R86, c[0x0][0x2d0], -R0.reuse ;  /* 0x0000b400560e7a23 */ /* 0x100fe20000010800 */
[----:B------:R-:W-:Y:S03]  /*5a80*/  LDSM.16.MT88.4 R132, [R234+0x1800] ;  /* 0x00180000ea84783b */ /* 0x000fe60000004200 */
[C---:B-1----:R-:W-:Y:S08]  /*5a90*/  HMMA.16816.F32 R180, R4.reuse, R8, R140 ;  /* 0x0000000804b4723c */ /* 0x042ff0000000188c */
[----:B------:R-:W-:Y:S01]  /*5aa0*/  HMMA.16816.F32 R152, R4, R10, R124 ;  /* 0x0000000a0498723c */ /* 0x000fe2000000187c */
[----:B------:R-:W1:Y:S01]  /*5ab0*/  LDSM.16.MT88.4 R8, [R234+0x3000] ;  /* 0x00300000ea08783b */ /* 0x000e620000004200 */
[----:B------:R-:W-:-:S02]  /*5ac0*/  FFMA.FTZ R13, R83, c[0x0][0x2d0], -R0 ;  /* 0x0000b400530d7a23 */ /* 0x000fc40000010800 */
[----:B------:R-:W-:Y:S01]  /*5ad0*/  FFMA.FTZ R0, R80, c[0x0][0x2d0], -R0 ;  /* 0x0000b40050007a23 */ /* 0x000fe20000010800 */
[----:B------:R-:W-:Y:S03]  /*5ae0*/  LDSM.16.MT88.4 R124, [R171+0x1800] ;  /* 0x00180000ab7c783b */ /* 0x000fe60000004200 */
[C---:B-1----:R-:W-:Y:S08]  /*5af0*/  HMMA.16816.F32 R144, R4.reuse, R8, R116 ;  /* 0x000000080490723c */ /* 0x042ff00000001874 */
[----:B------:R-:W-:Y:S01]  /*5b00*/  HMMA.16816.F32 R80, R4, R10, R108 ;  /* 0x0000000a0450723c */ /* 0x000fe2000000186c */
[----:B------:R-:W1:Y:S01]  /*5b10*/  LDSM.16.MT88.4 R8, [R170+0x5000] ;  /* 0x00500000aa08783b */ /* 0x000e620000004200 */
[----:B------:R2:W-:Y:S01]  /*5b20*/  MUFU.EX2 R17, R0 ;  /* 0x0000000000117308 */ /* 0x0005e20000000800 */
[----:B------:R-:W-:-:S02]  /*5b30*/  FADD.FTZ R3, R95, R12 ;  /* 0x0000000c5f037221 */ /* 0x000fc40000010000 */
[----:B------:R-:W-:Y:S04]  /*5b40*/  LDSM.16.MT88.4 R108, [R170+0x1800] ;  /* 0x00180000aa6c783b */ /* 0x000fe80000004200 */
[----:B------:R-:W-:Y:S01]  /*5b50*/  LDSM.16.MT88.4 R116, [R231+0x1800] ;  /* 0x00180000e774783b */ /* 0x000fe20000004200 */
[C---:B-1----:R-:W-:Y:S08]  /*5b60*/  HMMA.16816.F32 R76, R4.reuse, R8, R96 ;  /* 0x00000008044c723c */ /* 0x042ff00000001860 */
[C---:B------:R-:W-:Y:S01]  /*5b70*/  HMMA.16816.F32 R88, R4.reuse, R10, R88 ;  /* 0x0000000a0458723c */ /* 0x040fe20000001858 */
[----:B------:R-:W1:Y:S07]  /*5b80*/  LDSM.16.MT88.4 R8, [R231+0x5000] ;  /* 0x00500000e708783b */ /* 0x000e6e0000004200 */
[C---:B-1----:R-:W-:Y:S08]  /*5b90*/  HMMA.16816.F32 R156, R4.reuse, R8, R52 ;  /* 0x00000008049c723c */ /* 0x042ff00000001834 */
[C---:B------:R-:W-:Y:S01]  /*5ba0*/  HMMA.16816.F32 R148, R4.reuse, R10, R48 ;  /* 0x0000000a0494723c */ /* 0x040fe20000001830 */
[----:B------:R-:W1:Y:S01]  /*5bb0*/  LDSM.16.MT88.4 R8, [R171+0x5000] ;  /* 0x00500000ab08783b */ /* 0x000e620000004200 */
[--C-:B--2---:R-:W-:Y:S01]  /*5bc0*/  FFMA.FTZ R0, R178, c[0x0][0x2d0], -R2.reuse ;  /* 0x0000b400b2007a23 */ /* 0x104fe20000010802 */
[----:B------:R-:W-:Y:S02]  /*5bd0*/  MUFU.EX2 R15, R15 ;  /* 0x0000000f000f7308 */ /* 0x000fe40000000800 */
[----:B------:R-:W-:Y:S03]  /*5be0*/  LDSM.16.MT88.4 R48, [R231+0x3800] ;  /* 0x00380000e730783b */ /* 0x000fe60000004200 */
[C---:B-1----:R-:W-:Y:S08]  /*5bf0*/  HMMA.16816.F32 R84, R4.reuse, R8, R44 ;  /* 0x000000080454723c */ /* 0x042ff0000000182c */
[C---:B------:R-:W-:Y:S01]  /*5c00*/  HMMA.16816.F32 R140, R4.reuse, R10, R36 ;  /* 0x0000000a048c723c */ /* 0x040fe20000001824 */
[----:B------:R-:W1:Y:S01]  /*5c10*/  LDSM.16.MT88.4 R8, [R234+0x5000] ;  /* 0x00500000ea08783b */ /* 0x000e620000004200 */
[----:B------:R-:W2:Y:S08]  /*5c20*/  MUFU.EX2 R14, R14 ;  /* 0x0000000e000e7308 */ /* 0x000eb00000000800 */
[----:B------:R-:W3:Y:S01]  /*5c30*/  MUFU.EX2 R13, R13 ;  /* 0x0000000d000d7308 */ /* 0x000ee20000000800 */
[----:B--2---:R-:W-:Y:S01]  /*5c40*/  F2FP.PACK_AB R96, R14, R15 ;  /* 0x0000000f0e60723e */ /* 0x004fe200000000ff */
[C---:B-1----:R-:W-:Y:S06]  /*5c50*/  HMMA.16816.F32 R20, R4.reuse, R10, R20 ;  /* 0x0000000a0414723c */ /* 0x042fec0000001814 */
[----:B------:R1:W-:Y:S02]  /*5c60*/  MUFU.EX2 R10, R0 ;  /* 0x00000000000a7308 */ /* 0x0003e40000000800 */
[----:B------:R-:W-:Y:S07]  /*5c70*/  HMMA.16816.F32 R24, R4, R8, R24 ;  /* 0x000000080418723c */ /* 0x000fee0000001818 */
[----:B------:R-:W-:-:S02]  /*5c80*/  FFMA.FTZ R4, R175, c[0x0][0x2d0], -R2 ;  /* 0x0000b400af047a23 */ /* 0x000fc40000010802 */
[--C-:B-1----:R-:W-:Y:S02]  /*5c90*/  FFMA.FTZ R0, R176, c[0x0][0x2d0], -R2.reuse ;  /* 0x0000b400b0007a23 */ /* 0x102fe40000010802 */
[----:B------:R-:W-:Y:S01]  /*5ca0*/  FFMA.FTZ R2, R174, c[0x0][0x2d0], -R2 ;  /* 0x0000b400ae027a23 */ /* 0x000fe20000010802 */
[----:B------:R1:W-:Y:S08]  /*5cb0*/  MUFU.EX2 R8, R4 ;  /* 0x0000000400087308 */ /* 0x0003f00000000800 */
[----:B------:R-:W2:Y:S08]  /*5cc0*/  MUFU.EX2 R11, R0 ;  /* 0x00000000000b7308 */ /* 0x000eb00000000800 */
[----:B------:R-:W4:Y:S01]  /*5cd0*/  MUFU.EX2 R9, R2 ;  /* 0x0000000200097308 */ /* 0x000f220000000800 */
[----:B---3--:R-:W-:Y:S01]  /*5ce0*/  F2FP.PACK_AB R98, R17, R13 ;  /* 0x0000000d1162723e */ /* 0x008fe200000000ff */
[----:B------:R-:W-:Y:S01]  /*5cf0*/  FADD.FTZ R3, R160, R3 ;  /* 0x00000003a0037221 */ /* 0x000fe20000010000 */
[----:B-1----:R-:W-:Y:S01]  /*5d00*/  LDSM.16.MT88.4 R4, [R234+0x5800] ;  /* 0x00580000ea04783b */ /* 0x002fe20000004200 */
[----:B--2---:R-:W-:-:S02]  /*5d10*/  F2FP.PACK_AB R97, R11, R10 ;  /* 0x0000000a0b61723e */ /* 0x004fc400000000ff */
[----:B----4-:R-:W-:-:S07]  /*5d20*/  F2FP.PACK_AB R99, R9, R8 ;  /* 0x000000080963723e */ /* 0x010fce00000000ff */
[C---:B------:R-:W-:Y:S08]  /*5d30*/  HMMA.16816.F32 R120, R96.reuse, R124, R120 ;  /* 0x0000007c6078723c */ /* 0x040ff00000001878 */
[C---:B------:R-:W-:Y:S01]  /*5d40*/  HMMA.16816.F32 R124, R96.reuse, R126, R40 ;  /* 0x0000007e607c723c */ /* 0x040fe20000001828 */
[----:B------:R-:W1:Y:S07]  /*5d50*/  LDSM.16.MT88.4 R40, [R170+0x3800] ;  /* 0x00380000aa28783b */ /* 0x000e6e0000004200 */
[C---:B------:R-:W-:Y:S08]  /*5d60*/  HMMA.16816.F32 R44, R96.reuse, R48, R68 ;  /* 0x00000030602c723c */ /* 0x040ff00000001844 */
[C---:B------:R-:W-:Y:S01]  /*5d70*/  HMMA.16816.F32 R48, R96.reuse, R50, R72 ;  /* 0x000000326030723c */ /* 0x040fe20000001848 */
[----:B------:R-:W2:Y:S07]  /*5d80*/  LDSM.16.MT88.4 R72, [R170+0x5800] ;  /* 0x00580000aa48783b */ /* 0x000eae0000004200 */
[C---:B-1----:R-:W-:Y:S08]  /*5d90*/  HMMA.16816.F32 R36, R96.reuse, R40, R60 ;  /* 0x000000286024723c */ /* 0x042ff0000000183c */
[----:B------:R-:W-:Y:S01]  /*5da0*/  HMMA.16816.F32 R40, R96, R42, R64 ;  /* 0x0000002a6028723c */ /* 0x000fe20000001840 */
[----:B------:R-:W1:Y:S01]  /*5db0*/  LDSM.16.MT88.4 R64, [R234+0x3800] ;  /* 0x00380000ea40783b */ /* 0x000e620000004200 */
[----:B------:R-:W-:-:S06]  /*5dc0*/  FADD.FTZ R0, R93, R16 ;  /* 0x000000105d007221 */ /* 0x000fcc0000010000 */
[----:B------:R-:W-:Y:S01]  /*5dd0*/  HMMA.16816.F32 R128, R96, R132, R128 ;  /* 0x000000846080723c */ /* 0x000fe20000001880 */
[----:B------:R-:W-:-:S07]  /*5de0*/  FADD.FTZ R2, R139, R0 ;  /* 0x000000008b027221 */ /* 0x000fce0000010000 */
[----:B--2---:R-:W-:Y:S01]  /*5df0*/  HMMA.16816.F32 R68, R96, R72, R76 ;  /* 0x000000486044723c */ /* 0x004fe2000000184c */
[----:B------:R-:W-:-:S07]  /*5e00*/  FADD.FTZ R0, R172, R3 ;  /* 0x00000003ac007221 */ /* 0x000fce0000010000 */
[C---:B------:R-:W-:Y:S01]  /*5e10*/  HMMA.16816.F32 R132, R96.reuse, R134, R56 ;  /* 0x000000866084723c */ /* 0x040fe20000001838 */
[----:B------:R-:W2:Y:S07]  /*5e20*/  LDSM.16.MT88.4 R56, [R171+0x3800] ;  /* 0x00380000ab38783b */ /* 0x000eae0000004200 */
[C---:B------:R-:W-:Y:S01]  /*5e30*/  HMMA.16816.F32 R72, R96.reuse, R74, R88 ;  /* 0x0000004a6048723c */ /* 0x040fe20000001858 */
[----:B------:R-:W-:Y:S07]  /*5e40*/  LDSM.16.MT88.4 R88, [R171+0x5800] ;  /* 0x00580000ab58783b */ /* 0x000fee0000004200 */
[C---:B-1----:R-:W-:Y:S08]  /*5e50*/  HMMA.16816.F32 R60, R96.reuse, R64, R144 ;  /* 0x00000040603c723c */ /* 0x042ff00000001890 */
[----:B------:R-:W-:Y:S01]  /*5e60*/  HMMA.16816.F32 R64, R96, R66, R80 ;  /* 0x000000426040723c */ /* 0x000fe20000001850 */
[----:B------:R-:W1:Y:S01]  /*5e70*/  LDSM.16.MT88.4 R80, [R231+0x5800] ;  /* 0x00580000e750783b */ /* 0x000e620000004200 */
        /* <DEDUP_REMOVED lines=24> */
[C---:B--2---:R-:W-:Y:S08]  /*6000*/  HMMA.16816.F32 R52, R96.reuse, R56, R180 ;  /* 0x000000386034723c */ /* 0x044ff000000018b4 */
[C---:B-1----:R-:W-:Y:S08]  /*6010*/  HMMA.16816.F32 R76, R96.reuse, R80, R156 ;  /* 0x00000050604c723c */ /* 0x042ff0000000189c */
        /* <DEDUP_REMOVED lines=26> */
[----:B------:R-:W-:Y:S01]  /*61c0*/  SHF.L.U64.HI R15, R201, 0x1, R186 ;  /* 0x00000001c90f7819 */ /* 0x000fe200000102ba */
[----:B------:R-:W-:Y:S01]  /*61d0*/  IMAD.SHL.U32 R17, R200, 0x2, RZ ;  /* 0x00000002c8117824 */ /* 0x000fe200078e00ff */
[----:B------:R-:W-:Y:S01]  /*61e0*/  SHF.R.S32.HI R186, RZ, 0x1f, R192 ;  /* 0x0000001fffba7819 */ /* 0x000fe200000114c0 */
        /* <DEDUP_REMOVED lines=18> */
.L_x_2784:
        /* <DEDUP_REMOVED lines=21> */
.L_x_2785:
        /* <DEDUP_REMOVED lines=21> */
.L_x_2683:
[----:B------:R-:W-:Y:S05]  /*65b0*/  BSYNC B0 ;  /* 0x0000000000007941 */ /* 0x000fea0003800000 */
.L_x_2682:
[----:B-1----:R-:W-:Y:S01]  /*65c0*/  @P4 IMAD.HI.U32 R2, R225, c[0x0][0x2c8], RZ ;  /* 0x0000b200e1024a27 */ /* 0x002fe200078e00ff */
[----:B------:R-:W-:Y:S01]  /*65d0*/  IADD3 R172, R185, -0x2, RZ ;  /* 0xfffffffeb9ac7810 */ /* 0x000fe20007ffe0ff */
[----:B------:R-:W0:Y:S02]  /*65e0*/  LDGDEPBAR ;  /* 0x00000000000079af */ /* 0x000e240000000000 */
[----:B------:R-:W-:Y:S01]  /*65f0*/  IMAD.MOV.U32 R0, RZ, RZ, R225 ;  /* 0x000000ffff007224 */ /* 0x000fe200078e00e1 */
[----:B------:R-:W-:Y:S01]  /*6600*/  @P4 SHF.R.U32.HI R0, RZ, c[0x0][0x2cc], R2 ;  /* 0x0000b300ff004a19 */ /* 0x000fe20000011602 */
[----:B------:R-:W-:-:S02]  /*6610*/  IMAD.MOV.U32 R161, RZ, RZ, 0x1 ;  /* 0x00000001ffa17424 */ /* 0x000fc400078e00ff */
[----:B------:R-:W-:Y:S01]  /*6620*/  IMAD.MOV.U32 R198, RZ, RZ, RZ ;  /* 0x000000ffffc67224 */ /* 0x000fe200078e00ff */
[----:B------:R-:W-:-:S04]  /*6630*/  IADD3 R0, R0, R220, -R221 ;  /* 0x000000dc00007210 */ /* 0x000fc80007ffe8dd */
        /* <DEDUP_REMOVED lines=10> */
.L_x_2695:
        /* <DEDUP_REMOVED lines=43> */
.L_x_2786:
[----:B------:R-:W-:-:S05]  /*6990*/  BRA.DIV ~URZ, `(.L_x_2690) ;  /* 0x0000be327f007947 */ /* 0x000fca000b800000 */
[----:B------:R-:W5:Y:S01]  /*69a0*/  SHFL.IDX PT, R2, R14, RZ, 0x181f ;  /* 0x00181fff0e027589 */ /* 0x000f6200000e0000 */
[----:B------:R-:W-:Y:S01]  /*69b0*/  ISETP.GE.AND P5, PT, R192, c[0x0][0x1d4], PT ;  /* 0x00007500c0007a0c */ /* 0x000fe20003fa6270 */
[----:B------:R-:W-:Y:S01]  /*69c0*/  IMAD R4, R198, 0x6000, R222 ;  /* 0x00006000c6047824 */ /* 0x000fe200078e02de */
[----:B------:R-:W-:Y:S04]  /*69d0*/  ISETP.GE.AND P1, PT, R200, c[0x0][0x1d4], PT ;  /* 0x00007500c8007a0c */ /* 0x000fe80003f26270 */
[----:B------:R-:W-:Y:S02]  /*69e0*/  SEL R13, RZ, 0x10, P1 ;  /* 0x00000010ff0d7807 */ /* 0x000fe40000800000 */
[C---:B-----5:R-:W-:Y:S05]  /*69f0*/  IADD3 R6, P0, R2.reuse, R22, RZ ;  /* 0x0000001602067210 */ /* 0x060fea0007f1e0ff */
[----:B---3--:R-:W-:Y:S01]  /*6a00*/  IMAD.X R7, R5, 0x1, R15, P0 ;  /* 0x0000000105077824 */ /* 0x008fe200000e060f */
        /* <DEDUP_REMOVED lines=14> */
.L_x_2787:
[C---:B------:R-:W-:Y:S02]  /*6af0*/  IADD3 R3, -R6.reuse, 0x10, RZ ;  /* 0x0000001006037810 */ /* 0x040fe40007ffe1ff */
[----:B------:R-:W-:Y:S02]  /*6b00*/  ISETP.NE.U32.AND P5, PT, R6, RZ, PT ;  /* 0x000000ff0600720c */ /* 0x000fe40003fa5070 */
[----:B------:R-:W-:Y:S02]  /*6b10*/  LOP3.LUT R3, R3, 0xf, RZ, 0xc0, !PT ;  /* 0x0000000f03037812 */ /* 0x000fe400078ec0ff */
[----:B------:R-:W-:Y:S02]  /*6b20*/  ISETP.NE.U32.AND P6, PT, R13, RZ, PT ;  /* 0x000000ff0d00720c */ /* 0x000fe40003fc5070 */
[-C--:B---3--:R-:W-:Y:S02]  /*6b30*/  IADD3 R6, P1, P0, R3, R2.reuse, R22 ;  /* 0x0000000203067210 */ /* 0x088fe4000783e016 */
[----:B------:R-:W-:Y:S02]  /*6b40*/  IADD3 R3, -R13, 0x10, RZ ;  /* 0x000000100d037810 */ /* 0x000fe40007ffe1ff */
[-C--:B------:R-:W-:Y:S02]  /*6b50*/  IADD3.X R7, RZ, R5.reuse, R15, P1, P0 ;  /* 0x00000005ff077210 */ /* 0x080fe40000fe040f */
[----:B------:R-:W-:Y:S03]  /*6b60*/  LOP3.LUT R3, R3, 0xf, RZ, 0xc0, !PT ;  /* 0x0000000f03037812 */ /* 0x000fe600078ec0ff */
[----:B------:R-:W-:Y:S01]  /*6b70*/  @!PT LDS RZ, [RZ] ;  /* 0x00000000fffff984 */ /* 0x000fe20000000800 */
[----:B------:R-:W-:Y:S01]  /*6b80*/  @!PT LDS RZ, [RZ] ;  /* 0x00000000fffff984 */ /* 0x000fe20000000800 */
[----:B------:R-:W-:Y:S01]  /*6b90*/  @!PT LDS RZ, [RZ] ;  /* 0x00000000fffff984 */ /* 0x000fe20000000800 */
[----:B------:R3:W-:Y:S01]  /*6ba0*/  LDGSTS.E.BYPASS.LTC128B.128.ZFILL [R4+0x1000], [R6.64], P5 ;  /* 0x0100000006047fae */ /* 0x0007e2000a941d48 */
[C---:B------:R-:W-:Y:S02]  /*6bb0*/  ISETP.NE.U32.AND P5, PT, R12.reuse, RZ, PT ;  /* 0x000000ff0c00720c */ /* 0x040fe40003fa5070 */
[-C--:B---3--:R-:W-:Y:S02]  /*6bc0*/  IADD3 R6, P1, P0, R3, R2.reuse, R23 ;  /* 0x0000000203067210 */ /* 0x088fe4000783e017 */
[----:B------:R-:W-:Y:S02]  /*6bd0*/  IADD3 R3, -R12, 0x10, RZ ;  /* 0x000000100c037810 */ /* 0x000fe40007ffe1ff */
[-C--:B------:R-:W-:Y:S02]  /*6be0*/  IADD3.X R7, RZ, R5.reuse, R20, P1, P0 ;  /* 0x00000005ff077210 */ /* 0x080fe40000fe0414 */
[----:B------:R-:W-:Y:S03]  /*6bf0*/  LOP3.LUT R3, R3, 0xf, RZ, 0xc0, !PT ;  /* 0x0000000f03037812 */ /* 0x000fe600078ec0ff */
[----:B------:R3:W-:Y:S01]  /*6c00*/  LDGSTS.E.BYPASS.LTC128B.128.ZFILL [R4+0x3000], [R6.64], P6 ;  /* 0x0300000006047fae */ /* 0x0007e2000b141d48 */
[----:B------:R-:W-:Y:S04]  /*6c10*/  IADD3 R2, P1, P0, R3, R2, R28 ;  /* 0x0000000203027210 */ /* 0x000fe8000783e01c */
[----:B------:R-:W-:Y:S05]  /*6c20*/  IADD3.X R3, RZ, R5, R21, P1, P0 ;  /* 0x00000005ff037210 */ /* 0x000fea0000fe0415 */
[----:B------:R3:W-:Y:S04]  /*6c30*/  LDGSTS.E.BYPASS.LTC128B.128.ZFILL [R4+0x5000], [R2.64], P5 ;  /* 0x0500000002047fae */ /* 0x0007e8000a941d48 */
.L_x_2688:
[----:B------:R-:W-:Y:S05]  /*6c40*/  BSYNC B0 ;  /* 0x0000000000007941 */ /* 0x000fea0003800000 */
.L_x_2687:
[----:B------:R-:W0:Y:S01]  /*6c50*/  LDGDEPBAR ;  /* 0x00000000000079af */ /* 0x000e220000000000 */
[----:B------:R-:W-:Y:S01]  /*6c60*/  WARPSYNC 0xffffffff ;  /* 0xffffffff00007948 */ /* 0x000fe20003800000 */
[C---:B--23--:R-:W-:Y:S01]  /*6c70*/  HMMA.16816.F32 R4, R32.reuse, R8, RZ ;  /* 0x000000082004723c */ /* 0x04cfe200000018ff */
[----:B------:R-:W-:Y:S03]  /*6c80*/  BSSY B0, `(.L_x_2691) ;  /* 0x00002d3000007945 */ /* 0x000fe60003800000 */
[-C--:B------:R-:W-:Y:S02]  /*6c90*/  IADD3 R3, R166, R0.reuse, RZ ;  /* 0x00000000a6037210 */ /* 0x080fe40007ffe0ff */
[CC--:B------:R-:W-:Y:S02]  /*6ca0*/  IADD3 R100, R167.reuse, R0.reuse, RZ ;  /* 0x00000000a7647210 */ /* 0x0c0fe40007ffe0ff */
[C---:B------:R-:W-:Y:S01]  /*6cb0*/  HMMA.16816.F32 R8, R32.reuse, R10, RZ ;  /* 0x0000000a2008723c */ /* 0x040fe200000018ff */
[----:B------:R-:W-:Y:S03]  /*6cc0*/  IADD3 R2, R167, R0, R166 ;  /* 0x00000000a7027210 */ /* 0x000fe60007ffe0a6 */
        /* <DEDUP_REMOVED lines=17> */
[C---:B------:R-:W-:Y:S07]  /*6de0*/  HMMA.16816.F32 R28, R140.reuse, R156, R28 ;  /* 0x0000009c8c1c723c */ /* 0x040fee000000181c */
[----:B------:R-:W-:Y:S01]  /*6df0*/  IADD3 R156, R166, R101, RZ ;  /* 0x00000065a69c7210 */ /* 0x000fe20007ffe0ff */
        /* <DEDUP_REMOVED lines=13> */
[----:B------:R-:W2:Y:S08]  /*6ed0*/  LDSM.16.M88.4 R136, [R156+0x800] ;  /* 0x000800009c88783b */ /* 0x000eb00000000200 */
        /* <DEDUP_REMOVED lines=79> */
[----:B------:R-:W3:Y:S01]  /*73d0*/  LDSM.16.M88.4 R144, [R100+0x5000] ;  /* 0x005000006490783b */ /* 0x000ee20000000200 */
        /* <DEDUP_REMOVED lines=9> */
[C---:B------:R-:W-:Y:S08]  /*7470*/  HMMA.16816.F32 R28, R136.reuse, R152, R28 ;  /* 0x00000098881c723c */ /* 0x040ff0000000181c */
        /* <DEDUP_REMOVED lines=11> */
[----:B------:R-:W1:Y:S07]  /*7530*/  LDSM.16.M88.4 R148, [R156+0x4000] ;  /* 0x004000009c94783b */ /* 0x000e6e0000000200 */
[C---:B--2---:R-:W-:Y:S01]  /*7540*/  HMMA.16816.F32 R20, R140.reuse, R136, R20 ;  /* 0x000000888c14723c */ /* 0x044fe20000001814 */
[----:B------:R2:W-:Y:S07]  /*7550*/  SHFL.IDX PT, R100, R0, RZ, 0x1c1f ;  /* 0x001c1fff00647589 */ /* 0x0005ee00000e0000 */
[C---:B------:R-:W-:Y:S01]  /*7560*/  HMMA.16816.F32 R24, R140.reuse, R138, R24 ;  /* 0x0000008a8c18723c */ /* 0x040fe20000001818 */
[----:B------:R-:W3:Y:S07]  /*7570*/  LDSM.16.M88.4 R136, [R2+0x4800] ;  /* 0x004800000288783b */ /* 0x000eee0000000200 */
[C---:B----4-:R-:W-:Y:S08]  /*7580*/  HMMA.16816.F32 R28, R140.reuse, R152, R28 ;  /* 0x000000988c1c723c */ /* 0x050ff0000000181c */
[----:B------:R-:W-:Y:S01]  /*7590*/  HMMA.16816.F32 R32, R140, R154, R32 ;  /* 0x0000009a8c20723c */ /* 0x000fe20000001820 */
[----:B------:R-:W4:Y:S03]  /*75a0*/  LDSM.16.M88.4 R140, [R2+0x5000] ;  /* 0x00500000028c783b */ /* 0x000f260000000200 */
[----:B--2---:R-:W-:Y:S04]  /*75b0*/  IADD3 R0, -R228, 0x1, -R199 ;  /* 0x00000001e4007810 */ /* 0x004fe80007ffe9c7 */
[----:B------:R-:W-:Y:S01]  /*75c0*/  IADD3 R0, -R221, R0, R220 ;  /* 0x00000000dd007210 */ /* 0x000fe20007ffe1dc */
[C---:B-1----:R-:W-:Y:S08]  /*75d0*/  HMMA.16816.F32 R4, R144.reuse, R148, R4 ;  /* 0x000000949004723c */ /* 0x042ff00000001804 */
[C---:B------:R-:W-:Y:S01]  /*75e0*/  HMMA.16816.F32 R8, R144.reuse, R150, R8 ;  /* 0x000000969008723c */ /* 0x040fe20000001808 */
[----:B------:R1:W2:Y:S01]  /*75f0*/  LDSM.16.M88.4 R148, [R2+0x5800] ;  /* 0x005800000294783b */ /* 0x0002a20000000200 */
[----:B------:R-:W-:Y:S06]  /*7600*/  DEPBAR.LE SB0, 0x2 ;  /* 0x000080800000791a */ /* 0x000fec0000000000 */
[C---:B---3--:R-:W-:Y:S01]  /*7610*/  HMMA.16816.F32 R12, R144.reuse, R136, R12 ;  /* 0x00000088900c723c */ /* 0x048fe2000000180c */
[----:B------:R-:W-:Y:S07]  /*7620*/  BAR.SYNC.DEFER_BLOCKING 0x0 ;  /* 0x0000000000007b1d */ /* 0x000fee0000010000 */
[C---:B------:R-:W-:Y:S08]  /*7630*/  HMMA.16816.F32 R16, R144.reuse, R138, R16 ;  /* 0x0000008a9010723c */ /* 0x040ff00000001810 */
[C---:B----4-:R-:W-:Y:S04]  /*7640*/  HMMA.16816.F32 R20, R144.reuse, R140, R20 ;  /* 0x0000008c9014723c */ /* 0x050fe80000001814 */
[C---:B-1----:R-:W-:Y:S02]  /*7650*/  IADD3 R2, R0.reuse, R100, RZ ;  /* 0x0000006400027210 */ /* 0x042fe40007ffe0ff */
[----:B------:R-:W-:Y:S02]  /*7660*/  IADD3 R0, R0, R3, RZ ;  /* 0x0000000300007210 */ /* 0x000fe40007ffe0ff */
[C---:B------:R-:W-:Y:S03]  /*7670*/  HMMA.16816.F32 R24, R144.reuse, R142, R24 ;  /* 0x0000008e9018723c */ /* 0x040fe60000001818 */
[C---:B------:R-:W-:Y:S02]  /*7680*/  ISETP.GT.AND P6, PT, R2.reuse, RZ, PT ;  /* 0x000000ff0200720c */ /* 0x040fe40003fc4270 */
[----:B------:R-:W-:Y:S02]  /*7690*/  ISETP.GT.AND P5, PT, R2, 0x1, PT ;  /* 0x000000010200780c */ /* 0x000fe40003fa4270 */
[----:B------:R-:W-:Y:S01]  /*76a0*/  FSEL R136, R4, -INF , P6 ;  /* 0xff80000004887808 */ /* 0x000fe20003000000 */
[C---:B--2---:R-:W-:Y:S04]  /*76b0*/  HMMA.16816.F32 R28, R144.reuse, R148, R28 ;  /* 0x00000094901c723c */ /* 0x044fe8000000181c */
[----:B------:R-:W-:Y:S02]  /*76c0*/  FMNMX.FTZ R3, R136, R102, !PT ;  /* 0x0000006688037209 */ /* 0x000fe40007810000 */
[----:B------:R-:W-:Y:S02]  /*76d0*/  FSEL R100, R5, -INF , P5 ;  /* 0xff80000005647808 */ /* 0x000fe40002800000 */
[C---:B------:R-:W-:Y:S01]  /*76e0*/  ISETP.GT.AND P6, PT, R2.reuse, 0x8, PT ;  /* 0x000000080200780c */ /* 0x040fe20003fc4270 */
[----:B------:R-:W-:Y:S03]  /*76f0*/  HMMA.16816.F32 R32, R144, R150, R32 ;  /* 0x000000969020723c */ /* 0x000fe60000001820 */
[----:B------:R-:W-:Y:S02]  /*7700*/  ISETP.GT.AND P5, PT, R2, 0x9, PT ;  /* 0x000000090200780c */ /* 0x000fe40003fa4270 */
[----:B------:R-:W-:Y:S02]  /*7710*/  FSEL R5, R8, -INF , P6 ;  /* 0xff80000008057808 */ /* 0x000fe40003000000 */
[----:B------:R-:W-:Y:S02]  /*7720*/  FMNMX.FTZ R3, R100, R3, !PT ;  /* 0x0000000364037209 */ /* 0x000fe40007810000 */
[----:B------:R-:W-:Y:S02]  /*7730*/  ISETP.GT.AND P1, PT, R0, RZ, PT ;  /* 0x000000ff0000720c */ /* 0x000fe40003f24270 */
[----:B------:R-:W-:Y:S02]  /*7740*/  ISETP.GT.AND P6, PT, R2, 0x10, PT ;  /* 0x000000100200780c */ /* 0x000fe40003fc4270 */
[----:B------:R-:W-:Y:S02]  /*7750*/  FMNMX.FTZ R3, R5, R3, !PT ;  /* 0x0000000305037209 */ /* 0x000fe40007810000 */
[----:B------:R-:W-:Y:S02]  /*7760*/  FSEL R138, R6, -INF , P1 ;  /* 0xff800000068a7808 */ /* 0x000fe40000800000 */
[----:B------:R-:W-:Y:S02]  /*7770*/  FSEL R6, R9, -INF , P5 ;  /* 0xff80000009067808 */ /* 0x000fe40002800000 */
[----:B------:R-:W-:Y:S02]  /*7780*/  FSEL R143, R12, -INF , P6 ;  /* 0xff8000000c8f7808 */ /* 0x000fe40003000000 */
[----:B------:R-:W-:Y:S02]  /*7790*/  ISETP.GT.AND P5, PT, R2, 0x11, PT ;  /* 0x000000110200780c */ /* 0x000fe40003fa4270 */
[----:B------:R-:W-:Y:S02]  /*77a0*/  FMNMX.FTZ R3, R6, R3, !PT ;  /* 0x0000000306037209 */ /* 0x000fe40007810000 */
[C---:B------:R-:W-:Y:S02]  /*77b0*/  ISETP.GT.AND P1, PT, R0.reuse, 0x8, PT ;  /* 0x000000080000780c */ /* 0x040fe40003f24270 */
[----:B------:R-:W-:Y:S02]  /*77c0*/  ISETP.GT.AND P0, PT, R0, 0x1, PT ;  /* 0x000000010000780c */ /* 0x000fe40003f04270 */
[----:B------:R-:W-:Y:S02]  /*77d0*/  FSEL R152, R13, -INF , P5 ;  /* 0xff8000000d987808 */ /* 0x000fe40002800000 */
        /* <DEDUP_REMOVED lines=9> */
[----:B------:R-:W-:Y:S02]  /*7870*/  ISETP.GT.AND P5, PT, R2, 0x19, PT ;  /* 0x000000190200780c */ /* 0x000fe40003fa4270 */
[----:B------:R-:W-:Y:S02]  /*7880*/  ISETP.GT.AND P1, PT, R0, 0x18, PT ;  /* 0x000000180000780c */ /* 0x000fe40003f24270 */
[----:B------:R-:W-:Y:S02]  /*7890*/  FSEL R148, R16, -INF , P6 ;  /* 0xff80000010947808 */ /* 0x000fe40003000000 */
[----:B------:R-:W-:Y:S02]  /*78a0*/  FMNMX.FTZ R3, R152, R3, !PT ;  /* 0x0000000398037209 */ /* 0x000fe40007810000 */
[----:B------:R-:W-:Y:S02]  /*78b0*/  FSEL R154, R15, -INF , P0 ;  /* 0xff8000000f9a7808 */ /* 0x000fe40000000000 */
[----:B------:R-:W-:Y:S02]  /*78c0*/  FSEL R149, R17, -INF , P5 ;  /* 0xff80000011957808 */ /* 0x000fe40002800000 */
[----:B------:R-:W-:Y:S02]  /*78d0*/  FSEL R155, R18, -INF , P1 ;  /* 0xff800000129b7808 */ /* 0x000fe40000800000 */
[----:B------:R-:W-:Y:S02]  /*78e0*/  ISETP.GT.AND P1, PT, R2, 0x20, PT ;  /* 0x000000200200780c */ /* 0x000fe40003f24270 */
[----:B------:R-:W-:Y:S02]  /*78f0*/  ISETP.GT.AND P0, PT, R0, 0x19, PT ;  /* 0x000000190000780c */ /* 0x000fe40003f04270 */
[----:B------:R-:W-:Y:S02]  /*7900*/  FMNMX.FTZ R3, R148, R3, !PT ;  /* 0x0000000394037209 */ /* 0x000fe40007810000 */
[----:B------:R-:W-:Y:S02]  /*7910*/  FSEL R146, R20, -INF , P1 ;  /* 0xff80000014927808 */ /* 0x000fe40000800000 */
[----:B------:R-:W-:Y:S02]  /*7920*/  FSEL R156, R19, -INF , P0 ;  /* 0xff800000139c7808 */ /* 0x000fe40000000000 */
[----:B------:R-:W-:Y:S02]  /*7930*/  ISETP.GT.AND P0, PT, R2, 0x21, PT ;  /* 0x000000210200780c */ /* 0x000fe40003f04270 */
[----:B------:R-:W-:Y:S02]  /*7940*/  FMNMX.FTZ R3, R149, R3, !PT ;  /* 0x0000000395037209 */ /* 0x000fe40007810000 */
[----:B------:R-:W-:Y:S02]  /*7950*/  FSEL R151, R21, -INF , P0 ;  /* 0xff80000015977808 */ /* 0x000fe40000000000 */
[----:B------:R-:W-:Y:S02]  /*7960*/  FMNMX.FTZ R3, R146, R3, !PT ;  /* 0x0000000392037209 */ /* 0x000fe40007810000 */
[C---:B------:R-:W-:Y:S02]  /*7970*/  ISETP.GT.AND P5, PT, R2.reuse, 0x28, PT ;  /* 0x000000280200780c */ /* 0x040fe40003fa4270 */
[----:B------:R-:W-:Y:S02]  /*7980*/  ISETP.GT.AND P1, PT, R2, 0x29, PT ;  /* 0x000000290200780c */ /* 0x000fe40003f24270 */
[----:B------:R-:W-:Y:S02]  /*7990*/  FSEL R158, R24, -INF , P5 ;  /* 0xff800000189e7808 */ /* 0x000fe40002800000 */
[----:B------:R-:W-:Y:S02]  /*79a0*/  FMNMX.FTZ R3, R151, R3, !PT ;  /* 0x0000000397037209 */ /* 0x000fe40007810000 */
[----:B------:R-:W-:Y:S02]  /*79b0*/  ISETP.GT.AND P6, PT, R0, 0x20, PT ;  /* 0x000000200000780c */ /* 0x000fe40003fc4270 */
[----:B------:R-:W-:Y:S02]  /*79c0*/  ISETP.GT.AND P0, PT, R2, 0x30, PT ;  /* 0x000000300200780c */ /* 0x000fe40003f04270 */
[----:B------:R-:W-:Y:S02]  /*79d0*/  FSEL R150, R25, -INF , P1 ;  /* 0xff80000019967808 */ /* 0x000fe40000800000 */
[----:B------:R-:W-:Y:S02]  /*79e0*/  FMNMX.FTZ R3, R158, R3, !PT ;  /* 0x000000039e037209 */ /* 0x000fe40007810000 */
[----:B------:R-:W-:Y:S02]  /*79f0*/  FMNMX.FTZ R4, R138, R103, !PT ;  /* 0x000000678a047209 */ /* 0x000fe40007810000 */
[----:B------:R-:W-:Y:S02]  /*7a00*/  FSEL R147, R22, -INF , P6 ;  /* 0xff80000016937808 */ /* 0x000fe40003000000 */
[----:B------:R-:W-:Y:S02]  /*7a10*/  FSEL R186, R28, -INF , P0 ;  /* 0xff8000001cba7808 */ /* 0x000fe40000000000 */
[----:B------:R-:W-:Y:S02]  /*7a20*/  ISETP.GT.AND P6, PT, R2, 0x31, PT ;  /* 0x000000310200780c */ /* 0x000fe40003fc4270 */
        /* <DEDUP_REMOVED lines=11> */
[----:B------:R-:W-:Y:S02]  /*7ae0*/  FMNMX.FTZ R3, R182, R3, !PT ;  /* 0x00000003b6037209 */ /* 0x000fe40007810000 */
[----:B------:R-:W-:Y:S02]  /*7af0*/  FMNMX.FTZ R4, R153, R4, !PT ;  /* 0x0000000499047209 */ /* 0x000fe40007810000 */
[----:B------:R-:W-:Y:S02]  /*7b00*/  FMNMX.FTZ R3, R181, R3, !PT ;  /* 0x00000003b5037209 */ /* 0x000fe40007810000 */
[----:B------:R-:W-:Y:S02]  /*7b10*/  FMNMX.FTZ R2, R154, R4, !PT ;  /* 0x000000049a027209 */ /* 0x000fe40007810000 */
[C---:B------:R-:W-:Y:S01]  /*7b20*/  ISETP.GT.AND P0, PT, R0.reuse, 0x21, PT ;  /* 0x000000210000780c */ /* 0x040fe20003f04270 */
[----:B------:R-:W1:Y:S01]  /*7b30*/  SHFL.BFLY PT, R4, R3, 0x2, 0x1f ;  /* 0x0c401f0003047f89 */ /* 0x000e6200000e0000 */
[C---:B------:R-:W-:Y:S02]  /*7b40*/  ISETP.GT.AND P1, PT, R0.reuse, 0x29, PT ;  /* 0x000000290000780c */ /* 0x040fe40003f24270 */
[----:B------:R-:W-:Y:S02]  /*7b50*/  FSEL R144, R23, -INF , P0 ;  /* 0xff80000017907808 */ /* 0x000fe40000000000 */
[----:B------:R-:W-:Y:S02]  /*7b60*/  ISETP.GT.AND P0, PT, R0, 0x28, PT ;  /* 0x000000280000780c */ /* 0x000fe40003f04270 */
[----:B------:R-:W-:Y:S02]  /*7b70*/  FSEL R157, R27, -INF , P1 ;  /* 0xff8000001b9d7808 */ /* 0x000fe40000800000 */
[----:B------:R-:W-:Y:S02]  /*7b80*/  FSEL R145, R26, -INF , P0 ;  /* 0xff8000001a917808 */ /* 0x000fe40000000000 */
[C---:B------:R-:W-:Y:S02]  /*7b90*/  ISETP.GT.AND P1, PT, R0.reuse, 0x30, PT ;  /* 0x000000300000780c */ /* 0x040fe40003f24270 */
[----:B------:R-:W-:Y:S02]  /*7ba0*/  ISETP.GT.AND P0, PT, R0, 0x31, PT ;  /* 0x000000310000780c */ /* 0x000fe40003f04270 */
[----:B------:R-:W-:Y:S02]  /*7bb0*/  FSEL R184, R30, -INF , P1 ;  /* 0xff8000001eb87808 */ /* 0x000fe40000800000 */
[----:B------:R-:W-:Y:S02]  /*7bc0*/  FSEL R183, R31, -INF , P0 ;  /* 0xff8000001fb77808 */ /* 0x000fe40000000000 */
[C---:B------:R-:W-:Y:S02]  /*7bd0*/  ISETP.GT.AND P1, PT, R0.reuse, 0x38, PT ;  /* 0x000000380000780c */ /* 0x040fe40003f24270 */
[----:B------:R-:W-:Y:S02]  /*7be0*/  ISETP.GT.AND P0, PT, R0, 0x39, PT ;  /* 0x000000390000780c */ /* 0x000fe40003f04270 */
[----:B------:R-:W-:Y:S02]  /*7bf0*/  FMNMX.FTZ R2, R155, R2, !PT ;  /* 0x000000029b027209 */ /* 0x000fe40007810000 */
[----:B-1----:R-:W-:Y:S02]  /*7c00*/  FMNMX.FTZ R0, R3, R4, !PT ;  /* 0x0000000403007209 */ /* 0x002fe40007810000 */
[----:B------:R-:W-:Y:S02]  /*7c10*/  FMNMX.FTZ R2, R156, R2, !PT ;  /* 0x000000029c027209 */ /* 0x000fe40007810000 */
[----:B------:R-:W-:Y:S01]  /*7c20*/  FSEL R187, R34, -INF , P1 ;  /* 0xff80000022bb7808 */ /* 0x000fe20000800000 */
[----:B------:R-:W1:Y:S01]  /*7c30*/  SHFL.BFLY PT, R4, R0, 0x1, 0x1f ;  /* 0x0c201f0000047f89 */ /* 0x000e6200000e0000 */
[----:B------:R-:W-:Y:S02]  /*7c40*/  FMNMX.FTZ R2, R147, R2, !PT ;  /* 0x0000000293027209 */ /* 0x000fe40007810000 */
[----:B------:R-:W-:Y:S02]  /*7c50*/  FSEL R191, R35, -INF , P0 ;  /* 0xff80000023bf7808 */ /* 0x000fe40000000000 */
[----:B------:R-:W-:Y:S04]  /*7c60*/  FMNMX.FTZ R2, R144, R2, !PT ;  /* 0x0000000290027209 */ /* 0x000fe80007810000 */
[----:B------:R-:W-:Y:S04]  /*7c70*/  FMNMX.FTZ R2, R145, R2, !PT ;  /* 0x0000000291027209 */ /* 0x000fe80007810000 */
[----:B------:R-:W-:Y:S04]  /*7c80*/  FMNMX.FTZ R2, R157, R2, !PT ;  /* 0x000000029d027209 */ /* 0x000fe80007810000 */
[----:B------:R-:W-:Y:S04]  /*7c90*/  FMNMX.FTZ R2, R184, R2, !PT ;  /* 0x00000002b8027209 */ /* 0x000fe80007810000 */
[----:B------:R-:W-:Y:S02]  /*7ca0*/  FMNMX.FTZ R2, R183, R2, !PT ;  /* 0x00000002b7027209 */ /* 0x000fe40007810000 */
[----:B-1----:R-:W-:Y:S02]  /*7cb0*/  FMNMX.FTZ R101, R0, R4, !PT ;  /* 0x0000000400657209 */ /* 0x002fe40007810000 */
[----:B------:R-:W-:Y:S02]  /*7cc0*/  FMNMX.FTZ R2, R187, R2, !PT ;  /* 0x00000002bb027209 */ /* 0x000fe40007810000 */
[C---:B------:R-:W-:Y:S01]  /*7cd0*/  FSETP.NEU.FTZ.AND P1, PT, R101.reuse, -INF , PT ;  /* 0xff8000006500780b */ /* 0x040fe20003f3d000 */
[----:B------:R-:W-:Y:S01]  /*7ce0*/  FMUL.FTZ R0, R101, c[0x0][0x2d0] ;  /* 0x0000b40065007a20 */ /* 0x000fe20000410000 */
[----:B------:R-:W-:Y:S04]  /*7cf0*/  FMNMX.FTZ R2, R191, R2, !PT ;  /* 0x00000002bf027209 */ /* 0x000fe80007810000 */
[----:B------:R-:W-:Y:S01]  /*7d00*/  FSEL R141, R0, RZ, P1 ;  /* 0x000000ff008d7208 */ /* 0x000fe20000800000 */
[----:B------:R-:W1:Y:S04]  /*7d10*/  SHFL.BFLY PT, R3, R2, 0x2, 0x1f ;  /* 0x0c401f0002037f89 */ /* 0x000e6800000e0000 */
[--C-:B------:R-:W-:Y:S04]  /*7d20*/  FFMA.FTZ R0, R136, c[0x0][0x2d0], -R141.reuse ;  /* 0x0000b40088007a23 */ /* 0x100fe8000001088d */
[----:B------:R2:W-:Y:S01]  /*7d30*/  MUFU.EX2 R190, R0 ;  /* 0x0000000000be7308 */ /* 0x0005e20000000800 */
[----:B-1----:R-:W-:Y:S05]  /*7d40*/  FMNMX.FTZ R2, R2, R3, !PT ;  /* 0x0000000302027209 */ /* 0x002fea0007810000 */
[----:B------:R-:W1:Y:S01]  /*7d50*/  SHFL.BFLY PT, R3, R2, 0x1, 0x1f ;  /* 0x0c201f0002037f89 */ /* 0x000e6200000e0000 */
[--C-:B--2---:R-:W-:Y:S04]  /*7d60*/  FFMA.FTZ R0, R100, c[0x0][0x2d0], -R141.reuse ;  /* 0x0000b40064007a23 */ /* 0x104fe8000001088d */
[----:B------:R2:W3:Y:S01]  /*7d70*/  MUFU.EX2 R189, R0 ;  /* 0x0000000000bd7308 */ /* 0x0004e20000000800 */
[----:B-1----:R-:W-:Y:S01]  /*7d80*/  FMNMX.FTZ R100, R2, R3, !PT ;  /* 0x0000000302647209 */ /* 0x002fe20007810000 */
[--C-:B------:R-:W-:Y:S03]  /*7d90*/  FFMA.FTZ R2, R6, c[0x0][0x2d0], -R141.reuse ;  /* 0x0000b40006027a23 */ /* 0x100fe6000001088d */
[----:B------:R-:W-:Y:S05]  /*7da0*/  FSETP.NEU.FTZ.AND P0, PT, R100, -INF , PT ;  /* 0xff8000006400780b */ /* 0x000fea0003f1d000 */
[----:B------:R1:W-:Y:S01]  /*7db0*/  MUFU.EX2 R196, R2 ;  /* 0x0000000200c47308 */ /* 0x0003e20000000800 */
[----:B--2---:R-:W-:Y:S01]  /*7dc0*/  FFMA.FTZ R0, R5, c[0x0][0x2d0], -R141 ;  /* 0x0000b40005007a23 */ /* 0x004fe2000001088d */
[----:B---3--:R-:W-:Y:S08]  /*7dd0*/  F2FP.PACK_AB R136, R189, R190 ;  /* 0x000000bebd88723e */ /* 0x008ff000000000ff */
[----:B------:R2:W3:Y:S01]  /*7de0*/  MUFU.EX2 R197, R0 ;  /* 0x0000000000c57308 */ /* 0x0004e20000000800 */
[----:B-1----:R-:W-:Y:S02]  /*7df0*/  FSEL R2, R101, RZ, P1 ;  /* 0x000000ff65027208 */ /* 0x002fe40000800000 */
[----:B------:R-:W-:Y:S03]  /*7e00*/  ISETP.GE.AND P1, PT, R198, 0x1, PT ;  /* 0x00000001c600780c */ /* 0x000fe60003f26270 */
[----:B------:R-:W-:Y:S01]  /*7e10*/  FADD.FTZ R2, -R2, R102 ;  /* 0x0000006602027221 */ /* 0x000fe20000010100 */
[----:B------:R-:W-:Y:S03]  /*7e20*/  IADD3 R102, R170, R160, RZ ;  /* 0x000000a0aa667210 */ /* 0x000fe60007ffe0ff */
[----:B------:R-:W-:Y:S01]  /*7e30*/  FMUL.FTZ R2, R2, c[0x0][0x2d0] ;  /* 0x0000b40002027a20 */ /* 0x000fe20000410000 */
[----:B------:R-:W-:Y:S01]  /*7e40*/  IADD3 R140, R168, R102, RZ ;  /* 0x00000066a88c7210 */ /* 0x000fe20007ffe0ff */
[----:B--2---:R-:W-:Y:S01]  /*7e50*/  FMUL.FTZ R0, R100, c[0x0][0x2d0] ;  /* 0x0000b40064007a20 */ /* 0x004fe20000410000 */
[----:B------:R-:W1:Y:S03]  /*7e60*/  LDSM.16.MT88.4 R12, [R102] ;  /* 0x00000000660c783b */ /* 0x000e660000004200 */
[----:B------:R-:W2:Y:S01]  /*7e70*/  MUFU.EX2 R2, R2 ;  /* 0x0000000200027308 */ /* 0x000ea20000000800 */
[----:B------:R-:W-:Y:S04]  /*7e80*/  FSEL R142, R0, RZ, P0 ;  /* 0x000000ff008e7208 */ /* 0x000fe80000000000 */
[----:B------:R-:W4:Y:S01]  /*7e90*/  LDSM.16.MT88.4 R20, [R140] ;  /* 0x000000008c14783b */ /* 0x000f220000004200 */
[--C-:B------:R-:W-:Y:S02]  /*7ea0*/  FFMA.FTZ R0, R137, c[0x0][0x2d0], -R142.reuse ;  /* 0x0000b40089007a23 */ /* 0x100fe4000001088e */
[--C-:B------:R-:W-:Y:S01]  /*7eb0*/  FFMA.FTZ R3, R138, c[0x0][0x2d0], -R142.reuse ;  /* 0x0000b4008a037a23 */ /* 0x100fe2000001088e */
[----:B---3--:R-:W-:Y:S01]  /*7ec0*/  F2FP.PACK_AB R138, R196, R197 ;  /* 0x000000c5c48a723e */ /* 0x008fe200000000ff */
[----:B------:R3:W-:Y:S10]  /*7ed0*/  MUFU.EX2 R195, R0 ;  /* 0x0000000000c37308 */ /* 0x0007f40000000800 */
[----:B------:R-:W5:Y:S01]  /*7ee0*/  MUFU.EX2 R188, R3 ;  /* 0x0000000300bc7308 */ /* 0x000f620000000800 */
[C---:B--2---:R-:W-:Y:S02]  /*7ef0*/  FMUL.FTZ R4, R2.reuse, R104 ;  /* 0x0000006802047220 */ /* 0x044fe40000410000 */
[C---:B------:R-:W-:Y:S02]  /*7f00*/  FMUL.FTZ R5, R2.reuse, R105 ;  /* 0x0000006902057220 */ /* 0x040fe40000410000 */
[C---:B------:R-:W-:Y:S02]  /*7f10*/  FMUL.FTZ R8, R2.reuse, R108 ;  /* 0x0000006c02087220 */ /* 0x040fe40000410000 */
[C---:B------:R-:W-:Y:S02]  /*7f20*/  FMUL.FTZ R9, R2.reuse, R109 ;  /* 0x0000006d02097220 */ /* 0x040fe40000410000 */
[C---:B------:R-:W-:Y:S02]  /*7f30*/  FMUL.FTZ R17, R2.reuse, R117 ;  /* 0x0000007502117220 */ /* 0x040fe40000410000 */
[--C-:B---3--:R-:W-:Y:S02]  /*7f40*/  FFMA.FTZ R0, R7, c[0x0][0x2d0], -R142.reuse ;  /* 0x0000b40007007a23 */ /* 0x108fe4000001088e */
[C---:B------:R-:W-:Y:S02]  /*7f50*/  FMUL.FTZ R16, R2.reuse, R116 ;  /* 0x0000007402107220 */ /* 0x040fe40000410000 */
[----:B------:R2:W-:Y:S01]  /*7f60*/  MUFU.EX2 R194, R0 ;  /* 0x0000000000c27308 */ /* 0x0005e20000000800 */
[C---:B------:R-:W-:Y:S02]  /*7f70*/  FMUL.FTZ R24, R2.reuse, R124 ;  /* 0x0000007c02187220 */ /* 0x040fe40000410000 */
[C---:B------:R-:W-:Y:S02]  /*7f80*/  FMUL.FTZ R25, R2.reuse, R125 ;  /* 0x0000007d02197220 */ /* 0x040fe40000410000 */
[C---:B------:R-:W-:Y:S01]  /*7f90*/  FMUL.FTZ R32, R2.reuse, R132 ;  /* 0x0000008402207220 */ /* 0x040fe20000410000 */
[----:B-----5:R-:W-:Y:S01]  /*7fa0*/  F2FP.PACK_AB R137, R195, R188 ;  /* 0x000000bcc389723e */ /* 0x020fe200000000ff */
[----:B------:R-:W-:Y:S02]  /*7fb0*/  FFMA.FTZ R3, R11, c[0x0][0x2d0], -R142 ;  /* 0x0000b4000b037a23 */ /* 0x000fe4000001088e */
[C---:B------:R-:W-:Y:S02]  /*7fc0*/  FMUL.FTZ R33, R2.reuse, R133 ;  /* 0x0000008502217220 */ /* 0x040fe40000410000 */
[----:B------:R-:W3:Y:S01]  /*7fd0*/  MUFU.EX2 R193, R3 ;  /* 0x0000000300c17308 */ /* 0x000ee20000000800 */
[C---:B------:R-:W-:Y:S02]  /*7fe0*/  FMUL.FTZ R36, R2.reuse, R36 ;  /* 0x0000002402247220 */ /* 0x040fe40000410000 */
[C---:B------:R-:W-:Y:S02]  /*7ff0*/  FMUL.FTZ R37, R2.reuse, R37 ;  /* 0x0000002502257220 */ /* 0x040fe40000410000 */
[C---:B------:R-:W-:Y:S02]  /*8000*/  FMUL.FTZ R40, R2.reuse, R40 ;  /* 0x0000002802287220 */ /* 0x040fe40000410000 */
[C---:B------:R-:W-:Y:S02]  /*8010*/  FMUL.FTZ R41, R2.reuse, R41 ;  /* 0x0000002902297220 */ /* 0x040fe40000410000 */
[C---:B------:R-:W-:Y:S02]  /*8020*/  FMUL.FTZ R44, R2.reuse, R44 ;  /* 0x0000002c022c7220 */ /* 0x040fe40000410000 */
[----:B------:R-:W-:Y:S01]  /*8030*/  FMUL.FTZ R45, R2, R45 ;  /* 0x0000002d022d7220 */ /* 0x000fe20000410000 */
[----:B--2---:R-:W-:Y:S01]  /*8040*/  FSEL R0, R100, RZ, P0 ;  /* 0x000000ff64007208 */ /* 0x004fe20000000000 */
[C---:B------:R-:W-:Y:S02]  /*8050*/  FMUL.FTZ R48, R2.reuse, R48 ;  /* 0x0000003002307220 */ /* 0x040fe40000410000 */
[----:B------:R-:W-:Y:S02]  /*8060*/  FMUL.FTZ R49, R2, R49 ;  /* 0x0000003102317220 */ /* 0x000fe40000410000 */
[----:B------:R-:W-:Y:S02]  /*8070*/  FADD.FTZ R0, -R0, R103 ;  /* 0x0000006700007221 */ /* 0x000fe40000010100 */
[----:B------:R-:W-:Y:S02]  /*8080*/  FMUL.FTZ R52, R2, R52 ;  /* 0x0000003402347220 */ /* 0x000fe40000410000 */
[----:B------:R-:W-:Y:S01]  /*8090*/  FMUL.FTZ R0, R0, c[0x0][0x2d0] ;  /* 0x0000b40000007a20 */ /* 0x000fe20000410000 */
[----:B---3--:R-:W-:Y:S01]  /*80a0*/  F2FP.PACK_AB R139, R193, R194 ;  /* 0x000000c2c18b723e */ /* 0x008fe200000000ff */
[C---:B------:R-:W-:Y:S01]  /*80b0*/  FMUL.FTZ R53, R2.reuse, R53 ;  /* 0x0000003502357220 */ /* 0x040fe20000410000 */
[----:B------:R-:W-:Y:S01]  /*80c0*/  IADD3 R3, R171, R160, RZ ;  /* 0x000000a0ab037210 */ /* 0x000fe20007ffe0ff */
[C---:B------:R-:W-:Y:S02]  /*80d0*/  FMUL.FTZ R56, R2.reuse, R56 ;  /* 0x0000003802387220 */ /* 0x040fe40000410000 */
[----:B------:R-:W2:Y:S01]  /*80e0*/  MUFU.EX2 R0, R0 ;  /* 0x0000000000007308 */ /* 0x000ea20000000800 */
[----:B------:R-:W-:Y:S01]  /*80f0*/  FMUL.FTZ R57, R2, R57 ;  /* 0x0000003902397220 */ /* 0x000fe20000410000 */
[----:B------:R-:W-:Y:S01]  /*8100*/  IADD3 R103, R168, R3, RZ ;  /* 0x00000003a8677210 */ /* 0x000fe20007ffe0ff */
[----:B------:R-:W3:Y:S01]  /*8110*/  LDSM.16.MT88.4 R28, [R3] ;  /* 0x00000000031c783b */ /* 0x000ee20000004200 */
        /* <DEDUP_REMOVED lines=12> */
[----:B------:R-:W2:Y:S01]  /*81e0*/  LDSM.16.MT88.4 R104, [R103] ;  /* 0x000000006768783b */ /* 0x000ea20000004200 */
[C---:B------:R-:W-:Y:S02]  /*81f0*/  FMUL.FTZ R10, R0.reuse, R110 ;  /* 0x0000006e000a7220 */ /* 0x040fe40000410000 */
[C---:B------:R-:W-:Y:S02]  /*8200*/  FMUL.FTZ R11, R0.reuse, R111 ;  /* 0x0000006f000b7220 */ /* 0x040fe40000410000 */
[C---:B-1----:R-:W-:Y:S03]  /*8210*/  HMMA.16816.F32 R4, R136.reuse, R12, R4 ;  /* 0x0000000c8804723c */ /* 0x042fe60000001804 */
[----:B------:R-:W1:Y:S02]  /*8220*/  LDSM.16.MT88.4 R108, [R102+0x2000] ;  /* 0x00200000666c783b */ /* 0x000e640000004200 */
        /* <DEDUP_REMOVED lines=9> */
[----:B------:R-:W-:Y:S01]  /*82c0*/  LDSM.16.MT88.4 R124, [R3+0x1800] ;  /* 0x00180000037c783b */ /* 0x000fe20000004200 */
[C---:B----4-:R-:W-:Y:S03]  /*82d0*/  HMMA.16816.F32 R12, R136.reuse, R20, R12 ;  /* 0x00000014880c723c */ /* 0x050fe6000000180c */
[C---:B------:R-:W-:Y:S02]  /*82e0*/  FMUL.FTZ R34, R0.reuse, R134 ;  /* 0x0000008600227220 */ /* 0x040fe40000410000 */
[----:B------:R-:W-:Y:S02]  /*82f0*/  FMUL.FTZ R35, R0, R135 ;  /* 0x0000008700237220 */ /* 0x000fe40000410000 */
[----:B------:R-:W-:Y:S01]  /*8300*/  LDSM.16.MT88.4 R132, [R103+0x1800] ;  /* 0x001800006784783b */ /* 0x000fe20000004200 */
[C---:B------:R-:W-:Y:S04]  /*8310*/  HMMA.16816.F32 R16, R136.reuse, R22, R16 ;  /* 0x000000168810723c */ /* 0x040fe80000001810 */
[C---:B------:R-:W-:Y:S02]  /*8320*/  FMUL.FTZ R20, R2.reuse, R120 ;  /* 0x0000007802147220 */ /* 0x040fe40000410000 */
[----:B------:R-:W-:Y:S02]  /*8330*/  FMUL.FTZ R21, R2, R121 ;  /* 0x0000007902157220 */ /* 0x000fe40000410000 */
[C---:B------:R-:W-:Y:S04]  /*8340*/  FMUL.FTZ R22, R0.reuse, R122 ;  /* 0x0000007a00167220 */ /* 0x040fe80000410000 */
[----:B------:R-:W-:Y:S02]  /*8350*/  FMUL.FTZ R23, R0, R123 ;  /* 0x0000007b00177220 */ /* 0x000fe40000410000 */
[--C-:B------:R-:W-:Y:S02]  /*8360*/  FFMA.FTZ R120, R185, c[0x0][0x2d0], -R141.reuse ;  /* 0x0000b400b9787a23 */ /* 0x100fe4000001088d */
[--C-:B------:R-:W-:Y:S02]  /*8370*/  FFMA.FTZ R121, R182, c[0x0][0x2d0], -R141.reuse ;  /* 0x0000b400b6797a23 */ /* 0x100fe4000001088d */
[C---:B------:R-:W-:Y:S01]  /*8380*/  FMUL.FTZ R38, R0.reuse, R38 ;  /* 0x0000002600267220 */ /* 0x040fe20000410000 */
[C---:B---3--:R-:W-:Y:S03]  /*8390*/  HMMA.16816.F32 R20, R136.reuse, R28, R20 ;  /* 0x0000001c8814723c */ /* 0x048fe60000001814 */
        /* <DEDUP_REMOVED lines=11> */
[C---:B--2---:R-:W-:Y:S03]  /*8450*/  HMMA.16816.F32 R28, R136.reuse, R104, R28 ;  /* 0x00000068881c723c */ /* 0x044fe6000000181c */
[C---:B------:R-:W-:Y:S02]  /*8460*/  FMUL.FTZ R51, R0.reuse, R51 ;  /* 0x0000003300337220 */ /* 0x040fe40000410000 */
[C---:B------:R-:W-:Y:S02]  /*8470*/  FMUL.FTZ R54, R0.reuse, R54 ;  /* 0x0000003600367220 */ /* 0x040fe40000410000 */
[C---:B------:R-:W-:Y:S01]  /*8480*/  FMUL.FTZ R55, R0.reuse, R55 ;  /* 0x0000003700377220 */ /* 0x040fe20000410000 */
[C---:B------:R-:W-:Y:S01]  /*8490*/  HMMA.16816.F32 R32, R136.reuse, R106, R32 ;  /* 0x0000006a8820723c */ /* 0x040fe20000001820 */
[----:B------:R-:W2:Y:S03]  /*84a0*/  LDSM.16.MT88.4 R104, [R140+0x2000] ;  /* 0x002000008c68783b */ /* 0x000ea60000004200 */
[C---:B------:R-:W-:Y:S02]  /*84b0*/  FMUL.FTZ R58, R0.reuse, R58 ;  /* 0x0000003a003a7220 */ /* 0x040fe40000410000 */
[C---:B------:R-:W-:Y:S02]  /*84c0*/  FMUL.FTZ R59, R0.reuse, R59 ;  /* 0x0000003b003b7220 */ /* 0x040fe40000410000 */
[C---:B-1----:R-:W-:Y:S04]  /*84d0*/  HMMA.16816.F32 R36, R136.reuse, R108, R36 ;  /* 0x0000006c8824723c */ /* 0x042fe80000001824 */
[C---:B------:R-:W-:Y:S02]  /*84e0*/  FMUL.FTZ R62, R0.reuse, R62 ;  /* 0x0000003e003e7220 */ /* 0x040fe40000410000 */
[C---:B------:R-:W-:Y:S02]  /*84f0*/  FMUL.FTZ R63, R0.reuse, R63 ;  /* 0x0000003f003f7220 */ /* 0x040fe40000410000 */
        /* <DEDUP_REMOVED lines=20> */
[C---:B-1----:R-:W-:Y:S04]  /*8640*/  HMMA.16816.F32 R52, R136.reuse, R108, R52 ;  /* 0x0000006c8834723c */ /* 0x042fe80000001834 */
[----:B------:R-:W-:Y:S02]  /*8650*/  FMUL.FTZ R87, R0, R87 ;  /* 0x0000005700577220 */ /* 0x000fe40000410000 */
[C---:B------:R-:W-:Y:S02]  /*8660*/  FMUL.FTZ R88, R2.reuse, R88 ;  /* 0x0000005802587220 */ /* 0x040fe40000410000 */
[C---:B------:R-:W-:Y:S01]  /*8670*/  HMMA.16816.F32 R56, R136.reuse, R110, R56 ;  /* 0x0000006e8838723c */ /* 0x040fe20000001838 */
[----:B------:R-:W1:Y:S03]  /*8680*/  LDSM.16.MT88.4 R108, [R102+0x4000] ;  /* 0x00400000666c783b */ /* 0x000e660000004200 */
[----:B------:R-:W-:Y:S02]  /*8690*/  FMUL.FTZ R89, R2, R89 ;  /* 0x0000005902597220 */ /* 0x000fe40000410000 */
[C---:B------:R-:W-:Y:S02]  /*86a0*/  FMUL.FTZ R90, R0.reuse, R90 ;  /* 0x0000005a005a7220 */ /* 0x040fe40000410000 */
[----:B------:R-:W-:Y:S04]  /*86b0*/  FMUL.FTZ R91, R0, R91 ;  /* 0x0000005b005b7220 */ /* 0x000fe80000410000 */
[--C-:B------:R-:W-:Y:S02]  /*86c0*/  FFMA.FTZ R112, R143, c[0x0][0x2d0], -R141.reuse ;  /* 0x0000b4008f707a23 */ /* 0x100fe4000001088d */
[C---:B------:R-:W-:Y:S02]  /*86d0*/  FMUL.FTZ R92, R2.reuse, R92 ;  /* 0x0000005c025c7220 */ /* 0x040fe40000410000 */
[----:B------:R3:W4:Y:S01]  /*86e0*/  MUFU.EX2 R180, R112 ;  /* 0x0000007000b47308 */ /* 0x0007220000000800 */
[----:B------:R-:W-:Y:S02]  /*86f0*/  FMUL.FTZ R93, R2, R93 ;  /* 0x0000005d025d7220 */ /* 0x000fe40000410000 */
[C---:B------:R-:W-:Y:S02]  /*8700*/  FMUL.FTZ R94, R0.reuse, R94 ;  /* 0x0000005e005e7220 */ /* 0x040fe40000410000 */
[----:B------:R-:W-:Y:S02]  /*8710*/  FMUL.FTZ R95, R0, R95 ;  /* 0x0000005f005f7220 */ /* 0x000fe40000410000 */
[C---:B------:R-:W-:Y:S01]  /*8720*/  FMUL.FTZ R96, R2.reuse, R96 ;  /* 0x0000006002607220 */ /* 0x040fe20000410000 */
[C---:B--2---:R-:W-:Y:S03]  /*8730*/  HMMA.16816.F32 R60, R136.reuse, R104, R60 ;  /* 0x00000068883c723c */ /* 0x044fe6000000183c */
[----:B------:R-:W-:Y:S02]  /*8740*/  FMUL.FTZ R97, R2, R97 ;  /* 0x0000006102617220 */ /* 0x000fe40000410000 */
[C---:B------:R-:W-:Y:S02]  /*8750*/  FMUL.FTZ R98, R0.reuse, R98 ;  /* 0x0000006200627220 */ /* 0x040fe40000410000 */
[----:B------:R-:W-:Y:S01]  /*8760*/  FMUL.FTZ R99, R0, R99 ;  /* 0x0000006300637220 */ /* 0x000fe20000410000 */
[C---:B------:R-:W-:Y:S01]  /*8770*/  HMMA.16816.F32 R64, R136.reuse, R106, R64 ;  /* 0x0000006a8840723c */ /* 0x040fe20000001840 */
[----:B------:R-:W2:Y:S03]  /*8780*/  LDSM.16.MT88.4 R104, [R140+0x4000] ;  /* 0x004000008c68783b */ /* 0x000ea60000004200 */
[--C-:B------:R-:W-:Y:S02]  /*8790*/  FFMA.FTZ R116, R151, c[0x0][0x2d0], -R141.reuse ;  /* 0x0000b40097747a23 */ /* 0x100fe4000001088d */
[----:B------:R-:W-:Y:S02]  /*87a0*/  FFMA.FTZ R2, R2, R203, R190 ;  /* 0x000000cb02027223 */ /* 0x000fe400000100be */
[C---:B-1----:R-:W-:Y:S04]  /*87b0*/  HMMA.16816.F32 R68, R136.reuse, R108, R68 ;  /* 0x0000006c8844723c */ /* 0x042fe80000001844 */
[----:B---3--:R-:W-:Y:S02]  /*87c0*/  FFMA.FTZ R112, R153, c[0x0][0x2d0], -R142 ;  /* 0x0000b40099707a23 */ /* 0x008fe4000001088e */
[----:B------:R1:W-:Y:S01]  /*87d0*/  MUFU.EX2 R153, R116 ;  /* 0x0000007400997308 */ /* 0x0003e20000000800 */
[----:B------:R-:W-:Y:S01]  /*87e0*/  FFMA.FTZ R0, R0, R202, R188 ;  /* 0x000000ca00007223 */ /* 0x000fe200000100bc */
[C---:B------:R-:W-:Y:S01]  /*87f0*/  HMMA.16816.F32 R72, R136.reuse, R110, R72 ;  /* 0x0000006e8848723c */ /* 0x040fe20000001848 */
[----:B------:R-:W3:Y:S03]  /*8800*/  LDSM.16.MT88.4 R108, [R3+0x4000] ;  /* 0x00400000036c783b */ /* 0x000ee60000004200 */
[----:B------:R-:W-:Y:S02]  /*8810*/  FADD.FTZ R2, R189, R2 ;  /* 0x00000002bd027221 */ /* 0x000fe40000010000 */
[----:B------:R-:W-:Y:S02]  /*8820*/  FADD.FTZ R0, R195, R0 ;  /* 0x00000000c3007221 */ /* 0x000fe40000010000 */
[----:B------:R5:W5:Y:S01]  /*8830*/  MUFU.EX2 R178, R112 ;  /* 0x0000007000b27308 */ /* 0x000b620000000800 */
[----:B------:R-:W-:Y:S03]  /*8840*/  FADD.FTZ R2, R197, R2 ;  /* 0x00000002c5027221 */ /* 0x000fe60000010000 */
[----:B------:R-:W-:Y:S02]  /*8850*/  FADD.FTZ R0, R194, R0 ;  /* 0x00000000c2007221 */ /* 0x000fe40000010000 */
[----:B------:R-:W-:Y:S02]  /*8860*/  FADD.FTZ R2, R196, R2 ;  /* 0x00000002c4027221 */ /* 0x000fe40000010000 */
[----:B------:R-:W-:Y:S02]  /*8870*/  FADD.FTZ R0, R193, R0 ;  /* 0x00000000c1007221 */ /* 0x000fe40000010000 */
[----:B----4-:R-:W-:Y:S02]  /*8880*/  FADD.FTZ R2, R180, R2 ;  /* 0x00000002b4027221 */ /* 0x010fe40000010000 */
[--C-:B-1----:R-:W-:Y:S02]  /*8890*/  FFMA.FTZ R116, R147, c[0x0][0x2d0], -R142.reuse ;  /* 0x0000b40093747a23 */ /* 0x102fe4000001088e */
[----:B------:R-:W-:Y:S01]  /*88a0*/  MUFU.EX2 R147, R120 ;  /* 0x0000007800937308 */ /* 0x000fe20000000800 */
[C---:B--2---:R-:W-:Y:S07]  /*88b0*/  HMMA.16816.F32 R76, R136.reuse, R104, R76 ;  /* 0x00000068884c723c */ /* 0x044fee000000184c */
[--C-:B------:R-:W-:Y:S01]  /*88c0*/  FFMA.FTZ R104, R152, c[0x0][0x2d0], -R141.reuse ;  /* 0x0000b40098687a23 */ /* 0x100fe2000001088d */
[C---:B------:R-:W-:Y:S01]  /*88d0*/  HMMA.16816.F32 R80, R136.reuse, R106, R80 ;  /* 0x0000006a8850723c */ /* 0x040fe20000001850 */
[----:B------:R1:W-:Y:S03]  /*88e0*/  MUFU.EX2 R151, R116 ;  /* 0x0000007400977308 */ /* 0x0003e60000000800 */
[----:B-----5:R-:W-:Y:S02]  /*88f0*/  FFMA.FTZ R112, R154, c[0x0][0x2d0], -R142 ;  /* 0x0000b4009a707a23 */ /* 0x020fe4000001088e */
[----:B------:R-:W-:Y:S02]  /*8900*/  FADD.FTZ R0, R178, R0 ;  /* 0x00000000b2007221 */ /* 0x000fe40000010000 */
[C---:B---3--:R-:W-:Y:S03]  /*8910*/  HMMA.16816.F32 R84, R136.reuse, R108, R84 ;  /* 0x0000006c8854723c */ /* 0x048fe60000001854 */
[----:B------:R2:W3:Y:S04]  /*8920*/  MUFU.EX2 R179, R104 ;  /* 0x0000006800b37308 */ /* 0x0004e80000000800 */
[--C-:B------:R-:W-:Y:S01]  /*8930*/  FFMA.FTZ R108, R148, c[0x0][0x2d0], -R141.reuse ;  /* 0x0000b400946c7a23 */ /* 0x100fe2000001088d */
[C---:B------:R-:W-:Y:S05]  /*8940*/  HMMA.16816.F32 R88, R136.reuse, R110, R88 ;  /* 0x0000006e8858723c */ /* 0x040fea0000001858 */
[----:B------:R4:W5:Y:S01]  /*8950*/  MUFU.EX2 R175, R108 ;  /* 0x0000006c00af7308 */ /* 0x0009620000000800 */
[----:B-1----:R-:W-:Y:S09]  /*8960*/  FFMA.FTZ R116, R144, c[0x0][0x2d0], -R142 ;  /* 0x0000b40090747a23 */ /* 0x002ff2000001088e */
[----:B------:R1:W1:Y:S01]  /*8970*/  MUFU.EX2 R176, R112 ;  /* 0x0000007000b07308 */ /* 0x0002620000000800 */
[----:B--2---:R-:W2:Y:S01]  /*8980*/  LDSM.16.MT88.4 R104, [R103+0x4000] ;  /* 0x004000006768783b */ /* 0x004ea20000004200 */
[----:B---3--:R-:W-:Y:S08]  /*8990*/  FADD.FTZ R2, R179, R2 ;  /* 0x00000002b3027221 */ /* 0x008ff00000010000 */
[----:B------:R3:W-:Y:S01]  /*89a0*/  MUFU.EX2 R152, R116 ;  /* 0x0000007400987308 */ /* 0x0007e20000000800 */
[--C-:B----4-:R-:W-:Y:S02]  /*89b0*/  FFMA.FTZ R108, R149, c[0x0][0x2d0], -R141.reuse ;  /* 0x0000b400956c7a23 */ /* 0x110fe4000001088d */
[----:B-----5:R-:W-:Y:S07]  /*89c0*/  FADD.FTZ R2, R175, R2 ;  /* 0x00000002af027221 */ /* 0x020fee0000010000 */
[----:B------:R4:W5:Y:S01]  /*89d0*/  MUFU.EX2 R174, R108 ;  /* 0x0000006c00ae7308 */ /* 0x0009620000000800 */
[----:B-1----:R-:W-:Y:S01]  /*89e0*/  LDSM.16.MT88.4 R112, [R140+0x800] ;  /* 0x000800008c70783b */ /* 0x002fe20000004200 */
[----:B------:R-:W-:Y:S02]  /*89f0*/  FADD.FTZ R0, R176, R0 ;  /* 0x00000000b0007221 */ /* 0x000fe40000010000 */
[--C-:B---3--:R-:W-:Y:S06]  /*8a00*/  FFMA.FTZ R116, R158, c[0x0][0x2d0], -R141.reuse ;  /* 0x0000b4009e747a23 */ /* 0x108fec000001088d */
[----:B------:R1:W-:Y:S01]  /*8a10*/  MUFU.EX2 R154, R116 ;  /* 0x00000074009a7308 */ /* 0x0003e20000000800 */
[C---:B--2---:R-:W-:Y:S01]  /*8a20*/  HMMA.16816.F32 R92, R136.reuse, R104, R92 ;  /* 0x00000068885c723c */ /* 0x044fe2000000185c */
[----:B----4-:R-:W2:Y:S02]  /*8a30*/  LDSM.16.MT88.4 R108, [R102+0x800] ;  /* 0x00080000666c783b */ /* 0x010ea40000004200 */
[----:B-----5:R-:W-:Y:S04]  /*8a40*/  FADD.FTZ R2, R174, R2 ;  /* 0x00000002ae027221 */ /* 0x020fe80000010000 */
[--C-:B------:R-:W-:Y:S01]  /*8a50*/  FFMA.FTZ R104, R155, c[0x0][0x2d0], -R142.reuse ;  /* 0x0000b4009b687a23 */ /* 0x100fe2000001088e */
[----:B------:R-:W-:Y:S03]  /*8a60*/  HMMA.16816.F32 R96, R136, R106, R96 ;  /* 0x0000006a8860723c */ /* 0x000fe60000001860 */
[----:B------:R3:W4:Y:S01]  /*8a70*/  MUFU.EX2 R160, R104 ;  /* 0x0000006800a07308 */ /* 0x0007220000000800 */
[----:B------:R-:W-:Y:S03]  /*8a80*/  F2FP.PACK_AB R105, R176, R178 ;  /* 0x000000b2b069723e */ /* 0x000fe600000000ff */
[----:B------:R-:W-:Y:S01]  /*8a90*/  F2FP.PACK_AB R106, R174, R175 ;  /* 0x000000afae6a723e */ /* 0x000fe200000000ff */
[--C-:B-1----:R-:W-:Y:S05]  /*8aa0*/  FFMA.FTZ R116, R150, c[0x0][0x2d0], -R141.reuse ;  /* 0x0000b40096747a23 */ /* 0x102fea000001088d */
[----:B------:R1:W-:Y:S01]  /*8ab0*/  MUFU.EX2 R155, R116 ;  /* 0x00000074009b7308 */ /* 0x0003e20000000800 */
[----:B---3--:R-:W-:Y:S02]  /*8ac0*/  FFMA.FTZ R104, R156, c[0x0][0x2d0], -R142 ;  /* 0x0000b4009c687a23 */ /* 0x008fe4000001088e */
[----:B----4-:R-:W-:Y:S07]  /*8ad0*/  FADD.FTZ R0, R160, R0 ;  /* 0x00000000a0007221 */ /* 0x010fee0000010000 */
[----:B------:R3:W4:Y:S01]  /*8ae0*/  MUFU.EX2 R159, R104 ;  /* 0x00000068009f7308 */ /* 0x0007220000000800 */
[--C-:B-1----:R-:W-:Y:S09]  /*8af0*/  FFMA.FTZ R116, R186, c[0x0][0x2d0], -R141.reuse ;  /* 0x0000b400ba747a23 */ /* 0x102ff2000001088d */
[----:B------:R1:W5:Y:S01]  /*8b00*/  MUFU.EX2 R144, R116 ;  /* 0x0000007400907308 */ /* 0x0003620000000800 */
[----:B---3--:R-:W-:Y:S01]  /*8b10*/  F2FP.PACK_AB R104, R179, R180 ;  /* 0x000000b4b368723e */ /* 0x008fe200000000ff */
[C---:B----4-:R-:W-:Y:S01]  /*8b20*/  FADD.FTZ R0, R159.reuse, R0 ;  /* 0x000000009f007221 */ /* 0x050fe20000010000 */
[----:B------:R-:W-:Y:S03]  /*8b30*/  F2FP.PACK_AB R107, R159, R160 ;  /* 0x000000a09f6b723e */ /* 0x000fe600000000ff */
[----:B------:R-:W-:Y:S04]  /*8b40*/  FADD.FTZ R0, R151, R0 ;  /* 0x0000000097007221 */ /* 0x000fe80000010000 */
[C---:B--2---:R-:W-:Y:S01]  /*8b50*/  HMMA.16816.F32 R4, R104.reuse, R108, R4 ;  /* 0x0000006c6804723c */ /* 0x044fe20000001804 */
[----:B-1----:R-:W-:Y:S04]  /*8b60*/  LDSM.16.MT88.4 R116, [R103+0x5000] ;  /* 0x005000006774783b */ /* 0x002fe80000004200 */
[----:B-----5:R-:W-:Y:S01]  /*8b70*/  F2FP.PACK_AB R136, R147, R144 ;  /* 0x000000909388723e */ /* 0x020fe200000000ff */
[----:B------:R-:W-:Y:S02]  /*8b80*/  FADD.FTZ R0, R152, R0 ;  /* 0x0000000098007221 */ /* 0x000fe40000010000 */
        /* <DEDUP_REMOVED lines=29> */
[----:B------:R2:W-:Y:S03]  /*8d60*/  MUFU.EX2 R146, R121 ;  /* 0x0000007900927308 */ /* 0x0005e60000000800 */
[----:B------:R-:W-:Y:S07]  /*8d70*/  FFMA.FTZ R141, R181, c[0x0][0x2d0], -R141 ;  /* 0x0000b400b58d7a23 */ /* 0x000fee000001088d */
[----:B------:R3:W4:Y:S10]  /*8d80*/  MUFU.EX2 R156, R112 ;  /* 0x00000070009c7308 */ /* 0x0007340000000800 */
[----:B------:R-:W5:Y:S01]  /*8d90*/  MUFU.EX2 R148, R141 ;  /* 0x0000008d00947308 */ /* 0x000f620000000800 */
[C---:B-1----:R-:W-:Y:S01]  /*8da0*/  HMMA.16816.F32 R84, R104.reuse, R108, R84 ;  /* 0x0000006c6854723c */ /* 0x042fe20000001854 */
[----:B--2---:R-:W-:Y:S06]  /*8db0*/  LDSM.16.MT88.4 R120, [R140+0x1800] ;  /* 0x001800008c78783b */ /* 0x004fec0000004200 */
[----:B------:R-:W-:Y:S01]  /*8dc0*/  FFMA.FTZ R108, R145, c[0x0][0x2d0], -R142 ;  /* 0x0000b400916c7a23 */ /* 0x000fe2000001088e */
[C---:B------:R-:W-:Y:S01]  /*8dd0*/  HMMA.16816.F32 R88, R104.reuse, R110, R88 ;  /* 0x0000006e6858723c */ /* 0x040fe20000001858 */
[----:B---3--:R-:W1:Y:S02]  /*8de0*/  LDSM.16.MT88.4 R112, [R103+0x4800] ;  /* 0x004800006770783b */ /* 0x008e640000004200 */
[----:B------:R2:W3:Y:S01]  /*8df0*/  MUFU.EX2 R150, R108 ;  /* 0x0000006c00967308 */ /* 0x0004e20000000800 */
[----:B----4-:R-:W-:Y:S04]  /*8e00*/  FADD.FTZ R2, R156, R2 ;  /* 0x000000029c027221 */ /* 0x010fe80000010000 */
[----:B------:R-:W-:Y:S01]  /*8e10*/  FADD.FTZ R2, R153, R2 ;  /* 0x0000000299027221 */ /* 0x000fe20000010000 */
[----:B-----5:R-:W-:Y:S03]  /*8e20*/  F2FP.PACK_AB R138, R148, R146 ;  /* 0x00000092948a723e */ /* 0x020fe600000000ff */
[----:B------:R-:W-:Y:S04]  /*8e30*/  FADD.FTZ R2, R154, R2 ;  /* 0x000000029a027221 */ /* 0x000fe80000010000 */
[----:B------:R-:W-:Y:S01]  /*8e40*/  FADD.FTZ R2, R155, R2 ;  /* 0x000000029b027221 */ /* 0x000fe20000010000 */
[----:B--2---:R-:W2:Y:S01]  /*8e50*/  LDSM.16.MT88.4 R108, [R102+0x1000] ;  /* 0x00100000666c783b */ /* 0x004ea20000004200 */
[----:B---3--:R-:W-:Y:S01]  /*8e60*/  FADD.FTZ R0, R150, R0 ;  /* 0x0000000096007221 */ /* 0x008fe20000010000 */
        /* <DEDUP_REMOVED lines=41> */
[C---:B------:R-:W-:Y:S08]  /*9100*/  HMMA.16816.F32 R88, R104.reuse, R110, R88 ;  /* 0x0000006e6858723c */ /* 0x040ff00000001858 */
[C---:B------:R-:W-:Y:S04]  /*9110*/  HMMA.16816.F32 R92, R104.reuse, R116, R92 ;  /* 0x00000074685c723c */ /* 0x040fe8000000185c */
[--C-:B-1----:R-:W-:Y:S04]  /*9120*/  FFMA.FTZ R112, R183, c[0x0][0x2d0], -R142.reuse ;  /* 0x0000b400b7707a23 */ /* 0x102fe8000001088e */
[----:B------:R-:W-:Y:S01]  /*9130*/  HMMA.16816.F32 R96, R104, R118, R96 ;  /* 0x000000766860723c */ /* 0x000fe20000001860 */
[----:B------:R1:W2:Y:S03]  /*9140*/  MUFU.EX2 R145, R112 ;  /* 0x0000007000917308 */ /* 0x0002a60000000800 */
[--C-:B-1----:R-:W-:Y:S01]  /*9150*/  FFMA.FTZ R112, R187, c[0x0][0x2d0], -R142.reuse ;  /* 0x0000b400bb707a23 */ /* 0x102fe2000001088e */
[----:B--2---:R-:W-:Y:S01]  /*9160*/  F2FP.PACK_AB R137, R145, R143 ;  /* 0x0000008f9189723e */ /* 0x004fe200000000ff */
[----:B------:R-:W-:Y:S05]  /*9170*/  FFMA.FTZ R142, R191, c[0x0][0x2d0], -R142 ;  /* 0x0000b400bf8e7a23 */ /* 0x000fea000001088e */
[----:B------:R1:W-:Y:S10]  /*9180*/  MUFU.EX2 R141, R112 ;  /* 0x00000070008d7308 */ /* 0x0003f40000000800 */
[----:B------:R-:W2:Y:S01]  /*9190*/  MUFU.EX2 R142, R142 ;  /* 0x0000008e008e7308 */ /* 0x000ea20000000800 */
[----:B-1----:R-:W1:Y:S01]  /*91a0*/  LDSM.16.MT88.4 R112, [R102+0x1800] ;  /* 0x001800006670783b */ /* 0x002e620000004200 */
[----:B--2---:R-:W-:Y:S07]  /*91b0*/  F2FP.PACK_AB R139, R142, R141 ;  /* 0x0000008d8e8b723e */ /* 0x004fee00000000ff */
        /* <DEDUP_REMOVED lines=8> */
[C---:B------:R-:W-:Y:S01]  /*9240*/  HMMA.16816.F32 R120, R136.reuse, R124, R20 ;  /* 0x0000007c8878723c */ /* 0x040fe20000001814 */
[----:B------:R-:W-:Y:S07]  /*9250*/  LDSM.16.MT88.4 R20, [R140+0x5800] ;  /* 0x005800008c14783b */ /* 0x000fee0000004200 */
        /* <DEDUP_REMOVED lines=8> */
[----:B------:R2:W5:Y:S07]  /*92e0*/  LDSM.16.MT88.4 R8, [R3+0x5800] ;  /* 0x005800000308783b */ /* 0x00056e0000004200 */
[C---:B---3--:R-:W-:Y:S08]  /*92f0*/  HMMA.16816.F32 R52, R136.reuse, R12, R52 ;  /* 0x0000000c8834723c */ /* 0x048ff00000001834 */
[C---:B------:R-:W-:Y:S08]  /*9300*/  HMMA.16816.F32 R56, R136.reuse, R14, R56 ;  /* 0x0000000e8838723c */ /* 0x040ff00000001838 */
[C---:B----4-:R-:W-:Y:S04]  /*9310*/  HMMA.16816.F32 R60, R136.reuse, R16, R60 ;  /* 0x00000010883c723c */ /* 0x050fe8000000183c */
[----:B--2---:R-:W-:Y:S02]  /*9320*/  FADD.FTZ R3, R149, R0 ;  /* 0x0000000095037221 */ /* 0x004fe40000010000 */
        /* <DEDUP_REMOVED lines=16> */
[C---:B-----5:R-:W-:Y:S08]  /*9430*/  HMMA.16816.F32 R84, R136.reuse, R8, R84 ;  /* 0x000000088854723c */ /* 0x060ff00000001854 */
        /* <DEDUP_REMOVED lines=10> */
[C---:B------:R-:W-:Y:S01]  /*94e0*/  IMAD.SHL.U32 R18, R201.reuse, 0x2, RZ ;  /* 0x00000002c9127824 */ /* 0x040fe200078e00ff */
[----:B------:R-:W-:Y:S01]  /*94f0*/  IADD3 R2, R2, -0x80, RZ ;  /* 0xffffff8002027810 */ /* 0x000fe20007ffe0ff */
[----:B------:R-:W-:Y:S01]  /*9500*/  IMAD.SHL.U32 R17, R200, 0x2, RZ ;  /* 0x00000002c8117824 */ /* 0x000fe200078e00ff */
        /* <DEDUP_REMOVED lines=31> */
.L_x_2788:
[----:B------:R-:W-:-:S05]  /*9700*/  BRA.DIV ~URZ, `(.L_x_2694) ;  /* 0x000093827f007947 */ /* 0x000fca000b800000 */
[----:B------:R-:W3:Y:S01]  /*9710*/  SHFL.IDX PT, R2, R12, RZ, 0x181f ;  /* 0x00181fff0c027589 */ /* 0x000ee200000e0000 */
[----:B------:R-:W-:Y:S01]  /*9720*/  ISETP.GE.AND P5, PT, R192, c[0x0][0x1d4], PT ;  /* 0x00007500c0007a0c */ /* 0x000fe20003fa6270 */
[----:B------:R-:W-:Y:S01]  /*9730*/  IMAD R0, R198, 0x6000, R223 ;  /* 0x00006000c6007824 */ /* 0x000fe200078e02df */
[----:B------:R-:W-:Y:S02]  /*9740*/  ISETP.GE.AND P1, PT, R200, c[0x0][0x1d4], PT ;  /* 0x00007500c8007a0c */ /* 0x000fe40003f26270 */
[C---:B---3--:R-:W-:Y:S02]  /*9750*/  IADD3 R8, P0, R2.reuse, R16, RZ ;  /* 0x0000001002087210 */ /* 0x048fe40007f1e0ff */
[----:B------:R-:W-:Y:S03]  /*9760*/  IADD3 R6, P6, R2, R17, RZ ;  /* 0x0000001102067210 */ /* 0x000fe60007fde0ff */
[C---:B--2---:R-:W-:Y:S01]  /*9770*/  IMAD.X R9, R4.reuse, 0x1, R13, P0 ;  /* 0x0000000104097824 */ /* 0x044fe200000e060d */
        /* <DEDUP_REMOVED lines=14> */
.L_x_2789:
[----:B--2-4-:R-:W-:Y:S02]  /*9860*/  IADD3 R6, -R10, 0x10, RZ ;  /* 0x000000100a067810 */ /* 0x014fe40007ffe1ff */
[----:B------:R-:W-:Y:S02]  /*9870*/  IADD3 R3, -R11, 0x10, RZ ;  /* 0x000000100b037810 */ /* 0x000fe40007ffe1ff */
[----:B------:R-:W-:Y:S02]  /*9880*/  LOP3.LUT R6, R6, 0xf, RZ, 0xc0, !PT ;  /* 0x0000000f06067812 */ /* 0x000fe400078ec0ff */
[----:B------:R-:W-:Y:S02]  /*9890*/  LOP3.LUT R3, R3, 0xf, RZ, 0xc0, !PT ;  /* 0x0000000f03037812 */ /* 0x000fe400078ec0ff */
[----:B------:R-:W-:Y:S02]  /*98a0*/  IADD3 R7, -R5, 0x10, RZ ;  /* 0x0000001005077810 */ /* 0x000fe40007ffe1ff */
[-C--:B------:R-:W-:Y:S02]  /*98b0*/  IADD3 R6, P6, P5, R6, R2.reuse, R17 ;  /* 0x0000000206067210 */ /* 0x080fe40007dde011 */
[----:B------:R-:W-:Y:S02]  /*98c0*/  IADD3 R8, P1, P0, R3, R2, R16 ;  /* 0x0000000203087210 */ /* 0x000fe4000783e010 */
[----:B------:R-:W-:Y:S02]  /*98d0*/  LOP3.LUT R3, R7, 0xf, RZ, 0xc0, !PT ;  /* 0x0000000f07037812 */ /* 0x000fe400078ec0ff */
        /* <DEDUP_REMOVED lines=13> */
.L_x_2692:
[----:B------:R-:W-:Y:S05]  /*99b0*/  BSYNC B0 ;  /* 0x0000000000007941 */ /* 0x000fea0003800000 */
.L_x_2691:
[C---:B------:R-:W-:Y:S01]  /*99c0*/  ISETP.GT.AND P0, PT, R172.reuse, R208, PT ;  /* 0x000000d0ac00720c */ /* 0x040fe20003f04270 */
[----:B------:R-:W0:Y:S01]  /*99d0*/  LDGDEPBAR ;  /* 0x00000000000079af */ /* 0x000e220000000000 */
[C---:B------:R-:W-:Y:S01]  /*99e0*/  ISETP.GE.AND P1, PT, R161.reuse, 0x1, PT ;  /* 0x00000001a100780c */ /* 0x040fe20003f26270 */
[----:B------:R-:W-:Y:S01]  /*99f0*/  IMAD.MOV.U32 R103, RZ, RZ, R100 ;  /* 0x000000ffff677224 */ /* 0x000fe200078e0064 */
[----:B-1----:R-:W-:Y:S01]  /*9a00*/  IADD3 R0, R161, 0x1, RZ ;  /* 0x00000001a1007810 */ /* 0x002fe20007ffe0ff */
[----:B------:R-:W-:Y:S01]  /*9a10*/  IMAD.MOV.U32 R102, RZ, RZ, R101 ;  /* 0x000000ffff667224 */ /* 0x000fe200078e0065 */
[----:B------:R-:W-:Y:S02]  /*9a20*/  IADD3 R172, R172, -0x1, RZ ;  /* 0xffffffffacac7810 */ /* 0x000fe40007ffe0ff */
[----:B------:R-:W-:Y:S05]  /*9a30*/  SEL R161, R0, RZ, !P1 ;  /* 0x000000ff00a17207 */ /* 0x000fea0004800000 */
[----:B------:R-:W-:-:S05]  /*9a40*/  @P0 BRA `(.L_x_2695) ;  /* 0xffffcc9000000947 */ /* 0x000fca000383ffff */
.L_x_2686:
[----:B------:R-:W-:Y:S01]  /*9a50*/  ISETP.GE.AND P0, PT, R172, R204, PT ;  /* 0x000000ccac00720c */ /* 0x000fe20003f06270 */
[----:B------:R-:W-:Y:S01]  /*9a60*/  IMAD.MOV.U32 R182, RZ, RZ, 0x1f ;  /* 0x0000001fffb67424 */ /* 0x000fe200078e00ff */
[----:B------:R-:W-:-:S11]  /*9a70*/  MOV R181, 0xffffffff ;  /* 0xffffffff00b57802 */ /* 0x000fd60000000f00 */
[----:B------:R-:W-:Y:S05]  /*9a80*/  @!P0 BRA `(.L_x_2696) ;  /* 0x00002ea000008947 */ /* 0x000fea0003800000 */
[----:B------:R-:W-:Y:S02]  /*9a90*/  MOV R102, R100 ;  /* 0x0000006400667202 */ /* 0x000fe40000000f00 */
[----:B------:R-:W-:Y:S02]  /*9aa0*/  MOV R0, R101 ;  /* 0x0000006500007202 */ /* 0x000fe40000000f00 */
.L_x_2706:
        /* <DEDUP_REMOVED lines=43> */
.L_x_2790:
        /* <DEDUP_REMOVED lines=22> */
.L_x_2791:
        /* <DEDUP_REMOVED lines=21> */
.L_x_2698:
[----:B------:R-:W-:Y:S05]  /*a010*/  BSYNC B0 ;  /* 0x0000000000007941 */ /* 0x000fea0003800000 */
.L_x_2697:
        /* <DEDUP_REMOVED lines=25> */
[----:B------:R-:W-:Y:S01]  /*a1b0*/  IMAD.IADD R156, R166, 0x1, R103 ;  /* 0x00000001a69c7824 */ /* 0x000fe200078e0267 */
        /* <DEDUP_REMOVED lines=13> */
[----:B------:R-:W2:Y:S07]  /*a290*/  LDSM.16.M88.4 R136, [R156+0x800] ;  /* 0x000800009c88783b */ /* 0x000eae0000000200 */
        /* <DEDUP_REMOVED lines=149> */
.L_x_2792:
        /* <DEDUP_REMOVED lines=21> */
[--C-:B-1----:R-:W-:Y:S02]  /*ad40*/  FFMA.FTZ R100, R9, c[0x0][0x2d0], -R3.reuse ;  /* 0x0000b40009647a23 */ /* 0x102fe40000010803 */
        /* <DEDUP_REMOVED lines=81> */
[----:B------:R-:W-:Y:S02]  /*b260*/  FFMA.FTZ R159, R31, c[0x0][0x2d0], -R3 ;  /* 0x0000b4001f9f7a23 */ /* 0x000fe40000010803 */
[----:B------:R-:W-:Y:S02]  /*b270*/  FADD.FTZ R3, R12, R4 ;  /* 0x000000040c037221 */ /* 0x000fe40000010000 */
[C---:B------:R-:W-:Y:S01]  /*b280*/  FMUL.FTZ R4, R2.reuse, R104 ;  /* 0x0000006802047220 */ /* 0x040fe20000410000 */
[----:B------:R3:W-:Y:S01]  /*b290*/  MUFU.EX2 R124, R10 ;  /* 0x0000000a007c7308 */ /* 0x0007e20000000800 */
[----:B------:R-:W-:Y:S02]  /*b2a0*/  FADD.FTZ R3, R5, R3 ;  /* 0x0000000305037221 */ /* 0x000fe40000010000 */
        /* <DEDUP_REMOVED lines=9> */
[----:B------:R-:W-:Y:S01]  /*b340*/  FMUL.FTZ R97, R2, R97 ;  /* 0x0000006102617220 */ /* 0x000fe20000410000 */
[----:B------:R-:W-:Y:S01]  /*b350*/  IADD3 R2, R170, R160, RZ ;  /* 0x000000a0aa027210 */ /* 0x000fe20007ffe0ff */
[----:B-1----:R-:W-:Y:S01]  /*b360*/  FFMA.FTZ R6, R0, R202, R14 ;  /* 0x000000ca00067223 */ /* 0x002fe2000001000e */
[----:B------:R-:W-:Y:S01]  /*b370*/  MUFU.EX2 R109, R149 ;  /* 0x00000095006d7308 */ /* 0x000fe20000000800 */
[----:B------:R-:W-:Y:S01]  /*b380*/  FADD.FTZ R3, R137, R3 ;  /* 0x0000000389037221 */ /* 0x000fe20000010000 */
[----:B------:R-:W-:Y:S01]  /*b390*/  IADD3 R102, R168, R2, RZ ;  /* 0x00000002a8667210 */ /* 0x000fe20007ffe0ff */
[----:B------:R-:W1:Y:S01]  /*b3a0*/  LDSM.16.MT88.4 R140, [R2] ;  /* 0x00000000028c783b */ /* 0x000e620000004200 */
[C---:B--2---:R-:W-:Y:S01]  /*b3b0*/  FADD.FTZ R120, R7.reuse, R6 ;  /* 0x0000000607787221 */ /* 0x044fe20000010000 */
[----:B------:R-:W-:Y:S01]  /*b3c0*/  F2FP.PACK_AB R137, R7, R14 ;  /* 0x0000000e0789723e */ /* 0x000fe200000000ff */
[C---:B------:R-:W-:Y:S02]  /*b3d0*/  FMUL.FTZ R6, R0.reuse, R106 ;  /* 0x0000006a00067220 */ /* 0x040fe40000410000 */
[C---:B------:R-:W-:Y:S02]  /*b3e0*/  FMUL.FTZ R7, R0.reuse, R107 ;  /* 0x0000006b00077220 */ /* 0x040fe40000410000 */
[C---:B---3--:R-:W-:Y:S01]  /*b3f0*/  FMUL.FTZ R10, R0.reuse, R110 ;  /* 0x0000006e000a7220 */ /* 0x048fe20000410000 */
[----:B------:R-:W2:Y:S01]  /*b400*/  LDSM.16.MT88.4 R104, [R102] ;  /* 0x000000006668783b */ /* 0x000ea20000004200 */
[----:B----4-:R-:W-:Y:S01]  /*b410*/  F2FP.PACK_AB R139, R125, R124 ;  /* 0x0000007c7d8b723e */ /* 0x010fe200000000ff */
[C---:B------:R-:W-:Y:S01]  /*b420*/  FMUL.FTZ R14, R0.reuse, R114 ;  /* 0x00000072000e7220 */ /* 0x040fe20000410000 */
[----:B------:R-:W-:Y:S01]  /*b430*/  MUFU.EX2 R110, R148 ;  /* 0x00000094006e7308 */ /* 0x000fe20000000800 */
[C---:B------:R-:W-:Y:S02]  /*b440*/  FMUL.FTZ R15, R0.reuse, R115 ;  /* 0x00000073000f7220 */ /* 0x040fe40000410000 */
[C---:B------:R-:W-:Y:S02]  /*b450*/  FMUL.FTZ R26, R0.reuse, R126 ;  /* 0x0000007e001a7220 */ /* 0x040fe40000410000 */
[C---:B------:R-:W-:Y:S02]  /*b460*/  FMUL.FTZ R27, R0.reuse, R127 ;  /* 0x0000007f001b7220 */ /* 0x040fe40000410000 */
[C---:B------:R-:W-:Y:S02]  /*b470*/  FMUL.FTZ R34, R0.reuse, R134 ;  /* 0x0000008600227220 */ /* 0x040fe40000410000 */
[----:B------:R-:W-:Y:S01]  /*b480*/  FMUL.FTZ R35, R0, R135 ;  /* 0x0000008700237220 */ /* 0x000fe20000410000 */
        /* <DEDUP_REMOVED lines=11> */
[C---:B-1----:R-:W-:Y:S02]  /*b540*/  HMMA.16816.F32 R4, R136.reuse, R140, R4 ;  /* 0x0000008c8804723c */ /* 0x042fe40000001804 */
[----:B------:R-:W-:Y:S03]  /*b550*/  MUFU.EX2 R118, R179 ;  /* 0x000000b300767308 */ /* 0x000fe60000000800 */
[C---:B------:R-:W-:Y:S02]  /*b560*/  FMUL.FTZ R39, R0.reuse, R39 ;  /* 0x0000002700277220 */ /* 0x040fe40000410000 */
[C---:B------:R-:W-:Y:S01]  /*b570*/  FMUL.FTZ R42, R0.reuse, R42 ;  /* 0x0000002a002a7220 */ /* 0x040fe20000410000 */
[C---:B------:R-:W-:Y:S04]  /*b580*/  HMMA.16816.F32 R8, R136.reuse, R142, R8 ;  /* 0x0000008e8808723c */ /* 0x040fe80000001808 */
[----:B------:R-:W-:Y:S01]  /*b590*/  MUFU.EX2 R123, R144 ;  /* 0x00000090007b7308 */ /* 0x000fe20000000800 */
[C---:B------:R-:W-:Y:S02]  /*b5a0*/  FMUL.FTZ R43, R0.reuse, R43 ;  /* 0x0000002b002b7220 */ /* 0x040fe40000410000 */
[C---:B------:R-:W-:Y:S01]  /*b5b0*/  FMUL.FTZ R46, R0.reuse, R46 ;  /* 0x0000002e002e7220 */ /* 0x040fe20000410000 */
[C---:B--2---:R-:W-:Y:S04]  /*b5c0*/  HMMA.16816.F32 R12, R136.reuse, R104, R12 ;  /* 0x00000068880c723c */ /* 0x044fe8000000180c */
[C---:B------:R-:W-:Y:S02]  /*b5d0*/  FMUL.FTZ R47, R0.reuse, R47 ;  /* 0x0000002f002f7220 */ /* 0x040fe40000410000 */
[----:B------:R-:W-:Y:S01]  /*b5e0*/  MUFU.EX2 R122, R146 ;  /* 0x00000092007a7308 */ /* 0x000fe20000000800 */
[C---:B------:R-:W-:Y:S01]  /*b5f0*/  FMUL.FTZ R50, R0.reuse, R50 ;  /* 0x0000003200327220 */ /* 0x040fe20000410000 */
[C---:B------:R-:W-:Y:S04]  /*b600*/  HMMA.16816.F32 R16, R136.reuse, R106, R16 ;  /* 0x0000006a8810723c */ /* 0x040fe80000001810 */
[C---:B------:R-:W-:Y:S02]  /*b610*/  FMUL.FTZ R51, R0.reuse, R51 ;  /* 0x0000003300337220 */ /* 0x040fe40000410000 */
[C---:B------:R-:W-:Y:S02]  /*b620*/  FMUL.FTZ R54, R0.reuse, R54 ;  /* 0x0000003600367220 */ /* 0x040fe40000410000 */
[----:B------:R-:W1:Y:S01]  /*b630*/  MUFU.EX2 R148, R147 ;  /* 0x0000009300947308 */ /* 0x000e620000000800 */
[C---:B------:R-:W-:Y:S03]  /*b640*/  FMUL.FTZ R55, R0.reuse, R55 ;  /* 0x0000003700377220 */ /* 0x040fe60000410000 */
[C---:B------:R-:W-:Y:S02]  /*b650*/  FMUL.FTZ R58, R0.reuse, R58 ;  /* 0x0000003a003a7220 */ /* 0x040fe40000410000 */
[C---:B------:R-:W-:Y:S02]  /*b660*/  FMUL.FTZ R59, R0.reuse, R59 ;  /* 0x0000003b003b7220 */ /* 0x040fe40000410000 */
[C---:B------:R-:W-:Y:S02]  /*b670*/  FMUL.FTZ R62, R0.reuse, R62 ;  /* 0x0000003e003e7220 */ /* 0x040fe40000410000 */
        /* <DEDUP_REMOVED lines=33> */
[----:B------:R-:W-:Y:S01]  /*b890*/  LDSM.16.MT88.4 R132, [R3+0x1800] ;  /* 0x001800000384783b */ /* 0x000fe20000004200 */
[----:B------:R-:W-:Y:S01]  /*b8a0*/  F2FP.PACK_AB R109, R123, R121 ;  /* 0x000000797b6d723e */ /* 0x000fe200000000ff */
[----:B------:R-:W-:Y:S07]  /*b8b0*/  FADD.FTZ R103, R113, R103 ;  /* 0x0000006771677221 */ /* 0x000fee0000010000 */
[----:B------:R-:W3:Y:S10]  /*b8c0*/  MUFU.EX2 R142, R159 ;  /* 0x0000009f008e7308 */ /* 0x000ef40000000800 */
[----:B------:R-:W-:Y:S01]  /*b8d0*/  MUFU.EX2 R141, R175 ;  /* 0x000000af008d7308 */ /* 0x000fe20000000800 */
[----:B--2---:R-:W-:Y:S04]  /*b8e0*/  FADD.FTZ R103, R112, R103 ;  /* 0x0000006770677221 */ /* 0x004fe80000010000 */
[----:B------:R-:W-:Y:S05]  /*b8f0*/  FADD.FTZ R103, R117, R103 ;  /* 0x0000006775677221 */ /* 0x000fea0000010000 */
[----:B------:R-:W2:Y:S01]  /*b900*/  MUFU.EX2 R140, R180 ;  /* 0x000000b4008c7308 */ /* 0x000ea20000000800 */
        /* <DEDUP_REMOVED lines=33> */
[----:B--2---:R-:W-:Y:S01]  /*bb20*/  F2FP.PACK_AB R139, R140, R141 ;  /* 0x0000008d8c8b723e */ /* 0x004fe200000000ff */
        /* <DEDUP_REMOVED lines=51> */
[C---:B--2---:R-:W-:Y:S01]  /*be60*/  HMMA.16816.F32 R12, R104.reuse, R112, R12 ;  /* 0x00000070680c723c */ /* 0x044fe2000000180c */
[----:B------:R-:W-:Y:S07]  /*be70*/  LDSM.16.MT88.4 R116, [R102+0x1800] ;  /* 0x001800006674783b */ /* 0x000fee0000004200 */
        /* <DEDUP_REMOVED lines=29> */
[----:B------:R-:W-:Y:S03]  /*c050*/  LDSM.16.MT88.4 R124, [R0+0x1800] ;  /* 0x00180000007c783b */ /* 0x000fe60000004200 */
[----:B------:R-:W-:Y:S04]  /*c060*/  FADD.FTZ R108, R121, R108 ;  /* 0x0000006c796c7221 */ /* 0x000fe80000010000 */
[C---:B--2---:R-:W-:Y:S04]  /*c070*/  HMMA.16816.F32 R92, R104.reuse, R112, R92 ;  /* 0x00000070685c723c */ /* 0x044fe8000000185c */
[----:B------:R-:W-:Y:S02]  /*c080*/  FADD.FTZ R120, R123, R108 ;  /* 0x0000006c7b787221 */ /* 0x000fe40000010000 */
[----:B------:R-:W1:Y:S02]  /*c090*/  LDSM.16.MT88.4 R108, [R2+0x1800] ;  /* 0x00180000026c783b */ /* 0x000e640000004200 */
[----:B------:R-:W-:Y:S04]  /*c0a0*/  HMMA.16816.F32 R96, R104, R114, R96 ;  /* 0x000000726860723c */ /* 0x000fe80000001860 */
[----:B------:R-:W-:Y:S04]  /*c0b0*/  FADD.FTZ R103, R122, R120 ;  /* 0x000000787a677221 */ /* 0x000fe80000010000 */
[C---:B-1----:R-:W-:Y:S01]  /*c0c0*/  HMMA.16816.F32 R104, R136.reuse, R108, R4 ;  /* 0x0000006c8868723c */ /* 0x042fe20000001804 */
[----:B------:R-:W1:Y:S07]  /*c0d0*/  LDSM.16.MT88.4 R4, [R2+0x3800] ;  /* 0x003800000204783b */ /* 0x000e6e0000004200 */
[C---:B------:R-:W-:Y:S01]  /*c0e0*/  HMMA.16816.F32 R108, R136.reuse, R110, R8 ;  /* 0x0000006e886c723c */ /* 0x040fe20000001808 */
[----:B------:R-:W2:Y:S07]  /*c0f0*/  LDSM.16.MT88.4 R8, [R102+0x3800] ;  /* 0x003800006608783b */ /* 0x000eae0000004200 */
[C---:B------:R-:W-:Y:S01]  /*c100*/  HMMA.16816.F32 R112, R136.reuse, R116, R12 ;  /* 0x000000748870723c */ /* 0x040fe2000000180c */
[----:B------:R-:W3:Y:S07]  /*c110*/  LDSM.16.MT88.4 R12, [R0+0x3800] ;  /* 0x00380000000c783b */ /* 0x000eee0000004200 */
[C---:B------:R-:W-:Y:S01]  /*c120*/  HMMA.16816.F32 R116, R136.reuse, R118, R16 ;  /* 0x000000768874723c */ /* 0x040fe20000001810 */
[----:B------:R-:W-:Y:S07]  /*c130*/  LDSM.16.MT88.4 R16, [R102+0x5800] ;  /* 0x005800006610783b */ /* 0x000fee0000004200 */
[C---:B------:R-:W-:Y:S01]  /*c140*/  HMMA.16816.F32 R120, R136.reuse, R124, R20 ;  /* 0x0000007c8878723c */ /* 0x040fe20000001814 */
[----:B------:R4:W-:Y:S07]  /*c150*/  LDSM.16.MT88.4 R20, [R0+0x5800] ;  /* 0x005800000014783b */ /* 0x0009ee0000004200 */
[C---:B------:R-:W-:Y:S08]  /*c160*/  HMMA.16816.F32 R124, R136.reuse, R126, R24 ;  /* 0x0000007e887c723c */ /* 0x040ff00000001818 */
[C---:B------:R-:W-:Y:S08]  /*c170*/  HMMA.16816.F32 R128, R136.reuse, R132, R28 ;  /* 0x000000848880723c */ /* 0x040ff0000000181c */
[C---:B------:R-:W-:Y:S04]  /*c180*/  HMMA.16816.F32 R132, R136.reuse, R134, R32 ;  /* 0x000000868884723c */ /* 0x040fe80000001820 */
[----:B----4-:R-:W-:Y:S04]  /*c190*/  FADD.FTZ R0, R148, R103 ;  /* 0x0000006794007221 */ /* 0x010fe80000010000 */
[C---:B-1----:R-:W-:Y:S04]  /*c1a0*/  HMMA.16816.F32 R36, R136.reuse, R4, R36 ;  /* 0x000000048824723c */ /* 0x042fe80000001824 */
[----:B------:R-:W-:Y:S04]  /*c1b0*/  FADD.FTZ R0, R146, R0 ;  /* 0x0000000092007221 */ /* 0x000fe80000010000 */
[C---:B------:R-:W-:Y:S01]  /*c1c0*/  HMMA.16816.F32 R40, R136.reuse, R6, R40 ;  /* 0x000000068828723c */ /* 0x040fe20000001828 */
[----:B------:R-:W1:Y:S03]  /*c1d0*/  LDSM.16.MT88.4 R4, [R3+0x3800] ;  /* 0x003800000304783b */ /* 0x000e660000004200 */
[----:B------:R-:W-:Y:S04]  /*c1e0*/  FADD.FTZ R0, R147, R0 ;  /* 0x0000000093007221 */ /* 0x000fe80000010000 */
[C---:B--2---:R-:W-:Y:S04]  /*c1f0*/  HMMA.16816.F32 R44, R136.reuse, R8, R44 ;  /* 0x00000008882c723c */ /* 0x044fe8000000182c */
[----:B------:R-:W-:Y:S04]  /*c200*/  FADD.FTZ R0, R144, R0 ;  /* 0x0000000090007221 */ /* 0x000fe80000010000 */
[C---:B------:R-:W-:Y:S01]  /*c210*/  HMMA.16816.F32 R48, R136.reuse, R10, R48 ;  /* 0x0000000a8830723c */ /* 0x040fe20000001830 */
[----:B------:R2:W4:Y:S03]  /*c220*/  LDSM.16.MT88.4 R8, [R2+0x5800] ;  /* 0x005800000208783b */ /* 0x0005260000004200 */
[----:B------:R-:W-:Y:S04]  /*c230*/  FADD.FTZ R0, R145, R0 ;  /* 0x0000000091007221 */ /* 0x000fe80000010000 */
[C---:B---3--:R-:W-:Y:S04]  /*c240*/  HMMA.16816.F32 R52, R136.reuse, R12, R52 ;  /* 0x0000000c8834723c */ /* 0x048fe80000001834 */
[----:B------:R-:W-:Y:S04]  /*c250*/  FADD.FTZ R0, R143, R0 ;  /* 0x000000008f007221 */ /* 0x000fe80000010000 */
[C---:B------:R-:W-:Y:S01]  /*c260*/  HMMA.16816.F32 R56, R136.reuse, R14, R56 ;  /* 0x0000000e8838723c */ /* 0x040fe20000001838 */
[----:B------:R-:W3:Y:S03]  /*c270*/  LDSM.16.MT88.4 R12, [R3+0x5800] ;  /* 0x00580000030c783b */ /* 0x000ee60000004200 */
[----:B------:R-:W-:Y:S01]  /*c280*/  FADD.FTZ R0, R142, R0 ;  /* 0x000000008e007221 */ /* 0x000fe20000010000 */
[----:B--2---:R-:W-:Y:S03]  /*c290*/  IADD3 R2, R172, -0x2, RZ ;  /* 0xfffffffeac027810 */ /* 0x004fe60007ffe0ff */
        /* <DEDUP_REMOVED lines=19> */
[C---:B------:R-:W-:Y:S01]  /*c3d0*/  IMAD.SHL.U32 R18, R201.reuse, 0x2, RZ ;  /* 0x00000002c9127824 */ /* 0x040fe200078e00ff */
[----:B------:R-:W-:Y:S01]  /*c3e0*/  IADD3 R2, R2, -0x80, R207 ;  /* 0xffffff8002027810 */ /* 0x000fe20007ffe0cf */
[----:B------:R-:W-:Y:S01]  /*c3f0*/  IMAD.SHL.U32 R17, R200, 0x2, RZ ;  /* 0x00000002c8117824 */ /* 0x000fe200078e00ff */
        /* <DEDUP_REMOVED lines=30> */
.L_x_2793:
        /* <DEDUP_REMOVED lines=21> */
.L_x_2794:
[----:B--23--:R-:W-:Y:S02]  /*c730*/  IADD3 R3, -R5, 0x10, RZ ;  /* 0x0000001005037810 */ /* 0x00cfe40007ffe1ff */
[----:B------:R-:W-:Y:S02]  /*c740*/  IADD3 R6, -R10, 0x10, RZ ;  /* 0x000000100a067810 */ /* 0x000fe40007ffe1ff */
[----:B------:R-:W-:Y:S02]  /*c750*/  LOP3.LUT R3, R3, 0xf, RZ, 0xc0, !PT ;  /* 0x0000000f03037812 */ /* 0x000fe400078ec0ff */
[----:B------:R-:W-:Y:S02]  /*c760*/  IADD3 R9, -R7, 0x10, RZ ;  /* 0x0000001007097810 */ /* 0x000fe40007ffe1ff */
[----:B------:R-:W-:Y:S02]  /*c770*/  IADD3 R8, P5, P4, R3, R2, R16 ;  /* 0x0000000203087210 */ /* 0x000fe40007cbe010 */
[----:B------:R-:W-:Y:S02]  /*c780*/  ISETP.NE.U32.AND P6, PT, R5, RZ, PT ;  /* 0x000000ff0500720c */ /* 0x000fe40003fc5070 */
[----:B------:R-:W-:Y:S02]  /*c790*/  LOP3.LUT R6, R6, 0xf, RZ, 0xc0, !PT ;  /* 0x0000000f06067812 */ /* 0x000fe400078ec0ff */
[----:B------:R-:W-:Y:S02]  /*c7a0*/  LOP3.LUT R3, R9, 0xf, RZ, 0xc0, !PT ;  /* 0x0000000f09037812 */ /* 0x000fe400078ec0ff */
[----:B------:R-:W-:Y:S02]  /*c7b0*/  IADD3.X R9, RZ, R4, R13, P5, P4 ;  /* 0x00000004ff097210 */ /* 0x000fe40002fe840d */
[----:B------:R-:W-:Y:S02]  /*c7c0*/  ISETP.NE.U32.AND P5, PT, R10, RZ, PT ;  /* 0x000000ff0a00720c */ /* 0x000fe40003fa5070 */
[----:B------:R-:W-:Y:S02]  /*c7d0*/  IADD3 R6, P1, P0, R6, R2, R17 ;  /* 0x0000000206067210 */ /* 0x000fe4000783e011 */
[----:B------:R-:W-:Y:S01]  /*c7e0*/  ISETP.NE.U32.AND P4, PT, R7, RZ, PT ;  /* 0x000000ff0700720c */ /* 0x000fe20003f85070 */
[----:B------:R-:W-:Y:S01]  /*c7f0*/  @!PT LDS RZ, [RZ] ;  /* 0x00000000fffff984 */ /* 0x000fe20000000800 */
[----:B------:R-:W-:Y:S01]  /*c800*/  @!PT LDS RZ, [RZ] ;  /* 0x00000000fffff984 */ /* 0x000fe20000000800 */
[----:B------:R-:W-:Y:S01]  /*c810*/  @!PT LDS RZ, [RZ] ;  /* 0x00000000fffff984 */ /* 0x000fe20000000800 */
[----:B------:R1:W-:Y:S01]  /*c820*/  LDGSTS.E.BYPASS.LTC128B.128.ZFILL [R0+0x1000], [R8.64], P6 ;  /* 0x0100000008007fae */ /* 0x0003e2000b141d48 */
[----:B------:R-:W-:Y:S02]  /*c830*/  IADD3.X R7, RZ, R4, R14, P1, P0 ;  /* 0x00000004ff077210 */ /* 0x000fe40000fe040e */
[----:B------:R-:W-:Y:S04]  /*c840*/  IADD3 R2, P1, P0, R3, R2, R18 ;  /* 0x0000000203027210 */ /* 0x000fe8000783e012 */
[----:B------:R-:W-:Y:S01]  /*c850*/  IADD3.X R3, RZ, R4, R15, P1, P0 ;  /* 0x00000004ff037210 */ /* 0x000fe20000fe040f */
[----:B------:R1:W-:Y:S04]  /*c860*/  LDGSTS.E.BYPASS.LTC128B.128.ZFILL [R0+0x3000], [R6.64], P5 ;  /* 0x0300000006007fae */ /* 0x0003e8000a941d48 */
[----:B------:R1:W-:Y:S04]  /*c870*/  LDGSTS.E.BYPASS.LTC128B.128.ZFILL [R0+0x5000], [R2.64], P4 ;  /* 0x0500000002007fae */ /* 0x0003e8000a141d48 */
.L_x_2703:
[----:B------:R-:W-:Y:S05]  /*c880*/  BSYNC B0 ;  /* 0x0000000000007941 */ /* 0x000fea0003800000 */
.L_x_2702:
        /* <DEDUP_REMOVED lines=10> */
.L_x_2696:
[----:B------:R-:W-:Y:S05]  /*c930*/  BRA.DIV ~URZ, `(.L_x_2707) ;  /* 0x000069827f007947 */ /* 0x000fea000b800000 */
[----:B------:R1:W2:Y:S02]  /*c940*/  SHFL.BFLY PT, R0, R203, 0x2, 0x1f ;  /* 0x0c401f00cb007f89 */ /* 0x0002a400000e0000 */
.L_x_2795:
[----:B--2---:R-:W-:Y:S01]  /*c950*/  FADD.FTZ R0, R0, R203 ;  /* 0x000000cb00007221 */ /* 0x004fe20000010000 */
[----:B------:R-:W-:Y:S05]  /*c960*/  BRA.DIV ~URZ, `(.L_x_2708) ;  /* 0x000069b27f007947 */ /* 0x000fea000b800000 */
[----:B------:R-:W2:Y:S04]  /*c970*/  SHFL.BFLY PT, R2, R202, 0x2, 0x1f ;  /* 0x0c401f00ca027f89 */ /* 0x000ea800000e0000 */
[----:B------:R-:W3:Y:S01]  /*c980*/  SHFL.BFLY PT, R5, R0, 0x1, 0x1f ;  /* 0x0c201f0000057f89 */ /* 0x000ee200000e0000 */
[----:B--2---:R-:W-:-:S02]  /*c990*/  FADD.FTZ R4, R2, R202 ;  /* 0x000000ca02047221 */ /* 0x004fc40000010000 */
[----:B---3--:R-:W-:-:S03]  /*c9a0*/  FADD.FTZ R0, R0, R5 ;  /* 0x0000000500007221 */ /* 0x008fc60000010000 */
[----:B------:R2:W3:Y:S04]  /*c9b0*/  SHFL.BFLY PT, R3, R4, 0x1, 0x1f ;  /* 0x0c201f0004037f89 */ /* 0x0004e800000e0000 */
.L_x_2796:
        /* <DEDUP_REMOVED lines=74> */
[C---:B------:R-:W-:Y:S02]  /*ce60*/  FMUL.FTZ R123, R0.reuse, R127 ;  /* 0x0000007f007b7220 */ /* 0x040fe40000410000 */
[C---:B------:R-:W-:Y:S02]  /*ce70*/  FMUL.FTZ R110, R0.reuse, R130 ;  /* 0x00000082006e7220 */ /* 0x040fe40000410000 */
[----:B------:R-:W-:Y:S02]  /*ce80*/  FMUL.FTZ R111, R0, R131 ;  /* 0x00000083006f7220 */ /* 0x000fe40000410000 */
[----:B-----5:R-:W-:Y:S02]  /*ce90*/  @P0 FMUL.FTZ R2, R2, 0.69314718246459960938 ;  /* 0x3f31721802020820 */ /* 0x020fe40000410000 */
        /* <DEDUP_REMOVED lines=39> */
.L_x_2661:
        /* <DEDUP_REMOVED lines=17> */
.L_x_2710:
[----:B------:R-:W-:Y:S05]  /*d220*/  BSYNC B0 ;  /* 0x0000000000007941 */ /* 0x000fea0003800000 */
.L_x_2709:
        /* <DEDUP_REMOVED lines=8> */
[----:B------:R-:W4:Y:S01]  /*d2b0*/  LDL R6, [R1] ;  /* 0x0000000001067983 */ /* 0x000f220000100800 */
        /* <DEDUP_REMOVED lines=27> */
[----:B--2---:R1:W-:Y:S04]  /*d470*/  STS [R8], R3 ;  /* 0x0000000308007388 */ /* 0x0043e80000000800 */
[----:B------:R2:W-:Y:S04]  /*d480*/  STS [R8+0x400], R0 ;  /* 0x0004000008007388 */ /* 0x0005e80000000800 */
[----:B---3--:R3:W-:Y:S01]  /*d490*/  STS [R5], R2 ;  /* 0x0000000205007388 */ /* 0x0087e20000000800 */
[----:B-1----:R-:W-:-:S02]  /*d4a0*/  F2FP.PACK_AB R3, R123, R122 ;  /* 0x0000007a7b03723e */ /* 0x002fc400000000ff */
[----:B--2---:R-:W-:-:S03]  /*d4b0*/  F2FP.PACK_AB R0, R113, R112 ;  /* 0x000000707100723e */ /* 0x004fc600000000ff */
[----:B------:R1:W-:Y:S01]  /*d4c0*/  STS [R5+0x400], R3 ;  /* 0x0004000305007388 */ /* 0x0003e20000000800 */
[----:B---3--:R-:W-:-:S03]  /*d4d0*/  F2FP.PACK_AB R2, R111, R110 ;  /* 0x0000006e6f02723e */ /* 0x008fc600000000ff */
        /* <DEDUP_REMOVED lines=67> */
[----:B------:R2:W-:Y:S01]  /*d910*/  STS [R7+0x8400], R2 ;  /* 0x0084000207007388 */ /* 0x0005e20000000800 */
[----:B-1----:R-:W-:-:S05]  /*d920*/  F2FP.PACK_AB R0, R25, R24 ;  /* 0x000000181900723e */ /* 0x002fca00000000ff */
[----:B------:R-:W-:Y:S04]  /*d930*/  STS [R6+0x8000], R0 ;  /* 0x0080000006007388 */ /* 0x000fe80000000800 */
[----:B------:R1:W-:Y:S04]  /*d940*/  STS [R6+0x8400], R3 ;  /* 0x0084000306007388 */ /* 0x0003e80000000800 */
[----:B------:R-:W-:Y:S01]  /*d950*/  BAR.SYNC.DEFER_BLOCKING 0x1, 0x100 ;  /* 0x0044000000007b1d */ /* 0x000fe20000010000 */
[----:B--2---:R-:W-:Y:S01]  /*d960*/  IADD3 R2, P1, R232, c[0x0][0x500], RZ ;  /* 0x00014000e8027a10 */ /* 0x004fe20007f3e0ff */
[----:B-1----:R-:W-:-:S03]  /*d970*/  IMAD.MOV.U32 R6, RZ, RZ, RZ ;  /* 0x000000ffff067224 */ /* 0x002fc600078e00ff */
[----:B------:R-:W-:Y:S02]  /*d980*/  IADD3.X R3, R233, c[0x0][0x504], RZ, P1, !PT ;  /* 0x00014100e9037a10 */ /* 0x000fe40000ffe4ff */
        /* <DEDUP_REMOVED lines=9> */
.L_x_2713:
[----:B--2---:R-:W2:Y:S01]  /*da20*/  LDL R2, [R1+0x14] ;  /* 0x0000140001027983 */ /* 0x004ea20000100800 */
[----:B------:R-:W-:Y:S01]  /*da30*/  IMAD.MOV.U32 R9, RZ, RZ, 0x368 ;  /* 0x00000368ff097424 */ /* 0x000fe200078e00ff */
[----:B------:R-:W-:Y:S01]  /*da40*/  ISETP.GT.AND P3, PT, R4, 0x1, PT ;  /* 0x000000010400780c */ /* 0x000fe20003f64270 */
[----:B------:R-:W-:Y:S01]  /*da50*/  IMAD.MOV.U32 R0, RZ, RZ, c[0x0][0x4e8] ;  /* 0x00013a00ff007624 */ /* 0x000fe200078e00ff */
[----:B------:R-:W3:Y:S01]  /*da60*/  LDL R29, [R1+0x18] ;  /* 0x00001800011d7983 */ /* 0x000ee20000100800 */
[----:B------:R-:W-:-:S02]  /*da70*/  ISETP.NE.U32.AND P0, PT, RZ, c[0x0][0x500], PT ;  /* 0x00014000ff007a0c */ /* 0x000fc40003f05070 */
[----:B------:R-:W-:Y:S02]  /*da80*/  SEL R9, R9, 0x328, P3 ;  /* 0x0000032809097807 */ /* 0x000fe40001800000 */
[----:B------:R-:W-:Y:S02]  /*da90*/  ISETP.NE.AND P2, PT, R0, 0x1, PT ;  /* 0x000000010000780c */ /* 0x000fe40003f45270 */
[----:B------:R-:W1:Y:S01]  /*daa0*/  LDC.64 R4, c[0x0][R9+0x170] ;  /* 0x00005c0009047b82 */ /* 0x000e620000000a00 */
[----:B------:R-:W-:-:S04]  /*dab0*/  ISETP.NE.AND.EX P0, PT, RZ, c[0x0][0x504], PT, P0 ;  /* 0x00014100ff007a0c */ /* 0x000fc80003f05300 */
[----:B------:R-:W-:-:S03]  /*dac0*/  SEL R7, R230, RZ, !P0 ;  /* 0x000000ffe6077207 */ /* 0x000fc60004000000 */
[----:B------:R-:W4:Y:S08]  /*dad0*/  LDC.64 R14, c[0x0][R9+0x168] ;  /* 0x00005a00090e7b82 */ /* 0x000f300000000a00 */
[----:B------:R4:W2:Y:S08]  /*dae0*/  LDC.64 R18, c[0x0][R9+0x178] ;  /* 0x00005e0009127b82 */ /* 0x0008b00000000a00 */
[----:B------:R4:W2:Y:S01]  /*daf0*/  LDC.64 R20, c[0x0][R9+0x160] ;  /* 0x0000580009147b82 */ /* 0x0008a20000000a00 */
[----:B------:R-:W-:Y:S01]  /*db00*/  LOP3.LUT R11, R226, 0xffff, RZ, 0xc0, !PT ;  /* 0x0000ffffe20b7812 */ /* 0x000fe200078ec0ff */
[----:B------:R-:W4:Y:S01]  /*db10*/  S2R R30, SR_TID.X ;  /* 0x00000000001e7919 */ /* 0x000f220000002100 */
[----:B-1----:R-:W-:-:S03]  /*db20*/  IMAD R0, R5, R7, RZ ;  /* 0x0000000705007224 */ /* 0x002fc600078e02ff */
[----:B----4-:R-:W-:Y:S01]  /*db30*/  IMAD R9, R15, R11, RZ ;  /* 0x0000000b0f097224 */ /* 0x010fe200078e02ff */
[----:B------:R-:W-:-:S04]  /*db40*/  SHF.R.S32.HI R23, RZ, 0x1f, R30 ;  /* 0x0000001fff177819 */ /* 0x000fc8000001141e */
[----:B------:R-:W-:-:S04]  /*db50*/  LEA.HI R23, R23, R30, RZ, 0x5 ;  /* 0x0000001e17177211 */ /* 0x000fc800078f28ff */
[----:B------:R-:W-:-:S05]  /*db60*/  LOP3.LUT R23, R23, 0xffffffe0, RZ, 0xc0, !PT ;  /* 0xffffffe017177812 */ /* 0x000fca00078ec0ff */
[----:B------:R-:W-:Y:S02]  /*db70*/  IMAD.IADD R23, R30, 0x1, -R23 ;  /* 0x000000011e177824 */ /* 0x000fe400078e0a17 */
[----:B--2---:R-:W-:Y:S01]  /*db80*/  IMAD.IADD R13, R2, 0x1, R225 ;  /* 0x00000001020d7824 */ /* 0x004fe200078e02e1 */
[----:B------:R-:W-:-:S03]  /*db90*/  SEL R2, R237, RZ, !P0 ;  /* 0x000000ffed027207 */ /* 0x000fc60004000000 */
[----:B------:R-:W-:-:S04]  /*dba0*/  @P2 IMAD.HI.U32 R8, R13, c[0x0][0x4ec], RZ ;  /* 0x00013b000d082a27 */ /* 0x000fc800078e00ff */
[C---:B------:R-:W-:Y:S02]  /*dbb0*/  IMAD R10, R4.reuse, R2, R0 ;  /* 0x00000002040a7224 */ /* 0x040fe400078e0200 */
[----:B------:R-:W-:-:S04]  /*dbc0*/  IMAD.WIDE.U32 R2, R4, R7, RZ ;  /* 0x0000000704027225 */ /* 0x000fc800078e00ff */
[----:B------:R-:W-:-:S04]  /*dbd0*/  IMAD.WIDE.U32 R4, R14, R11, RZ ;  /* 0x0000000b0e047225 */ /* 0x000fc800078e00ff */
[----:B------:R-:W-:Y:S01]  /*dbe0*/  IMAD.MOV.U32 R0, RZ, RZ, R13 ;  /* 0x000000ffff007224 */ /* 0x000fe200078e000d */
[----:B------:R-:W-:Y:S02]  /*dbf0*/  @P2 SHF.R.U32.HI R0, RZ, c[0x0][0x4f0], R8 ;  /* 0x00013c00ff002a19 */ /* 0x000fe40000011608 */
[----:B------:R-:W-:Y:S01]  /*dc00*/  SEL R8, R236, RZ, P3 ;  /* 0x000000ffec087207 */ /* 0x000fe20001800000 */
[----:B------:R-:W-:Y:S01]  /*dc10*/  IMAD.IADD R12, R3, 0x1, R10 ;  /* 0x00000001030c7824 */ /* 0x000fe200078e020a */
[--C-:B-----5:R-:W-:Y:S01]  /*dc20*/  IADD3 R14, P1, P0, R2, R4, R6.reuse ;  /* 0x00000004020e7210 */ /* 0x120fe2000783e006 */
[----:B------:R-:W-:Y:S01]  /*dc30*/  IMAD.IADD R2, R5, 0x1, R9 ;  /* 0x0000000105027824 */ /* 0x000fe200078e0209 */
[----:B------:R-:W-:Y:S01]  /*dc40*/  SHF.R.S32.HI R9, RZ, 0x1f, R6 ;  /* 0x0000001fff097819 */ /* 0x000fe20000011406 */
[----:B------:R-:W-:Y:S02]  /*dc50*/  IMAD R10, R19, R8, RZ ;  /* 0x00000008130a7224 */ /* 0x000fe400078e02ff */
[----:B------:R-:W-:-:S02]  /*dc60*/  IMAD.MOV R3, RZ, RZ, -R0 ;  /* 0x000000ffff037224 */ /* 0x000fc400078e0a00 */
        /* <DEDUP_REMOVED lines=15> */
[----:B------:R-:W-:Y:S02]  /*dd60*/  LEA R0, P0, R2, R4, 0x2 ;  /* 0x0000000402007211 */ /* 0x000fe400078010ff */
[----:B------:R-:W-:-:S04]  /*dd70*/  SEL R5, R5, c[0x0][0x454], P3 ;  /* 0x0001150005057a07 */ /* 0x000fc80001800000 */
[----:B------:R-:W-:Y:S01]  /*dd80*/  LEA.HI.X R3, R2, R5, R3, 0x2, P0 ;  /* 0x0000000502037211 */ /* 0x000fe200000f1403 */
[----:B------:R-:W-:Y:S04]  /*dd90*/  SHFL.IDX PT, R4, R0, RZ, 0x1c1f ;  /* 0x001c1fff00047589 */ /* 0x000fe800000e0000 */
[----:B------:R-:W1:Y:S04]  /*dda0*/  SHFL.IDX PT, R5, R3, RZ, 0x1c1f ;  /* 0x001c1fff03057589 */ /* 0x000e6800000e0000 */
[----:B------:R3:W-:Y:S04]  /*ddb0*/  SHFL.IDX PT, R2, R0, 0x1, 0x1c1f ;  /* 0x003c1f0000027f89 */ /* 0x0007e800000e0000 */
[----:B------:R-:W2:Y:S01]  /*ddc0*/  SHFL.IDX PT, R3, R3, 0x1, 0x1c1f ;  /* 0x003c1f0003037f89 */ /* 0x000ea200000e0000 */
[----:B------:R-:W-:Y:S01]  /*ddd0*/  IMAD R12, R16, c[0x0][0x4e8], RZ ;  /* 0x00013a00100c7a24 */ /* 0x000fe200078e02ff */
[----:B------:R-:W-:Y:S01]  /*dde0*/  LOP3.LUT P0, RZ, R23, 0x3, RZ, 0xc0, !PT ;  /* 0x0000000317ff7812 */ /* 0x000fe2000780c0ff */
        /* <DEDUP_REMOVED lines=9> */
[----:B------:R-:W-:Y:S01]  /*de80*/  IMAD R0, R9, c[0x0][0x3a0], RZ ;  /* 0x0000e80009007a24 */ /* 0x000fe200078e02ff */
[----:B-1----:R-:W-:Y:S01]  /*de90*/  IADD3 R4, R207, R225, RZ ;  /* 0x000000e1cf047210 */ /* 0x002fe20007ffe0ff */
[C---:B------:R-:W-:Y:S01]  /*dea0*/  IMAD.WIDE.U32 R2, R6.reuse, c[0x0][0x3a0], RZ ;  /* 0x0000e80006027a25 */ /* 0x040fe200078e00ff */
[----:B------:R-:W-:Y:S01]  /*deb0*/  SHF.R.S32.HI R5, RZ, 0x1f, R7 ;  /* 0x0000001fff057819 */ /* 0x000fe20000011407 */
[----:B------:R1:W2:Y:S02]  /*dec0*/  LDS.128 R24, [R209+0x80] ;  /* 0x00008000d1187984 */ /* 0x0002a40000000c00 */
[----:B------:R-:W-:Y:S01]  /*ded0*/  IMAD R6, R6, c[0x0][0x3a4], R0 ;  /* 0x0000e90006067a24 */ /* 0x000fe200078e0200 */
[----:B------:R-:W-:Y:S01]  /*dee0*/  MOV R0, R4 ;  /* 0x0000000400007202 */ /* 0x000fe20000000f00 */
[----:B------:R1:W3:Y:S01]  /*def0*/  LDS.128 R40, [R209+0x1080] ;  /* 0x00108000d1287984 */ /* 0x0002e20000000c00 */
[----:B------:R-:W-:-:S02]  /*df00*/  IMAD R5, R5, c[0x0][0x3f0], RZ ;  /* 0x0000fc0005057a24 */ /* 0x000fc400078e02ff */
[----:B------:R-:W-:Y:S01]  /*df10*/  IADD3 R3, R3, R6, RZ ;  /* 0x0000000603037210 */ /* 0x000fe20007ffe0ff */
[----:B------:R-:W-:Y:S01]  /*df20*/  @P2 IMAD.HI.U32 R6, R4, c[0x0][0x4ec], RZ ;  /* 0x00013b0004062a27 */ /* 0x000fe200078e00ff */
[----:B------:R1:W4:Y:S03]  /*df30*/  LDS.128 R52, [R209+0x2080] ;  /* 0x00208000d1347984 */ /* 0x0003260000000c00 */
        /* <DEDUP_REMOVED lines=31> */
.L_x_2797:
[----:B------:R-:W-:Y:S05]  /*e130*/  BRA.DIV ~URZ, `(.L_x_2716) ;  /* 0x000053527f007947 */ /* 0x000fea000b800000 */
[----:B------:R4:W2:Y:S02]  /*e140*/  SHFL.IDX PT, R0, R11, RZ, 0x181f ;  /* 0x00181fff0b007589 */ /* 0x0008a400000e0000 */
.L_x_2798:
        /* <DEDUP_REMOVED lines=19> */
.L_x_2718:
[----:B------:R-:W-:Y:S05]  /*e280*/  BSYNC B0 ;  /* 0x0000000000007941 */ /* 0x000fea0003800000 */
.L_x_2717:
[----:B------:R-:W-:Y:S05]  /*e290*/  BRA.DIV ~URZ, `(.L_x_2719) ;  /* 0x000052627f007947 */ /* 0x000fea000b800000 */
[----:B---3--:R3:W4:Y:S04]  /*e2a0*/  SHFL.IDX PT, R8, R9, 0x1, 0x181f ;  /* 0x00381f0009087f89 */ /* 0x00872800000e0000 */
[----:B--2---:R3:W2:Y:S02]  /*e2b0*/  SHFL.IDX PT, R0, R11, 0x1, 0x181f ;  /* 0x00381f000b007f89 */ /* 0x0046a400000e0000 */
.L_x_2799:
        /* <DEDUP_REMOVED lines=19> */
.L_x_2721:
[----:B------:R-:W-:Y:S05]  /*e3f0*/  BSYNC B0 ;  /* 0x0000000000007941 */ /* 0x000fea0003800000 */
.L_x_2720:
[----:B------:R-:W-:Y:S05]  /*e400*/  BRA.DIV ~URZ, `(.L_x_2722) ;  /* 0x000051c27f007947 */ /* 0x000fea000b800000 */
[----:B----4-:R4:W3:Y:S02]  /*e410*/  SHFL.IDX PT, R8, R9, 0x2, 0x181f ;  /* 0x00581f0009087f89 */ /* 0x0108e400000e0000 */
.L_x_2800:
[----:B------:R-:W-:Y:S05]  /*e420*/  BRA.DIV ~URZ, `(.L_x_2723) ;  /* 0x000052127f007947 */ /* 0x000fea000b800000 */
[----:B--2---:R2:W4:Y:S02]  /*e430*/  SHFL.IDX PT, R0, R11, 0x2, 0x181f ;  /* 0x00581f000b007f89 */ /* 0x00452400000e0000 */
.L_x_2801:
        /* <DEDUP_REMOVED lines=19> */
.L_x_2725:
[----:B------:R-:W-:Y:S05]  /*e570*/  BSYNC B0 ;  /* 0x0000000000007941 */ /* 0x000fea0003800000 */
.L_x_2724:
[----:B------:R-:W-:Y:S05]  /*e580*/  BRA.DIV ~URZ, `(.L_x_2726) ;  /* 0x000051227f007947 */ /* 0x000fea000b800000 */
[----:B---3--:R3:W2:Y:S04]  /*e590*/  SHFL.IDX PT, R6, R9, 0x3, 0x181f ;  /* 0x00781f0009067f89 */ /* 0x0086a800000e0000 */
[----:B----4-:R3:W4:Y:S02]  /*e5a0*/  SHFL.IDX PT, R0, R11, 0x3, 0x181f ;  /* 0x00781f000b007f89 */ /* 0x01072400000e0000 */
.L_x_2802:
        /* <DEDUP_REMOVED lines=20> */
.L_x_2714:
        /* <DEDUP_REMOVED lines=32> */
.L_x_2803:
[----:B------:R-:W-:Y:S05]  /*e8f0*/  BRA.DIV ~URZ, `(.L_x_2729) ;  /* 0x00004ef27f007947 */ /* 0x000fea000b800000 */
[----:B------:R3:W4:Y:S02]  /*e900*/  SHFL.IDX PT, R0, R12, RZ, 0x1c1f ;  /* 0x001c1fff0c007589 */ /* 0x00072400000e0000 */
.L_x_2804:
[----:B------:R-:W-:Y:S01]  /*e910*/  BSSY B0, `(.L_x_2730) ;  /* 0x0000092000007945 */ /* 0x000fe20003800000 */
[----:B------:R-:W-:Y:S05]  /*e920*/  @P1 BRA `(.L_x_2731) ;  /* 0x0000090000001947 */ /* 0x000fea0003800000 */
[C---:B------:R-:W-:Y:S02]  /*e930*/  IADD3 R9, R228.reuse, 0x8, RZ ;  /* 0x00000008e4097810 */ /* 0x040fe40007ffe0ff */
[C---:B------:R-:W-:Y:S02]  /*e940*/  ISETP.GE.AND P4, PT, R228.reuse, c[0x0][0x3c8], PT ;  /* 0x0000f200e4007a0c */ /* 0x040fe40003f86270 */
[----:B------:R-:W-:Y:S02]  /*e950*/  ISETP.GE.AND P2, PT, R9, c[0x0][0x3c8], PT ;  /* 0x0000f20009007a0c */ /* 0x000fe40003f46270 */
[C---:B------:R-:W-:Y:S02]  /*e960*/  IADD3 R11, R228.reuse, 0x10, RZ ;  /* 0x00000010e40b7810 */ /* 0x040fe40007ffe0ff */
[----:B------:R-:W-:-:S02]  /*e970*/  IADD3 R8, R228, 0x18, RZ ;  /* 0x00000018e4087810 */ /* 0x000fc40007ffe0ff */
[----:B------:R-:W-:Y:S02]  /*e980*/  ISETP.GE.AND P5, PT, R11, c[0x0][0x3c8], PT ;  /* 0x0000f2000b007a0c */ /* 0x000fe40003fa6270 */
[----:B------:R-:W-:Y:S02]  /*e990*/  IADD3 R10, R228, 0x8, RZ ;  /* 0x00000008e40a7810 */ /* 0x000fe40007ffe0ff */
[----:B------:R-:W-:Y:S01]  /*e9a0*/  ISETP.GE.AND P1, PT, R8, c[0x0][0x3c8], PT ;  /* 0x0000f20008007a0c */ /* 0x000fe20003f26270 */
[----:B----4-:R-:W-:Y:S01]  /*e9b0*/  @!P4 IMAD.MOV.U32 R6, RZ, RZ, R0 ;  /* 0x000000ffff06c224 */ /* 0x010fe200078e0000 */
[----:B------:R-:W-:Y:S01]  /*e9c0*/  SHF.R.S32.HI R10, RZ, 0x1f, R10 ;  /* 0x0000001fff0a7819 */ /* 0x000fe2000001140a */
[----:B--2---:R-:W-:Y:S01]  /*e9d0*/  @!P4 IMAD.MOV.U32 R7, RZ, RZ, R4 ;  /* 0x000000ffff07c224 */ /* 0x004fe200078e0004 */
[C---:B------:R-:W-:Y:S02]  /*e9e0*/  @!P2 LEA R2, P3, R9.reuse, R0, 0x2 ;  /* 0x000000000902a211 */ /* 0x040fe400078610ff */
        /* <DEDUP_REMOVED lines=9> */
[----:B------:R-:W-:Y:S02]  /*ea80*/  SHF.R.S32.HI R14, RZ, 0x1f, R14 ;  /* 0x0000001fff0e7819 */ /* 0x000fe4000001140e */
[----:B------:R-:W-:-:S02]  /*ea90*/  ISETP.GE.AND P2, PT, R9, c[0x0][0x3c8], PT ;  /* 0x0000f20009007a0c */ /* 0x000fc40003f46270 */
[----:B------:R-:W-:Y:S02]  /*eaa0*/  SHF.R.S32.HI R10, RZ, 0x1f, R10 ;  /* 0x0000001fff0a7819 */ /* 0x000fe4000001140a */
[----:B------:R-:W-:-:S04]  /*eab0*/  IADD3 R15, R228, 0x40, RZ ;  /* 0x00000040e40f7810 */ /* 0x000fc80007ffe0ff */
[----:B------:R-:W-:Y:S02]  /*eac0*/  SHF.R.S32.HI R15, RZ, 0x1f, R15 ;  /* 0x0000001fff0f7819 */ /* 0x000fe4000001140f */
[CC--:B--2---:R-:W-:Y:S02]  /*ead0*/  @!P5 LEA R6, P4, R11.reuse, R0.reuse, 0x2 ;  /* 0x000000000b06d211 */ /* 0x0c4fe400078810ff */
[----:B----4-:R-:W-:Y:S02]  /*eae0*/  @!P1 LEA R2, P3, R8, R0, 0x2 ;  /* 0x0000000008029211 */ /* 0x010fe400078610ff */
[-C--:B------:R-:W-:Y:S02]  /*eaf0*/  @!P5 LEA.HI.X R7, R11, R4.reuse, R14, 0x2, P4 ;  /* 0x000000040b07d211 */ /* 0x080fe400020f140e */
[----:B------:R-:W-:Y:S02]  /*eb00*/  IADD3 R11, R228, 0x30, RZ ;  /* 0x00000030e40b7810 */ /* 0x000fe40007ffe0ff */
[----:B------:R-:W-:Y:S01]  /*eb10*/  @!P1 LEA.HI.X R3, R8, R4, R10, 0x2, P3 ;  /* 0x0000000408039211 */ /* 0x000fe200018f140a */
[----:B------:R2:W-:Y:S01]  /*eb20*/  @!P5 ST.E.64 [R6.64], R34 ;  /* 0x000000220600d985 */ /* 0x0005e2000c101b08 */
[----:B------:R-:W-:-:S02]  /*eb30*/  IADD3 R14, R228, 0x20, RZ ;  /* 0x00000020e40e7810 */ /* 0x000fc40007ffe0ff */
[C---:B------:R-:W-:Y:S01]  /*eb40*/  IADD3 R8, R228.reuse, 0x38, RZ ;  /* 0x00000038e4087810 */ /* 0x040fe20007ffe0ff */
[----:B------:R4:W-:Y:S01]  /*eb50*/  @!P1 ST.E.64 [R2.64], R102 ;  /* 0x0000006602009985 */ /* 0x0009e2000c101b08 */
[----:B------:R-:W-:Y:S02]  /*eb60*/  ISETP.GE.AND P5, PT, R11, c[0x0][0x3c8], PT ;  /* 0x0000f2000b007a0c */ /* 0x000fe40003fa6270 */
[----:B------:R-:W-:Y:S02]  /*eb70*/  IADD3 R10, R228, 0x28, RZ ;  /* 0x00000028e40a7810 */ /* 0x000fe40007ffe0ff */
[----:B------:R-:W-:Y:S02]  /*eb80*/  SHF.R.S32.HI R14, RZ, 0x1f, R14 ;  /* 0x0000001fff0e7819 */ /* 0x000fe4000001140e */
[----:B------:R-:W-:Y:S02]  /*eb90*/  ISETP.GE.AND P1, PT, R8, c[0x0][0x3c8], PT ;  /* 0x0000f20008007a0c */ /* 0x000fe40003f26270 */
[----:B------:R-:W-:-:S02]  /*eba0*/  SHF.R.S32.HI R10, RZ, 0x1f, R10 ;  /* 0x0000001fff0a7819 */ /* 0x000fc4000001140a */
[-C--:B--2---:R-:W-:Y:S02]  /*ebb0*/  @!P6 LEA R6, P4, R13, R0.reuse, 0x2 ;  /* 0x000000000d06e211 */ /* 0x084fe400078810ff */
[----:B----4-:R-:W-:Y:S02]  /*ebc0*/  @!P2 LEA R2, P3, R9, R0, 0x2 ;  /* 0x000000000902a211 */ /* 0x010fe400078610ff */
[-C--:B------:R-:W-:Y:S02]  /*ebd0*/  @!P6 LEA.HI.X R7, R13, R4.reuse, R14, 0x2, P4 ;  /* 0x000000040d07e211 */ /* 0x080fe400020f140e */
[C---:B------:R-:W-:Y:S02]  /*ebe0*/  IADD3 R14, R228.reuse, 0x40, RZ ;  /* 0x00000040e40e7810 */ /* 0x040fe40007ffe0ff */
[----:B------:R-:W-:Y:S01]  /*ebf0*/  @!P2 LEA.HI.X R3, R9, R4, R10, 0x2, P3 ;  /* 0x000000040903a211 */ /* 0x000fe200018f140a */
[----:B------:R2:W-:Y:S01]  /*ec00*/  @!P6 ST.E.64 [R6.64], R104 ;  /* 0x000000680600e985 */ /* 0x0005e2000c101b08 */
[----:B------:R-:W-:-:S02]  /*ec10*/  IADD3 R13, R228, 0x30, RZ ;  /* 0x00000030e40d7810 */ /* 0x000fc40007ffe0ff */
[----:B------:R-:W-:Y:S01]  /*ec20*/  IADD3 R10, R228, 0x48, RZ ;  /* 0x00000048e40a7810 */ /* 0x000fe20007ffe0ff */
[----:B------:R4:W-:Y:S01]  /*ec30*/  @!P2 ST.E.64 [R2.64], R108 ;  /* 0x0000006c0200a985 */ /* 0x0009e2000c101b08 */
[----:B------:R-:W-:Y:S02]  /*ec40*/  ISETP.GE.AND P6, PT, R14, c[0x0][0x3c8], PT ;  /* 0x0000f2000e007a0c */ /* 0x000fe40003fc6270 */
[----:B------:R-:W-:Y:S02]  /*ec50*/  IADD3 R9, R228, 0x38, RZ ;  /* 0x00000038e4097810 */ /* 0x000fe40007ffe0ff */
[----:B------:R-:W-:Y:S02]  /*ec60*/  SHF.R.S32.HI R13, RZ, 0x1f, R13 ;  /* 0x0000001fff0d7819 */ /* 0x000fe4000001140d */
[----:B------:R-:W-:Y:S02]  /*ec70*/  ISETP.GE.AND P2, PT, R10, c[0x0][0x3c8], PT ;  /* 0x0000f2000a007a0c */ /* 0x000fe40003f46270 */
[----:B------:R-:W-:-:S02]  /*ec80*/  SHF.R.S32.HI R9, RZ, 0x1f, R9 ;  /* 0x0000001fff097819 */ /* 0x000fc40000011409 */
[CC--:B--2---:R-:W-:Y:S02]  /*ec90*/  @!P5 LEA R6, P4, R11.reuse, R0.reuse, 0x2 ;  /* 0x000000000b06d211 */ /* 0x0c4fe400078810ff */
[----:B----4-:R-:W-:Y:S02]  /*eca0*/  @!P1 LEA R2, P3, R8, R0, 0x2 ;  /* 0x0000000008029211 */ /* 0x010fe400078610ff */
[-C--:B------:R-:W-:Y:S02]  /*ecb0*/  @!P5 LEA.HI.X R7, R11, R4.reuse, R13, 0x2, P4 ;  /* 0x000000040b07d211 */ /* 0x080fe400020f140d */
[----:B------:R-:W-:Y:S02]  /*ecc0*/  IADD3 R11, R228, 0x50, RZ ;  /* 0x00000050e40b7810 */ /* 0x000fe40007ffe0ff */
[----:B------:R-:W-:Y:S01]  /*ecd0*/  @!P1 LEA.HI.X R3, R8, R4, R9, 0x2, P3 ;  /* 0x0000000408039211 */ /* 0x000fe200018f1409 */
[----:B------:R2:W-:Y:S01]  /*ece0*/  @!P5 ST.E.64 [R6.64], R112 ;  /* 0x000000700600d985 */ /* 0x0005e2000c101b08 */
[----:B------:R-:W-:-:S02]  /*ecf0*/  IADD3 R8, R228, 0x58, RZ ;  /* 0x00000058e4087810 */ /* 0x000fc40007ffe0ff */
[----:B------:R-:W-:Y:S01]  /*ed00*/  ISETP.GE.AND P5, PT, R11, c[0x0][0x3c8], PT ;  /* 0x0000f2000b007a0c */ /* 0x000fe20003fa6270 */
[----:B------:R4:W-:Y:S01]  /*ed10*/  @!P1 ST.E.64 [R2.64], R116 ;  /* 0x0000007402009985 */ /* 0x0009e2000c101b08 */
[----:B------:R-:W-:Y:S02]  /*ed20*/  IADD3 R13, R228, 0x48, RZ ;  /* 0x00000048e40d7810 */ /* 0x000fe40007ffe0ff */
[----:B------:R-:W-:Y:S02]  /*ed30*/  ISETP.GE.AND P1, PT, R8, c[0x0][0x3c8], PT ;  /* 0x0000f20008007a0c */ /* 0x000fe40003f26270 */
[----:B------:R-:W-:Y:S02]  /*ed40*/  SHF.R.S32.HI R13, RZ, 0x1f, R13 ;  /* 0x0000001fff0d7819 */ /* 0x000fe4000001140d */
[----:B------:R-:W-:Y:S02]  /*ed50*/  IADD3 R9, R228, 0x60, RZ ;  /* 0x00000060e4097810 */ /* 0x000fe40007ffe0ff */
[----:B--2---:R-:W-:-:S02]  /*ed60*/  @!P6 LEA R6, P4, R14, R0, 0x2 ;  /* 0x000000000e06e211 */ /* 0x004fc400078810ff */
[----:B----4-:R-:W-:Y:S02]  /*ed70*/  @!P2 LEA R2, P3, R10, R0, 0x2 ;  /* 0x000000000a02a211 */ /* 0x010fe400078610ff */
[-C--:B------:R-:W-:Y:S02]  /*ed80*/  @!P6 LEA.HI.X R7, R14, R4.reuse, R15, 0x2, P4 ;  /* 0x000000040e07e211 */ /* 0x080fe400020f140f */
[----:B------:R-:W-:Y:S02]  /*ed90*/  @!P2 LEA.HI.X R3, R10, R4, R13, 0x2, P3 ;  /* 0x000000040a03a211 */ /* 0x000fe400018f140d */
[C---:B------:R-:W-:Y:S01]  /*eda0*/  IADD3 R13, R228.reuse, 0x50, RZ ;  /* 0x00000050e40d7810 */ /* 0x040fe20007ffe0ff */
[----:B------:R2:W-:Y:S01]  /*edb0*/  @!P6 ST.E.64 [R6.64], R36 ;  /* 0x000000240600e985 */ /* 0x0005e2000c101b08 */
[----:B------:R-:W-:Y:S02]  /*edc0*/  ISETP.GE.AND P6, PT, R9, c[0x0][0x3c8], PT ;  /* 0x0000f20009007a0c */ /* 0x000fe40003fc6270 */
[----:B------:R-:W-:Y:S01]  /*edd0*/  IADD3 R10, R228, 0x58, RZ ;  /* 0x00000058e40a7810 */ /* 0x000fe20007ffe0ff */
[----:B------:R4:W-:Y:S01]  /*ede0*/  @!P2 ST.E.64 [R2.64], R40 ;  /* 0x000000280200a985 */ /* 0x0009e2000c101b08 */
[----:B------:R-:W-:-:S02]  /*edf0*/  SHF.R.S32.HI R13, RZ, 0x1f, R13 ;  /* 0x0000001fff0d7819 */ /* 0x000fc4000001140d */
[----:B------:R-:W-:Y:S02]  /*ee00*/  SHF.R.S32.HI R10, RZ, 0x1f, R10 ;  /* 0x0000001fff0a7819 */ /* 0x000fe4000001140a */
[----:B------:R-:W-:Y:S02]  /*ee10*/  ISETP.GE.AND P2, PT, R252, c[0x0][0x3c8], PT ;  /* 0x0000f200fc007a0c */ /* 0x000fe40003f46270 */
[----:B------:R-:W-:Y:S02]  /*ee20*/  SHF.R.S32.HI R15, RZ, 0x1f, R244 ;  /* 0x0000001fff0f7819 */ /* 0x000fe400000114f4 */
[----:B------:R-:W-:Y:S02]  /*ee30*/  SHF.R.S32.HI R14, RZ, 0x1f, R243 ;  /* 0x0000001fff0e7819 */ /* 0x000fe400000114f3 */
[-C--:B--2---:R-:W-:Y:S02]  /*ee40*/  @!P5 LEA R6, P4, R11, R0.reuse, 0x2 ;  /* 0x000000000b06d211 */ /* 0x084fe400078810ff */
[----:B----4-:R-:W-:-:S02]  /*ee50*/  @!P1 LEA R2, P3, R8, R0, 0x2 ;  /* 0x0000000008029211 */ /* 0x010fc400078610ff */
[-C--:B------:R-:W-:Y:S02]  /*ee60*/  @!P5 LEA.HI.X R7, R11, R4.reuse, R13, 0x2, P4 ;  /* 0x000000040b07d211 */ /* 0x080fe400020f140d */
[----:B------:R-:W-:Y:S02]  /*ee70*/  @!P1 LEA.HI.X R3, R8, R4, R10, 0x2, P3 ;  /* 0x0000000408039211 */ /* 0x000fe400018f140a */
[----:B------:R-:W-:Y:S01]  /*ee80*/  IADD3 R10, R228, 0x60, RZ ;  /* 0x00000060e40a7810 */ /* 0x000fe20007ffe0ff */
[----:B------:R2:W-:Y:S01]  /*ee90*/  @!P5 ST.E.64 [R6.64], R44 ;  /* 0x0000002c0600d985 */ /* 0x0005e2000c101b08 */
[----:B------:R-:W-:Y:S02]  /*eea0*/  ISETP.GE.AND P5, PT, R251, c[0x0][0x3c8], PT ;  /* 0x0000f200fb007a0c */ /* 0x000fe40003fa6270 */
[----:B------:R-:W-:Y:S01]  /*eeb0*/  SHF.R.S32.HI R10, RZ, 0x1f, R10 ;  /* 0x0000001fff0a7819 */ /* 0x000fe2000001140a */
[----:B------:R4:W-:Y:S01]  /*eec0*/  @!P1 ST.E.64 [R2.64], R48 ;  /* 0x0000003002009985 */ /* 0x0009e2000c101b08 */
        /* <DEDUP_REMOVED lines=11> */
[----:B------:R-:W-:Y:S01]  /*ef80*/  ISETP.GE.AND P4, PT, R248, c[0x0][0x3c8], PT ;  /* 0x0000f200f8007a0c */ /* 0x000fe20003f86270 */
[----:B------:R4:W-:Y:S01]  /*ef90*/  @!P2 ST.E.64 [R2.64], R56 ;  /* 0x000000380200a985 */ /* 0x0009e2000c101b08 */
[----:B------:R-:W-:Y:S02]  /*efa0*/  SHF.R.S32.HI R8, RZ, 0x1f, R250 ;  /* 0x0000001fff087819 */ /* 0x000fe400000114fa */
[----:B------:R-:W-:-:S02]  /*efb0*/  SHF.R.S32.HI R10, RZ, 0x1f, R249 ;  /* 0x0000001fff0a7819 */ /* 0x000fc400000114f9 */
[CC--:B--2---:R-:W-:Y:S02]  /*efc0*/  @!P5 LEA R6, P3, R251.reuse, R0.reuse, 0x2 ;  /* 0x00000000fb06d211 */ /* 0x0c4fe400078610ff */
[C---:B----4-:R-:W-:Y:S02]  /*efd0*/  @!P1 LEA R2, P2, R250.reuse, R0, 0x2 ;  /* 0x00000000fa029211 */ /* 0x050fe400078410ff */
        /* <DEDUP_REMOVED lines=37> */
.L_x_2731:
[----:B------:R-:W-:Y:S05]  /*f230*/  BSYNC B0 ;  /* 0x0000000000007941 */ /* 0x000fea0003800000 */
.L_x_2730:
[----:B------:R-:W-:Y:S05]  /*f240*/  BRA.DIV ~URZ, `(.L_x_2732) ;  /* 0x000046127f007947 */ /* 0x000fea000b800000 */
[----:B--2---:R2:W1:Y:S04]  /*f250*/  SHFL.IDX PT, R4, R5, 0x1, 0x1c1f ;  /* 0x003c1f0005047f89 */ /* 0x00446800000e0000 */
[----:B----4-:R2:W4:Y:S02]  /*f260*/  SHFL.IDX PT, R0, R12, 0x1, 0x1c1f ;  /* 0x003c1f000c007f89 */ /* 0x01052400000e0000 */
.L_x_2805:
[----:B------:R-:W-:Y:S05]  /*f270*/  @P0 BRA `(.L_x_2727) ;  /* 0x000015a000000947 */ /* 0x000fea0003800000 */
[C---:B-12---:R-:W-:Y:S02]  /*f280*/  IADD3 R5, R228.reuse, 0x8, RZ ;  /* 0x00000008e4057810 */ /* 0x046fe40007ffe0ff */
[C---:B---3--:R-:W-:Y:S02]  /*f290*/  IADD3 R12, R228.reuse, 0x10, RZ ;  /* 0x00000010e40c7810 */ /* 0x048fe40007ffe0ff */
[----:B------:R-:W-:Y:S02]  /*f2a0*/  ISETP.GE.AND P3, PT, R5, c[0x0][0x3c8], PT ;  /* 0x0000f20005007a0c */ /* 0x000fe40003f66270 */
[----:B------:R-:W-:-:S02]  /*f2b0*/  ISETP.GE.AND P4, PT, R228, c[0x0][0x3c8], PT ;  /* 0x0000f200e4007a0c */ /* 0x000fc40003f86270 */
[----:B------:R-:W-:Y:S02]  /*f2c0*/  ISETP.GE.AND P2, PT, R12, c[0x0][0x3c8], PT ;  /* 0x0000f2000c007a0c */ /* 0x000fe40003f46270 */
[C---:B------:R-:W-:Y:S02]  /*f2d0*/  IADD3 R8, R228.reuse, 0x8, RZ ;  /* 0x00000008e4087810 */ /* 0x040fe40007ffe0ff */
[C---:B------:R-:W-:Y:S02]  /*f2e0*/  IADD3 R13, R228.reuse, 0x18, RZ ;  /* 0x00000018e40d7810 */ /* 0x040fe40007ffe0ff */
[----:B------:R-:W-:Y:S02]  /*f2f0*/  SHF.R.S32.HI R8, RZ, 0x1f, R8 ;  /* 0x0000001fff087819 */ /* 0x000fe40000011408 */
[----:B------:R-:W-:Y:S02]  /*f300*/  ISETP.GE.AND P1, PT, R13, c[0x0][0x3c8], PT ;  /* 0x0000f2000d007a0c */ /* 0x000fe40003f26270 */
[----:B----4-:R-:W-:Y:S01]  /*f310*/  @!P3 LEA R2, P5, R5, R0, 0x2 ;  /* 0x000000000502b211 */ /* 0x010fe200078a10ff */
[----:B------:R-:W-:Y:S01]  /*f320*/  @!P4 IMAD.MOV.U32 R6, RZ, RZ, R0 ;  /* 0x000000ffff06c224 */ /* 0x000fe200078e0000 */
[C---:B------:R-:W-:Y:S01]  /*f330*/  IADD3 R15, R228.reuse, 0x10, RZ ;  /* 0x00000010e40f7810 */ /* 0x040fe20007ffe0ff */
[----:B------:R-:W-:Y:S01]  /*f340*/  @!P4 IMAD.MOV.U32 R7, RZ, RZ, R4 ;  /* 0x000000ffff07c224 */ /* 0x000fe200078e0004 */
[----:B------:R-:W-:-:S02]  /*f350*/  IADD3 R11, R228, 0x20, RZ ;  /* 0x00000020e40b7810 */ /* 0x000fc40007ffe0ff */
[----:B------:R-:W-:Y:S01]  /*f360*/  @!P3 LEA.HI.X R3, R5, R4, R8, 0x2, P5 ;  /* 0x000000040503b211 */ /* 0x000fe200028f1408 */
[----:B------:R-:W-:Y:S01]  /*f370*/  @!P4 IMAD.WIDE R6, R228, 0x4, R6 ;  /* 0x00000004e406c825 */ /* 0x000fe200078e0206 */
[----:B------:R-:W-:Y:S02]  /*f380*/  @!P2 LEA R8, P6, R12, R0, 0x2 ;  /* 0x000000000c08a211 */ /* 0x000fe400078c10ff */
[----:B------:R-:W-:Y:S02]  /*f390*/  SHF.R.S32.HI R15, RZ, 0x1f, R15 ;  /* 0x0000001fff0f7819 */ /* 0x000fe4000001140f */
[----:B------:R-:W-:Y:S01]  /*f3a0*/  ISETP.GE.AND P0, PT, R11, c[0x0][0x3c8], PT ;  /* 0x0000f2000b007a0c */ /* 0x000fe20003f06270 */
[----:B------:R1:W-:Y:S01]  /*f3b0*/  @!P4 ST.E.64 [R6.64], R96 ;  /* 0x000000600600c985 */ /* 0x0003e2000c101b08 */
[----:B------:R-:W-:Y:S02]  /*f3c0*/  IADD3 R10, R228, 0x28, RZ ;  /* 0x00000028e40a7810 */ /* 0x000fe40007ffe0ff */
[----:B------:R-:W-:Y:S01]  /*f3d0*/  @!P2 LEA.HI.X R9, R12, R4, R15, 0x2, P6 ;  /* 0x000000040c09a211 */ /* 0x000fe200030f140f */
[----:B------:R2:W-:Y:S01]  /*f3e0*/  @!P3 ST.E.64 [R2.64], R84 ;  /* 0x000000540200b985 */ /* 0x0005e2000c101b08 */
[----:B------:R-:W-:-:S02]  /*f3f0*/  IADD3 R15, R228, 0x18, RZ ;  /* 0x00000018e40f7810 */ /* 0x000fc40007ffe0ff */
[----:B------:R-:W-:Y:S01]  /*f400*/  ISETP.GE.AND P5, PT, R10, c[0x0][0x3c8], PT ;  /* 0x0000f2000a007a0c */ /* 0x000fe20003fa6270 */
[----:B------:R3:W-:Y:S01]  /*f410*/  @!P2 ST.E.64 [R8.64], R132 ;  /* 0x000000840800a985 */ /* 0x0007e2000c101b08 */
[----:B------:R-:W-:Y:S02]  /*f420*/  SHF.R.S32.HI R15, RZ, 0x1f, R15 ;  /* 0x0000001fff0f7819 */ /* 0x000fe4000001140f */
[C---:B------:R-:W-:Y:S02]  /*f430*/  IADD3 R14, R228.reuse, 0x30, RZ ;  /* 0x00000030e40e7810 */ /* 0x040fe40007ffe0ff */
[----:B------:R-:W-:Y:S02]  /*f440*/  IADD3 R12, R228, 0x20, RZ ;  /* 0x00000020e40c7810 */ /* 0x000fe40007ffe0ff */
[----:B------:R-:W-:Y:S02]  /*f450*/  ISETP.GE.AND P4, PT, R14, c[0x0][0x3c8], PT ;  /* 0x0000f2000e007a0c */ /* 0x000fe40003f86270 */
[----:B------:R-:W-:-:S02]  /*f460*/  IADD3 R5, R228, 0x38, RZ ;  /* 0x00000038e4057810 */ /* 0x000fc40007ffe0ff */
[----:B------:R-:W-:Y:S02]  /*f470*/  SHF.R.S32.HI R12, RZ, 0x1f, R12 ;  /* 0x0000001fff0c7819 */ /* 0x000fe4000001140c */
[----:B-1----:R-:W-:-:S04]  /*f480*/  @!P1 LEA R6, P3, R13, R0, 0x2 ;  /* 0x000000000d069211 */ /* 0x002fc800078610ff */
[----:B------:R-:W-:Y:S02]  /*f490*/  @!P1 LEA.HI.X R7, R13, R4, R15, 0x2, P3 ;  /* 0x000000040d079211 */ /* 0x000fe400018f140f */
[----:B--2---:R-:W-:Y:S02]  /*f4a0*/  @!P0 LEA R2, P6, R11, R0, 0x2 ;  /* 0x000000000b028211 */ /* 0x004fe400078c10ff */
[----:B------:R-:W-:Y:S01]  /*f4b0*/  IADD3 R15, R228, 0x28, RZ ;  /* 0x00000028e40f7810 */ /* 0x000fe20007ffe0ff */
[----:B------:R1:W-:Y:S01]  /*f4c0*/  @!P1 ST.E.64 [R6.64], R106 ;  /* 0x0000006a06009985 */ /* 0x0003e2000c101b08 */
[----:B------:R-:W-:Y:S02]  /*f4d0*/  ISETP.GE.AND P3, PT, R5, c[0x0][0x3c8], PT ;  /* 0x0000f20005007a0c */ /* 0x000fe40003f66270 */
[----:B------:R-:W-:Y:S02]  /*f4e0*/  @!P0 LEA.HI.X R3, R11, R4, R12, 0x2, P6 ;  /* 0x000000040b038211 */ /* 0x000fe400030f140c */
[----:B---3--:R-:W-:-:S02]  /*f4f0*/  @!P5 LEA R8, P1, R10, R0, 0x2 ;  /* 0x000000000a08d211 */ /* 0x008fc400078210ff */
[----:B------:R-:W-:Y:S01]  /*f500*/  SHF.R.S32.HI R15, RZ, 0x1f, R15 ;  /* 0x0000001fff0f7819 */ /* 0x000fe2000001140f */
[----:B------:R2:W-:Y:S01]  /*f510*/  @!P0 ST.E.64 [R2.64], R88 ;  /* 0x0000005802008985 */ /* 0x0005e2000c101b08 */
[----:B------:R-:W-:Y:S02]  /*f520*/  IADD3 R12, R228, 0x40, RZ ;  /* 0x00000040e40c7810 */ /* 0x000fe40007ffe0ff */
[----:B------:R-:W-:Y:S02]  /*f530*/  @!P5 LEA.HI.X R9, R10, R4, R15, 0x2, P1 ;  /* 0x000000040a09d211 */ /* 0x000fe400008f140f */
[----:B------:R-:W-:Y:S02]  /*f540*/  ISETP.GE.AND P2, PT, R12, c[0x0][0x3c8], PT ;  /* 0x0000f2000c007a0c */ /* 0x000fe40003f46270 */
[C---:B------:R-:W-:Y:S01]  /*f550*/  IADD3 R15, R228.reuse, 0x30, RZ ;  /* 0x00000030e40f7810 */ /* 0x040fe20007ffe0ff */
[----:B------:R3:W-:Y:S01]  /*f560*/  @!P5 ST.E.64 [R8.64], R122 ;  /* 0x0000007a0800d985 */ /* 0x0007e2000c101b08 */
[----:B------:R-:W-:-:S02]  /*f570*/  IADD3 R10, R228, 0x38, RZ ;  /* 0x00000038e40a7810 */ /* 0x000fc40007ffe0ff */
[----:B------:R-:W-:Y:S02]  /*f580*/  SHF.R.S32.HI R15, RZ, 0x1f, R15 ;  /* 0x0000001fff0f7819 */ /* 0x000fe4000001140f */
[C---:B------:R-:W-:Y:S02]  /*f590*/  IADD3 R13, R228.reuse, 0x48, RZ ;  /* 0x00000048e40d7810 */ /* 0x040fe40007ffe0ff */
[----:B------:R-:W-:Y:S02]  /*f5a0*/  IADD3 R11, R228, 0x50, RZ ;  /* 0x00000050e40b7810 */ /* 0x000fe40007ffe0ff */
[----:B------:R-:W-:Y:S02]  /*f5b0*/  SHF.R.S32.HI R10, RZ, 0x1f, R10 ;  /* 0x0000001fff0a7819 */ /* 0x000fe4000001140a */
[----:B------:R-:W-:Y:S02]  /*f5c0*/  ISETP.GE.AND P1, PT, R13, c[0x0][0x3c8], PT ;  /* 0x0000f2000d007a0c */ /* 0x000fe40003f26270 */
[----:B-1----:R-:W-:-:S04]  /*f5d0*/  @!P4 LEA R6, P0, R14, R0, 0x2 ;  /* 0x000000000e06c211 */ /* 0x002fc800078010ff */
[----:B------:R-:W-:Y:S02]  /*f5e0*/  @!P4 LEA.HI.X R7, R14, R4, R15, 0x2, P0 ;  /* 0x000000040e07c211 */ /* 0x000fe400000f140f */
[----:B------:R-:W-:Y:S02]  /*f5f0*/  IADD3 R14, R228, 0x40, RZ ;  /* 0x00000040e40e7810 */ /* 0x000fe40007ffe0ff */
[----:B--2---:R-:W-:Y:S01]  /*f600*/  @!P3 LEA R2, P6, R5, R0, 0x2 ;  /* 0x000000000502b211 */ /* 0x004fe200078c10ff */
[----:B------:R1:W-:Y:S01]  /*f610*/  @!P4 ST.E.64 [R6.64], R110 ;  /* 0x0000006e0600c985 */ /* 0x0003e2000c101b08 */
[----:B------:R-:W-:Y:S02]  /*f620*/  ISETP.GE.AND P0, PT, R11, c[0x0][0x3c8], PT ;  /* 0x0000f2000b007a0c */ /* 0x000fe40003f06270 */
[----:B------:R-:W-:Y:S02]  /*f630*/  @!P3 LEA.HI.X R3, R5, R4, R10, 0x2, P6 ;  /* 0x000000040503b211 */ /* 0x000fe400030f140a */
[----:B------:R-:W-:-:S02]  /*f640*/  SHF.R.S32.HI R14, RZ, 0x1f, R14 ;  /* 0x0000001fff0e7819 */ /* 0x000fc4000001140e */
[----:B---3--:R-:W-:Y:S01]  /*f650*/  @!P2 LEA R8, P6, R12, R0, 0x2 ;  /* 0x000000000c08a211 */ /* 0x008fe200078c10ff */
[----:B------:R2:W-:Y:S01]  /*f660*/  @!P3 ST.E.64 [R2.64], R92 ;  /* 0x0000005c0200b985 */ /* 0x0005e2000c101b08 */
[----:B------:R-:W-:Y:S02]  /*f670*/  IADD3 R10, R228, 0x60, RZ ;  /* 0x00000060e40a7810 */ /* 0x000fe40007ffe0ff */
        /* <DEDUP_REMOVED lines=9> */
[----:B------:R-:W-:Y:S02]  /*f710*/  ISETP.GE.AND P2, PT, R251, c[0x0][0x3c8], PT ;  /* 0x0000f200fb007a0c */ /* 0x000fe40003f46270 */
[----:B-1----:R-:W-:-:S04]  /*f720*/  @!P1 LEA R6, P3, R13, R0, 0x2 ;  /* 0x000000000d069211 */ /* 0x002fc800078610ff */
[----:B------:R-:W-:Y:S02]  /*f730*/  @!P1 LEA.HI.X R7, R13, R4, R14, 0x2, P3 ;  /* 0x000000040d079211 */ /* 0x000fe400018f140e */
[----:B------:R-:W-:Y:S02]  /*f740*/  ISETP.GE.AND P3, PT, R252, c[0x0][0x3c8], PT ;  /* 0x0000f200fc007a0c */ /* 0x000fe40003f66270 */
[C---:B--2---:R-:W-:Y:S01]  /*f750*/  @!P0 LEA R2, P6, R11.reuse, R0, 0x2 ;  /* 0x000000000b028211 */ /* 0x044fe200078c10ff */
[----:B------:R1:W-:Y:S01]  /*f760*/  @!P1 ST.E.64 [R6.64], R114 ;  /* 0x0000007206009985 */ /* 0x0003e2000c101b08 */
[----:B------:R-:W-:Y:S02]  /*f770*/  ISETP.GE.AND P1, PT, R250, c[0x0][0x3c8], PT ;  /* 0x0000f200fa007a0c */ /* 0x000fe40003f26270 */
[----:B------:R-:W-:Y:S02]  /*f780*/  @!P0 LEA.HI.X R3, R11, R4, R12, 0x2, P6 ;  /* 0x000000040b038211 */ /* 0x000fe400030f140c */
[----:B------:R-:W-:-:S02]  /*f790*/  IADD3 R11, R228, 0x60, RZ ;  /* 0x00000060e40b7810 */ /* 0x000fc40007ffe0ff */
[----:B------:R-:W-:Y:S01]  /*f7a0*/  IADD3 R12, R228, 0x58, RZ ;  /* 0x00000058e40c7810 */ /* 0x000fe20007ffe0ff */
[----:B------:R2:W-:Y:S01]  /*f7b0*/  @!P0 ST.E.64 [R2.64], R46 ;  /* 0x0000002e02008985 */ /* 0x0005e2000c101b08 */
[----:B------:R-:W-:Y:S02]  /*f7c0*/  SHF.R.S32.HI R11, RZ, 0x1f, R11 ;  /* 0x0000001fff0b7819 */ /* 0x000fe4000001140b */
[C---:B---3--:R-:W-:Y:S02]  /*f7d0*/  @!P5 LEA R8, P6, R5.reuse, R0, 0x2 ;  /* 0x000000000508d211 */ /* 0x048fe400078c10ff */
[----:B------:R-:W-:Y:S02]  /*f7e0*/  SHF.R.S32.HI R12, RZ, 0x1f, R12 ;  /* 0x0000001fff0c7819 */ /* 0x000fe4000001140c */
[----:B------:R-:W-:Y:S02]  /*f7f0*/  SHF.R.S32.HI R13, RZ, 0x1f, R245 ;  /* 0x0000001fff0d7819 */ /* 0x000fe400000114f5 */
[----:B------:R-:W-:-:S02]  /*f800*/  @!P5 LEA.HI.X R9, R5, R4, R12, 0x2, P6 ;  /* 0x000000040509d211 */ /* 0x000fc400030f140c */
[----:B------:R-:W-:Y:S02]  /*f810*/  SHF.R.S32.HI R5, RZ, 0x1f, R252 ;  /* 0x0000001fff057819 */ /* 0x000fe400000114fc */
[----:B------:R-:W-:Y:S01]  /*f820*/  SHF.R.S32.HI R12, RZ, 0x1f, R244 ;  /* 0x0000001fff0c7819 */ /* 0x000fe200000114f4 */
        /* <DEDUP_REMOVED lines=9> */
[----:B------:R-:W-:Y:S01]  /*f8c0*/  SHF.R.S32.HI R10, RZ, 0x1f, R250 ;  /* 0x0000001fff0a7819 */ /* 0x000fe200000114fa */
[----:B------:R2:W-:Y:S01]  /*f8d0*/  @!P3 ST.E.64 [R2.64], R50 ;  /* 0x000000320200b985 */ /* 0x0005e2000c101b08 */
[----:B------:R-:W-:Y:S02]  /*f8e0*/  SHF.R.S32.HI R5, RZ, 0x1f, R249 ;  /* 0x0000001fff057819 */ /* 0x000fe400000114f9 */
[----:B---3--:R-:W-:-:S04]  /*f8f0*/  @!P2 LEA R8, P5, R251, R0, 0x2 ;  /* 0x00000000fb08a211 */ /* 0x008fc800078a10ff */
        /* <DEDUP_REMOVED lines=42> */
.L_x_2712:
        /* <DEDUP_REMOVED lines=19> */
.L_x_2733:
        /* <DEDUP_REMOVED lines=55> */
.L_x_2735:
[----:B------:R-:W-:Y:S05]  /*10040*/  BSYNC B0 ;  /* 0x0000000000007941 */ /* 0x000fea0003800000 */
.L_x_2734:
        /* <DEDUP_REMOVED lines=34> */
.L_x_2806:
[----:B------:R-:W-:Y:S05]  /*10270*/  BRA.DIV ~URZ, `(.L_x_2737) ;  /* 0x000037227f007947 */ /* 0x000fea000b800000 */
[----:B------:R3:W4:Y:S02]  /*10280*/  SHFL.IDX PT, R0, R12, RZ, 0x181f ;  /* 0x00181fff0c007589 */ /* 0x00072400000e0000 */
.L_x_2807:
        /* <DEDUP_REMOVED lines=20> */
.L_x_2739:
[----:B------:R-:W-:Y:S05]  /*103d0*/  BSYNC B0 ;  /* 0x0000000000007941 */ /* 0x000fea0003800000 */
.L_x_2738:
[----:B------:R-:W-:Y:S05]  /*103e0*/  BRA.DIV ~URZ, `(.L_x_2740) ;  /* 0x000036227f007947 */ /* 0x000fea000b800000 */
[----:B--2---:R2:W1:Y:S04]  /*103f0*/  SHFL.IDX PT, R8, R9, 0x1, 0x181f ;  /* 0x00381f0009087f89 */ /* 0x00446800000e0000 */
[----:B----4-:R2:W4:Y:S02]  /*10400*/  SHFL.IDX PT, R0, R12, 0x1, 0x181f ;  /* 0x00381f000c007f89 */ /* 0x01052400000e0000 */
.L_x_2808:
        /* <DEDUP_REMOVED lines=19> */
.L_x_2742:
[----:B------:R-:W-:Y:S05]  /*10540*/  BSYNC B0 ;  /* 0x0000000000007941 */ /* 0x000fea0003800000 */
.L_x_2741:
[----:B------:R-:W-:Y:S05]  /*10550*/  BRA.DIV ~URZ, `(.L_x_2743) ;  /* 0x000035827f007947 */ /* 0x000fea000b800000 */
[----:B-1----:R1:W2:Y:S02]  /*10560*/  SHFL.IDX PT, R8, R9, 0x2, 0x181f ;  /* 0x00581f0009087f89 */ /* 0x0022a400000e0000 */
.L_x_2809:
[----:B------:R-:W-:Y:S05]  /*10570*/  BRA.DIV ~URZ, `(.L_x_2744) ;  /* 0x000035d27f007947 */ /* 0x000fea000b800000 */
[----:B----4-:R4:W1:Y:S02]  /*10580*/  SHFL.IDX PT, R0, R12, 0x2, 0x181f ;  /* 0x00581f000c007f89 */ /* 0x01086400000e0000 */
.L_x_2810:
        /* <DEDUP_REMOVED lines=19> */
.L_x_2746:
[----:B------:R-:W-:Y:S05]  /*106c0*/  BSYNC B0 ;  /* 0x0000000000007941 */ /* 0x000fea0003800000 */
.L_x_2745:
[----:B------:R-:W-:Y:S05]  /*106d0*/  BRA.DIV ~URZ, `(.L_x_2747) ;  /* 0x000034e27f007947 */ /* 0x000fea000b800000 */
[----:B--2---:R2:W3:Y:S04]  /*106e0*/  SHFL.IDX PT, R8, R9, 0x3, 0x181f ;  /* 0x00781f0009087f89 */ /* 0x0044e800000e0000 */
[----:B-1----:R2:W1:Y:S02]  /*106f0*/  SHFL.IDX PT, R0, R12, 0x3, 0x181f ;  /* 0x00781f000c007f89 */ /* 0x00246400000e0000 */
.L_x_2811:
        /* <DEDUP_REMOVED lines=18> */
.L_x_2727:
[----:B------:R-:W-:Y:S05]  /*10820*/  BSYNC B1 ;  /* 0x0000000000017941 */ /* 0x000fea0003800000 */
.L_x_2711:
[----:B------:R-:W-:-:S13]  /*10830*/  ISETP.NE.AND P0, PT, RZ, UR6, PT ;  /* 0x00000006ff007c0c */ /* 0x000fda000bf05270 */
[----:B------:R-:W-:Y:S01]  /*10840*/  @P0 WARPSYNC 0xffffffff ;  /* 0xffffffff00000948 */ /* 0x000fe20003800000 */
[----:B------:R-:W-:Y:S06]  /*10850*/  @P0 BAR.SYNC.DEFER_BLOCKING 0x5, 0x100 ;  /* 0x0144000000000b1d */ /* 0x000fec0000010000 */
[----:B------:R-:W4:Y:S04]  /*10860*/  @P0 LDS.128 R224, [0x24100] ;  /* 0x02410000ffe00984 */ /* 0x000f280000000c00 */
[----:B------:R-:W-:Y:S06]  /*10870*/  @P0 BAR.ARV 0x4, 0x100 ;  /* 0x0104000000000b1d */ /* 0x000fec0000002000 */
[----:B------:R-:W-:Y:S05]  /*10880*/  @P0 BRA `(.L_x_2748) ;  /* 0x00000f7000000947 */ /* 0x000fea0003800000 */
[----:B-1--4-:R-:W1:Y:S01]  /*10890*/  S2R R0, SR_TID.X ;  /* 0x0000000000007919 */ /* 0x012e620000002100 */
[----:B---3--:R-:W-:Y:S01]  /*108a0*/  IMAD.MOV.U32 R7, RZ, RZ, RZ ;  /* 0x000000ffff077224 */ /* 0x008fe200078e00ff */
[----:B-1----:R-:W-:-:S04]  /*108b0*/  LOP3.LUT R13, R0, 0x1f, RZ, 0xc0, !PT ;  /* 0x0000001f000d7812 */ /* 0x002fc800078ec0ff */
[----:B------:R-:W-:Y:S01]  /*108c0*/  ISETP.NE.AND P5, PT, R13, 0x1f, PT ;  /* 0x0000001f0d00780c */ /* 0x000fe20003fa5270 */
[----:B------:R-:W-:Y:S10]  /*108d0*/  BRA.DIV ~URZ, `(.L_x_2749) ;  /* 0x000033b27f007947 */ /* 0x000ff4000b800000 */
[----:B--2---:R1:W2:Y:S02]  /*108e0*/  SHFL.IDX PT, R9, R28, RZ, 0x1f ;  /* 0x00001fff1c097589 */ /* 0x0042a400000e0000 */
.L_x_2812:
[----:B------:R-:W-:Y:S05]  /*108f0*/  BRA.DIV ~URZ, `(.L_x_2750) ;  /* 0x000034027f007947 */ /* 0x000fea000b800000 */
[----:B------:R3:W4:Y:S02]  /*10900*/  SHFL.IDX PT, R8, R28, 0x1, 0x1f ;  /* 0x00201f001c087f89 */ /* 0x00072400000e0000 */
.L_x_2813:
        /* <DEDUP_REMOVED lines=18> */
.L_x_2814:
        /* <DEDUP_REMOVED lines=16> */
.L_x_2815:
[----:B---3--:R-:W-:Y:S01]  /*10b30*/  IMAD R0, R0, c[0x0][0x538], RZ ;  /* 0x00014e0000007a24 */ /* 0x008fe200078e02ff */
[----:B------:R-:W-:Y:S04]  /*10b40*/  BSSY B1, `(.L_x_2753) ;  /* 0x00000c6000017945 */ /* 0x000fe80003800000 */
[----:B----4-:R-:W-:-:S04]  /*10b50*/  IADD3 R8, R0, R8, RZ ;  /* 0x0000000800087210 */ /* 0x010fc80007ffe0ff */
[----:B--2---:R-:W-:-:S13]  /*10b60*/  ISETP.GT.AND P6, PT, R8, R9, PT ;  /* 0x000000090800720c */ /* 0x004fda0003fc4270 */
[----:B------:R-:W-:Y:S05]  /*10b70*/  @P6 BRA `(.L_x_2754) ;  /* 0x0000024000006947 */ /* 0x000fea0003800000 */
.L_x_2758:
        /* <DEDUP_REMOVED lines=16> */
.L_x_2816:
        /* <DEDUP_REMOVED lines=16> */
.L_x_2817:
[----:B--2---:R-:W-:-:S05]  /*10d80*/  IMAD R0, R0, c[0x0][0x538], RZ ;  /* 0x00014e0000007a24 */ /* 0x004fca00078e02ff */
[----:B------:R-:W-:-:S04]  /*10d90*/  IADD3 R8, R0, R8, RZ ;  /* 0x0000000800087210 */ /* 0x000fc80007ffe0ff */
[----:B------:R-:W-:-:S13]  /*10da0*/  ISETP.GT.AND P6, PT, R8, R9, PT ;  /* 0x000000090800720c */ /* 0x000fda0003fc4270 */
[----:B-1----:R-:W-:Y:S05]  /*10db0*/  @!P6 BRA `(.L_x_2758) ;  /* 0xfffffdc00000e947 */ /* 0x002fea000383ffff */
.L_x_2754:
[----:B------:R-:W-:-:S05]  /*10dc0*/  IADD3 R8, -R0, R8, RZ ;  /* 0x0000000800087210 */ /* 0x000fca0007ffe1ff */
[----:B------:R-:W-:-:S05]  /*10dd0*/  IMAD R0, R4, c[0x0][0x538], R8 ;  /* 0x00014e0004007a24 */ /* 0x000fca00078e0208 */
[----:B------:R-:W-:Y:S01]  /*10de0*/  ISETP.GT.AND P0, PT, R0, R9, PT ;  /* 0x000000090000720c */ /* 0x000fe20003f04270 */
[----:B------:R-:W-:-:S12]  /*10df0*/  BRA.DIV ~URZ, `(.L_x_2759) ;  /* 0x000033627f007947 */ /* 0x000fd8000b800000 */
[----:B------:R-:W-:-:S04]  /*10e00*/  VOTE.ANY R5, PT, !P0 ;  /* 0x0000000000057806 */ /* 0x000fc800040e0100 */
.L_x_2818:
[----:B------:R-:W2:Y:S02]  /*10e10*/  POPC R0, R5 ;  /* 0x0000000500007309 */ /* 0x000ea40000000000 */
[----:B--2---:R-:W-:Y:S01]  /*10e20*/  IADD3 R227, R0, R227, RZ ;  /* 0x000000e300e37210 */ /* 0x004fe20007ffe0ff */
[----:B------:R-:W-:Y:S05]  /*10e30*/  BRA.DIV ~URZ, `(.L_x_2760) ;  /* 0x000033727f007947 */ /* 0x000fea000b800000 */
[----:B------:R2:W3:Y:S04]  /*10e40*/  SHFL.IDX PT, R11, R6, R0, 0x1f ;  /* 0x00001f00060b7589 */ /* 0x0004e800000e0000 */
[----:B------:R2:W4:Y:S02]  /*10e50*/  SHFL.IDX PT, R7, R7, R0, 0x1f ;  /* 0x00001f0007077589 */ /* 0x00052400000e0000 */
.L_x_2819:
[----:B------:R-:W-:Y:S01]  /*10e60*/  ISETP.NE.AND P0, PT, R5, RZ, PT ;  /* 0x000000ff0500720c */ /* 0x000fe20003f05270 */
[----:B------:R-:W-:-:S12]  /*10e70*/  BSSY B0, `(.L_x_2761) ;  /* 0x0000005000007945 */ /* 0x000fd80003800000 */
[----:B------:R-:W-:Y:S05]  /*10e80*/  @!P0 BRA `(.L_x_2762) ;  /* 0x0000003000008947 */ /* 0x000fea0003800000 */
[----:B--2---:R-:W-:Y:S01]  /*10e90*/  IADD3 R0, R0, -0x1, RZ ;  /* 0xffffffff00007810 */ /* 0x004fe20007ffe0ff */
[----:B------:R-:W-:Y:S05]  /*10ea0*/  BRA.DIV ~URZ, `(.L_x_2763) ;  /* 0x000033d27f007947 */ /* 0x000fea000b800000 */
[----:B------:R2:W1:Y:S02]  /*10eb0*/  SHFL.IDX PT, R10, R4, R0, 0x1f ;  /* 0x00001f00040a7589 */ /* 0x00046400000e0000 */
.L_x_2762:
[----:B------:R-:W-:Y:S05]  /*10ec0*/  BSYNC B0 ;  /* 0x0000000000007941 */ /* 0x000fea0003800000 */
.L_x_2761:
        /* <DEDUP_REMOVED lines=67> */
.L_x_2765:
        /* <DEDUP_REMOVED lines=66> */
.L_x_2766:
[----:B------:R-:W-:Y:S05]  /*11720*/  BSYNC B0 ;  /* 0x0000000000007941 */ /* 0x000fea0003800000 */
.L_x_2764:
[----:B------:R-:W-:-:S04]  /*11730*/  LOP3.LUT R0, RZ, R0, RZ, 0x33, !PT ;  /* 0x00000000ff007212 */ /* 0x000fc800078e33ff */
[----:B------:R-:W-:Y:S01]  /*11740*/  IADD3 R225, R0, R11, RZ ;  /* 0x0000000b00e17210 */ /* 0x000fe20007ffe0ff */
[----:B------:R-:W-:Y:S05]  /*11750*/  BRA `(.L_x_2767) ;  /* 0x0000004000007947 */ /* 0x000fea0003800000 */
.L_x_2755:
[----:B------:R-:W-:Y:S01]  /*11760*/  IMAD.MOV.U32 R224, RZ, RZ, R9 ;  /* 0x000000ffffe07224 */ /* 0x000fe200078e0009 */
[----:B------:R-:W-:Y:S01]  /*11770*/  MOV R226, RZ ;  /* 0x000000ff00e27202 */ /* 0x000fe20000000f00 */
[----:B------:R-:W-:Y:S01]  /*11780*/  IMAD.MOV.U32 R225, RZ, RZ, RZ ;  /* 0x000000ffffe17224 */ /* 0x000fe200078e00ff */
[----:B------:R-:W-:Y:S02]  /*11790*/  MOV R227, c[0x0][0x53c] ;  /* 0x00014f0000e37a02 */ /* 0x000fe40000000f00 */
.L_x_2767:
[----:B------:R-:W-:Y:S05]  /*117a0*/  BSYNC B1 ;  /* 0x0000000000017941 */ /* 0x000fea0003800000 */
.L_x_2753:
[----:B------:R-:W-:Y:S01]  /*117b0*/  WARPSYNC 0xffffffff ;  /* 0xffffffff00007948 */ /* 0x000fe20003800000 */
[----:B------:R-:W-:Y:S01]  /*117c0*/  BAR.SYNC.DEFER_BLOCKING 0x4, 0x100 ;  /* 0x0104000000007b1d */ /* 0x000fe20000010000 */
[----:B------:R-:W-:-:S13]  /*117d0*/  ISETP.NE.AND P0, PT, R13, RZ, PT ;  /* 0x000000ff0d00720c */ /* 0x000fda0003f05270 */
[----:B------:R2:W-:Y:S04]  /*117e0*/  @!P0 STS.128 [0x24100], R224 ;  /* 0x024100e0ff008388 */ /* 0x0005e80000000c00 */
[----:B------:R-:W-:Y:S06]  /*117f0*/  BAR.ARV 0x5, 0x100 ;  /* 0x0144000000007b1d */ /* 0x000fec0000002000 */
.L_x_2748:
[----:B----4-:R-:W-:-:S13]  /*11800*/  ISETP.GE.AND P0, PT, R227, c[0x0][0x53c], PT ;  /* 0x00014f00e3007a0c */ /* 0x010fda0003f06270 */
[----:B-123--:R-:W-:Y:S01]  /*11810*/  @P0 CALL.REL.NOINC `(.L_x_2768) ;  /* 0x0000001000000944 */ /* 0x00efe20003c00000 */
[----:B------:R-:W-:Y:S05]  /*11820*/  BRA `(.L_x_2769) ;  /* 0xffff026000007947 */ /* 0x000fea000383ffff */
.L_x_2768:
[----:B------:R-:W-:Y:S05]  /*11830*/  EXIT ;  /* 0x000000000000794d */ /* 0x000fea0003800000 */
.L_x_2644:
[----:B------:R-:W-:Y:S01]  /*11840*/  IMAD.MOV.U32 R0, RZ, RZ, R5 ;  /* 0x000000ffff007224 */ /* 0x000fe200078e0005 */
[----:B------:R-:W-:Y:S02]  /*11850*/  MOV R2, 0x1 ;  /* 0x0000000100027802 */ /* 0x000fe40000000f00 */
[----:B------:R-:W-:Y:S02]  /*11860*/  MOV R3, 0x11880 ;  /* 0x0001188000037802 */ /* 0x000fe40000000f00 */
[----:B-1----:R-:W-:Y:S05]  /*11870*/  CALL.REL.NOINC `($__internal_46_$__cuda_sm70_shflsync_up_p) ;  /* 0x00002b2000007944 */ /* 0x002fea0003c00000 */
[----:B------:R-:W-:Y:S01]  /*11880*/  MOV R0, R4 ;  /* 0x0000000400007202 */ /* 0x000fe20000000f00 */
[----:B------:R-:W-:Y:S05]  /*11890*/  BRA `(.L_x_2770) ;  /* 0xfffeeba000007947 */ /* 0x000fea000383ffff */
.L_x_2645:
[----:B------:R-:W-:Y:S01]  /*118a0*/  IMAD.MOV.U32 R0, RZ, RZ, R5 ;  /* 0x000000ffff007224 */ /* 0x000fe200078e0005 */
[----:B------:R-:W-:Y:S02]  /*118b0*/  MOV R2, 0x2 ;  /* 0x0000000200027802 */ /* 0x000fe40000000f00 */
[----:B------:R-:W-:Y:S02]  /*118c0*/  MOV R3, 0x118e0 ;  /* 0x000118e000037802 */ /* 0x000fe40000000f00 */
[----:B-1----:R-:W-:Y:S05]  /*118d0*/  CALL.REL.NOINC `($__internal_46_$__cuda_sm70_shflsync_up_p) ;  /* 0x00002ac000007944 */ /* 0x002fea0003c00000 */
[----:B------:R-:W-:Y:S01]  /*118e0*/  SEL R0, R4, RZ, P4 ;  /* 0x000000ff04007207 */ /* 0x000fe20002000000 */
[----:B------:R-:W-:Y:S01]  /*118f0*/  IMAD.MOV.U32 R2, RZ, RZ, 0x4 ;  /* 0x00000004ff027424 */ /* 0x000fe200078e00ff */
[----:B------:R-:W-:-:S03]  /*11900*/  MOV R3, 0x11930 ;  /* 0x0001193000037802 */ /* 0x000fc60000000f00 */
[----:B------:R-:W-:Y:S02]  /*11910*/  IMAD.IADD R0, R5, 0x1, R0 ;  /* 0x0000000105007824 */ /* 0x000fe400078e0200 */
[----:B------:R-:W-:Y:S05]  /*11920*/  CALL.REL.NOINC `($__internal_46_$__cuda_sm70_shflsync_up_p) ;  /* 0x00002a7000007944 */ /* 0x000fea0003c00000 */
        /* <DEDUP_REMOVED lines=12> */
[----:B------:R-:W-:Y:S02]  /*119f0*/  MOV R29, 0x1f ;  /* 0x0000001f001d7802 */ /* 0x000fe40000000f00 */
[----:B------:R-:W-:Y:S01]  /*11a00*/  MOV R3, 0x11a40 ;  /* 0x00011a4000037802 */ /* 0x000fe20000000f00 */
[----:B------:R-:W-:-:S04]  /*11a10*/  IMAD.IADD R4, R0, 0x1, R4 ;  /* 0x0000000100047824 */ /* 0x000fc800078e0204 */
[----:B------:R-:W-:Y:S02]  /*11a20*/  IMAD.MOV.U32 R30, RZ, RZ, R4 ;  /* 0x000000ffff1e7224 */ /* 0x000fe400078e0004 */
[----:B------:R-:W-:Y:S05]  /*11a30*/  CALL.REL.NOINC `($__internal_45_$__cuda_sm70_shflsync_idx_p) ;  /* 0x0000290000007944 */ /* 0x000fea0003c00000 */
[----:B------:R-:W-:Y:S01]  /*11a40*/  MOV R0, R29 ;  /* 0x0000001d00007202 */ /* 0x000fe20000000f00 */
[----:B------:R-:W-:Y:S05]  /*11a50*/  BRA `(.L_x_2771) ;  /* 0xfffeeae000007947 */ /* 0x000fea000383ffff */
.L_x_2647:
[----:B------:R-:W-:Y:S02]  /*11a60*/  SEL R0, RZ, 0x1, P0 ;  /* 0x00000001ff007807 */ /* 0x000fe40000000000 */
[----:B------:R-:W-:Y:S02]  /*11a70*/  MOV R2, 0x11a90 ;  /* 0x00011a9000027802 */ /* 0x000fe40000000f00 */
[----:B-1----:R-:W-:Y:S05]  /*11a80*/  CALL.REL.NOINC `($__internal_47_$__cuda_sm70_votesync_ballot) ;  /* 0x0000298000007944 */ /* 0x002fea0003c00000 */
[----:B------:R-:W-:Y:S01]  /*11a90*/  MOV R6, R0 ;  /* 0x0000000000067202 */ /* 0x000fe20000000f00 */
[----:B------:R-:W-:Y:S05]  /*11aa0*/  BRA `(.L_x_2772) ;  /* 0xfffeeb2000007947 */ /* 0x000fea000383ffff */
.L_x_2648:
[----:B------:R-:W-:Y:S01]  /*11ab0*/  IMAD.MOV.U32 R30, RZ, RZ, R9 ;  /* 0x000000ffff1e7224 */ /* 0x000fe200078e0009 */
[----:B------:R-:W-:Y:S01]  /*11ac0*/  MOV R2, R0 ;  /* 0x0000000000027202 */ /* 0x000fe20000000f00 */
[----:B------:R-:W-:Y:S01]  /*11ad0*/  IMAD.MOV.U32 R29, RZ, RZ, 0x1f ;  /* 0x0000001fff1d7424 */ /* 0x000fe200078e00ff */
[----:B------:R-:W-:Y:S02]  /*11ae0*/  MOV R3, 0x11b00 ;  /* 0x00011b0000037802 */ /* 0x000fe40000000f00 */
[----:B------:R-:W-:Y:S05]  /*11af0*/  CALL.REL.NOINC `($__internal_45_$__cuda_sm70_shflsync_idx_p) ;  /* 0x0000284000007944 */ /* 0x000fea0003c00000 */
[----:B------:R-:W-:Y:S01]  /*11b00*/  IMAD.MOV.U32 R225, RZ, RZ, R29 ;  /* 0x000000ffffe17224 */ /* 0x000fe200078e001d */
[----:B------:R-:W-:Y:S01]  /*11b10*/  MOV R30, R8 ;  /* 0x00000008001e7202 */ /* 0x000fe20000000f00 */
[----:B------:R-:W-:Y:S01]  /*11b20*/  IMAD.MOV.U32 R5, RZ, RZ, RZ ;  /* 0x000000ffff057224 */ /* 0x000fe200078e00ff */
[----:B------:R-:W-:Y:S01]  /*11b30*/  MOV R2, R0 ;  /* 0x0000000000027202 */ /* 0x000fe20000000f00 */
[----:B------:R-:W-:Y:S01]  /*11b40*/  IMAD.MOV.U32 R29, RZ, RZ, 0x1f ;  /* 0x0000001fff1d7424 */ /* 0x000fe200078e00ff */
[----:B------:R-:W-:-:S02]  /*11b50*/  MOV R3, 0x11b70 ;  /* 0x00011b7000037802 */ /* 0x000fc40000000f00 */
[----:B------:R-:W-:Y:S05]  /*11b60*/  CALL.REL.NOINC `($__internal_45_$__cuda_sm70_shflsync_idx_p) ;  /* 0x000027d000007944 */ /* 0x000fea0003c00000 */
[----:B------:R-:W-:Y:S01]  /*11b70*/  MOV R9, R29 ;  /* 0x0000001d00097202 */ /* 0x000fe20000000f00 */
[----:B------:R-:W-:Y:S05]  /*11b80*/  BRA `(.L_x_2773) ;  /* 0xfffeeaa000007947 */ /* 0x000fea000383ffff */
.L_x_2651:
[----:B------:R-:W-:Y:S01]  /*11b90*/  IMAD.MOV.U32 R30, RZ, RZ, R4 ;  /* 0x000000ffff1e7224 */ /* 0x000fe200078e0004 */
[----:B------:R-:W-:-:S02]  /*11ba0*/  MOV R29, 0x1f ;  /* 0x0000001f001d7802 */ /* 0x000fc40000000f00 */
[----:B------:R-:W-:Y:S02]  /*11bb0*/  MOV R3, 0x11bd0 ;  /* 0x00011bd000037802 */ /* 0x000fe40000000f00 */
[----:B-123--:R-:W-:Y:S05]  /*11bc0*/  CALL.REL.NOINC `($__internal_45_$__cuda_sm70_shflsync_idx_p) ;  /* 0x0000277000007944 */ /* 0x00efea0003c00000 */
[----:B------:R-:W-:Y:S01]  /*11bd0*/  MOV R5, R29 ;  /* 0x0000001d00057202 */ /* 0x000fe20000000f00 */
[----:B------:R-:W-:Y:S05]  /*11be0*/  BRA `(.L_x_2650) ;  /* 0xfffeeaa000007947 */ /* 0x000fea000383ffff */
.L_x_2662:
[----:B------:R-:W-:Y:S01]  /*11bf0*/  IMAD.MOV.U32 R30, RZ, RZ, R9 ;  /* 0x000000ffff1e7224 */ /* 0x000fe200078e0009 */
[----:B------:R-:W-:Y:S01]  /*11c00*/  MOV R2, RZ ;  /* 0x000000ff00027202 */ /* 0x000fe20000000f00 */
[----:B------:R-:W-:Y:S01]  /*11c10*/  IMAD.MOV.U32 R29, RZ, RZ, 0x181f ;  /* 0x0000181fff1d7424 */ /* 0x000fe200078e00ff */
[----:B------:R-:W-:Y:S02]  /*11c20*/  MOV R3, 0x11c40 ;  /* 0x00011c4000037802 */ /* 0x000fe40000000f00 */
[----:B-----5:R-:W-:Y:S05]  /*11c30*/  CALL.REL.NOINC `($__internal_45_$__cuda_sm70_shflsync_idx_p) ;  /* 0x0000270000007944 */ /* 0x020fea0003c00000 */
[----:B------:R-:W-:Y:S01]  /*11c40*/  MOV R8, R29 ;  /* 0x0000001d00087202 */ /* 0x000fe20000000f00 */
[----:B------:R-:W-:Y:S05]  /*11c50*/  BRA `(.L_x_2774) ;  /* 0xffff0af000007947 */ /* 0x000fea000383ffff */
.L_x_2663:
[----:B------:R-:W-:Y:S01]  /*11c60*/  IMAD.MOV.U32 R30, RZ, RZ, R12 ;  /* 0x000000ffff1e7224 */ /* 0x000fe200078e000c */
[----:B------:R-:W-:Y:S01]  /*11c70*/  MOV R2, RZ ;  /* 0x000000ff00027202 */ /* 0x000fe20000000f00 */
[----:B------:R-:W-:Y:S01]  /*11c80*/  IMAD.MOV.U32 R29, RZ, RZ, 0x181f ;  /* 0x0000181fff1d7424 */ /* 0x000fe200078e00ff */
[----:B------:R-:W-:Y:S02]  /*11c90*/  MOV R3, 0x11cb0 ;  /* 0x00011cb000037802 */ /* 0x000fe40000000f00 */
[----:B-12--5:R-:W-:Y:S05]  /*11ca0*/  CALL.REL.NOINC `($__internal_45_$__cuda_sm70_shflsync_idx_p) ;  /* 0x0000269000007944 */ /* 0x026fea0003c00000 */
[----:B------:R-:W-:Y:S01]  /*11cb0*/  MOV R0, R29 ;  /* 0x0000001d00007202 */ /* 0x000fe20000000f00 */
[----:B------:R-:W-:Y:S05]  /*11cc0*/  BRA `(.L_x_2775) ;  /* 0xffff0aa000007947 */ /* 0x000fea000383ffff */
.L_x_2666:
[----:B------:R-:W-:Y:S01]  /*11cd0*/  IMAD.MOV.U32 R30, RZ, RZ, R9 ;  /* 0x000000ffff1e7224 */ /* 0x000fe200078e0009 */
[----:B--2---:R-:W-:Y:S01]  /*11ce0*/  MOV R2, 0x1 ;  /* 0x0000000100027802 */ /* 0x004fe20000000f00 */
[----:B------:R-:W-:Y:S01]  /*11cf0*/  IMAD.MOV.U32 R29, RZ, RZ, 0x181f ;  /* 0x0000181fff1d7424 */ /* 0x000fe200078e00ff */
[----:B------:R-:W-:-:S02]  /*11d00*/  MOV R3, 0x11d20 ;  /* 0x00011d2000037802 */ /* 0x000fc40000000f00 */
[----:B-1-345:R-:W-:Y:S05]  /*11d10*/  CALL.REL.NOINC `($__internal_45_$__cuda_sm70_shflsync_idx_p) ;  /* 0x0000262000007944 */ /* 0x03afea0003c00000 */
[----:B------:R-:W-:Y:S01]  /*11d20*/  IMAD.MOV.U32 R8, RZ, RZ, R29 ;  /* 0x000000ffff087224 */ /* 0x000fe200078e001d */
[----:B------:R-:W-:Y:S01]  /*11d30*/  MOV R2, 0x1 ;  /* 0x0000000100027802 */ /* 0x000fe20000000f00 */
[----:B------:R-:W-:Y:S01]  /*11d40*/  IMAD.MOV.U32 R30, RZ, RZ, R12 ;  /* 0x000000ffff1e7224 */ /* 0x000fe200078e000c */
[----:B------:R-:W-:-:S02]  /*11d50*/  MOV R29, 0x181f ;  /* 0x0000181f001d7802 */ /* 0x000fc40000000f00 */
[----:B------:R-:W-:Y:S02]  /*11d60*/  MOV R3, 0x11d80 ;  /* 0x00011d8000037802 */ /* 0x000fe40000000f00 */
[----:B------:R-:W-:Y:S05]  /*11d70*/  CALL.REL.NOINC `($__internal_45_$__cuda_sm70_shflsync_idx_p) ;  /* 0x000025c000007944 */ /* 0x000fea0003c00000 */
[----:B------:R-:W-:Y:S01]  /*11d80*/  MOV R0, R29 ;  /* 0x0000001d00007202 */ /* 0x000fe20000000f00 */
[----:B------:R-:W-:Y:S05]  /*11d90*/  BRA `(.L_x_2776) ;  /* 0xffff0b5000007947 */ /* 0x000fea000383ffff */
.L_x_2669:
[----:B------:R-:W-:Y:S01]  /*11da0*/  IMAD.MOV.U32 R30, RZ, RZ, R9 ;  /* 0x000000ffff1e7224 */ /* 0x000fe200078e0009 */
[----:B-1----:R-:W-:Y:S01]  /*11db0*/  MOV R2, 0x2 ;  /* 0x0000000200027802 */ /* 0x002fe20000000f00 */
[----:B------:R-:W-:Y:S01]  /*11dc0*/  IMAD.MOV.U32 R29, RZ, RZ, 0x181f ;  /* 0x0000181fff1d7424 */ /* 0x000fe200078e00ff */
[----:B------:R-:W-:Y:S02]  /*11dd0*/  MOV R3, 0x11df0 ;  /* 0x00011df000037802 */ /* 0x000fe40000000f00 */
[----:B--2345:R-:W-:Y:S05]  /*11de0*/  CALL.REL.NOINC `($__internal_45_$__cuda_sm70_shflsync_idx_p) ;  /* 0x0000255000007944 */ /* 0x03cfea0003c00000 */
[----:B------:R-:W-:Y:S01]  /*11df0*/  MOV R8, R29 ;  /* 0x0000001d00087202 */ /* 0x000fe20000000f00 */
[----:B------:R-:W-:Y:S05]  /*11e00*/  BRA `(.L_x_2777) ;  /* 0xffff0c4000007947 */ /* 0x000fea000383ffff */
.L_x_2670:
[----:B------:R-:W-:Y:S01]  /*11e10*/  IMAD.MOV.U32 R30, RZ, RZ, R12 ;  /* 0x000000ffff1e7224 */ /* 0x000fe200078e000c */
[----:B------:R-:W-:Y:S01]  /*11e20*/  MOV R2, 0x2 ;  /* 0x0000000200027802 */ /* 0x000fe20000000f00 */
[----:B------:R-:W-:Y:S01]  /*11e30*/  IMAD.MOV.U32 R29, RZ, RZ, 0x181f ;  /* 0x0000181fff1d7424 */ /* 0x000fe200078e00ff */
[----:B------:R-:W-:Y:S02]  /*11e40*/  MOV R3, 0x11e60 ;  /* 0x00011e6000037802 */ /* 0x000fe40000000f00 */
[----:B-12345:R-:W-:Y:S05]  /*11e50*/  CALL.REL.NOINC `($__internal_45_$__cuda_sm70_shflsync_idx_p) ;  /* 0x000024e000007944 */ /* 0x03efea0003c00000 */
[----:B------:R-:W-:Y:S01]  /*11e60*/  MOV R0, R29 ;  /* 0x0000001d00007202 */ /* 0x000fe20000000f00 */
[----:B------:R-:W-:Y:S05]  /*11e70*/  BRA `(.L_x_2778) ;  /* 0xffff0bf000007947 */ /* 0x000fea000383ffff */
.L_x_2673:
[----:B------:R-:W-:Y:S01]  /*11e80*/  IMAD.MOV.U32 R30, RZ, RZ, R9 ;  /* 0x000000ffff1e7224 */ /* 0x000fe200078e0009 */
[----:B-1----:R-:W-:Y:S01]  /*11e90*/  MOV R2, 0x3 ;  /* 0x0000000300027802 */ /* 0x002fe20000000f00 */
[----:B------:R-:W-:Y:S01]  /*11ea0*/  IMAD.MOV.U32 R29, RZ, RZ, 0x181f ;  /* 0x0000181fff1d7424 */ /* 0x000fe200078e00ff */
[----:B------:R-:W-:-:S02]  /*11eb0*/  MOV R3, 0x11ed0 ;  /* 0x00011ed000037802 */ /* 0x000fc40000000f00 */
[----:B--2345:R-:W-:Y:S05]  /*11ec0*/  CALL.REL.NOINC `($__internal_45_$__cuda_sm70_shflsync_idx_p) ;  /* 0x0000247000007944 */ /* 0x03cfea0003c00000 */
        /* <DEDUP_REMOVED lines=8> */
.L_x_2676:
[----:B------:R-:W-:Y:S01]  /*11f50*/  IMAD.MOV.U32 R30, RZ, RZ, R9 ;  /* 0x000000ffff1e7224 */ /* 0x000fe200078e0009 */
[----:B------:R-:W-:Y:S01]  /*11f60*/  MOV R2, RZ ;  /* 0x000000ff00027202 */ /* 0x000fe20000000f00 */
[----:B------:R-:W-:Y:S01]  /*11f70*/  IMAD.MOV.U32 R29, RZ, RZ, 0x181f ;  /* 0x0000181fff1d7424 */ /* 0x000fe200078e00ff */
[----:B------:R-:W-:Y:S02]  /*11f80*/  MOV R3, 0x11fa0 ;  /* 0x00011fa000037802 */ /* 0x000fe40000000f00 */
[----:B------:R-:W-:Y:S05]  /*11f90*/  CALL.REL.NOINC `($__internal_45_$__cuda_sm70_shflsync_idx_p) ;  /* 0x000023a000007944 */ /* 0x000fea0003c00000 */
[----:B------:R-:W-:Y:S01]  /*11fa0*/  MOV R8, R29 ;  /* 0x0000001d00087202 */ /* 0x000fe20000000f00 */
[----:B------:R-:W-:Y:S05]  /*11fb0*/  BRA `(.L_x_2780) ;  /* 0xffff16f000007947 */ /* 0x000fea000383ffff */
.L_x_2677:
[----:B------:R-:W-:Y:S01]  /*11fc0*/  IMAD.MOV.U32 R30, RZ, RZ, R12 ;  /* 0x000000ffff1e7224 */ /* 0x000fe200078e000c */
[----:B------:R-:W-:Y:S01]  /*11fd0*/  MOV R2, RZ ;  /* 0x000000ff00027202 */ /* 0x000fe20000000f00 */
[----:B------:R-:W-:Y:S01]  /*11fe0*/  IMAD.MOV.U32 R29, RZ, RZ, 0x181f ;  /* 0x0000181fff1d7424 */ /* 0x000fe200078e00ff */
[----:B------:R-:W-:Y:S02]  /*11ff0*/  MOV R3, 0x12010 ;  /* 0x0001201000037802 */ /* 0x000fe40000000f00 */
[----:B-12---:R-:W-:Y:S05]  /*12000*/  CALL.REL.NOINC `($__internal_45_$__cuda_sm70_shflsync_idx_p) ;  /* 0x0000233000007944 */ /* 0x006fea0003c00000 */
[C---:B------:R-:W-:Y:S01]  /*12010*/  IADD3 R6, P6, R29.reuse, R17, RZ ;  /* 0x000000111d067210 */ /* 0x040fe20007fde0ff */
[----:B------:R-:W-:Y:S01]  /*12020*/  IMAD.MOV.U32 R30, RZ, RZ, R9 ;  /* 0x000000ffff1e7224 */ /* 0x000fe200078e0009 */
[----:B------:R-:W-:-:S02]  /*12030*/  IADD3 R4, P5, R29, R18, RZ ;  /* 0x000000121d047210 */ /* 0x000fc40007fbe0ff */
[----:B------:R-:W-:Y:S01]  /*12040*/  IADD3 R2, P0, R29, R19, RZ ;  /* 0x000000131d027210 */ /* 0x000fe20007f1e0ff */
[----:B------:R-:W-:Y:S01]  /*12050*/  IMAD.X R7, R8, 0x1, R14, P6 ;  /* 0x0000000108077824 */ /* 0x000fe200030e060e */
[----:B------:R-:W-:Y:S01]  /*12060*/  ISETP.GE.AND P6, PT, R192, c[0x0][0x1d4], PT ;  /* 0x00007500c0007a0c */ /* 0x000fe20003fc6270 */
[----:B------:R-:W-:Y:S01]  /*12070*/  IMAD.X R5, R8, 0x1, R16, P5 ;  /* 0x0000000108057824 */ /* 0x000fe200028e0610 */
        /* <DEDUP_REMOVED lines=15> */
[----:B-1----:R-:W-:Y:S05]  /*12170*/  CALL.REL.NOINC `($__internal_45_$__cuda_sm70_shflsync_idx_p) ;  /* 0x000021c000007944 */ /* 0x002fea0003c00000 */
        /* <DEDUP_REMOVED lines=8> */
.L_x_2680:
[----:B------:R-:W-:Y:S01]  /*12200*/  IMAD.MOV.U32 R30, RZ, RZ, R13 ;  /* 0x000000ffff1e7224 */ /* 0x000fe200078e000d */
[----:B------:R-:W-:Y:S01]  /*12210*/  MOV R2, RZ ;  /* 0x000000ff00027202 */ /* 0x000fe20000000f00 */
[----:B------:R-:W-:Y:S01]  /*12220*/  IMAD.MOV.U32 R29, RZ, RZ, 0x181f ;  /* 0x0000181fff1d7424 */ /* 0x000fe200078e00ff */
[----:B------:R-:W-:Y:S02]  /*12230*/  MOV R3, 0x12250 ;  /* 0x0001225000037802 */ /* 0x000fe40000000f00 */
[----:B-1234-:R-:W-:Y:S05]  /*12240*/  CALL.REL.NOINC `($__internal_45_$__cuda_sm70_shflsync_idx_p) ;  /* 0x000020f000007944 */ /* 0x01efea0003c00000 */
[----:B------:R-:W-:Y:S01]  /*12250*/  MOV R12, R29 ;  /* 0x0000001d000c7202 */ /* 0x000fe20000000f00 */
[----:B------:R-:W-:Y:S05]  /*12260*/  BRA `(.L_x_2782) ;  /* 0xffff19b000007947 */ /* 0x000fea000383ffff */
.L_x_2681:
[----:B------:R-:W-:Y:S01]  /*12270*/  IMAD.MOV.U32 R30, RZ, RZ, R21 ;  /* 0x000000ffff1e7224 */ /* 0x000fe200078e0015 */
[----:B------:R-:W-:Y:S01]  /*12280*/  MOV R2, RZ ;  /* 0x000000ff00027202 */ /* 0x000fe20000000f00 */
[----:B------:R-:W-:Y:S01]  /*12290*/  IMAD.MOV.U32 R29, RZ, RZ, 0x181f ;  /* 0x0000181fff1d7424 */ /* 0x000fe200078e00ff */
[----:B------:R-:W-:Y:S02]  /*122a0*/  MOV R3, 0x122c0 ;  /* 0x000122c000037802 */ /* 0x000fe40000000f00 */
[----:B-1234-:R-:W-:Y:S05]  /*122b0*/  CALL.REL.NOINC `($__internal_45_$__cuda_sm70_shflsync_idx_p) ;  /* 0x0000208000007944 */ /* 0x01efea0003c00000 */
[C---:B------:R-:W-:Y:S01]  /*122c0*/  IADD3 R16, P0, R29.reuse, R25, RZ ;  /* 0x000000191d107210 */ /* 0x040fe20007f1e0ff */
[----:B------:R-:W-:Y:S01]  /*122d0*/  IMAD.MOV.U32 R30, RZ, RZ, R13 ;  /* 0x000000ffff1e7224 */ /* 0x000fe200078e000d */
[----:B------:R-:W-:-:S02]  /*122e0*/  IADD3 R14, P1, R29, R26, RZ ;  /* 0x0000001a1d0e7210 */ /* 0x000fc40007f3e0ff */
[----:B------:R-:W-:Y:S01]  /*122f0*/  ISETP.GE.AND P6, PT, R192, c[0x0][0x1d4], PT ;  /* 0x00007500c0007a0c */ /* 0x000fe20003fc6270 */
[----:B------:R-:W-:Y:S01]  /*12300*/  IMAD.X R17, R12, 0x1, R22, P0 ;  /* 0x000000010c117824 */ /* 0x000fe200000e0616 */
[----:B------:R-:W-:Y:S01]  /*12310*/  ISETP.GE.AND P5, PT, R200, c[0x0][0x1d4], PT ;  /* 0x00007500c8007a0c */ /* 0x000fe20003fa6270 */
[C---:B------:R-:W-:Y:S01]  /*12320*/  IMAD.X R15, R12.reuse, 0x1, R23, P1 ;  /* 0x000000010c0f7824 */ /* 0x040fe200008e0617 */
        /* <DEDUP_REMOVED lines=24> */
.L_x_2684:
[----:B------:R-:W-:Y:S01]  /*124b0*/  IMAD.MOV.U32 R30, RZ, RZ, R5 ;  /* 0x000000ffff1e7224 */ /* 0x000fe200078e0005 */
[----:B------:R-:W-:Y:S01]  /*124c0*/  MOV R2, RZ ;  /* 0x000000ff00027202 */ /* 0x000fe20000000f00 */
[----:B------:R-:W-:Y:S01]  /*124d0*/  IMAD.MOV.U32 R29, RZ, RZ, 0x181f ;  /* 0x0000181fff1d7424 */ /* 0x000fe200078e00ff */
[----:B------:R-:W-:Y:S02]  /*124e0*/  MOV R3, 0x12500 ;  /* 0x0001250000037802 */ /* 0x000fe40000000f00 */
[----:B------:R-:W-:Y:S05]  /*124f0*/  CALL.REL.NOINC `($__internal_45_$__cuda_sm70_shflsync_idx_p) ;  /* 0x00001e4000007944 */ /* 0x000fea0003c00000 */
[----:B------:R-:W-:Y:S01]  /*12500*/  MOV R4, R29 ;  /* 0x0000001d00047202 */ /* 0x000fe20000000f00 */
[----:B------:R-:W-:Y:S05]  /*12510*/  BRA `(.L_x_2784) ;  /* 0xffff3df000007947 */ /* 0x000fea000383ffff */
.L_x_2685:
[----:B------:R-:W-:Y:S01]  /*12520*/  IMAD.MOV.U32 R30, RZ, RZ, R12 ;  /* 0x000000ffff1e7224 */ /* 0x000fe200078e000c */
[----:B------:R-:W-:Y:S01]  /*12530*/  MOV R2, RZ ;  /* 0x000000ff00027202 */ /* 0x000fe20000000f00 */
[----:B------:R-:W-:Y:S01]  /*12540*/  IMAD.MOV.U32 R29, RZ, RZ, 0x181f ;  /* 0x0000181fff1d7424 */ /* 0x000fe200078e00ff */
[----:B------:R-:W-:Y:S02]  /*12550*/  MOV R3, 0x12570 ;  /* 0x0001257000037802 */ /* 0x000fe40000000f00 */
[----:B-12---:R-:W-:Y:S05]  /*12560*/  CALL.REL.NOINC `($__internal_45_$__cuda_sm70_shflsync_idx_p) ;  /* 0x00001dd000007944 */ /* 0x006fea0003c00000 */
        /* <DEDUP_REMOVED lines=22> */
[----:B-1----:R-:W-:Y:S05]  /*126d0*/  CALL.REL.NOINC `($__internal_45_$__cuda_sm70_shflsync_idx_p) ;  /* 0x00001c6000007944 */ /* 0x002fea0003c00000 */
[----:B------:R-:W-:Y:S01]  /*126e0*/  IMAD.MOV.U32 R4, RZ, RZ, R29 ;  /* 0x000000ffff047224 */ /* 0x000fe200078e001d */
[----:B------:R-:W-:Y:S01]  /*126f0*/  MOV R2, 0x1 ;  /* 0x0000000100027802 */ /* 0x000fe20000000f00 */
[----:B------:R-:W-:Y:S01]  /*12700*/  IMAD.MOV.U32 R30, RZ, RZ, R12 ;  /* 0x000000ffff1e7224 */ /* 0x000fe200078e000c */
[----:B------:R-:W-:Y:S02]  /*12710*/  MOV R29, 0x181f ;  /* 0x0000181f001d7802 */ /* 0x000fe40000000f00 */
[----:B------:R-:W-:Y:S02]  /*12720*/  MOV R3, 0x12740 ;  /* 0x0001274000037802 */ /* 0x000fe40000000f00 */
[----:B------:R-:W-:Y:S05]  /*12730*/  CALL.REL.NOINC `($__internal_45_$__cuda_sm70_shflsync_idx_p) ;  /* 0x00001c0000007944 */ /* 0x000fea0003c00000 */
[----:B------:R-:W-:Y:S01]  /*12740*/  MOV R0, R29 ;  /* 0x0000001d00007202 */ /* 0x000fe20000000f00 */
[----:B------:R-:W-:Y:S05]  /*12750*/  BRA `(.L_x_2785) ;  /* 0xffff3d0000007947 */ /* 0x000fea000383ffff */
.L_x_2689:
[----:B------:R-:W-:Y:S01]  /*12760*/  MOV R2, RZ ;  /* 0x000000ff00027202 */ /* 0x000fe20000000f00 */
[----:B------:R-:W-:Y:S01]  /*12770*/  IMAD.MOV.U32 R30, RZ, RZ, R12 ;  /* 0x000000ffff1e7224 */ /* 0x000fe200078e000c */
[----:B------:R-:W-:Y:S01]  /*12780*/  MOV R3, 0x127b0 ;  /* 0x000127b000037802 */ /* 0x000fe20000000f00 */
[----:B------:R-:W-:Y:S02]  /*12790*/  IMAD.MOV.U32 R29, RZ, RZ, 0x181f ;  /* 0x0000181fff1d7424 */ /* 0x000fe400078e00ff */
[----:B-1234-:R-:W-:Y:S05]  /*127a0*/  CALL.REL.NOINC `($__internal_45_$__cuda_sm70_shflsync_idx_p) ;  /* 0x00001b9000007944 */ /* 0x01efea0003c00000 */
[----:B------:R-:W-:Y:S01]  /*127b0*/  MOV R5, R29 ;  /* 0x0000001d00057202 */ /* 0x000fe20000000f00 */
[----:B------:R-:W-:-:S05]  /*127c0*/  BRA `(.L_x_2786) ;  /* 0xffff41c000007947 */ /* 0x000fca000383ffff */
.L_x_2690:
[----:B------:R-:W-:Y:S01]  /*127d0*/  MOV R2, RZ ;  /* 0x000000ff00027202 */ /* 0x000fe20000000f00 */
[----:B------:R-:W-:Y:S01]  /*127e0*/  IMAD.MOV.U32 R30, RZ, RZ, R14 ;  /* 0x000000ffff1e7224 */ /* 0x000fe200078e000e */
[----:B------:R-:W-:Y:S01]  /*127f0*/  MOV R3, 0x12820 ;  /* 0x0001282000037802 */ /* 0x000fe20000000f00 */
[----:B------:R-:W-:Y:S02]  /*12800*/  IMAD.MOV.U32 R29, RZ, RZ, 0x181f ;  /* 0x0000181fff1d7424 */ /* 0x000fe400078e00ff */
[----:B-1234-:R-:W-:Y:S05]  /*12810*/  CALL.REL.NOINC `($__internal_45_$__cuda_sm70_shflsync_idx_p) ;  /* 0x00001b2000007944 */ /* 0x01efea0003c00000 */
[----:B------:R-:W-:Y:S01]  /*12820*/  ISETP.GE.AND P6, PT, R192, c[0x0][0x1d4], PT ;  /* 0x00007500c0007a0c */ /* 0x000fe20003fc6270 */
[----:B------:R-:W-:Y:S01]  /*12830*/  IMAD R4, R198, 0x6000, R222 ;  /* 0x00006000c6047824 */ /* 0x000fe200078e02de */
[C---:B------:R-:W-:Y:S01]  /*12840*/  IADD3 R2, P0, R29.reuse, R22, RZ ;  /* 0x000000161d027210 */ /* 0x040fe20007f1e0ff */
[----:B------:R-:W-:Y:S01]  /*12850*/  IMAD.MOV.U32 R30, RZ, RZ, R12 ;  /* 0x000000ffff1e7224 */ /* 0x000fe200078e000c */
[----:B------:R-:W-:Y:S02]  /*12860*/  ISETP.GE.AND P5, PT, R200, c[0x0][0x1d4], PT ;  /* 0x00007500c8007a0c */ /* 0x000fe40003fa6270 */
[----:B------:R-:W-:Y:S01]  /*12870*/  IADD3 R6, P1, R29, R23, RZ ;  /* 0x000000171d067210 */ /* 0x000fe20007f3e0ff */
[----:B------:R-:W-:Y:S01]  /*12880*/  IMAD.X R3, R5, 0x1, R15, P0 ;  /* 0x0000000105037824 */ /* 0x000fe200000e060f */
        /* <DEDUP_REMOVED lines=16> */
[----:B------:R-:W-:Y:S05]  /*12990*/  CALL.REL.NOINC `($__internal_45_$__cuda_sm70_shflsync_idx_p) ;  /* 0x000019a000007944 */ /* 0x000fea0003c00000 */
[----:B------:R-:W-:Y:S01]  /*129a0*/  MOV R2, 0x1 ;  /* 0x0000000100027802 */ /* 0x000fe20000000f00 */
[----:B------:R-:W-:Y:S01]  /*129b0*/  IMAD.MOV.U32 R5, RZ, RZ, R29 ;  /* 0x000000ffff057224 */ /* 0x000fe200078e001d */
[----:B------:R-:W-:Y:S01]  /*129c0*/  MOV R29, 0x181f ;  /* 0x0000181f001d7802 */ /* 0x000fe20000000f00 */
[----:B------:R-:W-:Y:S01]  /*129d0*/  IMAD.MOV.U32 R30, RZ, RZ, R14 ;  /* 0x000000ffff1e7224 */ /* 0x000fe200078e000e */
[----:B------:R-:W-:Y:S02]  /*129e0*/  MOV R3, 0x12a00 ;  /* 0x00012a0000037802 */ /* 0x000fe40000000f00 */
[----:B------:R-:W-:Y:S05]  /*129f0*/  CALL.REL.NOINC `($__internal_45_$__cuda_sm70_shflsync_idx_p) ;  /* 0x0000194000007944 */ /* 0x000fea0003c00000 */
[----:B------:R-:W-:Y:S01]  /*12a00*/  MOV R2, R29 ;  /* 0x0000001d00027202 */ /* 0x000fe20000000f00 */
[----:B------:R-:W-:-:S05]  /*12a10*/  BRA `(.L_x_2787) ;  /* 0xffff40d000007947 */ /* 0x000fca000383ffff */
.L_x_2693:
[----:B------:R-:W-:Y:S01]  /*12a20*/  MOV R2, RZ ;  /* 0x000000ff00027202 */ /* 0x000fe20000000f00 */
[----:B------:R-:W-:Y:S01]  /*12a30*/  IMAD.MOV.U32 R30, RZ, RZ, R5 ;  /* 0x000000ffff1e7224 */ /* 0x000fe200078e0005 */
[----:B------:R-:W-:Y:S01]  /*12a40*/  MOV R3, 0x12a70 ;  /* 0x00012a7000037802 */ /* 0x000fe20000000f00 */
[----:B------:R-:W-:Y:S02]  /*12a50*/  IMAD.MOV.U32 R29, RZ, RZ, 0x181f ;  /* 0x0000181fff1d7424 */ /* 0x000fe400078e00ff */
[----:B------:R-:W-:Y:S05]  /*12a60*/  CALL.REL.NOINC `($__internal_45_$__cuda_sm70_shflsync_idx_p) ;  /* 0x000018d000007944 */ /* 0x000fea0003c00000 */
[----:B------:R-:W-:Y:S01]  /*12a70*/  MOV R4, R29 ;  /* 0x0000001d00047202 */ /* 0x000fe20000000f00 */
[----:B------:R-:W-:-:S05]  /*12a80*/  BRA `(.L_x_2788) ;  /* 0xffff6c7000007947 */ /* 0x000fca000383ffff */
.L_x_2694:
[----:B------:R-:W-:Y:S01]  /*12a90*/  MOV R2, RZ ;  /* 0x000000ff00027202 */ /* 0x000fe20000000f00 */
[----:B------:R-:W-:Y:S01]  /*12aa0*/  IMAD.MOV.U32 R30, RZ, RZ, R12 ;  /* 0x000000ffff1e7224 */ /* 0x000fe200078e000c */
[----:B------:R-:W-:Y:S01]  /*12ab0*/  MOV R3, 0x12ae0 ;  /* 0x00012ae000037802 */ /* 0x000fe20000000f00 */
[----:B------:R-:W-:Y:S02]  /*12ac0*/  IMAD.MOV.U32 R29, RZ, RZ, 0x181f ;  /* 0x0000181fff1d7424 */ /* 0x000fe400078e00ff */
[----:B-12---:R-:W-:Y:S05]  /*12ad0*/  CALL.REL.NOINC `($__internal_45_$__cuda_sm70_shflsync_idx_p) ;  /* 0x0000186000007944 */ /* 0x006fea0003c00000 */
[----:B------:R-:W-:Y:S01]  /*12ae0*/  ISETP.GE.AND P6, PT, R192, c[0x0][0x1d4], PT ;  /* 0x00007500c0007a0c */ /* 0x000fe20003fc6270 */
[----:B------:R-:W-:Y:S01]  /*12af0*/  IMAD R0, R198, 0x6000, R223 ;  /* 0x00006000c6007824 */ /* 0x000fe200078e02df */
[C---:B------:R-:W-:Y:S01]  /*12b00*/  IADD3 R2, P0, R29.reuse, R16, RZ ;  /* 0x000000101d027210 */ /* 0x040fe20007f1e0ff */
[----:B------:R-:W-:Y:S01]  /*12b10*/  IMAD.MOV.U32 R30, RZ, RZ, R5 ;  /* 0x000000ffff1e7224 */ /* 0x000fe200078e0005 */
[----:B------:R-:W-:Y:S02]  /*12b20*/  ISETP.GE.AND P5, PT, R200, c[0x0][0x1d4], PT ;  /* 0x00007500c8007a0c */ /* 0x000fe40003fa6270 */
[----:B------:R-:W-:Y:S01]  /*12b30*/  IADD3 R6, P1, R29, R17, RZ ;  /* 0x000000111d067210 */ /* 0x000fe20007f3e0ff */
[C---:B------:R-:W-:Y:S01]  /*12b40*/  IMAD.X R3, R4.reuse, 0x1, R13, P0 ;  /* 0x0000000104037824 */ /* 0x040fe200000e060d */
        /* <DEDUP_REMOVED lines=16> */
[----:B--2---:R-:W-:Y:S05]  /*12c50*/  CALL.REL.NOINC `($__internal_45_$__cuda_sm70_shflsync_idx_p) ;  /* 0x000016e000007944 */ /* 0x004fea0003c00000 */
        /* <DEDUP_REMOVED lines=8> */
.L_x_2699:
[----:B------:R-:W-:Y:S01]  /*12ce0*/  MOV R2, RZ ;  /* 0x000000ff00027202 */ /* 0x000fe20000000f00 */
[----:B------:R-:W-:Y:S01]  /*12cf0*/  IMAD.MOV.U32 R30, RZ, RZ, R12 ;  /* 0x000000ffff1e7224 */ /* 0x000fe200078e000c */
[----:B------:R-:W-:Y:S01]  /*12d00*/  MOV R3, 0x12d30 ;  /* 0x00012d3000037802 */ /* 0x000fe20000000f00 */
[----:B------:R-:W-:Y:S02]  /*12d10*/  IMAD.MOV.U32 R29, RZ, RZ, 0x181f ;  /* 0x0000181fff1d7424 */ /* 0x000fe400078e00ff */
[----:B-1234-:R-:W-:Y:S05]  /*12d20*/  CALL.REL.NOINC `($__internal_45_$__cuda_sm70_shflsync_idx_p) ;  /* 0x0000161000007944 */ /* 0x01efea0003c00000 */
[----:B------:R-:W-:Y:S01]  /*12d30*/  MOV R5, R29 ;  /* 0x0000001d00057202 */ /* 0x000fe20000000f00 */
[----:B------:R-:W-:-:S05]  /*12d40*/  BRA `(.L_x_2790) ;  /* 0xffff701000007947 */ /* 0x000fca000383ffff */
.L_x_2700:
        /* <DEDUP_REMOVED lines=37> */
.L_x_2701:
[----:B------:R-:W-:Y:S01]  /*12fa0*/  MOV R136, 0x2 ;  /* 0x0000000200887802 */ /* 0x000fe20000000f00 */
[----:B------:R-:W-:Y:S01]  /*12fb0*/  IMAD.MOV.U32 R2, RZ, RZ, R100 ;  /* 0x000000ffff027224 */ /* 0x000fe200078e0064 */
[----:B------:R-:W-:Y:S02]  /*12fc0*/  MOV R3, 0x12fe0 ;  /* 0x00012fe000037802 */ /* 0x000fe40000000f00 */
[----:B------:R-:W-:Y:S05]  /*12fd0*/  CALL.REL.NOINC `($__internal_44_$__cuda_sm70_shflsync_bfly_p) ;  /* 0x0000131000007944 */ /* 0x000fea0003c00000 */
[----:B------:R-:W-:Y:S01]  /*12fe0*/  MOV R2, R136 ;  /* 0x0000008800027202 */ /* 0x000fe20000000f00 */
[----:B------:R-:W-:-:S05]  /*12ff0*/  BRA `(.L_x_2792) ;  /* 0xffff7bf000007947 */ /* 0x000fca000383ffff */
.L_x_2704:
[----:B------:R-:W-:Y:S01]  /*13000*/  MOV R2, RZ ;  /* 0x000000ff00027202 */ /* 0x000fe20000000f00 */
[----:B------:R-:W-:Y:S01]  /*13010*/  IMAD.MOV.U32 R30, RZ, RZ, R5 ;  /* 0x000000ffff1e7224 */ /* 0x000fe200078e0005 */
[----:B------:R-:W-:Y:S01]  /*13020*/  MOV R3, 0x13050 ;  /* 0x0001305000037802 */ /* 0x000fe20000000f00 */
[----:B------:R-:W-:Y:S02]  /*13030*/  IMAD.MOV.U32 R29, RZ, RZ, 0x181f ;  /* 0x0000181fff1d7424 */ /* 0x000fe400078e00ff */
[----:B------:R-:W-:Y:S05]  /*13040*/  CALL.REL.NOINC `($__internal_45_$__cuda_sm70_shflsync_idx_p) ;  /* 0x000012f000007944 */ /* 0x000fea0003c00000 */
[----:B------:R-:W-:Y:S01]  /*13050*/  MOV R4, R29 ;  /* 0x0000001d00047202 */ /* 0x000fe20000000f00 */
[----:B------:R-:W-:-:S05]  /*13060*/  BRA `(.L_x_2793) ;  /* 0xffff957000007947 */ /* 0x000fca000383ffff */
.L_x_2705:
        /* <DEDUP_REMOVED lines=37> */
.L_x_2707:
[----:B------:R-:W-:Y:S01]  /*132c0*/  IMAD.MOV.U32 R2, RZ, RZ, R203 ;  /* 0x000000ffff027224 */ /* 0x000fe200078e00cb */
[----:B------:R-:W-:-:S02]  /*132d0*/  MOV R136, 0x2 ;  /* 0x0000000200887802 */ /* 0x000fc40000000f00 */
[----:B------:R-:W-:Y:S02]  /*132e0*/  MOV R3, 0x13300 ;  /* 0x0001330000037802 */ /* 0x000fe40000000f00 */
[----:B------:R-:W-:Y:S05]  /*132f0*/  CALL.REL.NOINC `($__internal_44_$__cuda_sm70_shflsync_bfly_p) ;  /* 0x00000ff000007944 */ /* 0x000fea0003c00000 */
[----:B------:R-:W-:Y:S01]  /*13300*/  MOV R0, R136 ;  /* 0x0000008800007202 */ /* 0x000fe20000000f00 */
[----:B------:R-:W-:Y:S05]  /*13310*/  BRA `(.L_x_2795) ;  /* 0xffff963000007947 */ /* 0x000fea000383ffff */
.L_x_2708:
[----:B------:R-:W-:Y:S01]  /*13320*/  IMAD.MOV.U32 R2, RZ, RZ, R0 ;  /* 0x000000ffff027224 */ /* 0x000fe200078e0000 */
[----:B------:R-:W-:Y:S02]  /*13330*/  MOV R136, 0x1 ;  /* 0x0000000100887802 */ /* 0x000fe40000000f00 */
[----:B------:R-:W-:Y:S02]  /*13340*/  MOV R3, 0x13360 ;  /* 0x0001336000037802 */ /* 0x000fe40000000f00 */
[----:B-1----:R-:W-:Y:S05]  /*13350*/  CALL.REL.NOINC `($__internal_44_$__cuda_sm70_shflsync_bfly_p) ;  /* 0x00000f9000007944 */ /* 0x002fea0003c00000 */
[----:B------:R-:W-:Y:S01]  /*13360*/  FADD.FTZ R0, R0, R136 ;  /* 0x0000008800007221 */ /* 0x000fe20000010000 */
[----:B------:R-:W-:Y:S02]  /*13370*/  MOV R2, R202 ;  /* 0x000000ca00027202 */ /* 0x000fe40000000f00 */
[----:B------:R-:W-:Y:S02]  /*13380*/  MOV R136, 0x2 ;  /* 0x0000000200887802 */ /* 0x000fe40000000f00 */
[----:B------:R-:W-:Y:S02]  /*13390*/  MOV R3, 0x133b0 ;  /* 0x000133b000037802 */ /* 0x000fe40000000f00 */
[----:B------:R-:W-:Y:S05]  /*133a0*/  CALL.REL.NOINC `($__internal_44_$__cuda_sm70_shflsync_bfly_p) ;  /* 0x00000f4000007944 */ /* 0x000fea0003c00000 */
[----:B------:R-:W-:Y:S01]  /*133b0*/  FADD.FTZ R4, R202, R136 ;  /* 0x00000088ca047221 */ /* 0x000fe20000010000 */
[----:B------:R-:W-:-:S02]  /*133c0*/  MOV R136, 0x1 ;  /* 0x0000000100887802 */ /* 0x000fc40000000f00 */
[----:B------:R-:W-:Y:S02]  /*133d0*/  MOV R3, 0x13400 ;  /* 0x0001340000037802 */ /* 0x000fe40000000f00 */
[----:B------:R-:W-:Y:S02]  /*133e0*/  MOV R2, R4 ;  /* 0x0000000400027202 */ /* 0x000fe40000000f00 */
[----:B------:R-:W-:Y:S05]  /*133f0*/  CALL.REL.NOINC `($__internal_44_$__cuda_sm70_shflsync_bfly_p) ;  /* 0x00000ef000007944 */ /* 0x000fea0003c00000 */
[----:B------:R-:W-:Y:S01]  /*13400*/  MOV R3, R136 ;  /* 0x0000008800037202 */ /* 0x000fe20000000f00 */
[----:B------:R-:W-:Y:S05]  /*13410*/  BRA `(.L_x_2796) ;  /* 0xffff95a000007947 */ /* 0x000fea000383ffff */
.L_x_2715:
[----:B--234-:R-:W-:Y:S01]  /*13420*/  IMAD.MOV.U32 R30, RZ, RZ, R9 ;  /* 0x000000ffff1e7224 */ /* 0x01cfe200078e0009 */
[----:B------:R-:W-:Y:S01]  /*13430*/  MOV R2, RZ ;  /* 0x000000ff00027202 */ /* 0x000fe20000000f00 */
[----:B------:R-:W-:Y:S01]  /*13440*/  IMAD.MOV.U32 R29, RZ, RZ, 0x181f ;  /* 0x0000181fff1d7424 */ /* 0x000fe200078e00ff */
[----:B------:R-:W-:Y:S02]  /*13450*/  MOV R3, 0x13470 ;  /* 0x0001347000037802 */ /* 0x000fe40000000f00 */
[----:B-1----:R-:W-:Y:S05]  /*13460*/  CALL.REL.NOINC `($__internal_45_$__cuda_sm70_shflsync_idx_p) ;  /* 0x00000ed000007944 */ /* 0x002fea0003c00000 */
[----:B------:R-:W-:Y:S01]  /*13470*/  MOV R8, R29 ;  /* 0x0000001d00087202 */ /* 0x000fe20000000f00 */
[----:B------:R-:W-:Y:S05]  /*13480*/  BRA `(.L_x_2797) ;  /* 0xffffaca000007947 */ /* 0x000fea000383ffff */
.L_x_2716:
[----:B------:R-:W-:Y:S01]  /*13490*/  IMAD.MOV.U32 R30, RZ, RZ, R11 ;  /* 0x000000ffff1e7224 */ /* 0x000fe200078e000b */
[----:B------:R-:W-:Y:S01]  /*134a0*/  MOV R2, RZ ;  /* 0x000000ff00027202 */ /* 0x000fe20000000f00 */
[----:B------:R-:W-:Y:S01]  /*134b0*/  IMAD.MOV.U32 R29, RZ, RZ, 0x181f ;  /* 0x0000181fff1d7424 */ /* 0x000fe200078e00ff */
[----:B------:R-:W-:-:S02]  /*134c0*/  MOV R3, 0x134e0 ;  /* 0x000134e000037802 */ /* 0x000fc40000000f00 */
[----:B-123--:R-:W-:Y:S05]  /*134d0*/  CALL.REL.NOINC `($__internal_45_$__cuda_sm70_shflsync_idx_p) ;  /* 0x00000e6000007944 */ /* 0x00efea0003c00000 */
[----:B------:R-:W-:Y:S01]  /*134e0*/  MOV R0, R29 ;  /* 0x0000001d00007202 */ /* 0x000fe20000000f00 */
[----:B------:R-:W-:Y:S05]  /*134f0*/  BRA `(.L_x_2798) ;  /* 0xffffac5000007947 */ /* 0x000fea000383ffff */
.L_x_2719:
[----:B------:R-:W-:Y:S01]  /*13500*/  IMAD.MOV.U32 R30, RZ, RZ, R9 ;  /* 0x000000ffff1e7224 */ /* 0x000fe200078e0009 */
[----:B--2---:R-:W-:Y:S01]  /*13510*/  MOV R2, 0x1 ;  /* 0x0000000100027802 */ /* 0x004fe20000000f00 */
[----:B------:R-:W-:Y:S01]  /*13520*/  IMAD.MOV.U32 R29, RZ, RZ, 0x181f ;  /* 0x0000181fff1d7424 */ /* 0x000fe200078e00ff */
[----:B------:R-:W-:-:S02]  /*13530*/  MOV R3, 0x13550 ;  /* 0x0001355000037802 */ /* 0x000fc40000000f00 */
[----:B-1-34-:R-:W-:Y:S05]  /*13540*/  CALL.REL.NOINC `($__internal_45_$__cuda_sm70_shflsync_idx_p) ;  /* 0x00000df000007944 */ /* 0x01afea0003c00000 */
        /* <DEDUP_REMOVED lines=8> */
.L_x_2722:
[----:B------:R-:W-:Y:S01]  /*135d0*/  IMAD.MOV.U32 R30, RZ, RZ, R9 ;  /* 0x000000ffff1e7224 */ /* 0x000fe200078e0009 */
[----:B--2---:R-:W-:Y:S01]  /*135e0*/  MOV R2, 0x2 ;  /* 0x0000000200027802 */ /* 0x004fe20000000f00 */
[----:B------:R-:W-:Y:S01]  /*135f0*/  IMAD.MOV.U32 R29, RZ, RZ, 0x181f ;  /* 0x0000181fff1d7424 */ /* 0x000fe200078e00ff */
[----:B------:R-:W-:Y:S02]  /*13600*/  MOV R3, 0x13620 ;  /* 0x0001362000037802 */ /* 0x000fe40000000f00 */
[----:B-1-34-:R-:W-:Y:S05]  /*13610*/  CALL.REL.NOINC `($__internal_45_$__cuda_sm70_shflsync_idx_p) ;  /* 0x00000d2000007944 */ /* 0x01afea0003c00000 */
[----:B------:R-:W-:Y:S01]  /*13620*/  MOV R8, R29 ;  /* 0x0000001d00087202 */ /* 0x000fe20000000f00 */
[----:B------:R-:W-:Y:S05]  /*13630*/  BRA `(.L_x_2800) ;  /* 0xffffade000007947 */ /* 0x000fea000383ffff */
.L_x_2723:
[----:B------:R-:W-:Y:S01]  /*13640*/  IMAD.MOV.U32 R30, RZ, RZ, R11 ;  /* 0x000000ffff1e7224 */ /* 0x000fe200078e000b */
[----:B--2---:R-:W-:Y:S01]  /*13650*/  MOV R2, 0x2 ;  /* 0x0000000200027802 */ /* 0x004fe20000000f00 */
[----:B------:R-:W-:Y:S01]  /*13660*/  IMAD.MOV.U32 R29, RZ, RZ, 0x181f ;  /* 0x0000181fff1d7424 */ /* 0x000fe200078e00ff */
[----:B------:R-:W-:Y:S02]  /*13670*/  MOV R3, 0x13690 ;  /* 0x0001369000037802 */ /* 0x000fe40000000f00 */
[----:B-1-34-:R-:W-:Y:S05]  /*13680*/  CALL.REL.NOINC `($__internal_45_$__cuda_sm70_shflsync_idx_p) ;  /* 0x00000cb000007944 */ /* 0x01afea0003c00000 */
[----:B------:R-:W-:Y:S01]  /*13690*/  MOV R0, R29 ;  /* 0x0000001d00007202 */ /* 0x000fe20000000f00 */
[----:B------:R-:W-:Y:S05]  /*136a0*/  BRA `(.L_x_2801) ;  /* 0xffffad9000007947 */ /* 0x000fea000383ffff */
.L_x_2726:
[----:B------:R-:W-:Y:S01]  /*136b0*/  IMAD.MOV.U32 R30, RZ, RZ, R9 ;  /* 0x000000ffff1e7224 */ /* 0x000fe200078e0009 */
[----:B---3--:R-:W-:Y:S01]  /*136c0*/  MOV R2, 0x3 ;  /* 0x0000000300027802 */ /* 0x008fe20000000f00 */
        /* <DEDUP_REMOVED lines=11> */
.L_x_2728:
[----:B------:R-:W-:Y:S01]  /*13780*/  IMAD.MOV.U32 R30, RZ, RZ, R5 ;  /* 0x000000ffff1e7224 */ /* 0x000fe200078e0005 */
[----:B------:R-:W-:Y:S01]  /*13790*/  MOV R2, RZ ;  /* 0x000000ff00027202 */ /* 0x000fe20000000f00 */
[----:B------:R-:W-:Y:S01]  /*137a0*/  IMAD.MOV.U32 R29, RZ, RZ, 0x1c1f ;  /* 0x00001c1fff1d7424 */ /* 0x000fe200078e00ff */
[----:B------:R-:W-:Y:S02]  /*137b0*/  MOV R3, 0x137d0 ;  /* 0x000137d000037802 */ /* 0x000fe40000000f00 */
[----:B------:R-:W-:Y:S05]  /*137c0*/  CALL.REL.NOINC `($__internal_45_$__cuda_sm70_shflsync_idx_p) ;  /* 0x00000b7000007944 */ /* 0x000fea0003c00000 */
[----:B------:R-:W-:Y:S01]  /*137d0*/  MOV R4, R29 ;  /* 0x0000001d00047202 */ /* 0x000fe20000000f00 */
[----:B------:R-:W-:Y:S05]  /*137e0*/  BRA `(.L_x_2803) ;  /* 0xffffb10000007947 */ /* 0x000fea000383ffff */
.L_x_2729:
[----:B------:R-:W-:Y:S01]  /*137f0*/  IMAD.MOV.U32 R30, RZ, RZ, R12 ;  /* 0x000000ffff1e7224 */ /* 0x000fe200078e000c */
[----:B------:R-:W-:Y:S01]  /*13800*/  MOV R2, RZ ;  /* 0x000000ff00027202 */ /* 0x000fe20000000f00 */
[----:B------:R-:W-:Y:S01]  /*13810*/  IMAD.MOV.U32 R29, RZ, RZ, 0x1c1f ;  /* 0x00001c1fff1d7424 */ /* 0x000fe200078e00ff */
[----:B------:R-:W-:Y:S02]  /*13820*/  MOV R3, 0x13840 ;  /* 0x0001384000037802 */ /* 0x000fe40000000f00 */
[----:B-12---:R-:W-:Y:S05]  /*13830*/  CALL.REL.NOINC `($__internal_45_$__cuda_sm70_shflsync_idx_p) ;  /* 0x00000b0000007944 */ /* 0x006fea0003c00000 */
[----:B------:R-:W-:Y:S01]  /*13840*/  MOV R0, R29 ;  /* 0x0000001d00007202 */ /* 0x000fe20000000f00 */
[----:B------:R-:W-:Y:S05]  /*13850*/  BRA `(.L_x_2804) ;  /* 0xffffb0b000007947 */ /* 0x000fea000383ffff */
.L_x_2732:
[----:B------:R-:W-:Y:S01]  /*13860*/  IMAD.MOV.U32 R30, RZ, RZ, R5 ;  /* 0x000000ffff1e7224 */ /* 0x000fe200078e0005 */
[----:B----4-:R-:W-:Y:S01]  /*13870*/  MOV R2, 0x1 ;  /* 0x0000000100027802 */ /* 0x010fe20000000f00 */
[----:B------:R-:W-:Y:S01]  /*13880*/  IMAD.MOV.U32 R29, RZ, RZ, 0x1c1f ;  /* 0x00001c1fff1d7424 */ /* 0x000fe200078e00ff */
[----:B------:R-:W-:-:S02]  /*13890*/  MOV R3, 0x138b0 ;  /* 0x000138b000037802 */ /* 0x000fc40000000f00 */
[----:B-123--:R-:W-:Y:S05]  /*138a0*/  CALL.REL.NOINC `($__internal_45_$__cuda_sm70_shflsync_idx_p) ;  /* 0x00000a9000007944 */ /* 0x00efea0003c00000 */
        /* <DEDUP_REMOVED lines=8> */
.L_x_2736:
[----:B------:R-:W-:Y:S01]  /*13930*/  IMAD.MOV.U32 R30, RZ, RZ, R9 ;  /* 0x000000ffff1e7224 */ /* 0x000fe200078e0009 */
[----:B------:R-:W-:Y:S01]  /*13940*/  MOV R2, RZ ;  /* 0x000000ff00027202 */ /* 0x000fe20000000f00 */
[----:B------:R-:W-:Y:S01]  /*13950*/  IMAD.MOV.U32 R29, RZ, RZ, 0x181f ;  /* 0x0000181fff1d7424 */ /* 0x000fe200078e00ff */
[----:B------:R-:W-:Y:S02]  /*13960*/  MOV R3, 0x13980 ;  /* 0x0001398000037802 */ /* 0x000fe40000000f00 */
[----:B------:R-:W-:Y:S05]  /*13970*/  CALL.REL.NOINC `($__internal_45_$__cuda_sm70_shflsync_idx_p) ;  /* 0x000009c000007944 */ /* 0x000fea0003c00000 */
[----:B------:R-:W-:Y:S01]  /*13980*/  MOV R8, R29 ;  /* 0x0000001d00087202 */ /* 0x000fe20000000f00 */
[----:B------:R-:W-:Y:S05]  /*13990*/  BRA `(.L_x_2806) ;  /* 0xffffc8d000007947 */ /* 0x000fea000383ffff */
.L_x_2737:
[----:B------:R-:W-:Y:S01]  /*139a0*/  IMAD.MOV.U32 R30, RZ, RZ, R12 ;  /* 0x000000ffff1e7224 */ /* 0x000fe200078e000c */
[----:B------:R-:W-:Y:S01]  /*139b0*/  MOV R2, RZ ;  /* 0x000000ff00027202 */ /* 0x000fe20000000f00 */
[----:B------:R-:W-:Y:S01]  /*139c0*/  IMAD.MOV.U32 R29, RZ, RZ, 0x181f ;  /* 0x0000181fff1d7424 */ /* 0x000fe200078e00ff */
[----:B------:R-:W-:Y:S02]  /*139d0*/  MOV R3, 0x139f0 ;  /* 0x000139f000037802 */ /* 0x000fe40000000f00 */
[----:B-12---:R-:W-:Y:S05]  /*139e0*/  CALL.REL.NOINC `($__internal_45_$__cuda_sm70_shflsync_idx_p) ;  /* 0x0000095000007944 */ /* 0x006fea0003c00000 */
[----:B------:R-:W-:Y:S01]  /*139f0*/  MOV R0, R29 ;  /* 0x0000001d00007202 */ /* 0x000fe20000000f00 */
[----:B------:R-:W-:Y:S05]  /*13a00*/  BRA `(.L_x_2807) ;  /* 0xffffc88000007947 */ /* 0x000fea000383ffff */
.L_x_2740:
        /* <DEDUP_REMOVED lines=13> */
.L_x_2743:
[----:B------:R-:W-:Y:S01]  /*13ae0*/  IMAD.MOV.U32 R30, RZ, RZ, R9 ;  /* 0x000000ffff1e7224 */ /* 0x000fe200078e0009 */
[----:B-1----:R-:W-:Y:S01]  /*13af0*/  MOV R2, 0x2 ;  /* 0x0000000200027802 */ /* 0x002fe20000000f00 */
[----:B------:R-:W-:Y:S01]  /*13b00*/  IMAD.MOV.U32 R29, RZ, RZ, 0x181f ;  /* 0x0000181fff1d7424 */ /* 0x000fe200078e00ff */
[----:B------:R-:W-:Y:S02]  /*13b10*/  MOV R3, 0x13b30 ;  /* 0x00013b3000037802 */ /* 0x000fe40000000f00 */
[----:B--234-:R-:W-:Y:S05]  /*13b20*/  CALL.REL.NOINC `($__internal_45_$__cuda_sm70_shflsync_idx_p) ;  /* 0x0000081000007944 */ /* 0x01cfea0003c00000 */
[----:B------:R-:W-:Y:S01]  /*13b30*/  MOV R8, R29 ;  /* 0x0000001d00087202 */ /* 0x000fe20000000f00 */
[----:B------:R-:W-:Y:S05]  /*13b40*/  BRA `(.L_x_2809) ;  /* 0xffffca2000007947 */ /* 0x000fea000383ffff */
.L_x_2744:
[----:B------:R-:W-:Y:S01]  /*13b50*/  IMAD.MOV.U32 R30, RZ, RZ, R12 ;  /* 0x000000ffff1e7224 */ /* 0x000fe200078e000c */
[----:B------:R-:W-:Y:S01]  /*13b60*/  MOV R2, 0x2 ;  /* 0x0000000200027802 */ /* 0x000fe20000000f00 */
[----:B------:R-:W-:Y:S01]  /*13b70*/  IMAD.MOV.U32 R29, RZ, RZ, 0x181f ;  /* 0x0000181fff1d7424 */ /* 0x000fe200078e00ff */
[----:B------:R-:W-:Y:S02]  /*13b80*/  MOV R3, 0x13ba0 ;  /* 0x00013ba000037802 */ /* 0x000fe40000000f00 */
[----:B-1234-:R-:W-:Y:S05]  /*13b90*/  CALL.REL.NOINC `($__internal_45_$__cuda_sm70_shflsync_idx_p) ;  /* 0x000007a000007944 */ /* 0x01efea0003c00000 */
[----:B------:R-:W-:Y:S01]  /*13ba0*/  MOV R0, R29 ;  /* 0x0000001d00007202 */ /* 0x000fe20000000f00 */
[----:B------:R-:W-:Y:S05]  /*13bb0*/  BRA `(.L_x_2810) ;  /* 0xffffc9d000007947 */ /* 0x000fea000383ffff */
.L_x_2747:
[----:B------:R-:W-:Y:S01]  /*13bc0*/  IMAD.MOV.U32 R30, RZ, RZ, R9 ;  /* 0x000000ffff1e7224 */ /* 0x000fe200078e0009 */
[----:B-1----:R-:W-:Y:S01]  /*13bd0*/  MOV R2, 0x3 ;  /* 0x0000000300027802 */ /* 0x002fe20000000f00 */
[----:B------:R-:W-:Y:S01]  /*13be0*/  IMAD.MOV.U32 R29, RZ, RZ, 0x181f ;  /* 0x0000181fff1d7424 */ /* 0x000fe200078e00ff */
[----:B------:R-:W-:-:S02]  /*13bf0*/  MOV R3, 0x13c10 ;  /* 0x00013c1000037802 */ /* 0x000fc40000000f00 */
[----:B--234-:R-:W-:Y:S05]  /*13c00*/  CALL.REL.NOINC `($__internal_45_$__cuda_sm70_shflsync_idx_p) ;  /* 0x0000073000007944 */ /* 0x01cfea0003c00000 */
        /* <DEDUP_REMOVED lines=8> */
.L_x_2749:
[----:B------:R-:W-:Y:S01]  /*13c90*/  IMAD.MOV.U32 R30, RZ, RZ, R28 ;  /* 0x000000ffff1e7224 */ /* 0x000fe200078e001c */
[----:B------:R-:W-:Y:S01]  /*13ca0*/  MOV R2, RZ ;  /* 0x000000ff00027202 */ /* 0x000fe20000000f00 */
[----:B------:R-:W-:Y:S01]  /*13cb0*/  IMAD.MOV.U32 R29, RZ, RZ, 0x1f ;  /* 0x0000001fff1d7424 */ /* 0x000fe200078e00ff */
[----:B------:R-:W-:Y:S02]  /*13cc0*/  MOV R3, 0x13ce0 ;  /* 0x00013ce000037802 */ /* 0x000fe40000000f00 */
[----:B--2---:R-:W-:Y:S05]  /*13cd0*/  CALL.REL.NOINC `($__internal_45_$__cuda_sm70_shflsync_idx_p) ;  /* 0x0000066000007944 */ /* 0x004fea0003c00000 */
[----:B------:R-:W-:Y:S01]  /*13ce0*/  MOV R9, R29 ;  /* 0x0000001d00097202 */ /* 0x000fe20000000f00 */
[----:B------:R-:W-:Y:S05]  /*13cf0*/  BRA `(.L_x_2812) ;  /* 0xffffcbf000007947 */ /* 0x000fea000383ffff */
.L_x_2750:
[----:B------:R-:W-:Y:S01]  /*13d00*/  IMAD.MOV.U32 R30, RZ, RZ, R28 ;  /* 0x000000ffff1e7224 */ /* 0x000fe200078e001c */
[----:B------:R-:W-:Y:S01]  /*13d10*/  MOV R2, 0x1 ;  /* 0x0000000100027802 */ /* 0x000fe20000000f00 */
[----:B------:R-:W-:Y:S01]  /*13d20*/  IMAD.MOV.U32 R29, RZ, RZ, 0x1f ;  /* 0x0000001fff1d7424 */ /* 0x000fe200078e00ff */
[----:B------:R-:W-:Y:S02]  /*13d30*/  MOV R3, 0x13d50 ;  /* 0x00013d5000037802 */ /* 0x000fe40000000f00 */
[----:B-12---:R-:W-:Y:S05]  /*13d40*/  CALL.REL.NOINC `($__internal_45_$__cuda_sm70_shflsync_idx_p) ;  /* 0x000005f000007944 */ /* 0x006fea0003c00000 */
[----:B------:R-:W-:Y:S01]  /*13d50*/  MOV R8, R29 ;  /* 0x0000001d00087202 */ /* 0x000fe20000000f00 */
[----:B------:R-:W-:Y:S05]  /*13d60*/  BRA `(.L_x_2813) ;  /* 0xffffcba000007947 */ /* 0x000fea000383ffff */
.L_x_2751:
[----:B------:R-:W-:Y:S02]  /*13d70*/  MOV R2, 0x1 ;  /* 0x0000000100027802 */ /* 0x000fe40000000f00 */
[----:B------:R-:W-:-:S02]  /*13d80*/  MOV R3, 0x13da0 ;  /* 0x00013da000037802 */ /* 0x000fc40000000f00 */
[----:B-1234-:R-:W-:Y:S05]  /*13d90*/  CALL.REL.NOINC `($__internal_46_$__cuda_sm70_shflsync_up_p) ;  /* 0x0000060000007944 */ /* 0x01efea0003c00000 */
[----:B------:R-:W-:Y:S05]  /*13da0*/  BRA `(.L_x_2814) ;  /* 0xffffcc8000007947 */ /* 0x000fea000383ffff */
.L_x_2752:
[----:B------:R-:W-:Y:S02]  /*13db0*/  MOV R2, 0x2 ;  /* 0x0000000200027802 */ /* 0x000fe40000000f00 */
[----:B------:R-:W-:-:S02]  /*13dc0*/  MOV R3, 0x13de0 ;  /* 0x00013de000037802 */ /* 0x000fc40000000f00 */
[----:B--2-4-:R-:W-:Y:S05]  /*13dd0*/  CALL.REL.NOINC `($__internal_46_$__cuda_sm70_shflsync_up_p) ;  /* 0x000005c000007944 */ /* 0x014fea0003c00000 */
        /* <DEDUP_REMOVED lines=24> */
.L_x_2756:
[----:B------:R-:W-:Y:S02]  /*13f60*/  MOV R2, 0x1 ;  /* 0x0000000100027802 */ /* 0x000fe40000000f00 */
[----:B------:R-:W-:Y:S02]  /*13f70*/  MOV R3, 0x13f90 ;  /* 0x00013f9000037802 */ /* 0x000fe40000000f00 */
[----:B------:R-:W-:Y:S05]  /*13f80*/  CALL.REL.NOINC `($__internal_46_$__cuda_sm70_shflsync_up_p) ;  /* 0x0000041000007944 */ /* 0x000fea0003c00000 */
[----:B------:R-:W-:Y:S01]  /*13f90*/  MOV R2, R4 ;  /* 0x0000000400027202 */ /* 0x000fe20000000f00 */
[----:B------:R-:W-:Y:S05]  /*13fa0*/  BRA `(.L_x_2816) ;  /* 0xffffccd000007947 */ /* 0x000fea000383ffff */
.L_x_2757:
[----:B------:R-:W-:Y:S02]  /*13fb0*/  MOV R2, 0x2 ;  /* 0x0000000200027802 */ /* 0x000fe40000000f00 */
[----:B------:R-:W-:Y:S02]  /*13fc0*/  MOV R3, 0x13fe0 ;  /* 0x00013fe000037802 */ /* 0x000fe40000000f00 */
        /* <DEDUP_REMOVED lines=25> */
.L_x_2759:
[----:B------:R-:W-:Y:S02]  /*14160*/  SEL R0, RZ, 0x1, P0 ;  /* 0x00000001ff007807 */ /* 0x000fe40000000000 */
[----:B------:R-:W-:Y:S02]  /*14170*/  MOV R2, 0x14190 ;  /* 0x0001419000027802 */ /* 0x000fe40000000f00 */
[----:B-1----:R-:W-:Y:S05]  /*14180*/  CALL.REL.NOINC `($__internal_47_$__cuda_sm70_votesync_ballot) ;  /* 0x0000028000007944 */ /* 0x002fea0003c00000 */
[----:B------:R-:W-:Y:S01]  /*14190*/  MOV R5, R0 ;  /* 0x0000000000057202 */ /* 0x000fe20000000f00 */
[----:B------:R-:W-:Y:S05]  /*141a0*/  BRA `(.L_x_2818) ;  /* 0xffffcc6000007947 */ /* 0x000fea000383ffff */
.L_x_2760:
[----:B------:R-:W-:Y:S01]  /*141b0*/  IMAD.MOV.U32 R30, RZ, RZ, R6 ;  /* 0x000000ffff1e7224 */ /* 0x000fe200078e0006 */
[----:B------:R-:W-:Y:S01]  /*141c0*/  MOV R2, R0 ;  /* 0x0000000000027202 */ /* 0x000fe20000000f00 */
[----:B------:R-:W-:Y:S01]  /*141d0*/  IMAD.MOV.U32 R29, RZ, RZ, 0x1f ;  /* 0x0000001fff1d7424 */ /* 0x000fe200078e00ff */
[----:B------:R-:W-:Y:S02]  /*141e0*/  MOV R3, 0x14200 ;  /* 0x0001420000037802 */ /* 0x000fe40000000f00 */
[----:B-1----:R-:W-:Y:S05]  /*141f0*/  CALL.REL.NOINC `($__internal_45_$__cuda_sm70_shflsync_idx_p) ;  /* 0x0000014000007944 */ /* 0x002fea0003c00000 */
[----:B------:R-:W-:Y:S01]  /*14200*/  IMAD.MOV.U32 R11, RZ, RZ, R29 ;  /* 0x000000ffff0b7224 */ /* 0x000fe200078e001d */
[----:B------:R-:W-:Y:S01]  /*14210*/  MOV R2, R0 ;  /* 0x0000000000027202 */ /* 0x000fe20000000f00 */
[----:B------:R-:W-:Y:S01]  /*14220*/  IMAD.MOV.U32 R30, RZ, RZ, R7 ;  /* 0x000000ffff1e7224 */ /* 0x000fe200078e0007 */
[----:B------:R-:W-:-:S02]  /*14230*/  MOV R29, 0x1f ;  /* 0x0000001f001d7802 */ /* 0x000fc40000000f00 */
[----:B------:R-:W-:Y:S02]  /*14240*/  MOV R3, 0x14260 ;  /* 0x0001426000037802 */ /* 0x000fe40000000f00 */
[----:B------:R-:W-:Y:S05]  /*14250*/  CALL.REL.NOINC `($__internal_45_$__cuda_sm70_shflsync_idx_p) ;  /* 0x000000e000007944 */ /* 0x000fea0003c00000 */
[----:B------:R-:W-:Y:S01]  /*14260*/  MOV R7, R29 ;  /* 0x0000001d00077202 */ /* 0x000fe20000000f00 */
[----:B------:R-:W-:Y:S05]  /*14270*/  BRA `(.L_x_2819) ;  /* 0xffffcbe000007947 */ /* 0x000fea000383ffff */
.L_x_2763:
[----:B------:R-:W-:Y:S01]  /*14280*/  IMAD.MOV.U32 R30, RZ, RZ, R4 ;  /* 0x000000ffff1e7224 */ /* 0x000fe200078e0004 */
[----:B------:R-:W-:Y:S01]  /*14290*/  MOV R2, R0 ;  /* 0x0000000000027202 */ /* 0x000fe20000000f00 */
[----:B------:R-:W-:Y:S01]  /*142a0*/  IMAD.MOV.U32 R29, RZ, RZ, 0x1f ;  /* 0x0000001fff1d7424 */ /* 0x000fe200078e00ff */
[----:B------:R-:W-:Y:S02]  /*142b0*/  MOV R3, 0x142d0 ;  /* 0x000142d000037802 */ /* 0x000fe40000000f00 */
[----:B-1-34-:R-:W-:Y:S05]  /*142c0*/  CALL.REL.NOINC `($__internal_45_$__cuda_sm70_shflsync_idx_p) ;  /* 0x0000007000007944 */ /* 0x01afea0003c00000 */
[----:B------:R-:W-:Y:S01]  /*142d0*/  MOV R10, R29 ;  /* 0x0000001d000a7202 */ /* 0x000fe20000000f00 */
[----:B------:R-:W-:Y:S05]  /*142e0*/  BRA `(.L_x_2762) ;  /* 0xffffcbd000007947 */ /* 0x000fea000383ffff */
        .weak           $__internal_44_$__cuda_sm70_shflsync_bfly_p
        .type           $__internal_44_$__cuda_sm70_shflsync_bfly_p,@function
        .size           $__internal_44_$__cuda_sm70_shflsync_bfly_p,($__internal_45_$__cuda_sm70_shflsync_idx_p - $__internal_44_$__cuda_sm70_shflsync_bfly_p)
$__internal_44_$__cuda_sm70_shflsync_bfly_p:
[----:B------:R-:W-:Y:S04]  /*142f0*/  WARPSYNC R181 ;  /* 0x000000b500007348 */ /* 0x000fe80003800000 */
[----:B------:R1:W2:Y:S02]  /*14300*/  SHFL.BFLY PT, R136, R2, R136, R182 ;  /* 0x0c00008802887389 */ /* 0x0002a400000e00b6 */
[----:B-1----:R-:W-:-:S02]  /*14310*/  MOV R2, R3 ;  /* 0x0000000300027202 */ /* 0x002fc40000000f00 */
[----:B------:R-:W-:-:S04]  /*14320*/  MOV R3, 0x0 ;  /* 0x0000000000037802 */ /* 0x000fc80000000f00 */
[----:B--2---:R-:W-:Y:S05]  /*14330*/  RET.REL.NODEC R2 `(_ZN7cutlass13device_kernelIN5flash19enable_sm80_to_sm89INS1_16FlashAttnFwdSm80INS1_25CollectiveMainloopFwdSm80ILi8ELi2ELb0EN4cute5tupleIJNS5_1CILi128EEENS7_ILi64EEENS7_ILi192EEEEEELi192ENS_6half_tEfNS_4arch4Sm80ELb1ELb0ELb0ELb1ELb1ELb0ELb1ELb1EEENS1_21CollectiveEpilogueFwdINS6_IJS8_SA_S9_EEENS6_IJNS7_ILi1EEESI_SI_EEESC_SE_Li256ELb1ELb1ELb1ELb0EEENS1_36VarlenDynamicPersistentTileSchedulerILi128ELi64ELi256ELi256ELb1ELb1ELb0ELb1ELb1ELb1EEEEEEEEEvNT_6ParamsE) ;  /* 0xfffebcc002007950 */ /* 0x004fea0003c3ffff */
        .weak           $__internal_45_$__cuda_sm70_shflsync_idx_p
        .type           $__internal_45_$__cuda_sm70_shflsync_idx_p,@function
        .size           $__internal_45_$__cuda_sm70_shflsync_idx_p,($__internal_46_$__cuda_sm70_shflsync_up_p - $__internal_45_$__cuda_sm70_shflsync_idx_p)
$__internal_45_$__cuda_sm70_shflsync_idx_p:
[----:B------:R-:W-:-:S04]  /*14340*/  MOV R31, 0xffffffff ;  /* 0xffffffff001f7802 */ /* 0x000fc80000000f00 */
[----:B------:R-:W-:Y:S04]  /*14350*/  WARPSYNC R31 ;  /* 0x0000001f00007348 */ /* 0x000fe80003800000 */
[----:B------:R1:W2:Y:S02]  /*14360*/  SHFL.IDX PT, R29, R30, R2, R29 ;  /* 0x000000021e1d7389 */ /* 0x0002a400000e001d */
[----:B-1----:R-:W-:Y:S02]  /*14370*/  MOV R2, R3 ;  /* 0x0000000300027202 */ /* 0x002fe40000000f00 */
[----:B------:R-:W-:-:S04]  /*14380*/  MOV R3, 0x0 ;  /* 0x0000000000037802 */ /* 0x000fc80000000f00 */
[----:B--2---:R-:W-:Y:S05]  /*14390*/  RET.REL.NODEC R2 `(_ZN7cutlass13device_kernelIN5flash19enable_sm80_to_sm89INS1_16FlashAttnFwdSm80INS1_25CollectiveMainloopFwdSm80ILi8ELi2ELb0EN4cute5tupleIJNS5_1CILi128EEENS7_ILi64EEENS7_ILi192EEEEEELi192ENS_6half_tEfNS_4arch4Sm80ELb1ELb0ELb0ELb1ELb1ELb0ELb1ELb1EEENS1_21CollectiveEpilogueFwdINS6_IJS8_SA_S9_EEENS6_IJNS7_ILi1EEESI_SI_EEESC_SE_Li256ELb1ELb1ELb1ELb0EEENS1_36VarlenDynamicPersistentTileSchedulerILi128ELi64ELi256ELi256ELb1ELb1ELb0ELb1ELb1ELb1EEEEEEEEEvNT_6ParamsE) ;  /* 0xfffebc6002007950 */ /* 0x004fea0003c3ffff */
        .weak           $__internal_46_$__cuda_sm70_shflsync_up_p
        .type           $__internal_46_$__cuda_sm70_shflsync_up_p,@function
        .size           $__internal_46_$__cuda_sm70_shflsync_up_p,($__internal_47_$__cuda_sm70_votesync_ballot - $__internal_46_$__cuda_sm70_shflsync_up_p)
$__internal_46_$__cuda_sm70_shflsync_up_p:
[----:B------:R-:W-:Y:S02]  /*143a0*/  IMAD.MOV.U32 R4, RZ, RZ, RZ ;  /* 0x000000ffff047224 */ /* 0x000fe400078e00ff */
[----:B------:R-:W-:-:S04]  /*143b0*/  IMAD.MOV.U32 R11, RZ, RZ, -0x1 ;  /* 0xffffffffff0b7424 */ /* 0x000fc800078e00ff */
[----:B------:R-:W-:Y:S04]  /*143c0*/  WARPSYNC R11 ;  /* 0x0000000b00007348 */ /* 0x000fe80003800000 */
[----:B------:R1:W2:Y:S02]  /*143d0*/  SHFL.UP PT, R4, R0, R2, R4 ;  /* 0x0400000200047389 */ /* 0x0002a400000e0004 */
[----:B-1----:R-:W-:Y:S02]  /*143e0*/  MOV R2, R3 ;  /* 0x0000000300027202 */ /* 0x002fe40000000f00 */
[----:B------:R-:W-:-:S04]  /*143f0*/  MOV R3, 0x0 ;  /* 0x0000000000037802 */ /* 0x000fc80000000f00 */
[----:B--2---:R-:W-:Y:S05]  /*14400*/  RET.REL.NODEC R2 `(_ZN7cutlass13device_kernelIN5flash19enable_sm80_to_sm89INS1_16FlashAttnFwdSm80INS1_25CollectiveMainloopFwdSm80ILi8ELi2ELb0EN4cute5tupleIJNS5_1CILi128EEENS7_ILi64EEENS7_ILi192EEEEEELi192ENS_6half_tEfNS_4arch4Sm80ELb1ELb0ELb0ELb1ELb1ELb0ELb1ELb1EEENS1_21CollectiveEpilogueFwdINS6_IJS8_SA_S9_EEENS6_IJNS7_ILi1EEESI_SI_EEESC_SE_Li256ELb1ELb1ELb1ELb0EEENS1_36VarlenDynamicPersistentTileSchedulerILi128ELi64ELi256ELi256ELb1ELb1ELb0ELb1ELb1ELb1EEEEEEEEEvNT_6ParamsE) ;  /* 0xfffebbf002007950 */ /* 0x004fea0003c3ffff */
        .weak           $__internal_47_$__cuda_sm70_votesync_ballot
        .type           $__internal_47_$__cuda_sm70_votesync_ballot,@function
        .size           $__internal_47_$__cuda_sm70_votesync_ballot,(.L_x_3145 - $__internal_47_$__cuda_sm70_votesync_ballot)
$__internal_47_$__cuda_sm70_votesync_ballot:
[----:B------:R-:W-:Y:S01]  /*14410*/  ISETP.NE.U32.AND P0, PT, R0, 0x1, PT ;  /* 0x000000010000780c */ /* 0x000fe20003f05070 */
[----:B------:R-:W-:-:S04]  /*14420*/  IMAD.MOV.U32 R3, RZ, RZ, -0x1 ;  /* 0xffffffffff037424 */ /* 0x000fc800078e00ff */
[----:B------:R-:W-:Y:S08]  /*14430*/  WARPSYNC R3 ;  /* 0x0000000300007348 */ /* 0x000ff00003800000 */
[----:B------:R-:W-:-:S04]  /*14440*/  VOTE.ANY R0, PT, !P0 ;  /* 0x0000000000007806 */ /* 0x000fc800040e0100 */
[----:B------:R-:W-:Y:S01]  /*14450*/  LOP3.LUT R0, R0, R3, RZ, 0xc0, !PT ;  /* 0x0000000300007212 */ /* 0x000fe200078ec0ff */
[----:B------:R-:W-:-:S04]  /*14460*/  IMAD.MOV.U32 R3, RZ, RZ, 0x0 ;  /* 0x00000000ff037424 */ /* 0x000fc800078e00ff */
[----:B------:R-:W-:Y:S05]  /*14470*/  RET.REL.NODEC R2 `(_ZN7cutlass13device_kernelIN5flash19enable_sm80_to_sm89INS1_16FlashAttnFwdSm80INS1_25CollectiveMainloopFwdSm80ILi8ELi2ELb0EN4cute5tupleIJNS5_1CILi128EEENS7_ILi64EEENS7_ILi192EEEEEELi192ENS_6half_tEfNS_4arch4Sm80ELb1ELb0ELb0ELb1ELb1ELb0ELb1ELb1EEENS1_21CollectiveEpilogueFwdINS6_IJS8_SA_S9_EEENS6_IJNS7_ILi1EEESI_SI_EEESC_SE_Li256ELb1ELb1ELb1ELb0EEENS1_36VarlenDynamicPersistentTileSchedulerILi128ELi64ELi256ELi256ELb1ELb1ELb0ELb1ELb1ELb1EEEEEEEEEvNT_6ParamsE) ;  /* 0xfffebb8002007950 */ /* 0x000fea0003c3ffff */
.L_x_2820:
        /* <DEDUP_REMOVED lines=16> */
.L_x_3145:


//--------------------- .text._ZN7cutlass13device_kernelIN5flash19enable_sm80_to_sm89INS1_16FlashAttnFwdSm80INS1_25CollectiveMainloopFwdSm80ILi8ELi2ELb0EN4cute5tupleIJNS5_1CILi128EEENS7_ILi64EEENS7_ILi192EEEEEELi192ENS_6half_tEfNS_4arch4Sm80ELb1ELb0ELb0ELb1ELb1ELb1ELb1ELb1EEENS1_21CollectiveEpilogueFwdINS6_IJS8_SA_S9_EEENS6_IJNS7_ILi1EEESI_SI_EEESC_SE_Li256ELb1ELb1ELb1ELb0EEENS1_36VarlenDynamicPersistentTileSchedulerILi128ELi64ELi256ELi256ELb1ELb1ELb0ELb1ELb1ELb1EEEEEEEEEvNT_6ParamsE --------------------------
	.section	.text._ZN7cutlass13device_kernelIN5flash19enable_sm80_to_sm89INS1_16FlashAttnFwdSm80INS1_25CollectiveMainloopFwdSm80ILi8ELi2ELb0EN4cute5tupleIJNS5_1CILi128EEENS7_ILi64EEENS7_ILi192EEEEEELi192ENS_6half_tEfNS_4arch4Sm80ELb1ELb0ELb0ELb1ELb1ELb1ELb1ELb1EEENS1_21CollectiveEpilogueFwdINS6_IJS8_SA_S9_EEENS6_IJNS7_ILi1EEESI_SI_EEESC_SE_Li256ELb1ELb1ELb1ELb0EEENS1_36VarlenDynamicPersistentTileSchedulerILi128ELi64ELi256ELi256ELb1ELb1ELb0ELb1ELb1ELb1EEEEEEEEEvNT_6ParamsE,"ax",@progbits
	.sectioninfo	@"SHI_REGISTERS=255"
	.align	128
.text._ZN7cutlass13device_kernelIN5flash19enable_sm80_to_sm89INS1_16FlashAttnFwdSm80INS1_25CollectiveMainloopFwdSm80ILi8ELi2ELb0EN4cute5tupleIJNS5_1CILi128EEENS7_ILi64EEENS7_ILi192EEEEEELi192ENS_6half_tEfNS_4arch4Sm80ELb1ELb0ELb0ELb1ELb1ELb1ELb1ELb1EEENS1_21CollectiveEpilogueFwdINS6_IJS8_SA_S9_EEENS6_IJNS7_ILi1EEESI_SI_EEESC_SE_Li256ELb1ELb1ELb1ELb0EEENS1_36VarlenDynamicPersistentTileSchedulerILi128ELi64ELi256ELi256ELb1ELb1ELb0ELb1ELb1ELb1EEEEEEEEEvNT_6ParamsE:
        .type           _ZN7cutlass13device_kernelIN5flash19enable_sm80_to_sm89INS1_16FlashAttnFwdSm80INS1_25CollectiveMainloopFwdSm80ILi8ELi2ELb0EN4cute5tupleIJNS5_1CILi128EEENS7_ILi64EEENS7_ILi192EEEEEELi192ENS_6half_tEfNS_4arch4Sm80ELb1ELb0ELb0ELb1ELb1ELb1ELb1ELb1EEENS1_21CollectiveEpilogueFwdINS6_IJS8_SA_S9_EEENS6_IJNS7_ILi1EEESI_SI_EEESC_SE_Li256ELb1ELb1ELb1ELb0EEENS1_36VarlenDynamicPersistentTileSchedulerILi128ELi64ELi256ELi256ELb1ELb1ELb0ELb1ELb1ELb1EEEEEEEEEvNT_6ParamsE,@function
        .size           _ZN7cutlass13device_kernelIN5flash19enable_sm80_to_sm89INS1_16FlashAttnFwdSm80INS1_25CollectiveMainloopFwdSm80ILi8ELi2ELb0EN4cute5tupleIJNS5_1CILi128EEENS7_ILi64EEENS7_ILi192EEEEEELi192ENS_6half_tEfNS_4arch4Sm80ELb1ELb0ELb0ELb1ELb1ELb1ELb1ELb1EEENS1_21CollectiveEpilogueFwdINS6_IJS8_SA_S9_EEENS6_IJNS7_ILi1EEESI_SI_EEESC_SE_Li256ELb1ELb1ELb1ELb0EEENS1_36VarlenDynamicPersistentTileSchedulerILi128ELi64ELi256ELi256ELb1ELb1ELb0ELb1ELb1ELb1EEEEEEEEEvNT_6ParamsE,(.L_x_3150 - _ZN7cutlass13device_kernelIN5flash19enable_sm80_to_sm89INS1_16FlashAttnFwdSm80INS1_25CollectiveMainloopFwdSm80ILi8ELi2ELb0EN4cute5tupleIJNS5_1CILi128EEENS7_ILi64EEENS7_ILi192EEEEEELi192ENS_6half_tEfNS_4arch4Sm80ELb1ELb0ELb0ELb1ELb1ELb1ELb1ELb1EEENS1_21CollectiveEpilogueFwdINS6_IJS8_SA_S9_EEENS6_IJNS7_ILi1EEESI_SI_EEESC_SE_Li256ELb1ELb1ELb1ELb0EEENS1_36VarlenDynamicPersistentTileSchedulerILi128ELi64ELi256ELi256ELb1ELb1ELb0ELb1ELb1ELb1EEEEEEEEEvNT_6ParamsE)
        .other          _ZN7cutlass13device_kernelIN5flash19enable_sm80_to_sm89INS1_16FlashAttnFwdSm80INS1_25CollectiveMainloopFwdSm80ILi8ELi2ELb0EN4cute5tupleIJNS5_1CILi128EEENS7_ILi64EEENS7_ILi192EEEEEELi192ENS_6half_tEfNS_4arch4Sm80ELb1ELb0ELb0ELb1ELb1ELb1ELb1ELb1EEENS1_21CollectiveEpilogueFwdINS6_IJS8_SA_S9_EEENS6_IJNS7_ILi1EEESI_SI_EEESC_SE_Li256ELb1ELb1ELb1ELb0EEENS1_36VarlenDynamicPersistentTileSchedulerILi128ELi64ELi256ELi256ELb1ELb1ELb0ELb1ELb1ELb1EEEEEEEEEvNT_6ParamsE,@"STO_CUDA_ENTRY STV_DEFAULT"
_ZN7cutlass13device_kernelIN5flash19enable_sm80_to_sm89INS1_16FlashAttnFwdSm80INS1_25CollectiveMainloopFwdSm80ILi8ELi2ELb0EN4cute5tupleIJNS5_1CILi128EEENS7_ILi64EEENS7_ILi192EEEEEELi192ENS_6half_tEfNS_4arch4Sm80ELb1ELb0ELb0ELb1ELb1ELb1ELb1ELb1EEENS1_21CollectiveEpilogueFwdINS6_IJS8_SA_S9_EEENS6_IJNS7_ILi1EEESI_SI_EEESC_SE_Li256ELb1ELb1ELb1ELb0EEENS1_36VarlenDynamicPersistentTileSchedulerILi128ELi64ELi256ELi256ELb1ELb1ELb0ELb1ELb1ELb1EEEEEEEEEvNT_6ParamsE:
[----:B------:R-:W-:-:S03]  /*0000*/  MOV R1, c[0x0][0x28] ;  /* 0x00000a0000017a02 */ /* 0x000fc60000000f00 */
[----:B------:R-:W1:Y:S01]  /*0010*/  S2R R2, SR_TID.X ;  /* 0x0000000000027919 */ /* 0x000e620000002100 */
[----:B------:R-:W-:Y:S01]  /*0020*/  IADD3 R1, R1, -0x70, RZ ;  /* 0xffffff9001017810 */ /* 0x000fe20007ffe0ff */
[----:B------:R-:W-:Y:S01]  /*0030*/  ULDC.64 UR8, c[0x0][0x118] ;  /* 0x0000460000087ab9 */ /* 0x000fe20000000a00 */
[----:B-1----:R-:W-:-:S05]  /*0040*/  SHF.R.U32.HI R0, RZ, 0x5, R2 ;  /* 0x00000005ff007819 */ /* 0x002fca0000011602 */
[----:B------:R-:W1:Y:S02]  /*0050*/  SHFL.IDX PT, R3, R0, RZ, 0x1f ;  /* 0x00001fff00037589 */ /* 0x000e6400000e0000 */
[----:B-1----:R-:W-:Y:S02]  /*0060*/  ISETP.NE.AND P0, PT, R3, RZ, PT ;  /* 0x000000ff0300720c */ /* 0x002fe40003f05270 */
[----:B------:R-:W-:Y:S11]  /*0070*/  STL [R1+0x68], R3 ;  /* 0x0000680301007387 */ /* 0x000ff60000100800 */
[----:B------:R-:W-:Y:S06]  /*0080*/  @P0 BAR.SYNC.DEFER_BLOCKING 0x5, 0x100 ;  /* 0x0144000000000b1d */ /* 0x000fec0000010000 */
[----:B------:R-:W1:Y:S04]  /*0090*/  @P0 LDS.128 R4, [0x24100] ;  /* 0x02410000ff040984 */ /* 0x000e680000000c00 */
[----:B-1----:R1:W-:Y:S04]  /*00a0*/  @P0 STL.64 [R1], R4 ;  /* 0x0000000401000387 */ /* 0x0023e80000100a00 */
[----:B------:R1:W-:Y:S04]  /*00b0*/  @P0 STL.64 [R1+0x8], R6 ;  /* 0x0000080601000387 */ /* 0x0003e80000100a00 */
[----:B------:R-:W-:Y:S06]  /*00c0*/  @P0 BAR.ARV 0x4, 0x100 ;  /* 0x0104000000000b1d */ /* 0x000fec0000002000 */
[----:B------:R-:W-:Y:S05]  /*00d0*/  @P0 BRA `(.L_x_2821) ;  /* 0x00000fd000000947 */ /* 0x000fea0003800000 */
[----:B------:R-:W-:Y:S01]  /*00e0*/  LOP3.LUT R13, R2, 0x1f, RZ, 0xc0, !PT ;  /* 0x0000001f020d7812 */ /* 0x000fe200078ec0ff */
[----:B------:R-:W-:-:S03]  /*00f0*/  CS2R R8, SRZ ;  /* 0x0000000000087805 */ /* 0x000fc6000001ff00 */
[----:B------:R-:W-:-:S04]  /*0100*/  ISETP.NE.AND P6, PT, R13, 0x1f, PT ;  /* 0x0000001f0d00780c */ /* 0x000fc80003fc5270 */
[----:B------:R-:W-:-:S13]  /*0110*/  ISETP.GE.OR P0, PT, R13, c[0x0][0x53c], !P6 ;  /* 0x00014f000d007a0c */ /* 0x000fda0007706670 */
[----:B-1----:R-:W-:Y:S02]  /*0120*/  @!P0 IMAD.MOV.U32 R4, RZ, RZ, 0x4 ;  /* 0x00000004ff048424 */ /* 0x002fe400078e00ff */
[----:B------:R-:W-:Y:S02]  /*0130*/  @!P0 IMAD.MOV.U32 R2, RZ, RZ, 0x4 ;  /* 0x00000004ff028424 */ /* 0x000fe400078e00ff */
[----:B------:R-:W-:-:S04]  /*0140*/  @!P0 IMAD.WIDE.U32 R4, R13, R4, c[0x0][0x580] ;  /* 0x000160000d048625 */ /* 0x000fc800078e0004 */
[C---:B------:R-:W-:Y:S01]  /*0150*/  @!P0 IMAD.WIDE.U32 R2, R13.reuse, R2, c[0x0][0x578] ;  /* 0x00015e000d028625 */ /* 0x040fe200078e0002 */
[----:B------:R-:W2:Y:S04]  /*0160*/  @!P0 LDG.E R9, [R4.64] ;  /* 0x0000000804098981 */ /* 0x000ea8000c1e1900 */
[----:B------:R-:W2:Y:S01]  /*0170*/  @!P0 LDG.E R8, [R2.64] ;  /* 0x0000000802088981 */ /* 0x000ea2000c1e1900 */
[C---:B------:R-:W-:Y:S01]  /*0180*/  ISETP.NE.AND P5, PT, R13.reuse, RZ, PT ;  /* 0x000000ff0d00720c */ /* 0x040fe20003fa5270 */
[----:B------:R-:W1:Y:S01]  /*0190*/  S2UR UR4, SR_CTAID.X ;  /* 0x00000000000479c3 */ /* 0x000e620000002500 */
        /* <DEDUP_REMOVED lines=24> */
[----:B-1----:R-:W-:-:S13]  /*0320*/  ISETP.GT.AND P0, PT, R6, UR4, PT ;  /* 0x0000000406007c0c */ /* 0x002fda000bf04270 */
[----:B------:R-:W-:Y:S05]  /*0330*/  @P0 BRA `(.L_x_2822) ;  /* 0x0000026000000947 */ /* 0x000fea0003800000 */
[----:B------:R-:W-:Y:S02]  /*0340*/  MOV R6, R0 ;  /* 0x0000000000067202 */ /* 0x000fe40000000f00 */
[----:B------:R-:W-:-:S04]  /*0350*/  MOV R7, RZ ;  /* 0x000000ff00077202 */ /* 0x000fc80000000f00 */
.L_x_2826:
        /* <DEDUP_REMOVED lines=15> */
[----:B------:R1:W2:Y:S02]  /*0450*/  SHFL.UP PT, R0, R5, 0x1, RZ ;  /* 0x0420000005007989 */ /* 0x0002a400000e00ff */
.L_x_3028:
        /* <DEDUP_REMOVED lines=16> */
.L_x_3029:
[----:B--2---:R-:W-:-:S05]  /*0560*/  IMAD R0, R0, c[0x0][0x538], RZ ;  /* 0x00014e0000007a24 */ /* 0x004fca00078e02ff */
[----:B------:R-:W-:-:S04]  /*0570*/  IADD3 R6, R0, R6, RZ ;  /* 0x0000000600067210 */ /* 0x000fc80007ffe0ff */
[----:B------:R-:W-:-:S13]  /*0580*/  ISETP.GT.AND P0, PT, R6, UR4, PT ;  /* 0x0000000406007c0c */ /* 0x000fda000bf04270 */
[----:B-1----:R-:W-:Y:S05]  /*0590*/  @!P0 BRA `(.L_x_2826) ;  /* 0xfffffdc000008947 */ /* 0x002fea000383ffff */
.L_x_2822:
[----:B------:R-:W-:-:S05]  /*05a0*/  IADD3 R10, -R0, R6, RZ ;  /* 0x00000006000a7210 */ /* 0x000fca0007ffe1ff */
[----:B------:R-:W-:-:S05]  /*05b0*/  IMAD R0, R4, c[0x0][0x538], R10 ;  /* 0x00014e0004007a24 */ /* 0x000fca00078e020a */
[----:B------:R-:W-:Y:S01]  /*05c0*/  ISETP.GT.AND P0, PT, R0, UR4, PT ;  /* 0x0000000400007c0c */ /* 0x000fe2000bf04270 */
[----:B------:R-:W-:-:S12]  /*05d0*/  BRA.DIV ~URZ, `(.L_x_2827) ;  /* 0x0001e5e27f007947 */ /* 0x000fd8000b800000 */
[----:B------:R-:W-:-:S04]  /*05e0*/  VOTE.ANY R6, PT, !P0 ;  /* 0x0000000000067806 */ /* 0x000fc800040e0100 */
.L_x_3030:
[----:B------:R-:W1:Y:S02]  /*05f0*/  POPC R0, R6 ;  /* 0x0000000600007309 */ /* 0x000e640000000000 */
[----:B-1----:R-:W-:-:S05]  /*0600*/  IADD3 R2, R0, R7, RZ ;  /* 0x0000000700027210 */ /* 0x002fca0007ffe0ff */
[----:B------:R1:W-:Y:S01]  /*0610*/  STL [R1+0xc], R2 ;  /* 0x00000c0201007387 */ /* 0x0003e20000100800 */
[----:B------:R-:W-:Y:S05]  /*0620*/  BRA.DIV ~URZ, `(.L_x_2828) ;  /* 0x0001e5e27f007947 */ /* 0x000fea000b800000 */
[----:B------:R2:W3:Y:S01]  /*0630*/  SHFL.IDX PT, R12, R9, R0, 0x1f ;  /* 0x00001f00090c7589 */ /* 0x0004e200000e0000 */
[----:B------:R-:W-:-:S03]  /*0640*/  MOV R5, RZ ;  /* 0x000000ff00057202 */ /* 0x000fc60000000f00 */
[----:B------:R2:W4:Y:S04]  /*0650*/  SHFL.IDX PT, R9, R8, R0, 0x1f ;  /* 0x00001f0008097589 */ /* 0x00052800000e0000 */
.L_x_3031:
[----:B------:R-:W-:Y:S01]  /*0660*/  ISETP.NE.AND P0, PT, R6, RZ, PT ;  /* 0x000000ff0600720c */ /* 0x000fe20003f05270 */
[----:B------:R-:W-:-:S12]  /*0670*/  BSSY B0, `(.L_x_2829) ;  /* 0x0000005000007945 */ /* 0x000fd80003800000 */
[----:B------:R-:W-:Y:S05]  /*0680*/  @!P0 BRA `(.L_x_2830) ;  /* 0x0000003000008947 */ /* 0x000fea0003800000 */
[----:B-1----:R-:W-:Y:S01]  /*0690*/  IADD3 R2, R0, -0x1, RZ ;  /* 0xffffffff00027810 */ /* 0x002fe20007ffe0ff */
[----:B------:R-:W-:Y:S05]  /*06a0*/  BRA.DIV ~URZ, `(.L_x_2831) ;  /* 0x0001e6427f007947 */ /* 0x000fea000b800000 */
[----:B------:R1:W2:Y:S02]  /*06b0*/  SHFL.IDX PT, R5, R4, R2, 0x1f ;  /* 0x00001f0204057589 */ /* 0x0002a400000e0000 */
.L_x_2830:
[----:B------:R-:W-:Y:S05]  /*06c0*/  BSYNC B0 ;  /* 0x0000000000007941 */ /* 0x000fea0003800000 */
.L_x_2829:
[----:B--2---:R-:W-:Y:S01]  /*06d0*/  IMAD R0, R5, c[0x0][0x538], R10 ;  /* 0x00014e0005007a24 */ /* 0x004fe200078e020a */
[----:B----4-:R-:W-:Y:S01]  /*06e0*/  ISETP.NE.AND P0, PT, R9, 0x1, PT ;  /* 0x000000010900780c */ /* 0x010fe20003f05270 */
[----:B------:R-:W-:Y:S03]  /*06f0*/  BSSY B0, `(.L_x_2832) ;  /* 0x0000089000007945 */ /* 0x000fe60003800000 */
[----:B------:R2:W-:Y:S01]  /*0700*/  STL [R1], R0 ;  /* 0x0000000001007387 */ /* 0x0005e20000100800 */
[----:B------:R-:W-:-:S08]  /*0710*/  IADD3 R11, -R0, UR4, RZ ;  /* 0x00000004000b7c10 */ /* 0x000fd0000fffe1ff */
[----:B------:R-:W-:Y:S05]  /*0720*/  @!P0 BRA `(.L_x_2833) ;  /* 0x000003f000008947 */ /* 0x000fea0003800000 */
[-C--:B--23--:R-:W-:Y:S02]  /*0730*/  IABS R0, R12.reuse ;  /* 0x0000000c00007213 */ /* 0x08cfe40000000000 */
[----:B------:R-:W-:-:S03]  /*0740*/  IABS R6, R12 ;  /* 0x0000000c00067213 */ /* 0x000fc60000000000 */
[----:B------:R-:W-:Y:S01]  /*0750*/  IMAD.MOV.U32 R5, RZ, RZ, R0 ;  /* 0x000000ffff057224 */ /* 0x000fe200078e0000 */
[----:B------:R-:W-:-:S03]  /*0760*/  IABS R0, R9 ;  /* 0x0000000900007213 */ /* 0x000fc60000000000 */
[----:B-1----:R-:W1:Y:S02]  /*0770*/  I2F.RP R2, R5 ;  /* 0x0000000500027306 */ /* 0x002e640000209400 */
        /* <DEDUP_REMOVED lines=55> */
[----:B------:R-:W-:-:S05]  /*0af0*/  IMAD R2, R3, 0x10000, R2 ;  /* 0x0001000003027824 */ /* 0x000fca00078e0202 */
[----:B------:R1:W-:Y:S01]  /*0b00*/  STL [R1+0x8], R2 ;  /* 0x0000080201007387 */ /* 0x0003e20000100800 */
[----:B------:R-:W-:Y:S05]  /*0b10*/  BRA `(.L_x_2834) ;  /* 0x0000046000007947 */ /* 0x000fea0003800000 */
.L_x_2833:
[----:B------:R-:W4:Y:S01]  /*0b20*/  LDL R3, [R1+0xc] ;  /* 0x00000c0001037983 */ /* 0x000f220000100800 */
[----:B-1----:R-:W-:-:S04]  /*0b30*/  IMAD.MOV.U32 R2, RZ, RZ, 0x4 ;  /* 0x00000004ff027424 */ /* 0x002fc800078e00ff */
[----:B----4-:R-:W-:-:S05]  /*0b40*/  IMAD.WIDE R2, R3, R2, c[0x0][0x590] ;  /* 0x0001640003027625 */ /* 0x010fca00078e0202 */
[----:B------:R-:W4:Y:S02]  /*0b50*/  LDG.E R7, [R2.64] ;  /* 0x0000000802077981 */ /* 0x000f24000c1e1900 */
[----:B---34-:R-:W-:-:S05]  /*0b60*/  IMAD R9, R7, R12, RZ ;  /* 0x0000000c07097224 */ /* 0x018fca00078e02ff */
[-C--:B--2---:R-:W-:Y:S02]  /*0b70*/  IABS R0, R9.reuse ;  /* 0x0000000900007213 */ /* 0x084fe40000000000 */
        /* <DEDUP_REMOVED lines=62> */
[----:B------:R-:W-:-:S05]  /*0f60*/  IMAD R2, R0, R2, R3 ;  /* 0x0000000200027224 */ /* 0x000fca00078e0203 */
[----:B------:R1:W-:Y:S02]  /*0f70*/  STL [R1+0x8], R2 ;  /* 0x0000080201007387 */ /* 0x0003e40000100800 */
.L_x_2834:
[----:B------:R-:W-:Y:S05]  /*0f80*/  BSYNC B0 ;  /* 0x0000000000007941 */ /* 0x000fea0003800000 */
.L_x_2832:
[----:B------:R-:W-:-:S04]  /*0f90*/  LOP3.LUT R0, RZ, R0, RZ, 0x33, !PT ;  /* 0x00000000ff007212 */ /* 0x000fc800078e33ff */
[----:B------:R-:W-:-:S05]  /*0fa0*/  IADD3 R0, R0, R12, RZ ;  /* 0x0000000c00007210 */ /* 0x000fca0007ffe0ff */
[----:B------:R2:W-:Y:S01]  /*0fb0*/  STL [R1+0x4], R0 ;  /* 0x0000040001007387 */ /* 0x0005e20000100800 */
[----:B------:R-:W-:Y:S05]  /*0fc0*/  BRA `(.L_x_2835) ;  /* 0x0000006000007947 */ /* 0x000fea0003800000 */
.L_x_2823:
[----:B------:R-:W-:Y:S01]  /*0fd0*/  MOV R0, UR4 ;  /* 0x0000000400007c02 */ /* 0x000fe20008000f00 */
[----:B------:R-:W-:Y:S04]  /*0fe0*/  STL [R1+0x4], RZ ;  /* 0x000004ff01007387 */ /* 0x000fe80000100800 */
[----:B------:R1:W-:Y:S04]  /*0ff0*/  STL [R1], R0 ;  /* 0x0000000001007387 */ /* 0x0003e80000100800 */
[----:B------:R2:W-:Y:S01]  /*1000*/  STL [R1+0x8], RZ ;  /* 0x000008ff01007387 */ /* 0x0005e20000100800 */
[----:B-1----:R-:W-:-:S05]  /*1010*/  MOV R0, c[0x0][0x53c] ;  /* 0x00014f0000007a02 */ /* 0x002fca0000000f00 */
[----:B------:R2:W-:Y:S02]  /*1020*/  STL [R1+0xc], R0 ;  /* 0x00000c0001007387 */ /* 0x0005e40000100800 */
.L_x_2835:
[----:B------:R-:W3:Y:S04]  /*1030*/  LDL R4, [R1] ;  /* 0x0000000001047983 */ /* 0x000ee80000100800 */
[----:B------:R-:W3:Y:S04]  /*1040*/  LDL R5, [R1+0x4] ;  /* 0x0000040001057983 */ /* 0x000ee80000100800 */
[----:B------:R-:W3:Y:S04]  /*1050*/  LDL R6, [R1+0x8] ;  /* 0x0000080001067983 */ /* 0x000ee80000100800 */
[----:B------:R-:W3:Y:S01]  /*1060*/  LDL R7, [R1+0xc] ;  /* 0x00000c0001077983 */ /* 0x000ee20000100800 */
[----:B------:R-:W-:Y:S01]  /*1070*/  ISETP.NE.AND P0, PT, R13, RZ, PT ;  /* 0x000000ff0d00720c */ /* 0x000fe20003f05270 */
[----:B------:R-:W-:-:S12]  /*1080*/  WARPSYNC 0xffffffff ;  /* 0xffffffff00007948 */ /* 0x000fd80003800000 */
[----:B---3--:R3:W-:Y:S04]  /*1090*/  @!P0 STS.128 [0x24100], R4 ;  /* 0x02410004ff008388 */ /* 0x0087e80000000c00 */
[----:B------:R-:W-:Y:S06]  /*10a0*/  BAR.ARV 0x5, 0x100 ;  /* 0x0144000000007b1d */ /* 0x000fec0000002000 */
.L_x_2821:
[----:B--2---:R-:W2:Y:S02]  /*10b0*/  LDL R0, [R1+0xc] ;  /* 0x00000c0001007983 */ /* 0x004ea40000100800 */
[----:B--2---:R-:W-:-:S13]  /*10c0*/  ISETP.GE.AND P0, PT, R0, c[0x0][0x53c], PT ;  /* 0x00014f0000007a0c */ /* 0x004fda0003f06270 */
[----:B------:R-:W-:Y:S05]  /*10d0*/  @P0 EXIT ;  /* 0x000000000000094d */ /* 0x000fea0003800000 */
[----:B------:R-:W2:Y:S01]  /*10e0*/  S2R R14, SR_TID.X ;  /* 0x00000000000e7919 */ /* 0x000ea20000002100 */
[----:B------:R-:W-:Y:S02]  /*10f0*/  ULDC UR4, c[0x0][0x2ac] ;  /* 0x0000ab0000047ab9 */ /* 0x000fe40000000800 */
[----:B------:R-:W-:Y:S02]  /*1100*/  ULDC UR6, c[0x0][0x1d0] ;  /* 0x0000740000067ab9 */ /* 0x000fe40000000800 */
[----:B------:R-:W-:Y:S01]  /*1110*/  UIMAD UR6, UR4, UR6, URZ ;  /* 0x00000006040672a4 */ /* 0x000fe2000f8e023f */
[----:B--2---:R-:W-:-:S04]  /*1120*/  SHF.R.S32.HI R12, RZ, 0x1f, R14 ;  /* 0x0000001fff0c7819 */ /* 0x004fc8000001140e */
[CC--:B-1----:R-:W-:Y:S02]  /*1130*/  LEA.HI R2, R12.reuse, R14.reuse, RZ, 0x4 ;  /* 0x0000000e0c027211 */ /* 0x0c2fe400078f20ff */
[-C--:B------:R-:W-:Y:S02]  /*1140*/  LEA.HI R11, R12, R14.reuse, RZ, 0x3 ;  /* 0x0000000e0c0b7211 */ /* 0x080fe400078f18ff */
[----:B------:R-:W-:Y:S02]  /*1150*/  LOP3.LUT R0, R2, 0xfffffff0, RZ, 0xc0, !PT ;  /* 0xfffffff002007812 */ /* 0x000fe400078ec0ff */
[----:B------:R-:W-:Y:S02]  /*1160*/  SHF.R.S32.HI R250, RZ, 0x3, R11 ;  /* 0x00000003fffa7819 */ /* 0x000fe4000001140b */
[----:B---3--:R-:W-:Y:S01]  /*1170*/  LOP3.LUT R4, R11, 0xfffffff8, RZ, 0xc0, !PT ;  /* 0xfffffff80b047812 */ /* 0x008fe200078ec0ff */
[----:B------:R-:W-:Y:S01]  /*1180*/  IMAD.IADD R0, R14, 0x1, -R0 ;  /* 0x000000010e007824 */ /* 0x000fe200078e0a00 */
[----:B------:R-:W-:Y:S01]  /*1190*/  SHF.R.S32.HI R3, RZ, 0x4, R2 ;  /* 0x00000004ff037819 */ /* 0x000fe20000011402 */
[----:B------:R-:W-:Y:S01]  /*11a0*/  IMAD.SHL.U32 R5, R250, 0x40, RZ ;  /* 0x00000040fa057824 */ /* 0x000fe200078e00ff */
[----:B------:R-:W-:Y:S01]  /*11b0*/  LEA.HI R8, R12, R14, RZ, 0x6 ;  /* 0x0000000e0c087211 */ /* 0x000fe200078f30ff */
[----:B------:R-:W-:Y:S01]  /*11c0*/  IMAD.IADD R21, R14, 0x1, -R4 ;  /* 0x000000010e157824 */ /* 0x000fe200078e0a04 */
[----:B------:R-:W-:-:S02]  /*11d0*/  SHF.R.S32.HI R6, RZ, 0x1f, R0 ;  /* 0x0000001fff067819 */ /* 0x000fc40000011400 */
[----:B------:R-:W-:Y:S01]  /*11e0*/  LEA.HI R4, R2, R3, RZ, 0x1 ;  /* 0x0000000302047211 */ /* 0x000fe200078f08ff */
[C---:B------:R-:W-:Y:S01]  /*11f0*/  IMAD.SHL.U32 R216, R21.reuse, 0x8, RZ ;  /* 0x0000000815d87824 */ /* 0x040fe200078e00ff */
[----:B------:R-:W-:Y:S01]  /*1200*/  LEA.HI R13, R6, R0, RZ, 0x3 ;  /* 0x00000000060d7211 */ /* 0x000fe200078f18ff */
[----:B------:R-:W-:Y:S01]  /*1210*/  IMAD R230, R21, 0x20, R250 ;  /* 0x0000002015e67824 */ /* 0x000fe200078e02fa */
        /* <DEDUP_REMOVED lines=32> */
[----:B------:R-:W-:Y:S01]  /*1420*/  IMAD.SHL.U32 R4, R9, 0x8, RZ ;  /* 0x0000000809047824 */ /* 0x000fe200078e00ff */
[--C-:B------:R-:W-:Y:S01]  /*1430*/  SHF.R.S32.HI R226, RZ, 0x2, R7.reuse ;  /* 0x00000002ffe27819 */ /* 0x100fe20000011407 */
[----:B------:R-:W-:Y:S01]  /*1440*/  IMAD.SHL.U32 R144, R144, 0x2, RZ ;  /* 0x0000000290907824 */ /* 0x000fe200078e00ff */
[----:B------:R-:W-:Y:S01]  /*1450*/  SHF.R.S32.HI R3, RZ, 0x1f, R7 ;  /* 0x0000001fff037819 */ /* 0x000fe20000011407 */
[----:B------:R-:W-:Y:S01]  /*1460*/  IMAD.IADD R252, R14, 0x1, -R2 ;  /* 0x000000010efc7824 */ /* 0x000fe200078e0a02 */
[----:B------:R-:W-:Y:S01]  /*1470*/  LOP3.LUT R0, R0, 0x1c0, RZ, 0xc0, !PT ;  /* 0x000001c000007812 */ /* 0x000fe200078ec0ff */
[----:B------:R-:W-:Y:S01]  /*1480*/  STL [R1+0x6c], R18 ;  /* 0x00006c1201007387 */ /* 0x000fe20000100800 */
[----:B------:R-:W-:Y:S01]  /*1490*/  LEA.HI R3, R3, R226, RZ, 0x3 ;  /* 0x000000e203037211 */ /* 0x000fe200078f18ff */
[----:B------:R-:W-:Y:S01]  /*14a0*/  IMAD.SHL.U32 R110, R252, 0x4, RZ ;  /* 0x00000004fc6e7824 */ /* 0x000fe200078e00ff */
[----:B------:R-:W-:Y:S01]  /*14b0*/  LOP3.LUT R5, R0, 0x8, R4, 0xf8, !PT ;  /* 0x0000000800057812 */ /* 0x000fe200078ef804 */
[----:B------:R-:W-:Y:S01]  /*14c0*/  IMAD.SHL.U32 R104, R252, 0x8, RZ ;  /* 0x00000008fc687824 */ /* 0x000fe200078e00ff */
[----:B------:R-:W-:-:S02]  /*14d0*/  R2P PR, R6, 0x6 ;  /* 0x0000000606007804 */ /* 0x000fc40000000000 */
[----:B------:R-:W-:Y:S01]  /*14e0*/  SHF.R.U32.HI R4, RZ, 0x3, R0 ;  /* 0x00000003ff047819 */ /* 0x000fe20000011600 */
[----:B------:R-:W-:Y:S01]  /*14f0*/  IMAD R0, R9, 0x200, R8 ;  /* 0x0000020009007824 */ /* 0x000fe200078e0208 */
[----:B------:R-:W-:Y:S02]  /*1500*/  IADD3 R6, R226, 0x40, RZ ;  /* 0x00000040e2067810 */ /* 0x000fe40007ffe0ff */
[----:B------:R-:W-:Y:S02]  /*1510*/  LOP3.LUT R3, R3, 0xfffffff8, RZ, 0xc0, !PT ;  /* 0xfffffff803037812 */ /* 0x000fe400078ec0ff */
[----:B------:R-:W-:Y:S01]  /*1520*/  IADD3 R146, R110, 0x20, RZ ;  /* 0x000000206e927810 */ /* 0x000fe20007ffe0ff */
[----:B------:R-:W-:Y:S01]  /*1530*/  IMAD.SHL.U32 R2, R6, 0x40, RZ ;  /* 0x0000004006027824 */ /* 0x000fe200078e00ff */
[----:B------:R-:W-:Y:S01]  /*1540*/  LOP3.LUT R9, R5, R4, RZ, 0x3c, !PT ;  /* 0x0000000405097212 */ /* 0x000fe200078e3cff */
[----:B------:R-:W-:Y:S01]  /*1550*/  IMAD.IADD R5, R226, 0x1, -R3 ;  /* 0x00000001e2057824 */ /* 0x000fe200078e0a03 */
[----:B------:R-:W-:Y:S01]  /*1560*/  SHF.R.S32.HI R4, RZ, 0x1f, R6 ;  /* 0x0000001fff047819 */ /* 0x000fe20000011406 */
[----:B------:R-:W-:Y:S01]  /*1570*/  IMAD.IADD R109, R110, 0x1, R146 ;  /* 0x000000016e6d7824 */ /* 0x000fe200078e0292 */
[----:B------:R-:W-:-:S02]  /*1580*/  LOP3.LUT R20, R2, 0x1c0, RZ, 0xc0, !PT ;  /* 0x000001c002147812 */ /* 0x000fc400078ec0ff */
[----:B------:R-:W-:Y:S01]  /*1590*/  LEA.HI R3, R4, R6, RZ, 0x3 ;  /* 0x0000000604037211 */ /* 0x000fe200078f18ff */
[----:B------:R-:W-:Y:S01]  /*15a0*/  IMAD.SHL.U32 R4, R5, 0x40, RZ ;  /* 0x0000004005047824 */ /* 0x000fe200078e00ff */
[----:B------:R-:W-:Y:S01]  /*15b0*/  IADD3 R145, R110, 0x40, RZ ;  /* 0x000000406e917810 */ /* 0x000fe20007ffe0ff */
[----:B------:R1:W-:Y:S01]  /*15c0*/  STL [R1+0x10], R5 ;  /* 0x0000100501007387 */ /* 0x0003e20000100800 */
[----:B------:R-:W-:Y:S01]  /*15d0*/  SHF.R.S32.HI R2, RZ, 0x1f, R109 ;  /* 0x0000001fff027819 */ /* 0x000fe2000001146d */
[----:B------:R-:W-:Y:S01]  /*15e0*/  IMAD.SHL.U32 R3, R3, 0x40, RZ ;  /* 0x0000004003037824 */ /* 0x000fe200078e00ff */
[----:B------:R-:W-:Y:S01]  /*15f0*/  LOP3.LUT R232, R4, 0x1c0, RZ, 0xc0, !PT ;  /* 0x000001c004e87812 */ /* 0x000fe200078ec0ff */
[----:B------:R-:W-:Y:S01]  /*1600*/  IMAD.IADD R108, R110, 0x1, R145 ;  /* 0x000000016e6c7824 */ /* 0x000fe200078e0291 */
[CC--:B------:R-:W-:Y:S02]  /*1610*/  LEA.HI R4, R2.reuse, R109.reuse, RZ, 0x6 ;  /* 0x0000006d02047211 */ /* 0x0c0fe400078f30ff */
[----:B------:R-:W-:-:S02]  /*1620*/  LEA.HI R8, R2, R109, RZ, 0x3 ;  /* 0x0000006d02087211 */ /* 0x000fc400078f18ff */
[----:B------:R-:W-:Y:S01]  /*1630*/  LOP3.LUT R16, R3, 0xfffffe00, RZ, 0xc0, !PT ;  /* 0xfffffe0003107812 */ /* 0x000fe200078ec0ff */
[----:B------:R-:W-:Y:S01]  /*1640*/  IMAD.SHL.U32 R2, R4, 0x80, RZ ;  /* 0x0000008004027824 */ /* 0x000fe200078e00ff */
[----:B------:R-:W-:Y:S02]  /*1650*/  SHF.R.U32.HI R150, RZ, 0x3, R232 ;  /* 0x00000003ff967819 */ /* 0x000fe400000116e8 */
[----:B------:R-:W-:Y:S01]  /*1660*/  SHF.R.U32.HI R17, RZ, 0x3, R20 ;  /* 0x00000003ff117819 */ /* 0x000fe20000011614 */
[----:B------:R-:W-:Y:S01]  /*1670*/  STL [R1+0x34], R16 ;  /* 0x0000341001007387 */ /* 0x000fe20000100800 */
[----:B------:R-:W-:Y:S02]  /*1680*/  LOP3.LUT R4, R20, 0x38, R8, 0xf8, !PT ;  /* 0x0000003814047812 */ /* 0x000fe400078ef808 */
[----:B------:R-:W-:Y:S02]  /*1690*/  SHF.R.S32.HI R3, RZ, 0x1f, R108 ;  /* 0x0000001fff037819 */ /* 0x000fe4000001146c */
[----:B------:R-:W-:-:S02]  /*16a0*/  LOP3.LUT R2, R2, 0xffffe000, RZ, 0xc0, !PT ;  /* 0xffffe00002027812 */ /* 0x000fc400078ec0ff */
[----:B------:R-:W-:Y:S02]  /*16b0*/  LOP3.LUT R4, R4, R17, RZ, 0x3c, !PT ;  /* 0x0000001104047212 */ /* 0x000fe400078e3cff */
[----:B------:R-:W-:Y:S02]  /*16c0*/  LEA.HI R7, R3, R108, RZ, 0x3 ;  /* 0x0000006c03077211 */ /* 0x000fe400078f18ff */
[----:B-1----:R-:W-:Y:S02]  /*16d0*/  LOP3.LUT R5, R232, 0x38, R8, 0xf8, !PT ;  /* 0x00000038e8057812 */ /* 0x002fe400078ef808 */
[----:B------:R-:W-:Y:S02]  /*16e0*/  IADD3 R14, R4, R2, R16 ;  /* 0x00000002040e7210 */ /* 0x000fe40007ffe010 */
[----:B------:R-:W-:Y:S02]  /*16f0*/  LOP3.LUT R6, R5, R150, RZ, 0x3c, !PT ;  /* 0x0000009605067212 */ /* 0x000fe400078e3cff */
[----:B------:R-:W-:-:S02]  /*1700*/  LEA.HI R5, R3, R108, RZ, 0x6 ;  /* 0x0000006c03057211 */ /* 0x000fc400078f30ff */
[----:B------:R-:W-:Y:S01]  /*1710*/  IADD3 R15, R6, R2, R151 ;  /* 0x00000002060f7210 */ /* 0x000fe20007ffe097 */
[----:B------:R-:W-:Y:S01]  /*1720*/  IMAD.SHL.U32 R6, R13, 0x40, RZ ;  /* 0x000000400d067824 */ /* 0x000fe200078e00ff */
[--C-:B------:R-:W-:Y:S01]  /*1730*/  LOP3.LUT R4, R232, 0x38, R7.reuse, 0xf8, !PT ;  /* 0x00000038e8047812 */ /* 0x100fe200078ef807 */
[----:B------:R-:W-:Y:S01]  /*1740*/  IMAD.SHL.U32 R2, R5, 0x80, RZ ;  /* 0x0000008005027824 */ /* 0x000fe200078e00ff */
[----:B------:R-:W-:Y:S02]  /*1750*/  LOP3.LUT R3, R20, 0x38, R7, 0xf8, !PT ;  /* 0x0000003814037812 */ /* 0x000fe400078ef807 */
[----:B------:R-:W-:Y:S02]  /*1760*/  LOP3.LUT R5, R4, R150, RZ, 0x3c, !PT ;  /* 0x0000009604057212 */ /* 0x000fe400078e3cff */
[----:B------:R-:W-:Y:S02]  /*1770*/  LOP3.LUT R2, R2, 0xffffe000, RZ, 0xc0, !PT ;  /* 0xffffe00002027812 */ /* 0x000fe400078ec0ff */
[----:B------:R-:W-:-:S02]  /*1780*/  LOP3.LUT R4, R3, R17, RZ, 0x3c, !PT ;  /* 0x0000001103047212 */ /* 0x000fc400078e3cff */
[----:B------:R-:W-:Y:S02]  /*1790*/  IADD3 R13, R5, R2, R151 ;  /* 0x00000002050d7210 */ /* 0x000fe40007ffe097 */
[----:B------:R-:W-:Y:S02]  /*17a0*/  LEA.HI R5, R252, R252, RZ, 0x1 ;  /* 0x000000fcfc057211 */ /* 0x000fe400078f08ff */
[----:B------:R-:W-:Y:S02]  /*17b0*/  LOP3.LUT R3, R6, 0xfffffe00, RZ, 0xc0, !PT ;  /* 0xfffffe0006037812 */ /* 0x000fe400078ec0ff */
[----:B------:R-:W-:Y:S02]  /*17c0*/  LOP3.LUT R5, R5, 0x1ffffffe, RZ, 0xc0, !PT ;  /* 0x1ffffffe05057812 */ /* 0x000fe400078ec0ff */
[----:B------:R-:W-:Y:S01]  /*17d0*/  IADD3 R12, R4, R2, R16 ;  /* 0x00000002040c7210 */ /* 0x000fe20007ffe010 */
[----:B------:R-:W-:Y:S01]  /*17e0*/  IMAD.MOV.U32 R4, RZ, RZ, 0x20 ;  /* 0x00000020ff047424 */ /* 0x000fe200078e00ff */
[----:B------:R-:W-:Y:S01]  /*17f0*/  IADD3 R2, R9, R3, R10 ;  /* 0x0000000309027210 */ /* 0x000fe20007ffe00a */
[----:B------:R-:W-:Y:S01]  /*1800*/  IMAD.MOV.U32 R10, RZ, RZ, 0x40 ;  /* 0x00000040ff0a7424 */ /* 0x000fe200078e00ff */
[----:B------:R-:W-:-:S02]  /*1810*/  IADD3 R149, R110, 0x10, RZ ;  /* 0x000000106e957810 */ /* 0x000fc40007ffe0ff */
[----:B------:R-:W-:Y:S01]  /*1820*/  LOP3.LUT R3, R9, R3, RZ, 0xfc, !PT ;  /* 0x0000000309037212 */ /* 0x000fe200078efcff */
[----:B------:R-:W-:Y:S01]  /*1830*/  IMAD.IADD R9, R252, 0x1, -R5 ;  /* 0x00000001fc097824 */ /* 0x000fe200078e0a05 */
[----:B------:R-:W-:Y:S02]  /*1840*/  LOP3.LUT R6, R11, 0x7ffffffc, RZ, 0xc0, !PT ;  /* 0x7ffffffc0b067812 */ /* 0x000fe400078ec0ff */
[----:B------:R-:W-:Y:S02]  /*1850*/  LOP3.LUT R5, R20, 0x38, R104, 0xf8, !PT ;  /* 0x0000003814057812 */ /* 0x000fe400078ef868 */
[----:B------:R-:W-:Y:S01]  /*1860*/  SHF.R.S32.HI R20, RZ, 0x1f, R149 ;  /* 0x0000001fff147819 */ /* 0x000fe20000011495 */
[----:B------:R-:W-:Y:S01]  /*1870*/  IMAD.IADD R6, R19, 0x1, -R6 ;  /* 0x0000000113067824 */ /* 0x000fe200078e0a06 */
[C---:B------:R-:W-:Y:S02]  /*1880*/  IADD3 R148, R110.reuse, 0x30, RZ ;  /* 0x000000306e947810 */ /* 0x040fe40007ffe0ff */
[----:B------:R-:W-:Y:S01]  /*1890*/  SHF.R.S32.HI R11, RZ, 0x1f, R146 ;  /* 0x0000001fff0b7819 */ /* 0x000fe20000011492 */
[----:B------:R1:W-:Y:S01]  /*18a0*/  STL [R1+0x48], R20 ;  /* 0x0000481401007387 */ /* 0x0003e20000100800 */
[----:B------:R-:W-:Y:S01]  /*18b0*/  IADD3 R147, R110, 0x50, RZ ;  /* 0x000000506e937810 */ /* 0x000fe20007ffe0ff */
[----:B------:R-:W-:Y:S01]  /*18c0*/  IMAD.SHL.U32 R251, R6, 0x2, RZ ;  /* 0x0000000206fb7824 */ /* 0x000fe200078e00ff */
[----:B------:R-:W-:Y:S01]  /*18d0*/  SHF.R.S32.HI R21, RZ, 0x1f, R148 ;  /* 0x0000001fff157819 */ /* 0x000fe20000011494 */
[----:B------:R2:W-:Y:S01]  /*18e0*/  STL [R1+0x44], R11 ;  /* 0x0000440b01007387 */ /* 0x0005e20000100800 */
[----:B------:R-:W-:Y:S01]  /*18f0*/  LOP3.LUT R5, R16, R5, R17, 0xf6, !PT ;  /* 0x0000000510057212 */ /* 0x000fe200078ef611 */
[----:B------:R-:W-:Y:S01]  /*1900*/  IMAD R6, R9, 0x8, R18 ;  /* 0x0000000809067824 */ /* 0x000fe200078e0212 */
[----:B------:R-:W-:Y:S01]  /*1910*/  IADD3 R34, R251, 0x8, RZ ;  /* 0x00000008fb227810 */ /* 0x000fe20007ffe0ff */
[----:B------:R-:W-:Y:S01]  /*1920*/  STL [R1+0x40], R21 ;  /* 0x0000401501007387 */ /* 0x000fe20000100800 */
[----:B------:R-:W-:-:S02]  /*1930*/  LEA R5, R5, 0x18100, 0x1 ;  /* 0x0001810005057811 */ /* 0x000fc400078e08ff */
[C---:B------:R-:W-:Y:S02]  /*1940*/  IADD3 R33, R251.reuse, 0x10, RZ ;  /* 0x00000010fb217810 */ /* 0x040fe40007ffe0ff */
[C---:B------:R-:W-:Y:S02]  /*1950*/  IADD3 R32, R251.reuse, 0x18, RZ ;  /* 0x00000018fb207810 */ /* 0x040fe40007ffe0ff */
[C---:B------:R-:W-:Y:S02]  /*1960*/  IADD3 R31, R251.reuse, 0x20, RZ ;  /* 0x00000020fb1f7810 */ /* 0x040fe40007ffe0ff */
[C---:B------:R-:W-:Y:S02]  /*1970*/  IADD3 R29, R251.reuse, 0x30, RZ ;  /* 0x00000030fb1d7810 */ /* 0x040fe40007ffe0ff */
[C---:B------:R-:W-:Y:S02]  /*1980*/  IADD3 R28, R251.reuse, 0x38, RZ ;  /* 0x00000038fb1c7810 */ /* 0x040fe40007ffe0ff */
[----:B------:R-:W-:-:S02]  /*1990*/  IADD3 R26, R251, 0x48, RZ ;  /* 0x00000048fb1a7810 */ /* 0x000fc40007ffe0ff */
[----:B------:R-:W-:Y:S02]  /*19a0*/  SEL R184, R4, 0xffffffe0, !P1 ;  /* 0xffffffe004b87807 */ /* 0x000fe40004800000 */
[----:B-1----:R-:W-:Y:S02]  /*19b0*/  SHF.R.S32.HI R20, RZ, 0x1f, R145 ;  /* 0x0000001fff147819 */ /* 0x002fe40000011491 */
[C---:B------:R-:W-:Y:S02]  /*19c0*/  IADD3 R25, R251.reuse, 0x50, RZ ;  /* 0x00000050fb197810 */ /* 0x040fe40007ffe0ff */
[----:B--2---:R-:W-:Y:S01]  /*19d0*/  SHF.R.S32.HI R11, RZ, 0x1f, R147 ;  /* 0x0000001fff0b7819 */ /* 0x004fe20000011493 */
[----:B------:R1:W-:Y:S01]  /*19e0*/  STL [R1+0x3c], R20 ;  /* 0x00003c1401007387 */ /* 0x0003e20000100800 */
[C---:B------:R-:W-:Y:S02]  /*19f0*/  IADD3 R23, R251.reuse, 0x60, RZ ;  /* 0x00000060fb177810 */ /* 0x040fe40007ffe0ff */
[----:B------:R-:W-:Y:S01]  /*1a00*/  IADD3 R22, R251, 0x68, RZ ;  /* 0x00000068fb167810 */ /* 0x000fe20007ffe0ff */
[----:B------:R-:W-:Y:S01]  /*1a10*/  STL [R1+0x38], R11 ;  /* 0x0000380b01007387 */ /* 0x000fe20000100800 */
[----:B------:R-:W-:-:S02]  /*1a20*/  SHF.R.S32.HI R4, RZ, 0x1f, R33 ;  /* 0x0000001fff047819 */ /* 0x000fc40000011421 */
[----:B------:R-:W-:Y:S01]  /*1a30*/  SHF.R.S32.HI R234, RZ, 0x3, R8 ;  /* 0x00000003ffea7819 */ /* 0x000fe20000011408 */
[----:B------:R-:W-:Y:S01]  /*1a40*/  STL [R1+0x64], R6 ;  /* 0x0000640601007387 */ /* 0x000fe20000100800 */
[C---:B------:R-:W-:Y:S02]  /*1a50*/  IADD3 R19, R251.reuse, 0x80, RZ ;  /* 0x00000080fb137810 */ /* 0x040fe40007ffe0ff */
[C---:B------:R-:W-:Y:S01]  /*1a60*/  IADD3 R17, R251.reuse, 0x90, RZ ;  /* 0x00000090fb117810 */ /* 0x040fe20007ffe0ff */
[----:B------:R2:W-:Y:S01]  /*1a70*/  STL [R1+0x60], R5 ;  /* 0x0000600501007387 */ /* 0x0005e20000100800 */
[----:B------:R-:W-:Y:S02]  /*1a80*/  SHF.R.S32.HI R4, RZ, 0x1f, R31 ;  /* 0x0000001fff047819 */ /* 0x000fe4000001141f */
[----:B------:R-:W-:Y:S02]  /*1a90*/  SHF.R.S32.HI R233, RZ, 0x3, R7 ;  /* 0x00000003ffe97819 */ /* 0x000fe40000011407 */
[----:B------:R-:W-:-:S02]  /*1aa0*/  IADD3 R16, R251, 0x98, RZ ;  /* 0x00000098fb107810 */ /* 0x000fc40007ffe0ff */
[C---:B------:R-:W-:Y:S02]  /*1ab0*/  IADD3 R8, R251.reuse, 0xa8, RZ ;  /* 0x000000a8fb087810 */ /* 0x040fe40007ffe0ff */
[----:B------:R-:W-:Y:S02]  /*1ac0*/  SHF.R.S32.HI R4, RZ, 0x1f, R28 ;  /* 0x0000001fff047819 */ /* 0x000fe4000001141c */
[C---:B------:R-:W-:Y:S02]  /*1ad0*/  IADD3 R7, R251.reuse, 0xb0, RZ ;  /* 0x000000b0fb077810 */ /* 0x040fe40007ffe0ff */
[----:B-1----:R-:W-:Y:S02]  /*1ae0*/  IADD3 R20, R251, 0x78, RZ ;  /* 0x00000078fb147810 */ /* 0x002fe40007ffe0ff */
[----:B------:R-:W-:Y:S02]  /*1af0*/  SHF.R.S32.HI R4, RZ, 0x1f, R25 ;  /* 0x0000001fff047819 */ /* 0x000fe40000011419 */
[----:B------:R-:W-:-:S02]  /*1b00*/  SHF.R.S32.HI R4, RZ, 0x1f, R22 ;  /* 0x0000001fff047819 */ /* 0x000fc40000011416 */
[----:B------:R-:W-:Y:S02]  /*1b10*/  SHF.R.S32.HI R4, RZ, 0x1f, R19 ;  /* 0x0000001fff047819 */ /* 0x000fe40000011413 */
[----:B------:R-:W-:Y:S02]  /*1b20*/  SHF.R.S32.HI R4, RZ, 0x1f, R16 ;  /* 0x0000001fff047819 */ /* 0x000fe40000011410 */
[----:B------:R-:W-:Y:S02]  /*1b30*/  SHF.R.S32.HI R4, RZ, 0x1f, R7 ;  /* 0x0000001fff047819 */ /* 0x000fe40000011407 */
[----:B--2---:R-:W-:Y:S02]  /*1b40*/  SHF.R.S32.HI R5, RZ, 0x1f, R34 ;  /* 0x0000001fff057819 */ /* 0x004fe40000011422 */
        /* <DEDUP_REMOVED lines=10> */
[----:B------:R-:W-:Y:S01]  /*1bf0*/  STL [R1+0x5c], R5 ;  /* 0x00005c0501007387 */ /* 0x000fe20000100800 */
[----:B------:R-:W-:Y:S02]  /*1c00*/  LEA R2, R13, 0x18100, 0x1 ;  /* 0x000181000d027811 */ /* 0x000fe400078e08ff */
[----:B------:R-:W-:Y:S01]  /*1c10*/  LEA R186, R3, 0x100, 0x1 ;  /* 0x0000010003ba7811 */ /* 0x000fe200078e08ff */
[----:B------:R-:W-:Y:S01]  /*1c20*/  STL [R1+0x58], R4 ;  /* 0x0000580401007387 */ /* 0x000fe20000100800 */
[----:B------:R-:W-:Y:S01]  /*1c30*/  LEA R185, R0, 0xc100, 0x1 ;  /* 0x0000c10000b97811 */ /* 0x000fe200078e08ff */
[----:B------:R-:W-:Y:S01]  /*1c40*/  IMAD.IADD R181, R180, 0x1, R184 ;  /* 0x00000001b4b57824 */ /* 0x000fe200078e02b8 */
[----:B------:R-:W-:Y:S01]  /*1c50*/  SEL R0, R10, 0xffffffc0, !P2 ;  /* 0xffffffc00a007807 */ /* 0x000fe20005000000 */
[----:B------:R1:W-:Y:S01]  /*1c60*/  STL [R1+0x54], R2 ;  /* 0x0000540201007387 */ /* 0x0003e20000100800 */
[----:B------:R-:W-:-:S02]  /*1c70*/  LEA R3, R12, 0x18100, 0x1 ;  /* 0x000181000c037811 */ /* 0x000fc400078e08ff */
[----:B------:R-:W-:Y:S01]  /*1c80*/  IADD3 R215, R216, 0x40, RZ ;  /* 0x00000040d8d77810 */ /* 0x000fe20007ffe0ff */
[----:B------:R-:W-:Y:S01]  /*1c90*/  IMAD.IADD R187, R0, 0x1, R186 ;  /* 0x0000000100bb7824 */ /* 0x000fe200078e02ba */
[----:B------:R-:W-:Y:S01]  /*1ca0*/  IADD3 R218, R216, 0x80, RZ ;  /* 0x00000080d8da7810 */ /* 0x000fe20007ffe0ff */
[----:B------:R-:W-:Y:S01]  /*1cb0*/  STL [R1+0x50], R3 ;  /* 0x0000500301007387 */ /* 0x000fe20000100800 */
[--C-:B------:R-:W-:Y:S01]  /*1cc0*/  IMAD.IADD R183, R180, 0x1, R0.reuse ;  /* 0x00000001b4b77824 */ /* 0x100fe200078e0200 */
[C---:B------:R-:W-:Y:S01]  /*1cd0*/  IADD3 R223, R104.reuse, 0x60, RZ ;  /* 0x0000006068df7810 */ /* 0x040fe20007ffe0ff */
[----:B------:R-:W-:Y:S01]  /*1ce0*/  IMAD.IADD R182, R181, 0x1, R0 ;  /* 0x00000001b5b67824 */ /* 0x000fe200078e0200 */
[C---:B------:R-:W-:Y:S02]  /*1cf0*/  IADD3 R222, R104.reuse, 0x80, RZ ;  /* 0x0000008068de7810 */ /* 0x040fe40007ffe0ff */
[----:B------:R-:W-:Y:S02]  /*1d00*/  IADD3 R221, R104, 0xa0, RZ ;  /* 0x000000a068dd7810 */ /* 0x000fe40007ffe0ff */
[----:B------:R-:W-:-:S02]  /*1d10*/  IADD3 R30, R251, 0x28, RZ ;  /* 0x00000028fb1e7810 */ /* 0x000fc40007ffe0ff */
[C---:B------:R-:W-:Y:S02]  /*1d20*/  IADD3 R27, R251.reuse, 0x40, RZ ;  /* 0x00000040fb1b7810 */ /* 0x040fe40007ffe0ff */
[C---:B------:R-:W-:Y:S02]  /*1d30*/  IADD3 R24, R251.reuse, 0x58, RZ ;  /* 0x00000058fb187810 */ /* 0x040fe40007ffe0ff */
[C---:B------:R-:W-:Y:S02]  /*1d40*/  IADD3 R21, R251.reuse, 0x70, RZ ;  /* 0x00000070fb157810 */ /* 0x040fe40007ffe0ff */
[C---:B------:R-:W-:Y:S02]  /*1d50*/  IADD3 R18, R251.reuse, 0x88, RZ ;  /* 0x00000088fb127810 */ /* 0x040fe40007ffe0ff */
[C---:B------:R-:W-:Y:S01]  /*1d60*/  IADD3 R9, R251.reuse, 0xa0, RZ ;  /* 0x000000a0fb097810 */ /* 0x040fe20007ffe0ff */
[----:B-1----:R-:W-:Y:S01]  /*1d70*/  IMAD.IADD R2, R184, 0x1, R186 ;  /* 0x00000001b8027824 */ /* 0x002fe200078e02ba */
[----:B------:R-:W-:-:S02]  /*1d80*/  IADD3 R6, R251, 0xb8, RZ ;  /* 0x000000b8fb067810 */ /* 0x000fc40007ffe0ff */
[----:B------:R-:W-:Y:S02]  /*1d90*/  SHF.R.S32.HI R217, RZ, 0x1f, R216 ;  /* 0x0000001fffd97819 */ /* 0x000fe400000114d8 */
        /* <DEDUP_REMOVED lines=8> */
[----:B------:R-:W-:Y:S02]  /*1e20*/  IADD3 R10, R144, 0x100, RZ ;  /* 0x00000100900a7810 */ /* 0x000fe40007ffe0ff */
[----:B------:R-:W-:Y:S02]  /*1e30*/  SHF.R.S32.HI R30, RZ, 0x1f, R30 ;  /* 0x0000001fff1e7819 */ /* 0x000fe4000001141e */
[----:B------:R-:W-:Y:S02]  /*1e40*/  SHF.R.S32.HI R27, RZ, 0x1f, R27 ;  /* 0x0000001fff1b7819 */ /* 0x000fe4000001141b */
[----:B------:R-:W-:-:S02]  /*1e50*/  SHF.R.S32.HI R24, RZ, 0x1f, R24 ;  /* 0x0000001fff187819 */ /* 0x000fc40000011418 */
[----:B------:R-:W-:Y:S01]  /*1e60*/  SHF.R.S32.HI R21, RZ, 0x1f, R21 ;  /* 0x0000001fff157819 */ /* 0x000fe20000011415 */
[----:B-1----:R-:W-:Y:S01]  /*1e70*/  IMAD.IADD R2, R0, 0x1, R2 ;  /* 0x0000000100027824 */ /* 0x002fe200078e0202 */
[----:B------:R-:W-:Y:S01]  /*1e80*/  SHF.R.S32.HI R18, RZ, 0x1f, R18 ;  /* 0x0000001fff127819 */ /* 0x000fe20000011412 */
[----:B------:R-:W-:Y:S01]  /*1e90*/  IMAD.IADD R0, R184, 0x1, R187 ;  /* 0x00000001b8007824 */ /* 0x000fe200078e02bb */
[----:B------:R-:W-:Y:S02]  /*1ea0*/  SHF.R.S32.HI R9, RZ, 0x1f, R9 ;  /* 0x0000001fff097819 */ /* 0x000fe40000011409 */
[----:B------:R-:W-:Y:S02]  /*1eb0*/  SHF.R.S32.HI R6, RZ, 0x1f, R6 ;  /* 0x0000001fff067819 */ /* 0x000fe40000011406 */
[----:B------:R1:W-:Y:S04]  /*1ec0*/  STL [R1+0x24], R0 ;  /* 0x0000240001007387 */ /* 0x0003e80000100800 */
[----:B------:R1:W-:Y:S02]  /*1ed0*/  STL [R1+0x4c], R2 ;  /* 0x00004c0201007387 */ /* 0x0003e40000100800 */
.L_x_3027:
[----:B-1----:R-:W2:Y:S01]  /*1ee0*/  LDL R0, [R1+0xc] ;  /* 0x00000c0001007983 */ /* 0x002ea20000100800 */
[----:B------:R-:W-:Y:S01]  /*1ef0*/  IMAD.MOV.U32 R2, RZ, RZ, 0x4 ;  /* 0x00000004ff027424 */ /* 0x000fe200078e00ff */
[----:B------:R-:W-:-:S02]  /*1f00*/  ISETP.NE.U32.AND P0, PT, RZ, c[0x0][0x370], PT ;  /* 0x0000dc00ff007a0c */ /* 0x000fc40003f05070 */
[----:B------:R-:W-:Y:S02]  /*1f10*/  ISETP.NE.U32.AND P4, PT, RZ, c[0x0][0x360], PT ;  /* 0x0000d800ff007a0c */ /* 0x000fe40003f85070 */
[----:B------:R-:W-:Y:S01]  /*1f20*/  ISETP.NE.AND.EX P1, PT, RZ, c[0x0][0x374], PT, P0 ;  /* 0x0000dd00ff007a0c */ /* 0x000fe20003f25300 */
[----:B--2---:R-:W-:-:S05]  /*1f30*/  IMAD.WIDE R2, R0, R2, c[0x0][0x588] ;  /* 0x0001620000027625 */ /* 0x004fca00078e0202 */
[----:B------:R-:W2:Y:S01]  /*1f40*/  LDG.E R24, [R2.64] ;  /* 0x0000000802187981 */ /* 0x000ea2000c1e1900 */
[----:B------:R-:W-:Y:S01]  /*1f50*/  ISETP.NE.AND.EX P4, PT, RZ, c[0x0][0x364], PT, P4 ;  /* 0x0000d900ff007a0c */ /* 0x000fe20003f85340 */
[----:B------:R-:W-:Y:S01]  /*1f60*/  IMAD.MOV.U32 R247, RZ, RZ, RZ ;  /* 0x000000fffff77224 */ /* 0x000fe200078e00ff */
[----:B------:R-:W-:Y:S02]  /*1f70*/  ISETP.NE.U32.AND P3, PT, RZ, c[0x0][0x348], PT ;  /* 0x0000d200ff007a0c */ /* 0x000fe40003f65070 */
[----:B------:R-:W-:Y:S02]  /*1f80*/  ISETP.NE.U32.AND P5, PT, RZ, c[0x0][0x350], PT ;  /* 0x0000d400ff007a0c */ /* 0x000fe40003fa5070 */
[----:B------:R-:W-:Y:S02]  /*1f90*/  ISETP.NE.U32.AND P6, PT, RZ, c[0x0][0x358], PT ;  /* 0x0000d600ff007a0c */ /* 0x000fe40003fc5070 */
[----:B------:R-:W-:Y:S02]  /*1fa0*/  ISETP.NE.AND.EX P3, PT, RZ, c[0x0][0x34c], PT, P3 ;  /* 0x0000d300ff007a0c */ /* 0x000fe40003f65330 */
[----:B------:R-:W-:-:S02]  /*1fb0*/  ISETP.NE.AND.EX P5, PT, RZ, c[0x0][0x354], PT, P5 ;  /* 0x0000d500ff007a0c */ /* 0x000fc40003fa5350 */
[----:B------:R-:W-:Y:S01]  /*1fc0*/  ISETP.NE.AND.EX P6, PT, RZ, c[0x0][0x35c], PT, P6 ;  /* 0x0000d700ff007a0c */ /* 0x000fe20003fc5360 */
[----:B------:R-:W-:Y:S02]  /*1fd0*/  IMAD.MOV.U32 R139, RZ, RZ, RZ ;  /* 0x000000ffff8b7224 */ /* 0x000fe400078e00ff */
[----:B------:R-:W-:Y:S02]  /*1fe0*/  IMAD.MOV.U32 R20, RZ, RZ, RZ ;  /* 0x000000ffff147224 */ /* 0x000fe400078e00ff */
[----:B------:R-:W-:Y:S01]  /*1ff0*/  IMAD.MOV.U32 R13, RZ, RZ, RZ ;  /* 0x000000ffff0d7224 */ /* 0x000fe200078e00ff */
[----:B--2---:R-:W-:Y:S01]  /*2000*/  SHF.R.S32.HI R21, RZ, 0x1f, R24 ;  /* 0x0000001fff157819 */ /* 0x004fe20000011418 */
[C---:B------:R-:W-:Y:S01]  /*2010*/  IMAD.SHL.U32 R22, R24.reuse, 0x4, RZ ;  /* 0x0000000418167824 */ /* 0x040fe200078e00ff */
[C---:B------:R-:W-:Y:S01]  /*2020*/  @P1 LEA R4, P0, R24.reuse, c[0x0][0x370], 0x2 ;  /* 0x0000dc0018041a11 */ /* 0x040fe200078010ff */
[----:B------:R1:W-:Y:S01]  /*2030*/  STL [R1+0x1c], R24 ;  /* 0x00001c1801007387 */ /* 0x0003e20000100800 */
[----:B------:R-:W-:-:S02]  /*2040*/  SHF.L.U64.HI R16, R24, 0x2, R21 ;  /* 0x0000000218107819 */ /* 0x000fc40000010215 */
[----:B------:R-:W-:Y:S01]  /*2050*/  @P1 LEA.HI.X R5, R24, c[0x0][0x374], R21, 0x2, P0 ;  /* 0x0000dd0018051a11 */ /* 0x000fe200000f1415 */
[----:B------:R1:W-:Y:S01]  /*2060*/  STL [R1+0x28], R21 ;  /* 0x0000281501007387 */ /* 0x0003e20000100800 */
[C---:B------:R-:W-:Y:S02]  /*2070*/  @P4 IADD3 R2, P0, R22.reuse, c[0x0][0x360], RZ ;  /* 0x0000d80016024a10 */ /* 0x040fe40007f1e0ff */
[----:B------:R-:W-:Y:S01]  /*2080*/  IADD3 R6, P2, R22, c[0x0][0x348], RZ ;  /* 0x0000d20016067a10 */ /* 0x000fe20007f5e0ff */
[----:B------:R2:W5:Y:S01]  /*2090*/  @P1 LDG.E R247, [R4.64] ;  /* 0x0000000804f71981 */ /* 0x000562000c1e1900 */
[----:B------:R-:W-:-:S03]  /*20a0*/  @P4 IADD3.X R3, R16, c[0x0][0x364], RZ, P0, !PT ;  /* 0x0000d90010034a10 */ /* 0x000fc600007fe4ff */
[----:B------:R1:W-:Y:S04]  /*20b0*/  STL [R1+0x14], R22 ;  /* 0x0000141601007387 */ /* 0x0003e80000100800 */
[----:B------:R3:W5:Y:S01]  /*20c0*/  @P4 LDG.E R249, [R2.64] ;  /* 0x0000000802f94981 */ /* 0x000762000c1e1900 */
[----:B------:R-:W-:-:S03]  /*20d0*/  IADD3.X R7, R16, c[0x0][0x34c], RZ, P2, !PT ;  /* 0x0000d30010077a10 */ /* 0x000fc600017fe4ff */
[----:B------:R1:W-:Y:S04]  /*20e0*/  STL [R1+0x18], R16 ;  /* 0x0000181001007387 */ /* 0x0003e80000100800 */
[----:B------:R1:W5:Y:S01]  /*20f0*/  @P3 LDG.E R139, [R6.64] ;  /* 0x00000008068b3981 */ /* 0x000362000c1e1900 */
[----:B--2---:R-:W-:-:S04]  /*2100*/  IADD3 R4, P1, R22, c[0x0][0x350], RZ ;  /* 0x0000d40016047a10 */ /* 0x004fc80007f3e0ff */
[----:B------:R-:W-:Y:S02]  /*2110*/  IADD3.X R5, R16, c[0x0][0x354], RZ, P1, !PT ;  /* 0x0000d50010057a10 */ /* 0x000fe40000ffe4ff */
[----:B---3--:R-:W-:-:S03]  /*2120*/  IADD3 R2, P0, R22, c[0x0][0x358], RZ ;  /* 0x0000d60016027a10 */ /* 0x008fc60007f1e0ff */
[----:B------:R1:W5:Y:S01]  /*2130*/  @P5 LDG.E R20, [R4.64] ;  /* 0x0000000804145981 */ /* 0x000362000c1e1900 */
[----:B------:R-:W-:-:S05]  /*2140*/  IADD3.X R3, R16, c[0x0][0x35c], RZ, P0, !PT ;  /* 0x0000d70010037a10 */ /* 0x000fca00007fe4ff */
[----:B------:R1:W5:Y:S01]  /*2150*/  @P6 LDG.E R13, [R2.64] ;  /* 0x00000008020d6981 */ /* 0x000362000c1e1900 */
[----:B------:R-:W-:Y:S01]  /*2160*/  YIELD ;  /* 0x0000000000007946 */ /* 0x000fe20003800000 */
[----:B------:R-:W-:Y:S05]  /*2170*/  @P4 BRA `(.L_x_2836) ;  /* 0x0000005000004947 */ /* 0x000fea0003800000 */
[----:B-----5:R-:W-:Y:S01]  /*2180*/  MOV R249, c[0x0][0x168] ;  /* 0x00005a0000f97a02 */ /* 0x020fe20000000f00 */
[----:B------:R-:W-:Y:S05]  /*2190*/  @!P3 BRA `(.L_x_2836) ;  /* 0x000000300000b947 */ /* 0x000fea0003800000 */
[----:B------:R-:W2:Y:S04]  /*21a0*/  LDG.E R8, [R6.64] ;  /* 0x0000000806087981 */ /* 0x000ea8000c1e1900 */
[----:B------:R-:W2:Y:S02]  /*21b0*/  LDG.E R0, [R6.64+0x4] ;  /* 0x0000040806007981 */ /* 0x000ea4000c1e1900 */
[----:B--2---:R-:W-:Y:S02]  /*21c0*/  IADD3 R249, -R8, R0, RZ ;  /* 0x0000000008f97210 */ /* 0x004fe40007ffe1ff */
.L_x_2836:
[----:B------:R-:W-:-:S04]  /*21d0*/  ISETP.NE.U32.AND P0, PT, RZ, c[0x0][0x368], PT ;  /* 0x0000da00ff007a0c */ /* 0x000fc80003f05070 */
[----:B------:R-:W-:-:S13]  /*21e0*/  ISETP.NE.AND.EX P0, PT, RZ, c[0x0][0x36c], PT, P0 ;  /* 0x0000db00ff007a0c */ /* 0x000fda0003f05300 */
[----:B------:R-:W-:Y:S05]  /*21f0*/  @!P0 BRA `(.L_x_2837) ;  /* 0x0000004000008947 */ /* 0x000fea0003800000 */
[----:B-1----:R-:W-:-:S04]  /*2200*/  IADD3 R4, P0, R22, c[0x0][0x368], RZ ;  /* 0x0000da0016047a10 */ /* 0x002fc80007f1e0ff */
[----:B------:R-:W-:-:S05]  /*2210*/  IADD3.X R5, R16, c[0x0][0x36c], RZ, P0, !PT ;  /* 0x0000db0010057a10 */ /* 0x000fca00007fe4ff */
[----:B------:R1:W5:Y:S01]  /*2220*/  LDG.E R15, [R4.64] ;  /* 0x00000008040f7981 */ /* 0x000362000c1e1900 */
[----:B------:R-:W-:Y:S05]  /*2230*/  BRA `(.L_x_2838) ;  /* 0x0000005000007947 */ /* 0x000fea0003800000 */
.L_x_2837:
[----:B------:R-:W-:Y:S01]  /*2240*/  MOV R15, UR6 ;  /* 0x00000006000f7c02 */ /* 0x000fe20008000f00 */
[----:B------:R-:W-:Y:S05]  /*2250*/  @!P5 BRA `(.L_x_2838) ;  /* 0x000000300000d947 */ /* 0x000fea0003800000 */
[----:B-1----:R-:W2:Y:S04]  /*2260*/  LDG.E R6, [R4.64] ;  /* 0x0000000804067981 */ /* 0x002ea8000c1e1900 */
[----:B------:R-:W2:Y:S02]  /*2270*/  LDG.E R0, [R4.64+0x4] ;  /* 0x0000040804007981 */ /* 0x000ea4000c1e1900 */
[----:B--2---:R-:W-:Y:S02]  /*2280*/  IADD3 R15, -R6, R0, RZ ;  /* 0x00000000060f7210 */ /* 0x004fe40007ffe1ff */
.L_x_2838:
[----:B------:R-:W2:Y:S04]  /*2290*/  LDL.LU R0, [R1+0x4] ;  /* 0x0000040001007983 */ /* 0x000ea80000300800 */
[----:B-1----:R1:W3:Y:S04]  /*22a0*/  @P6 LDG.E R5, [R2.64] ;  /* 0x0000000802056981 */ /* 0x0022e8000c1e1900 */
[----:B------:R1:W3:Y:S04]  /*22b0*/  @P6 LDG.E R4, [R2.64+0x4] ;  /* 0x0000040802046981 */ /* 0x0002e8000c1e1900 */
[----:B------:R-:W4:Y:S01]  /*22c0*/  LDL R14, [R1+0x8] ;  /* 0x00000800010e7983 */ /* 0x000f220000100800 */
[----:B------:R-:W-:-:S04]  /*22d0*/  ISETP.NE.U32.AND P0, PT, RZ, c[0x0][0x378], PT ;  /* 0x0000de00ff007a0c */ /* 0x000fc80003f05070 */
[----:B------:R-:W-:Y:S01]  /*22e0*/  ISETP.NE.AND.EX P1, PT, RZ, c[0x0][0x37c], PT, P0 ;  /* 0x0000df00ff007a0c */ /* 0x000fe20003f25300 */
[----:B------:R-:W-:-:S05]  /*22f0*/  IMAD.MOV.U32 R6, RZ, RZ, c[0x0][0x2c4] ;  /* 0x0000b100ff067624 */ /* 0x000fca00078e00ff */
[----:B------:R-:W-:Y:S01]  /*2300*/  ISETP.NE.AND P2, PT, R6, 0x1, PT ;  /* 0x000000010600780c */ /* 0x000fe20003f45270 */
[----:B-----5:R-:W-:Y:S02]  /*2310*/  IMAD.MOV.U32 R138, RZ, RZ, R15 ;  /* 0x000000ffff8a7224 */ /* 0x020fe400078e000f */
[----:B------:R-:W-:-:S04]  /*2320*/  IMAD.MOV.U32 R76, RZ, RZ, c[0x0][0x228] ;  /* 0x00008a00ff4c7624 */ /* 0x000fc800078e00ff */
[----:B-1----:R-:W-:Y:S01]  /*2330*/  @P1 IADD3 R2, P0, R22, c[0x0][0x378], RZ ;  /* 0x0000de0016021a10 */ /* 0x002fe20007f1e0ff */
[----:B------:R-:W-:-:S03]  /*2340*/  IMAD.IADD R7, R15, 0x1, -R247 ;  /* 0x000000010f077824 */ /* 0x000fc600078e0af7 */
[----:B------:R-:W-:-:S05]  /*2350*/  @P1 IADD3.X R3, R16, c[0x0][0x37c], RZ, P0, !PT ;  /* 0x0000df0010031a10 */ /* 0x000fca00007fe4ff */
[----:B------:R4:W5:Y:S01]  /*2360*/  @P1 LDG.E R138, [R2.64] ;  /* 0x00000008028a1981 */ /* 0x000962000c1e1900 */
[----:B------:R-:W-:Y:S01]  /*2370*/  LOP3.LUT R231, R231, 0xffffffbf, RZ, 0xc0, !PT ;  /* 0xffffffbfe7e77812 */ /* 0x000fe200078ec0ff */
[----:B------:R-:W-:Y:S03]  /*2380*/  BSSY B0, `(.L_x_2839) ;  /* 0x000003c000007945 */ /* 0x000fe60003800000 */
[----:B------:R-:W-:Y:S01]  /*2390*/  @P2 LOP3.LUT R231, R231, 0x40, RZ, 0xfc, !PT ;  /* 0x00000040e7e72812 */ /* 0x000fe200078efcff */
[----:B--2---:R-:W-:-:S05]  /*23a0*/  IMAD.SHL.U32 R0, R0, 0x80, RZ ;  /* 0x0000008000007824 */ /* 0x004fca00078e00ff */
[----:B------:R1:W-:Y:S01]  /*23b0*/  STL [R1+0x4], R0 ;  /* 0x0000040001007387 */ /* 0x0003e20000100800 */
[----:B---3--:R-:W-:-:S04]  /*23c0*/  @P6 IMAD.IADD R76, R4, 0x1, -R5 ;  /* 0x00000001044c6824 */ /* 0x008fc800078e0a05 */
[----:B------:R-:W-:Y:S01]  /*23d0*/  IMAD.IADD R248, R7, 0x1, R76 ;  /* 0x0000000107f87824 */ /* 0x000fe200078e024c */
[----:B----4-:R-:W-:-:S04]  /*23e0*/  LOP3.LUT R3, R14, 0xff000000, RZ, 0xc0, !PT ;  /* 0xff0000000e037812 */ /* 0x010fc800078ec0ff */
[----:B------:R-:W-:Y:S02]  /*23f0*/  IADD3 R128, R248, 0x40, -R249 ;  /* 0x00000040f8807810 */ /* 0x000fe40007ffe8f9 */
[----:B-1----:R-:W-:-:S05]  /*2400*/  IADD3 R0, R0, 0x7f, RZ ;  /* 0x0000007f00007810 */ /* 0x002fca0007ffe0ff */
[----:B------:R-:W-:-:S05]  /*2410*/  @P2 IMAD.HI.U32 R2, R0, c[0x0][0x2c8], RZ ;  /* 0x0000b20000022a27 */ /* 0x000fca00078e00ff */
[----:B------:R-:W-:Y:S02]  /*2420*/  @P2 SHF.R.U32.HI R0, RZ, c[0x0][0x2cc], R2 ;  /* 0x0000b300ff002a19 */ /* 0x000fe40000011602 */
[----:B------:R-:W-:-:S03]  /*2430*/  IADD3 R2, R248, 0x3f, RZ ;  /* 0x0000003ff8027810 */ /* 0x000fc60007ffe0ff */
[----:B------:R-:W-:Y:S01]  /*2440*/  IMAD.IADD R0, R128, 0x1, R0 ;  /* 0x0000000180007824 */ /* 0x000fe200078e0200 */
[----:B------:R-:W-:Y:S02]  /*2450*/  SHF.R.S32.HI R4, RZ, 0x1f, R2 ;  /* 0x0000001fff047819 */ /* 0x000fe40000011402 */
[----:B------:R-:W-:Y:S02]  /*2460*/  LOP3.LUT R8, R14, 0xff0000, RZ, 0xc0, !PT ;  /* 0x00ff00000e087812 */ /* 0x000fe400078ec0ff */
[----:B------:R-:W-:Y:S02]  /*2470*/  SHF.R.U32.HI R6, RZ, 0x8, R3 ;  /* 0x00000008ff067819 */ /* 0x000fe40000011603 */
[----:B------:R-:W-:Y:S02]  /*2480*/  SHF.R.S32.HI R5, RZ, 0x1f, R0 ;  /* 0x0000001fff057819 */ /* 0x000fe40000011400 */
[----:B------:R-:W-:Y:S02]  /*2490*/  LEA.HI R3, R4, R2, RZ, 0x6 ;  /* 0x0000000204037211 */ /* 0x000fe400078f30ff */
[----:B------:R-:W-:-:S02]  /*24a0*/  LEA.HI R2, R8, R6, RZ, 0x10 ;  /* 0x0000000608027211 */ /* 0x000fc400078f80ff */
[----:B------:R-:W-:Y:S02]  /*24b0*/  LEA.HI R0, R5, R0, RZ, 0x6 ;  /* 0x0000000005007211 */ /* 0x000fe400078f30ff */
[----:B------:R-:W-:Y:S02]  /*24c0*/  SHF.R.U32.HI R9, RZ, 0x10, R2 ;  /* 0x00000010ff097819 */ /* 0x000fe40000011602 */
[----:B------:R-:W-:Y:S02]  /*24d0*/  LOP3.LUT R17, R2, 0xff, RZ, 0xc0, !PT ;  /* 0x000000ff02117812 */ /* 0x000fe400078ec0ff */
[----:B------:R-:W-:Y:S02]  /*24e0*/  SHF.R.S32.HI R127, RZ, 0x6, R3 ;  /* 0x00000006ff7f7819 */ /* 0x000fe40000011403 */
[----:B------:R-:W-:Y:S01]  /*24f0*/  SHF.R.S32.HI R0, RZ, 0x6, R0 ;  /* 0x00000006ff007819 */ /* 0x000fe20000011400 */
[----:B------:R1:W-:Y:S03]  /*2500*/  STL [R1+0x2c], R9 ;  /* 0x00002c0901007387 */ /* 0x0003e60000100800 */
[----:B------:R-:W-:Y:S01]  /*2510*/  IMNMX R6, R127, R0, PT ;  /* 0x000000007f067217 */ /* 0x000fe20003800200 */
[----:B------:R1:W-:Y:S03]  /*2520*/  STL [R1+0x30], R17 ;  /* 0x0000301101007387 */ /* 0x0003e60000100800 */
[----:B------:R-:W-:-:S02]  /*2530*/  ISETP.GE.AND P0, PT, R6, 0x1, PT ;  /* 0x000000010600780c */ /* 0x000fc40003f06270 */
[----:B------:R-:W-:Y:S01]  /*2540*/  ISETP.NE.AND P1, PT, R9, RZ, PT ;  /* 0x000000ff0900720c */ /* 0x000fe20003f25270 */
[----:B------:R-:W-:-:S03]  /*2550*/  IMAD.MOV.U32 R0, RZ, RZ, RZ ;  /* 0x000000ffff007224 */ /* 0x000fc600078e00ff */
[----:B------:R-:W-:-:S07]  /*2560*/  SEL R125, R9, c[0x0][0x338], P1 ;  /* 0x0000ce00097d7a07 */ /* 0x000fce0000800000 */
        /* <DEDUP_REMOVED lines=13> */
[----:B-1----:R-:W-:Y:S02]  /*2640*/  IMAD.MOV R9, RZ, RZ, -R0 ;  /* 0x000000ffff097224 */ /* 0x002fe400078e0a00 */
        /* <DEDUP_REMOVED lines=15> */
.L_x_2840:
[----:B------:R-:W-:Y:S05]  /*2740*/  BSYNC B0 ;  /* 0x0000000000007941 */ /* 0x000fea0003800000 */
.L_x_2839:
[----:B------:R-:W-:-:S04]  /*2750*/  IMAD R2, R17, R0, RZ ;  /* 0x0000000011027224 */ /* 0x000fc800078e02ff */
        /* <DEDUP_REMOVED lines=15> */
[----:B------:R-:W-:Y:S02]  /*2850*/  SHF.R.S32.HI R2, RZ, 0x1f, R13 ;  /* 0x0000001fff027819 */ /* 0x000fe4000001140d */
[----:B------:R-:W-:Y:S01]  /*2860*/  IADD3 R0, P0, R250, R13, RZ ;  /* 0x0000000dfa007210 */ /* 0x000fe20007f1e0ff */
[----:B------:R-:W-:Y:S01]  /*2870*/  IMAD.MOV.U32 R13, RZ, RZ, c[0x0][0x238] ;  /* 0x00008e00ff0d7624 */ /* 0x000fe200078e00ff */
[----:B------:R-:W-:Y:S02]  /*2880*/  LOP3.LUT R23, R14, 0xffff, RZ, 0xc0, !PT ;  /* 0x0000ffff0e177812 */ /* 0x000fe400078ec0ff */
[----:B-1----:R-:W-:Y:S01]  /*2890*/  LEA.HI.X.SX32 R17, R250, R2, 0x1, P0 ;  /* 0x00000002fa117211 */ /* 0x002fe200000f0eff */
[----:B------:R-:W-:Y:S01]  /*28a0*/  IMAD.WIDE.U32 R2, R0, c[0x0][0x238], R216 ;  /* 0x00008e0000027a25 */ /* 0x000fe200078e00d8 */
[----:B------:R-:W-:Y:S02]  /*28b0*/  SEL R12, R21, RZ, !P6 ;  /* 0x000000ff150c7207 */ /* 0x000fe40007000000 */
[----:B------:R-:W-:Y:S01]  /*28c0*/  IADD3 R18, R8, -0x1, RZ ;  /* 0xffffffff08127810 */ /* 0x000fe20007ffe0ff */
[----:B------:R-:W-:Y:S01]  /*28d0*/  IMAD R4, R17, c[0x0][0x238], RZ ;  /* 0x00008e0011047a24 */ /* 0x000fe200078e02ff */
[----:B------:R-:W-:Y:S01]  /*28e0*/  SEL R9, R24, RZ, !P6 ;  /* 0x000000ff18097207 */ /* 0x000fe20007000000 */
[----:B------:R-:W-:Y:S01]  /*28f0*/  IMAD R5, R12, c[0x0][0x248], RZ ;  /* 0x000092000c057a24 */ /* 0x000fe200078e02ff */
[----:B------:R-:W-:Y:S01]  /*2900*/  MOV R130, 0x6 ;  /* 0x0000000600827802 */ /* 0x000fe20000000f00 */
[----:B------:R-:W-:Y:S01]  /*2910*/  IMAD R4, R0, c[0x0][0x23c], R4 ;  /* 0x00008f0000047a24 */ /* 0x000fe200078e0204 */
[----:B------:R-:W-:Y:S01]  /*2920*/  SHF.R.S32.HI R19, RZ, 0x1f, R18 ;  /* 0x0000001fff137819 */ /* 0x000fe20000011412 */
[----:B------:R-:W-:Y:S01]  /*2930*/  IMAD R5, R9, c[0x0][0x24c], R5 ;  /* 0x0000930009057a24 */ /* 0x000fe200078e0205 */
        /* <DEDUP_REMOVED lines=8> */
[----:B------:R-:W-:Y:S01]  /*29c0*/  IMAD R3, R23, c[0x0][0x244], R3 ;  /* 0x0000910017037a24 */ /* 0x000fe200078e0203 */
[----:B------:R-:W-:Y:S01]  /*29d0*/  P2R R14, PR, RZ, 0x10 ;  /* 0x00000010ff0e7803 */ /* 0x000fe20000000000 */
[----:B------:R-:W-:Y:S01]  /*29e0*/  IMAD R4, R18, -0x40, R4 ;  /* 0xffffffc012047824 */ /* 0x000fe200078e0204 */
[----:B------:R-:W-:Y:S01]  /*29f0*/  ISETP.GE.AND P6, PT, R216, c[0x0][0x1d4], PT ;  /* 0x00007500d8007a0c */ /* 0x000fe20003fc6270 */
[----:B------:R-:W-:Y:S01]  /*2a00*/  IMAD.WIDE.U32 R88, R9, c[0x0][0x248], R2 ;  /* 0x0000920009587a25 */ /* 0x000fe200078e0002 */
[----:B------:R-:W-:Y:S02]  /*2a10*/  ISETP.GE.AND P5, PT, R215, c[0x0][0x1d4], PT ;  /* 0x00007500d7007a0c */ /* 0x000fe40003fa6270 */
[C---:B------:R-:W-:Y:S01]  /*2a20*/  ISETP.GE.AND P1, PT, R4.reuse, 0x21, PT ;  /* 0x000000210400780c */ /* 0x040fe20003f26270 */
[----:B------:R-:W-:Y:S01]  /*2a30*/  IMAD.SHL.U32 R135, R13, 0x40, RZ ;  /* 0x000000400d877824 */ /* 0x000fe200078e00ff */
[----:B------:R-:W-:Y:S01]  /*2a40*/  ISETP.GE.AND P2, PT, R4, 0x1, PT ;  /* 0x000000010400780c */ /* 0x000fe20003f46270 */
[----:B------:R-:W-:-:S02]  /*2a50*/  IMAD R3, R134, R18, RZ ;  /* 0x0000001286037224 */ /* 0x000fc400078e02ff */
[----:B------:R-:W-:Y:S02]  /*2a60*/  IMAD.IADD R85, R89, 0x1, R5 ;  /* 0x0000000159557824 */ /* 0x000fe400078e0205 */
[----:B------:R-:W-:Y:S02]  /*2a70*/  IMAD.MOV.U32 R84, RZ, RZ, R88 ;  /* 0x000000ffff547224 */ /* 0x000fe400078e0058 */
[-C--:B------:R-:W-:Y:S02]  /*2a80*/  IMAD R3, R19, R135.reuse, R3 ;  /* 0x0000008713037224 */ /* 0x080fe400078e0203 */
[----:B------:R-:W-:-:S04]  /*2a90*/  IMAD.WIDE.U32 R6, R18, R135, R84 ;  /* 0x0000008712067225 */ /* 0x000fc800078e0054 */
[----:B------:R-:W-:Y:S01]  /*2aa0*/  IMAD.SHL.U32 R136, R13, 0x20, RZ ;  /* 0x000000200d887824 */ /* 0x000fe200078e00ff */
[----:B------:R-:W-:Y:S02]  /*2ab0*/  IADD3 R3, R7, R3, RZ ;  /* 0x0000000307037210 */ /* 0x000fe40007ffe0ff */
[----:B------:R-:W-:Y:S02]  /*2ac0*/  @P2 LEA R4, P3, R6, c[0x0][0x220], 0x1 ;  /* 0x0000880006042a11 */ /* 0x000fe400078608ff */
[----:B------:R-:W-:Y:S02]  /*2ad0*/  @P1 IADD3 R7, P0, R136, R6, RZ ;  /* 0x0000000688071210 */ /* 0x000fe40007f1e0ff */
[----:B------:R-:W-:Y:S02]  /*2ae0*/  @P2 LEA.HI.X R5, R6, c[0x0][0x224], R3, 0x1, P3 ;  /* 0x0000890006052a11 */ /* 0x000fe400018f0c03 */
[----:B------:R-:W-:Y:S01]  /*2af0*/  @P4 IADD3 R6, P3, R22, c[0x0][0x340], RZ ;  /* 0x0000d00016064a10 */ /* 0x000fe20007f7e0ff */
[----:B------:R-:W-:Y:S01]  /*2b00*/  @P1 IMAD.X R13, R3, 0x1, R131, P0 ;  /* 0x00000001030d1824 */ /* 0x000fe200000e0683 */
[----:B------:R-:W-:Y:S01]  /*2b10*/  @P1 LEA R2, P0, R7, c[0x0][0x220], 0x1 ;  /* 0x0000880007021a11 */ /* 0x000fe200078008ff */
[----:B------:R-:W-:Y:S01]  /*2b20*/  @!PT LDS RZ, [RZ] ;  /* 0x00000000fffff984 */ /* 0x000fe20000000800 */
[----:B------:R-:W-:Y:S01]  /*2b30*/  @!PT LDS RZ, [RZ] ;  /* 0x00000000fffff984 */ /* 0x000fe20000000800 */
[----:B------:R-:W-:Y:S01]  /*2b40*/  @!PT LDS RZ, [RZ] ;  /* 0x00000000fffff984 */ /* 0x000fe20000000800 */
[----:B------:R1:W-:Y:S01]  /*2b50*/  @P2 LDGSTS.E.BYPASS.LTC128B.128 [R144+0xc100], [R4.64], !P6 ;  /* 0x0c10000004902fae */ /* 0x0003e2000f101d48 */
[----:B------:R-:W-:-:S02]  /*2b60*/  ISETP.GE.AND P4, PT, R218, c[0x0][0x1d4], PT ;  /* 0x00007500da007a0c */ /* 0x000fc40003f86270 */
[----:B------:R-:W-:Y:S01]  /*2b70*/  @P1 LEA.HI.X R3, R7, c[0x0][0x224], R13, 0x1, P0 ;  /* 0x0000890007031a11 */ /* 0x000fe200000f0c0d */
[----:B------:R1:W-:Y:S01]  /*2b80*/  @P2 LDGSTS.E.BYPASS.LTC128B.128 [R144+0xe100], [R4.64+0x80], !P5 ;  /* 0x0e10008004902fae */ /* 0x0003e2000e901d48 */
[----:B------:R-:W-:-:S09]  /*2b90*/  ISETP.NE.AND P0, PT, R14, RZ, PT ;  /* 0x000000ff0e00720c */ /* 0x000fd20003f05270 */
[----:B------:R1:W-:Y:S04]  /*2ba0*/  @P2 LDGSTS.E.BYPASS.LTC128B.128 [R144+0x10100], [R4.64+0x100], !P4 ;  /* 0x1010010004902fae */ /* 0x0003e8000e101d48 */
[----:B------:R-:W-:Y:S01]  /*2bb0*/  @P0 IADD3.X R7, R16, c[0x0][0x344], RZ, P3, !PT ;  /* 0x0000d10010070a10 */ /* 0x000fe20001ffe4ff */
[----:B------:R2:W-:Y:S04]  /*2bc0*/  @P1 LDGSTS.E.BYPASS.LTC128B.128 [R144+0xd100], [R2.64], !P6 ;  /* 0x0d10000002901fae */ /* 0x0005e8000f101d48 */
        /* <DEDUP_REMOVED lines=9> */
[C---:B------:R-:W-:Y:S01]  /*2c60*/  SHF.L.U64.HI R133, R142.reuse, R130, c[0x0][0x25c] ;  /* 0x000097008e857619 */ /* 0x040fe20000010282 */
[----:B-1----:R-:W-:Y:S01]  /*2c70*/  IMAD R4, R17, c[0x0][0x258], RZ ;  /* 0x0000960011047a24 */ /* 0x002fe200078e02ff */
[----:B------:R-:W-:Y:S01]  /*2c80*/  SHF.R.S32.HI R111, RZ, 0x1f, R110 ;  /* 0x0000001fff6f7819 */ /* 0x000fe2000001146e */
[C---:B------:R-:W-:Y:S01]  /*2c90*/  IMAD.SHL.U32 R141, R142.reuse, 0x40, RZ ;  /* 0x000000408e8d7824 */ /* 0x040fe200078e00ff */
[----:B------:R-:W-:Y:S01]  /*2ca0*/  SHF.L.U32 R142, R142, 0x5, RZ ;  /* 0x000000058e8e7819 */ /* 0x000fe200000006ff */
[----:B------:R-:W-:Y:S02]  /*2cb0*/  IMAD.SHL.U32 R126, R126, 0x2, RZ ;  /* 0x000000027e7e7824 */ /* 0x000fe400078e00ff */
[----:B------:R-:W-:Y:S02]  /*2cc0*/  IMAD.MOV.U32 R28, RZ, RZ, R18 ;  /* 0x000000ffff1c7224 */ /* 0x000fe400078e0012 */
[----:B------:R-:W-:Y:S02]  /*2cd0*/  IMAD R82, R23, c[0x0][0x1ec], R79 ;  /* 0x00007b0017527a24 */ /* 0x000fe400078e024f */
[----:B--2---:R-:W-:-:S04]  /*2ce0*/  IMAD.WIDE.U32 R2, R0, c[0x0][0x258], R216 ;  /* 0x0000960000027a25 */ /* 0x004fc800078e00d8 */
[----:B------:R-:W-:-:S04]  /*2cf0*/  IMAD R0, R0, c[0x0][0x25c], R4 ;  /* 0x0000970000007a24 */ /* 0x000fc800078e0204 */
[----:B------:R-:W-:Y:S02]  /*2d00*/  IMAD.IADD R3, R3, 0x1, R0 ;  /* 0x0000000103037824 */ /* 0x000fe400078e0200 */
[----:B------:R-:W-:Y:S01]  /*2d10*/  IMAD R0, R12, c[0x0][0x268], RZ ;  /* 0x00009a000c007a24 */ /* 0x000fe200078e02ff */
[----:B------:R-:W-:Y:S01]  /*2d20*/  SHF.R.S32.HI R12, RZ, 0x1f, R226 ;  /* 0x0000001fff0c7819 */ /* 0x000fe200000114e2 */
        /* <DEDUP_REMOVED lines=8> */
[----:B------:R-:W2:Y:S01]  /*2db0*/  LDL R24, [R1+0x10] ;  /* 0x0000100001187983 */ /* 0x000ea20000100800 */
[----:B------:R-:W-:Y:S01]  /*2dc0*/  IMAD R0, R133, R18, RZ ;  /* 0x0000001285007224 */ /* 0x000fe200078e02ff */
[----:B------:R-:W-:Y:S01]  /*2dd0*/  ISETP.GE.AND P3, PT, R109, c[0x0][0x27c], PT ;  /* 0x00009f006d007a0c */ /* 0x000fe20003f66270 */
[----:B------:R-:W-:Y:S01]  /*2de0*/  IMAD.MOV.U32 R2, RZ, RZ, R86 ;  /* 0x000000ffff027224 */ /* 0x000fe200078e0056 */
[----:B------:R-:W-:Y:S01]  /*2df0*/  LOP3.LUT R231, R231, 0xfffffffd, RZ, 0xc0, !PT ;  /* 0xfffffffde7e77812 */ /* 0x000fe200078ec0ff */
[----:B------:R-:W-:Y:S01]  /*2e00*/  IMAD.MOV.U32 R3, RZ, RZ, R83 ;  /* 0x000000ffff037224 */ /* 0x000fe200078e0053 */
[----:B------:R-:W-:Y:S01]  /*2e10*/  ULDC.U8 UR5, c[0x0][0x298] ;  /* 0x0000a60000057ab9 */ /* 0x000fe20000000000 */
[----:B------:R-:W-:-:S02]  /*2e20*/  IMAD R0, R19, R141, R0 ;  /* 0x0000008d13007224 */ /* 0x000fc400078e0200 */
[----:B------:R-:W-:-:S04]  /*2e30*/  IMAD.WIDE.U32 R2, R18, R141, R2 ;  /* 0x0000008d12027225 */ /* 0x000fc800078e0002 */
[----:B------:R-:W-:Y:S01]  /*2e40*/  IMAD.IADD R0, R3, 0x1, R0 ;  /* 0x0000000103007824 */ /* 0x000fe200078e0200 */
[C---:B------:R-:W-:Y:S01]  /*2e50*/  @P2 LEA R6, P0, R2.reuse, c[0x0][0x250], 0x1 ;  /* 0x0000940002062a11 */ /* 0x040fe200078008ff */
[----:B------:R-:W-:Y:S02]  /*2e60*/  IMAD.IADD R123, R15, 0x1, R20 ;  /* 0x000000010f7b7824 */ /* 0x000fe400078e0214 */
[----:B------:R-:W-:Y:S01]  /*2e70*/  IMAD.MOV.U32 R152, RZ, RZ, 0x1 ;  /* 0x00000001ff987424 */ /* 0x000fe200078e00ff */
[----:B------:R-:W-:Y:S01]  /*2e80*/  @P2 LEA.HI.X R7, R2, c[0x0][0x254], R0, 0x1, P0 ;  /* 0x0000950002072a11 */ /* 0x000fe200000f0c00 */
[----:B------:R-:W-:Y:S01]  /*2e90*/  BAR.SYNC.DEFER_BLOCKING 0x0 ;  /* 0x0000000000007b1d */ /* 0x000fe20000010000 */
[----:B------:R-:W-:Y:S01]  /*2ea0*/  @P1 IADD3 R2, P0, R142, R2, RZ ;  /* 0x000000028e021210 */ /* 0x000fe20007f1e0ff */
[----:B------:R-:W-:-:S04]  /*2eb0*/  IMAD.WIDE.U32 R100, R16, c[0x0][0x2b0], RZ ;  /* 0x0000ac0010647a25 */ /* 0x000fc800078e00ff */
[----:B------:R-:W-:Y:S01]  /*2ec0*/  @P1 IMAD.X R0, R0, 0x1, R132, P0 ;  /* 0x0000000100001824 */ /* 0x000fe200000e0684 */
[C---:B------:R-:W-:Y:S01]  /*2ed0*/  @P1 LEA R4, P0, R2.reuse, c[0x0][0x250], 0x1 ;  /* 0x0000940002041a11 */ /* 0x040fe200078008ff */
[----:B------:R-:W-:Y:S02]  /*2ee0*/  IMAD.MOV.U32 R140, RZ, RZ, c[0x0][0x290] ;  /* 0x0000a400ff8c7624 */ /* 0x000fe400078e00ff */
[----:B------:R-:W-:Y:S01]  /*2ef0*/  IMAD.MOV.U32 R137, RZ, RZ, c[0x0][0x280] ;  /* 0x0000a000ff897624 */ /* 0x000fe200078e00ff */
[----:B------:R-:W-:Y:S01]  /*2f00*/  @P1 LEA.HI.X R5, R2, c[0x0][0x254], R0, 0x1, P0 ;  /* 0x0000950002051a11 */ /* 0x000fe200000f0c00 */
[----:B------:R-:W-:Y:S01]  /*2f10*/  IMAD.WIDE.U32 R98, R23, c[0x0][0x210], RZ ;  /* 0x0000840017627a25 */ /* 0x000fe200078e00ff */
[----:B------:R-:W-:Y:S02]  /*2f20*/  ISETP.GT.AND P0, PT, R28, R33, PT ;  /* 0x000000211c00720c */ /* 0x000fe40003f04270 */
[-C--:B------:R-:W-:Y:S01]  /*2f30*/  SHF.L.U64.HI R129, R140, R130.reuse, c[0x0][0x294] ;  /* 0x0000a5008c817619 */ /* 0x080fe20000010282 */
[----:B------:R-:W-:Y:S01]  /*2f40*/  IMAD R143, R252, 0x40, R226 ;  /* 0x00000040fc8f7824 */ /* 0x000fe200078e02e2 */
[----:B------:R-:W-:Y:S01]  /*2f50*/  SHF.L.U64.HI R130, R137, R130, c[0x0][0x284] ;  /* 0x0000a10089827619 */ /* 0x000fe20000010282 */
[----:B------:R-:W-:-:S02]  /*2f60*/  IMAD.MOV.U32 R34, RZ, RZ, RZ ;  /* 0x000000ffff227224 */ /* 0x000fc400078e00ff */
[----:B------:R-:W-:Y:S02]  /*2f70*/  IMAD.MOV.U32 R38, RZ, RZ, 0x1 ;  /* 0x00000001ff267424 */ /* 0x000fe400078e00ff */
[----:B------:R-:W-:Y:S01]  /*2f80*/  IMAD.SHL.U32 R140, R140, 0x40, RZ ;  /* 0x000000408c8c7824 */ /* 0x000fe200078e00ff */
[----:B------:R-:W-:Y:S01]  /*2f90*/  @!PT LDS RZ, [RZ] ;  /* 0x00000000fffff984 */ /* 0x000fe20000000800 */
[----:B------:R-:W-:Y:S01]  /*2fa0*/  @!PT LDS RZ, [RZ] ;  /* 0x00000000fffff984 */ /* 0x000fe20000000800 */
[----:B------:R-:W-:Y:S01]  /*2fb0*/  @!PT LDS RZ, [RZ] ;  /* 0x00000000fffff984 */ /* 0x000fe20000000800 */
[----:B------:R1:W-:Y:S01]  /*2fc0*/  @P2 LDGSTS.E.BYPASS.LTC128B.128 [R144+0x100], [R6.64], !P6 ;  /* 0x0010000006902fae */ /* 0x0003e2000f101d48 */
[----:B------:R-:W-:Y:S02]  /*2fd0*/  IMAD.SHL.U32 R137, R137, 0x40, RZ ;  /* 0x0000004089897824 */ /* 0x000fe400078e00ff */
[----:B------:R-:W-:Y:S01]  /*2fe0*/  @P0 IADD3 R0, R8, -0x2, RZ ;  /* 0xfffffffe08000810 */ /* 0x000fe20007ffe0ff */
[----:B------:R-:W-:Y:S01]  /*2ff0*/  IMAD R119, R23, c[0x0][0x214], R99 ;  /* 0x0000850017777a24 */ /* 0x000fe200078e0263 */
[----:B------:R1:W-:Y:S02]  /*3000*/  @P2 LDGSTS.E.BYPASS.LTC128B.128 [R144+0x2100], [R6.64+0x80], !P5 ;  /* 0x0210008006902fae */ /* 0x0003e4000e901d48 */
[----:B------:R-:W-:Y:S01]  /*3010*/  @P0 SHF.R.S32.HI R3, RZ, 0x1f, R0 ;  /* 0x0000001fff030819 */ /* 0x000fe20000011400 */
[----:B------:R-:W-:Y:S01]  /*3020*/  @P0 IMAD R2, R134, R0, RZ ;  /* 0x0000000086020224 */ /* 0x000fe200078e02ff */
[----:B------:R1:W-:Y:S01]  /*3030*/  @P2 LDGSTS.E.BYPASS.LTC128B.128 [R144+0x4100], [R6.64+0x100], !P4 ;  /* 0x0410010006902fae */ /* 0x0003e2000e101d48 */
[----:B------:R-:W-:-:S03]  /*3040*/  @P0 IMAD.WIDE.U32 R8, R0, R135, R84 ;  /* 0x0000008700080225 */ /* 0x000fc600078e0054 */
[----:B------:R3:W-:Y:S01]  /*3050*/  @P1 LDGSTS.E.BYPASS.LTC128B.128 [R144+0x1100], [R4.64], !P6 ;  /* 0x0110000004901fae */ /* 0x0007e2000f101d48 */
[----:B------:R-:W-:Y:S01]  /*3060*/  @P0 IMAD R3, R3, R135, R2 ;  /* 0x0000008703030224 */ /* 0x000fe200078e0202 */
[----:B------:R-:W-:Y:S01]  /*3070*/  @P0 LEA R2, P2, R8, c[0x0][0x220], 0x1 ;  /* 0x0000880008020a11 */ /* 0x000fe200078408ff */
[----:B------:R-:W-:Y:S01]  /*3080*/  IMAD R0, R12, c[0x0][0x290], RZ ;  /* 0x0000a4000c007a24 */ /* 0x000fe200078e02ff */
[----:B------:R3:W-:Y:S01]  /*3090*/  @P1 LDGSTS.E.BYPASS.LTC128B.128 [R144+0x3100], [R4.64+0x80], !P5 ;  /* 0x0310008004901fae */ /* 0x0007e2000e901d48 */
[----:B------:R-:W-:Y:S02]  /*30a0*/  @P0 IMAD.IADD R3, R9, 0x1, R3 ;  /* 0x0000000109030824 */ /* 0x000fe400078e0203 */
[----:B------:R-:W-:Y:S01]  /*30b0*/  IMAD R0, R226, c[0x0][0x294], R0 ;  /* 0x0000a500e2007a24 */ /* 0x000fe200078e0200 */
[----:B------:R3:W-:Y:S02]  /*30c0*/  @P1 LDGSTS.E.BYPASS.LTC128B.128 [R144+0x5100], [R4.64+0x100], !P4 ;  /* 0x0510010004901fae */ /* 0x0007e4000e101d48 */
[----:B------:R-:W-:-:S02]  /*30d0*/  @P0 LEA.HI.X R3, R8, c[0x0][0x224], R3, 0x1, P2 ;  /* 0x0000890008030a11 */ /* 0x000fc400010f0c03 */
[----:B------:R-:W-:Y:S01]  /*30e0*/  ISETP.GE.AND P2, PT, R104, c[0x0][0x27c], PT ;  /* 0x00009f0068007a0c */ /* 0x000fe20003f46270 */
[----:B------:R-:W0:Y:S04]  /*30f0*/  LDGDEPBAR ;  /* 0x00000000000079af */ /* 0x000e280000000000 */
[----:B------:R4:W-:Y:S04]  /*3100*/  @P0 LDGSTS.E.BYPASS.LTC128B.128 [R144+0x12100], [R2.64], !P6 ;  /* 0x1210000002900fae */ /* 0x0009e8000f101d48 */
[----:B------:R4:W-:Y:S01]  /*3110*/  @P0 LDGSTS.E.BYPASS.LTC128B.128 [R144+0x14100], [R2.64+0x80], !P5 ;  /* 0x1410008002900fae */ /* 0x0009e2000e901d48 */
[----:B-1----:R-:W-:-:S03]  /*3120*/  IMAD.WIDE.U32 R6, R226, c[0x0][0x290], R104 ;  /* 0x0000a400e2067a25 */ /* 0x002fc600078e0068 */
[----:B------:R4:W-:Y:S01]  /*3130*/  @P0 LDGSTS.E.BYPASS.LTC128B.128 [R144+0x16100], [R2.64+0x100], !P4 ;  /* 0x1610010002900fae */ /* 0x0009e2000e101d48 */
[----:B------:R-:W-:Y:S01]  /*3140*/  @P2 LOP3.LUT R231, R231, 0x2, RZ, 0xfc, !PT ;  /* 0x00000002e7e72812 */ /* 0x000fe200078efcff */
[----:B------:R-:W-:Y:S02]  /*3150*/  IMAD.MOV.U32 R8, RZ, RZ, R6 ;  /* 0x000000ffff087224 */ /* 0x000fe400078e0006 */
[----:B------:R-:W-:Y:S01]  /*3160*/  IMAD R6, R12, c[0x0][0x280], RZ ;  /* 0x0000a0000c067a24 */ /* 0x000fe200078e02ff */
[----:B------:R-:W-:Y:S01]  /*3170*/  SEL R12, RZ, c[0x0][0x27c], !P3 ;  /* 0x00009f00ff0c7a07 */ /* 0x000fe20005800000 */
[----:B------:R-:W-:Y:S01]  /*3180*/  IMAD.IADD R9, R7, 0x1, R0 ;  /* 0x0000000107097824 */ /* 0x000fe200078e0200 */
[----:B------:R-:W-:Y:S01]  /*3190*/  LOP3.LUT R231, R231, 0xfffffffe, RZ, 0xc0, !PT ;  /* 0xfffffffee7e77812 */ /* 0x000fe200078ec0ff */
[----:B------:R-:W-:Y:S01]  /*31a0*/  IMAD R15, R226, c[0x0][0x284], R6 ;  /* 0x0000a100e20f7a24 */ /* 0x000fe200078e0206 */
[----:B------:R-:W-:Y:S01]  /*31b0*/  SEL R6, RZ, c[0x0][0x27c], !P2 ;  /* 0x00009f00ff067a07 */ /* 0x000fe20005000000 */
[----:B------:R-:W-:Y:S01]  /*31c0*/  IMAD.IADD R12, R109, 0x1, R12 ;  /* 0x000000016d0c7824 */ /* 0x000fe200078e020c */
[----:B---3--:R-:W-:Y:S01]  /*31d0*/  @P0 LEA R4, P1, R136, R2, 0x1 ;  /* 0x0000000288040211 */ /* 0x008fe200078208ff */
[----:B-----5:R-:W-:Y:S01]  /*31e0*/  IMAD.WIDE.U32 R96, R138, c[0x0][0x290], R8 ;  /* 0x0000a4008a607a25 */ /* 0x020fe200078e0008 */
[----:B------:R-:W-:-:S02]  /*31f0*/  @P3 LOP3.LUT R231, R231, 0x1, RZ, 0xfc, !PT ;  /* 0x00000001e7e73812 */ /* 0x000fc400078efcff */
[----:B------:R-:W-:Y:S02]  /*3200*/  @P0 LEA.HI.X R5, R136, R3, R131, 0x1, P1 ;  /* 0x0000000388050211 */ /* 0x000fe400008f0c83 */
[----:B------:R-:W-:Y:S02]  /*3210*/  SHF.R.S32.HI R18, RZ, 0x1f, R12 ;  /* 0x0000001fff127819 */ /* 0x000fe4000001140c */
[----:B------:R-:W-:Y:S01]  /*3220*/  LOP3.LUT R231, R231, 0xfffffffb, RZ, 0xc0, !PT ;  /* 0xfffffffbe7e77812 */ /* 0x000fe200078ec0ff */
[----:B------:R1:W-:Y:S01]  /*3230*/  @P0 LDGSTS.E.BYPASS.LTC128B.128 [R144+0x13100], [R4.64], !P6 ;  /* 0x1310000004900fae */ /* 0x0003e2000f101d48 */
[CC--:B------:R-:W-:Y:S02]  /*3240*/  LEA.HI R13, R18.reuse, R12.reuse, RZ, 0x3 ;  /* 0x0000000c120d7211 */ /* 0x0c0fe400078f18ff */
[----:B------:R-:W-:Y:S01]  /*3250*/  LEA.HI R18, R18, R12, RZ, 0x6 ;  /* 0x0000000c12127211 */ /* 0x000fe200078f30ff */
[----:B------:R1:W-:Y:S01]  /*3260*/  @P0 LDGSTS.E.BYPASS.LTC128B.128 [R144+0x15100], [R4.64+0x80], !P5 ;  /* 0x1510008004900fae */ /* 0x0003e2000e901d48 */
[----:B------:R-:W-:Y:S01]  /*3270*/  ISETP.NE.AND P1, PT, R152, c[0x0][0x2b8], PT ;  /* 0x0000ae0098007a0c */ /* 0x000fe20003f25270 */
[----:B----4-:R-:W-:-:S02]  /*3280*/  IMAD.WIDE.U32 R2, R226, c[0x0][0x280], R104 ;  /* 0x0000a000e2027a25 */ /* 0x010fc400078e0068 */
[----:B------:R1:W-:Y:S01]  /*3290*/  @P0 LDGSTS.E.BYPASS.LTC128B.128 [R144+0x17100], [R4.64+0x100], !P4 ;  /* 0x1710010004900fae */ /* 0x0003e2000e101d48 */
[----:B------:R-:W-:Y:S01]  /*32a0*/  ISETP.GE.AND P0, PT, R108, c[0x0][0x27c], PT ;  /* 0x00009f006c007a0c */ /* 0x000fe20003f06270 */
[----:B------:R-:W-:Y:S02]  /*32b0*/  IMAD.IADD R7, R3, 0x1, R15 ;  /* 0x0000000103077824 */ /* 0x000fe400078e020f */
[----:B------:R-:W0:Y:S01]  /*32c0*/  LDGDEPBAR ;  /* 0x00000000000079af */ /* 0x000e220000000000 */
[----:B------:R-:W-:Y:S01]  /*32d0*/  IMAD.IADD R3, R104, 0x1, R6 ;  /* 0x0000000168037824 */ /* 0x000fe200078e0206 */
[----:B------:R-:W-:Y:S01]  /*32e0*/  LOP3.LUT R80, R13, 0xfffffff8, RZ, 0xc0, !PT ;  /* 0xfffffff80d507812 */ /* 0x000fe200078ec0ff */
[----:B------:R-:W-:Y:S01]  /*32f0*/  IMAD.MOV.U32 R6, RZ, RZ, R2 ;  /* 0x000000ffff067224 */ /* 0x000fe200078e0002 */
[----:B------:R-:W-:Y:S01]  /*3300*/  SHF.R.S32.HI R116, RZ, 0x3, R13 ;  /* 0x00000003ff747819 */ /* 0x000fe2000001140d */
[----:B------:R-:W-:Y:S01]  /*3310*/  IMAD.SHL.U32 R18, R18, 0x40, RZ ;  /* 0x0000004012127824 */ /* 0x000fe200078e00ff */
[----:B------:R-:W-:Y:S01]  /*3320*/  SHF.R.S32.HI R2, RZ, 0x1f, R3 ;  /* 0x0000001fff027819 */ /* 0x000fe20000011403 */
[----:B------:R-:W-:Y:S01]  /*3330*/  IMAD.WIDE.U32 R94, R138, c[0x0][0x280], R6 ;  /* 0x0000a0008a5e7a25 */ /* 0x000fe200078e0006 */
[----:B------:R-:W-:-:S02]  /*3340*/  SHF.R.S32.HI R106, RZ, 0x1f, R80 ;  /* 0x0000001fff6a7819 */ /* 0x000fc40000011450 */
[CC--:B------:R-:W-:Y:S02]  /*3350*/  LEA.HI R19, R2.reuse, R3.reuse, RZ, 0x6 ;  /* 0x0000000302137211 */ /* 0x0c0fe400078f30ff */
[----:B------:R-:W-:Y:S01]  /*3360*/  LEA.HI R14, R2, R3, RZ, 0x3 ;  /* 0x00000003020e7211 */ /* 0x000fe200078f18ff */
[----:B------:R-:W-:Y:S01]  /*3370*/  IMAD.WIDE.U32 R2, R226, c[0x0][0x280], R110 ;  /* 0x0000a000e2027a25 */ /* 0x000fe200078e006e */
[----:B------:R-:W-:Y:S02]  /*3380*/  @P0 LOP3.LUT R231, R231, 0x4, RZ, 0xfc, !PT ;  /* 0x00000004e7e70812 */ /* 0x000fe400078efcff */
[----:B------:R-:W-:Y:S01]  /*3390*/  LOP3.LUT R18, R18, 0xfffff000, RZ, 0xc0, !PT ;  /* 0xfffff00012127812 */ /* 0x000fe200078ec0ff */
[----:B------:R-:W-:Y:S01]  /*33a0*/  IMAD.SHL.U32 R19, R19, 0x40, RZ ;  /* 0x0000004013137824 */ /* 0x000fe200078e00ff */
[----:B------:R-:W-:Y:S01]  /*33b0*/  LOP3.LUT R231, R231, 0xfffffff7, RZ, 0xc0, !PT ;  /* 0xfffffff7e7e77812 */ /* 0x000fe200078ec0ff */
[----:B------:R-:W-:Y:S01]  /*33c0*/  IMAD.IADD R3, R15, 0x1, R3 ;  /* 0x000000010f037824 */ /* 0x000fe200078e0203 */
[----:B------:R-:W-:-:S02]  /*33d0*/  LOP3.LUT R15, R232, 0x38, R13, 0xf8, !PT ;  /* 0x00000038e80f7812 */ /* 0x000fc400078ef80d */
[----:B------:R-:W-:Y:S01]  /*33e0*/  LOP3.LUT R21, R19, 0xfffff000, RZ, 0xc0, !PT ;  /* 0xfffff00013157812 */ /* 0x000fe200078ec0ff */
[----:B-1----:R-:W-:Y:S01]  /*33f0*/  IMAD.WIDE.U32 R4, R226, c[0x0][0x290], R110 ;  /* 0x0000a400e2047a25 */ /* 0x002fe200078e006e */
[----:B------:R-:W-:Y:S02]  /*3400*/  LOP3.LUT R81, R14, 0xfffffff8, RZ, 0xc0, !PT ;  /* 0xfffffff80e517812 */ /* 0x000fe400078ec0ff */
[----:B------:R-:W-:Y:S01]  /*3410*/  SHF.R.S32.HI R117, RZ, 0x3, R14 ;  /* 0x00000003ff757819 */ /* 0x000fe2000001140e */
[----:B------:R-:W-:Y:S01]  /*3420*/  IMAD.IADD R5, R0, 0x1, R5 ;  /* 0x0000000100057824 */ /* 0x000fe200078e0205 */
[----:B------:R-:W-:Y:S01]  /*3430*/  SEL R0, RZ, c[0x0][0x27c], !P0 ;  /* 0x00009f00ff007a07 */ /* 0x000fe20004000000 */
[----:B------:R-:W-:Y:S01]  /*3440*/  IMAD.WIDE.U32 R90, R138, c[0x0][0x280], R2 ;  /* 0x0000a0008a5a7a25 */ /* 0x000fe200078e0002 */
[----:B------:R-:W-:-:S03]  /*3450*/  SHF.R.S32.HI R107, RZ, 0x1f, R81 ;  /* 0x0000001fff6b7819 */ /* 0x000fc60000011451 */
[----:B------:R-:W-:Y:S02]  /*3460*/  IMAD.IADD R0, R108, 0x1, R0 ;  /* 0x000000016c007824 */ /* 0x000fe400078e0200 */
[----:B------:R-:W-:-:S03]  /*3470*/  IMAD.WIDE.U32 R92, R138, c[0x0][0x290], R4 ;  /* 0x0000a4008a5c7a25 */ /* 0x000fc600078e0004 */
[----:B------:R-:W-:-:S04]  /*3480*/  SHF.R.S32.HI R17, RZ, 0x1f, R0 ;  /* 0x0000001fff117819 */ /* 0x000fc80000011400 */
[CC--:B------:R-:W-:Y:S02]  /*3490*/  LEA.HI R12, R17.reuse, R0.reuse, RZ, 0x3 ;  /* 0x00000000110c7211 */ /* 0x0c0fe400078f18ff */
[----:B------:R-:W-:Y:S02]  /*34a0*/  LEA.HI R0, R17, R0, RZ, 0x6 ;  /* 0x0000000011007211 */ /* 0x000fe400078f30ff */
[C---:B------:R-:W-:Y:S02]  /*34b0*/  LOP3.LUT R17, R232.reuse, 0x38, R14, 0xf8, !PT ;  /* 0x00000038e8117812 */ /* 0x040fe400078ef80e */
[----:B------:R-:W-:Y:S01]  /*34c0*/  LOP3.LUT R20, R232, 0x38, R12, 0xf8, !PT ;  /* 0x00000038e8147812 */ /* 0x000fe200078ef80c */
[----:B------:R-:W-:Y:S01]  /*34d0*/  IMAD.SHL.U32 R0, R0, 0x40, RZ ;  /* 0x0000004000007824 */ /* 0x000fe200078e00ff */
[-C--:B------:R-:W-:Y:S02]  /*34e0*/  LOP3.LUT R19, R17, R150.reuse, RZ, 0x3c, !PT ;  /* 0x0000009611137212 */ /* 0x080fe400078e3cff */
[----:B------:R-:W-:-:S02]  /*34f0*/  LOP3.LUT R17, R15, R150, RZ, 0x3c, !PT ;  /* 0x000000960f117212 */ /* 0x000fc400078e3cff */
[----:B------:R-:W-:Y:S02]  /*3500*/  LOP3.LUT R15, R0, 0xfffff000, RZ, 0xc0, !PT ;  /* 0xfffff000000f7812 */ /* 0x000fe400078ec0ff */
[----:B------:R-:W-:Y:S02]  /*3510*/  LOP3.LUT R0, R20, R150, RZ, 0x3c, !PT ;  /* 0x0000009614007212 */ /* 0x000fe400078e3cff */
[--C-:B------:R-:W-:Y:S02]  /*3520*/  IADD3 R121, R17, R18, R151.reuse ;  /* 0x0000001211797210 */ /* 0x100fe40007ffe097 */
[--C-:B------:R-:W-:Y:S01]  /*3530*/  IADD3 R120, R0, R15, R151.reuse ;  /* 0x0000000f00787210 */ /* 0x100fe20007ffe097 */
[----:B------:R-:W-:Y:S01]  /*3540*/  IMAD R0, R22, c[0x0][0x2b0], RZ ;  /* 0x0000ac0016007a24 */ /* 0x000fe200078e02ff */
[----:B------:R-:W-:Y:S02]  /*3550*/  SHF.R.S32.HI R15, RZ, 0x1f, R138 ;  /* 0x0000001fff0f7819 */ /* 0x000fe4000001148a */
[----:B------:R-:W-:Y:S01]  /*3560*/  LOP3.LUT R77, R12, 0xfffffff8, RZ, 0xc0, !PT ;  /* 0xfffffff80c4d7812 */ /* 0x000fe200078ec0ff */
[----:B------:R-:W-:Y:S01]  /*3570*/  IMAD R17, R16, c[0x0][0x2b4], R0 ;  /* 0x0000ad0010117a24 */ /* 0x000fe200078e0200 */
[----:B------:R-:W-:Y:S01]  /*3580*/  LOP3.LUT R0, R232, 0x18, R104, 0xf8, !PT ;  /* 0x00000018e8007812 */ /* 0x000fe200078ef868 */
[----:B------:R-:W-:Y:S01]  /*3590*/  IMAD R16, R15, c[0x0][0x290], RZ ;  /* 0x0000a4000f107a24 */ /* 0x000fe200078e02ff */
[----:B------:R-:W-:Y:S01]  /*35a0*/  IADD3 R122, R19, R21, R151 ;  /* 0x00000015137a7210 */ /* 0x000fe20007ffe097 */
[----:B------:R-:W-:Y:S01]  /*35b0*/  IMAD R15, R15, c[0x0][0x280], RZ ;  /* 0x0000a0000f0f7a24 */ /* 0x000fe200078e02ff */
[----:B------:R-:W-:Y:S01]  /*35c0*/  LOP3.LUT R0, R151, R0, R150, 0xf6, !PT ;  /* 0x0000000097007212 */ /* 0x000fe200078ef696 */
[C---:B------:R-:W-:Y:S01]  /*35d0*/  IMAD R16, R138.reuse, c[0x0][0x294], R16 ;  /* 0x0000a5008a107a24 */ /* 0x040fe200078e0210 */
[----:B------:R-:W-:Y:S01]  /*35e0*/  SHF.R.S32.HI R115, RZ, 0x3, R12 ;  /* 0x00000003ff737819 */ /* 0x000fe2000001140c */
[----:B------:R-:W-:Y:S01]  /*35f0*/  IMAD R15, R138, c[0x0][0x284], R15 ;  /* 0x0000a1008a0f7a24 */ /* 0x000fe200078e020f */
[----:B------:R-:W-:Y:S01]  /*3600*/  SHF.R.S32.HI R103, RZ, 0x1f, R77 ;  /* 0x0000001fff677819 */ /* 0x000fe2000001144d */
[----:B------:R-:W-:-:S02]  /*3610*/  IMAD.IADD R118, R101, 0x1, R17 ;  /* 0x0000000165767824 */ /* 0x000fc400078e0211 */
[----:B------:R-:W-:Y:S02]  /*3620*/  IMAD.IADD R114, R97, 0x1, R16 ;  /* 0x0000000161727824 */ /* 0x000fe400078e0210 */
[----:B------:R-:W-:Y:S02]  /*3630*/  IMAD.IADD R112, R16, 0x1, R93 ;  /* 0x0000000110707824 */ /* 0x000fe400078e025d */
[----:B------:R-:W-:Y:S02]  /*3640*/  IMAD.IADD R113, R95, 0x1, R15 ;  /* 0x000000015f717824 */ /* 0x000fe400078e020f */
[----:B------:R-:W-:Y:S01]  /*3650*/  IMAD.IADD R102, R15, 0x1, R91 ;  /* 0x000000010f667824 */ /* 0x000fe200078e025b */
[----:B--2---:R-:W-:-:S13]  /*3660*/  LOP3.LUT P0, RZ, R24, 0x4, RZ, 0xc0, !PT ;  /* 0x0000000418ff7812 */ /* 0x004fda000780c0ff */
[----:B------:R-:W-:Y:S02]  /*3670*/  @P0 LOP3.LUT R231, R231, 0x8, RZ, 0xfc, !PT ;  /* 0x00000008e7e70812 */ /* 0x000fe400078efcff */
[----:B------:R-:W-:Y:S02]  /*3680*/  ISETP.LE.AND P0, PT, R152, c[0x0][0x27c], PT ;  /* 0x00009f0098007a0c */ /* 0x000fe40003f03270 */
[----:B------:R-:W-:-:S04]  /*3690*/  LOP3.LUT R231, R231, 0xffffffdf, RZ, 0xc0, !PT ;  /* 0xffffffdfe7e77812 */ /* 0x000fc800078ec0ff */
[----:B------:R-:W-:-:S04]  /*36a0*/  LOP3.LUT R231, R231, 0xffffffef, RZ, 0xc0, !PT ;  /* 0xffffffefe7e77812 */ /* 0x000fc800078ec0ff */
[----:B------:R-:W-:-:S04]  /*36b0*/  @P1 LOP3.LUT R231, R231, 0x10, RZ, 0xfc, !PT ;  /* 0x00000010e7e71812 */ /* 0x000fc800078efcff */
[----:B------:R-:W-:Y:S02]  /*36c0*/  @P0 LOP3.LUT R231, R231, 0x20, RZ, 0xfc, !PT ;  /* 0x00000020e7e70812 */ /* 0x000fe400078efcff */
.L_x_2866:
[----:B------:R-:W-:Y:S01]  /*36d0*/  ISETP.NE.AND P1, PT, R152, c[0x0][0x2b8], PT ;  /* 0x0000ae0098007a0c */ /* 0x000fe20003f25270 */
[----:B------:R-:W-:Y:S01]  /*36e0*/  IMAD.SHL.U32 R8, R28, 0x40, RZ ;  /* 0x000000401c087824 */ /* 0x000fe200078e00ff */
[----:B------:R-:W2:Y:S01]  /*36f0*/  LDL R9, [R1+0x10] ;  /* 0x0000100001097983 */ /* 0x000ea20000100800 */
        /* <DEDUP_REMOVED lines=20> */
[C---:B------:R-:W-:Y:S01]  /*3840*/  LEA R70, R2.reuse, 0x100, 0x1 ;  /* 0x0000010002467811 */ /* 0x040fe200078e08ff */
[----:B------:R-:W-:Y:S01]  /*3850*/  BAR.SYNC.DEFER_BLOCKING 0x0 ;  /* 0x0000000000007b1d */ /* 0x000fe20000010000 */
[----:B--2---:R-:W-:Y:S11]  /*3860*/  LOP3.LUT P2, RZ, R9, 0x4, RZ, 0xc0, !PT ;  /* 0x0000000409ff7812 */ /* 0x004ff6000784c0ff */
[----:B------:R-:W-:Y:S02]  /*3870*/  @!UPT UIADD3 URZ, URZ, URZ, URZ ;  /* 0x0000003f3f3ff290 */ /* 0x000fe4000fffe03f */
[----:B------:R-:W-:Y:S02]  /*3880*/  @P2 IADD3 R5, R2, -0x20, RZ ;  /* 0xffffffe002052810 */ /* 0x000fe40007ffe0ff */
[----:B------:R-:W-:Y:S02]  /*3890*/  ISETP.LE.AND P2, PT, R152, c[0x0][0x27c], PT ;  /* 0x00009f0098007a0c */ /* 0x000fe40003f43270 */
[----:B------:R-:W-:Y:S11]  /*38a0*/  LEA R71, R5, 0x100, 0x1 ;  /* 0x0000010005477811 */ /* 0x000ff600078e08ff */
[----:B----4-:R-:W-:-:S05]  /*38b0*/  @!P2 BRA `(.L_x_2843) ;  /* 0x00003b100000a947 */ /* 0x010fca0003800000 */
[----:B-1----:R-:W-:Y:S01]  /*38c0*/  IMAD.WIDE.U32 R2, R72, c[0x0][0x1e0], RZ ;  /* 0x0000780048027a25 */ /* 0x002fe200078e00ff */
        /* <DEDUP_REMOVED lines=84> */
.L_x_2846:
[----:B------:R-:W-:Y:S05]  /*3e10*/  BSYNC B0 ;  /* 0x0000000000007941 */ /* 0x000fea0003800000 */
.L_x_2845:
        /* <DEDUP_REMOVED lines=42> */
[----:B------:R-:W-:Y:S01]  /*40c0*/  @!P0 SHF.R.U64 R8, R4, 0x10, R5 ;  /* 0x0000001004088819 */ /* 0x000fe20000001205 */
[----:B-1----:R-:W-:Y:S01]  /*40d0*/  @!P0 IMAD.MOV.U32 R4, RZ, RZ, R13 ;  /* 0x000000ffff048224 */ /* 0x002fe200078e000d */
[----:B------:R-:W-:Y:S05]  /*40e0*/  @!P0 MOV R3, R12 ;  /* 0x0000000c00038202 */ /* 0x000fea0000000f00 */
[--C-:B------:R-:W-:Y:S02]  /*40f0*/  @!P0 HADD2.F32 R9, -RZ, R3.reuse.H1_H1 ;  /* 0x30000003ff098230 */ /* 0x100fe40000004100 */
[----:B------:R-:W-:Y:S03]  /*4100*/  @!P0 HADD2.F32 R3, -RZ, R3.H0_H0 ;  /* 0x20000003ff038230 */ /* 0x000fe60000004100 */
[-C--:B------:R-:W-:Y:S02]  /*4110*/  @!P0 FMUL.FTZ R32, R9, R2.reuse ;  /* 0x0000000209208220 */ /* 0x080fe40000410000 */
[C---:B------:R-:W-:Y:S02]  /*4120*/  @!P0 FMUL.FTZ R2, R3.reuse, R2 ;  /* 0x0000000203028220 */ /* 0x040fe40000410000 */
[-C--:B------:R-:W-:Y:S01]  /*4130*/  @!P0 FFMA.FTZ R56, R3, R30.reuse, -R32 ;  /* 0x0000001e03388223 */ /* 0x080fe20000010820 */
[----:B------:R-:W-:Y:S01]  /*4140*/  @!P0 HADD2.F32 R3, -RZ, R8.H0_H0 ;  /* 0x20000008ff038230 */ /* 0x000fe20000004100 */
[----:B------:R-:W-:Y:S01]  /*4150*/  @!P0 FFMA.FTZ R2, R9, R30, R2 ;  /* 0x0000001e09028223 */ /* 0x000fe20000010002 */
[----:B------:R-:W-:Y:S01]  /*4160*/  @!P0 SHF.R.U64 R9, R36, 0x10, R37 ;  /* 0x0000001024098819 */ /* 0x000fe20000001225 */
[--C-:B------:R-:W-:Y:S02]  /*4170*/  @!P0 HADD2.F32 R8, -RZ, R4.reuse.H1_H1 ;  /* 0x30000004ff088230 */ /* 0x100fe40000004100 */
[----:B------:R-:W-:Y:S02]  /*4180*/  @!P0 HADD2.F32 R4, -RZ, R4.H0_H0 ;  /* 0x20000004ff048230 */ /* 0x000fe40000004100 */
[----:B------:R-:W-:Y:S01]  /*4190*/  @!P0 HADD2.F32 R9, -RZ, R9.H0_H0 ;  /* 0x20000009ff098230 */ /* 0x000fe20000004100 */
[-C--:B------:R-:W-:Y:S02]  /*41a0*/  @!P0 FMUL.FTZ R30, R8, R3.reuse ;  /* 0x00000003081e8220 */ /* 0x080fe40000410000 */
[C---:B------:R-:W-:Y:S02]  /*41b0*/  @!P0 FMUL.FTZ R3, R4.reuse, R3 ;  /* 0x0000000304038220 */ /* 0x040fe40000410000 */
[-C--:B------:R-:W-:Y:S01]  /*41c0*/  @!P0 FFMA.FTZ R53, R4, R9.reuse, -R30 ;  /* 0x0000000904358223 */ /* 0x080fe2000001081e */
[----:B------:R-:W-:Y:S01]  /*41d0*/  @!P0 MOV R4, R14 ;  /* 0x0000000e00048202 */ /* 0x000fe20000000f00 */
[----:B------:R-:W-:Y:S01]  /*41e0*/  @!P0 FFMA.FTZ R3, R8, R9, R3 ;  /* 0x0000000908038223 */ /* 0x000fe20000010003 */
[----:B------:R-:W-:Y:S01]  /*41f0*/  MOV R8, R5 ;  /* 0x0000000500087202 */ /* 0x000fe20000000f00 */
[----:B------:R-:W-:Y:S01]  /*4200*/  IMAD.MOV.U32 R30, RZ, RZ, R37 ;  /* 0x000000ffff1e7224 */ /* 0x000fe200078e0025 */
[----:B------:R-:W-:Y:S03]  /*4210*/  @!P0 SHF.R.U32.HI R9, RZ, 0x10, R5 ;  /* 0x00000010ff098819 */ /* 0x000fe60000011605 */
[----:B------:R-:W-:Y:S02]  /*4220*/  @!P0 HADD2.F32 R5, -RZ, R8.H0_H0 ;  /* 0x20000008ff058230 */ /* 0x000fe40000004100 */
[----:B------:R-:W-:Y:S02]  /*4230*/  @!P0 HADD2.F32 R8, -RZ, R4.H1_H1 ;  /* 0x30000004ff088230 */ /* 0x000fe40000004100 */
[----:B------:R-:W-:Y:S02]  /*4240*/  @!P0 HADD2.F32 R30, -RZ, R30.H0_H0 ;  /* 0x2000001eff1e8230 */ /* 0x000fe40000004100 */
[----:B------:R-:W-:Y:S01]  /*4250*/  @!P0 HADD2.F32 R4, -RZ, R4.H0_H0 ;  /* 0x20000004ff048230 */ /* 0x000fe20000004100 */
[-C--:B------:R-:W-:Y:S01]  /*4260*/  @!P0 FMUL.FTZ R32, R8, R5.reuse ;  /* 0x0000000508208220 */ /* 0x080fe20000410000 */
[----:B------:R-:W-:Y:S03]  /*4270*/  @!P0 HADD2.F32 R9, -RZ, R9.H0_H0 ;  /* 0x20000009ff098230 */ /* 0x000fe60000004100 */
[CC--:B------:R-:W-:Y:S02]  /*4280*/  @!P0 FFMA.FTZ R36, R4.reuse, R30.reuse, -R32 ;  /* 0x0000001e04248223 */ /* 0x0c0fe40000010820 */
[----:B------:R-:W-:Y:S01]  /*4290*/  @!P0 FMUL.FTZ R4, R4, R5 ;  /* 0x0000000504048220 */ /* 0x000fe20000410000 */
[----:B------:R-:W-:Y:S03]  /*42a0*/  @!P0 MOV R5, R15 ;  /* 0x0000000f00058202 */ /* 0x000fe60000000f00 */
[----:B------:R-:W-:Y:S01]  /*42b0*/  @!P0 FFMA.FTZ R4, R8, R30, R4 ;  /* 0x0000001e08048223 */ /* 0x000fe20000010004 */
[----:B------:R-:W-:Y:S01]  /*42c0*/  @!P0 SHF.R.U32.HI R30, RZ, 0x10, R37 ;  /* 0x00000010ff1e8819 */ /* 0x000fe20000011625 */
[--C-:B------:R-:W-:Y:S02]  /*42d0*/  @!P0 HADD2.F32 R8, -RZ, R5.reuse.H1_H1 ;  /* 0x30000005ff088230 */ /* 0x100fe40000004100 */
[----:B------:R-:W-:Y:S02]  /*42e0*/  @!P0 HADD2.F32 R5, -RZ, R5.H0_H0 ;  /* 0x20000005ff058230 */ /* 0x000fe40000004100 */
[----:B------:R-:W-:Y:S01]  /*42f0*/  @!P0 HADD2.F32 R30, -RZ, R30.H0_H0 ;  /* 0x2000001eff1e8230 */ /* 0x000fe20000004100 */
[-C--:B------:R-:W-:Y:S04]  /*4300*/  @!P0 FMUL.FTZ R32, R8, R9.reuse ;  /* 0x0000000908208220 */ /* 0x080fe80000410000 */
[C---:B------:R-:W-:Y:S01]  /*4310*/  @!P0 FFMA.FTZ R35, R5.reuse, R30, -R32 ;  /* 0x0000001e05238223 */ /* 0x040fe20000010820 */
[----:B------:R-:W-:Y:S01]  /*4320*/  @!P0 F2FP.PACK_AB R32, R2, R56 ;  /* 0x000000380220823e */ /* 0x000fe200000000ff */
[----:B------:R-:W-:Y:S03]  /*4330*/  @!P0 FMUL.FTZ R5, R5, R9 ;  /* 0x0000000905058220 */ /* 0x000fe60000410000 */
[----:B------:R-:W-:Y:S01]  /*4340*/  @!P0 MOV R12, R32 ;  /* 0x00000020000c8202 */ /* 0x000fe20000000f00 */
[----:B------:R-:W-:Y:S01]  /*4350*/  @!P0 FFMA.FTZ R5, R8, R30, R5 ;  /* 0x0000001e08058223 */ /* 0x000fe20000010005 */
[----:B------:R-:W-:Y:S02]  /*4360*/  @!P0 F2FP.PACK_AB R30, R3, R53 ;  /* 0x00000035031e823e */ /* 0x000fe400000000ff */
[----:B----4-:R-:W-:Y:S02]  /*4370*/  LEA R8, P1, R104, R54, 0x1 ;  /* 0x0000003668087211 */ /* 0x010fe400078208ff */
[----:B------:R-:W-:Y:S01]  /*4380*/  @!P0 F2FP.PACK_AB R3, R4, R36 ;  /* 0x000000240403823e */ /* 0x000fe200000000ff */
[----:B------:R-:W-:Y:S01]  /*4390*/  @!P0 IMAD.MOV.U32 R13, RZ, RZ, R30 ;  /* 0x000000ffff0d8224 */ /* 0x000fe200078e001e */
[----:B------:R-:W-:Y:S02]  /*43a0*/  @!P0 F2FP.PACK_AB R2, R5, R35 ;  /* 0x000000230502823e */ /* 0x000fe400000000ff */
[----:B---3--:R-:W-:Y:S02]  /*43b0*/  LEA.HI.X R9, R104, R55, R105, 0x1, P1 ;  /* 0x0000003768097211 */ /* 0x008fe400008f0c69 */
[----:B------:R-:W-:Y:S02]  /*43c0*/  @!P0 MOV R14, R3 ;  /* 0x00000003000e8202 */ /* 0x000fe40000000f00 */
[----:B------:R-:W-:Y:S05]  /*43d0*/  @!P0 MOV R15, R2 ;  /* 0x00000002000f8202 */ /* 0x000fea0000000f00 */
[----:B------:R1:W-:Y:S02]  /*43e0*/  ST.E.128 [R8.64], R12 ;  /* 0x0000000c08007985 */ /* 0x0003e4000c101d08 */
.L_x_2849:
[----:B------:R-:W-:Y:S05]  /*43f0*/  BSYNC B0 ;  /* 0x0000000000007941 */ /* 0x000fea0003800000 */
.L_x_2848:
[----:B------:R-:W-:Y:S01]  /*4400*/  ISETP.GE.AND P0, PT, R109, c[0x0][0x1d4], PT ;  /* 0x000075006d007a0c */ /* 0x000fe20003f06270 */
[----:B------:R-:W-:Y:S01]  /*4410*/  @!UPT UIADD3 URZ, URZ, URZ, URZ ;  /* 0x0000003f3f3ff290 */ /* 0x000fe2000fffe03f */
[----:B------:R-:W-:Y:S11]  /*4420*/  BSSY B0, `(.L_x_2850) ;  /* 0x0000039000007945 */ /* 0x000ff60003800000 */
[----:B------:R-:W-:-:S05]  /*4430*/  @P0 BRA `(.L_x_2851) ;  /* 0x0000037000000947 */ /* 0x000fca0003800000 */
[----:B-1----:R-:W1:Y:S01]  /*4440*/  LDS.128 R12, [R71+0xc000] ;  /* 0x00c00000470c7984 */ /* 0x002e620000000c00 */
        /* <DEDUP_REMOVED lines=27> */
[----:B------:R-:W-:Y:S01]  /*4600*/  @!P0 HADD2.F32 R7, -RZ, R6.H0_H0 ;  /* 0x20000006ff078230 */ /* 0x000fe20000004100 */
[-C--:B------:R-:W-:Y:S01]  /*4610*/  @!P0 FFMA.FTZ R40, R4, R30.reuse, -R32 ;  /* 0x0000001e04288223 */ /* 0x080fe20000010820 */
[----:B------:R-:W-:Y:S01]  /*4620*/  @!P0 HADD2.F32 R4, -RZ, R24.H1_H1 ;  /* 0x30000018ff048230 */ /* 0x000fe20000004100 */
[----:B------:R-:W-:Y:S01]  /*4630*/  @!P0 FFMA.FTZ R3, R9, R30, R3 ;  /* 0x0000001e09038223 */ /* 0x000fe20000010003 */
[----:B------:R-:W-:Y:S01]  /*4640*/  @!P0 F2FP.PACK_AB R9, R2, R41 ;  /* 0x000000290209823e */ /* 0x000fe200000000ff */
[----:B------:R-:W-:Y:S02]  /*4650*/  @!P0 HADD2.F32 R24, -RZ, R6.H1_H1 ;  /* 0x30000006ff188230 */ /* 0x000fe40000004100 */
[--C-:B------:R-:W-:Y:S01]  /*4660*/  @!P0 HADD2.F32 R6, -RZ, R5.reuse.H0_H0 ;  /* 0x20000005ff068230 */ /* 0x100fe20000004100 */
[----:B------:R-:W-:Y:S01]  /*4670*/  @!P0 MOV R12, R9 ;  /* 0x00000009000c8202 */ /* 0x000fe20000000f00 */
[----:B------:R-:W-:Y:S01]  /*4680*/  @!P0 HADD2.F32 R32, -RZ, R5.H1_H1 ;  /* 0x30000005ff208230 */ /* 0x000fe20000004100 */
[-C--:B------:R-:W-:Y:S02]  /*4690*/  @!P0 FMUL.FTZ R37, R24, R4.reuse ;  /* 0x0000000418258220 */ /* 0x080fe40000410000 */
[----:B------:R-:W-:Y:S02]  /*46a0*/  @!P0 FMUL.FTZ R4, R7, R4 ;  /* 0x0000000407048220 */ /* 0x000fe40000410000 */
[-C--:B------:R-:W-:Y:S02]  /*46b0*/  @!P0 FMUL.FTZ R5, R6, R8.reuse ;  /* 0x0000000806058220 */ /* 0x080fe40000410000 */
[----:B------:R-:W-:Y:S01]  /*46c0*/  @!P0 FMUL.FTZ R36, R32, R8 ;  /* 0x0000000820248220 */ /* 0x000fe20000410000 */
[----:B------:R-:W-:Y:S01]  /*46d0*/  @!P0 F2FP.PACK_AB R8, R3, R40 ;  /* 0x000000280308823e */ /* 0x000fe200000000ff */
[----:B------:R-:W-:Y:S02]  /*46e0*/  @!P0 FFMA.FTZ R4, R24, R31, R4 ;  /* 0x0000001f18048223 */ /* 0x000fe40000010004 */
[----:B------:R-:W-:Y:S02]  /*46f0*/  @!P0 FFMA.FTZ R36, R6, R35, -R36 ;  /* 0x0000002306248223 */ /* 0x000fe40000010824 */
[----:B------:R-:W-:Y:S01]  /*4700*/  @!P0 FFMA.FTZ R37, R7, R31, -R37 ;  /* 0x0000001f07258223 */ /* 0x000fe20000010825 */
[----:B------:R-:W-:Y:S01]  /*4710*/  SHF.L.U32 R7, R234, 0x3, RZ ;  /* 0x00000003ea077819 */ /* 0x000fe200000006ff */
[----:B------:R-:W-:Y:S02]  /*4720*/  @!P0 FFMA.FTZ R5, R32, R35, R5 ;  /* 0x0000002320058223 */ /* 0x000fe40000010005 */
[----:B------:R-:W-:Y:S01]  /*4730*/  @!P0 IMAD.MOV.U32 R13, RZ, RZ, R8 ;  /* 0x000000ffff0d8224 */ /* 0x000fe200078e0008 */
[----:B----4-:R-:W-:Y:S02]  /*4740*/  LEA R6, P1, R7, R54, 0x1 ;  /* 0x0000003607067211 */ /* 0x010fe400078208ff */
[----:B------:R-:W-:Y:S02]  /*4750*/  @!P0 F2FP.PACK_AB R3, R4, R37 ;  /* 0x000000250403823e */ /* 0x000fe400000000ff */
[----:B------:R-:W-:Y:S02]  /*4760*/  @!P0 F2FP.PACK_AB R2, R5, R36 ;  /* 0x000000240502823e */ /* 0x000fe400000000ff */
[----:B---3--:R-:W-:Y:S02]  /*4770*/  LEA.HI.X.SX32 R7, R7, R55, 0x1, P1 ;  /* 0x0000003707077211 */ /* 0x008fe400008f0eff */
[----:B------:R-:W-:Y:S02]  /*4780*/  @!P0 MOV R14, R3 ;  /* 0x00000003000e8202 */ /* 0x000fe40000000f00 */
[----:B------:R-:W-:Y:S05]  /*4790*/  @!P0 MOV R15, R2 ;  /* 0x00000002000f8202 */ /* 0x000fea0000000f00 */
[----:B------:R1:W-:Y:S02]  /*47a0*/  ST.E.128 [R6.64], R12 ;  /* 0x0000000c06007985 */ /* 0x0003e4000c101d08 */
.L_x_2851:
[----:B------:R-:W-:Y:S05]  /*47b0*/  BSYNC B0 ;  /* 0x0000000000007941 */ /* 0x000fea0003800000 */
.L_x_2850:
        /* <DEDUP_REMOVED lines=61> */
.L_x_2853:
[----:B------:R-:W-:Y:S05]  /*4b90*/  BSYNC B0 ;  /* 0x0000000000007941 */ /* 0x000fea0003800000 */
.L_x_2852:
        /* <DEDUP_REMOVED lines=58> */
.L_x_2855:
[----:B------:R-:W-:Y:S05]  /*4f40*/  BSYNC B0 ;  /* 0x0000000000007941 */ /* 0x000fea0003800000 */
.L_x_2854:
        /* <DEDUP_REMOVED lines=58> */
.L_x_2857:
[----:B------:R-:W-:Y:S05]  /*52f0*/  BSYNC B0 ;  /* 0x0000000000007941 */ /* 0x000fea0003800000 */
.L_x_2856:
        /* <DEDUP_REMOVED lines=58> */
.L_x_2844:
        /* <DEDUP_REMOVED lines=47> */
.L_x_2859:
[----:B------:R-:W-:Y:S05]  /*5990*/  BSYNC B0 ;  /* 0x0000000000007941 */ /* 0x000fea0003800000 */
.L_x_2858:
        /* <DEDUP_REMOVED lines=162> */
.L_x_2861:
[----:B------:R-:W-:Y:S05]  /*63c0*/  BSYNC B0 ;  /* 0x0000000000007941 */ /* 0x000fea0003800000 */
.L_x_2860:
        /* <DEDUP_REMOVED lines=54> */
[-C--:B------:R-:W-:Y:S01]  /*6730*/  @!P0 FMUL.FTZ R5, R18, R8.reuse ;  /* 0x0000000812058220 */ /* 0x080fe20000410000 */
[----:B------:R-:W-:Y:S03]  /*6740*/  @!P0 SHF.R.U32.HI R35, RZ, 0x10, R47 ;  /* 0x00000010ff238819 */ /* 0x000fe6000001162f */
[C---:B------:R-:W-:Y:S02]  /*6750*/  @!P0 FFMA.FTZ R20, R3.reuse, R19, -R5 ;  /* 0x0000001303148223 */ /* 0x040fe40000010805 */
[----:B------:R-:W-:Y:S01]  /*6760*/  @!P0 FMUL.FTZ R5, R3, R8 ;  /* 0x0000000803058220 */ /* 0x000fe20000410000 */
[----:B------:R-:W-:Y:S01]  /*6770*/  @!P0 HADD2.F32 R8, -RZ, R36.H0_H0 ;  /* 0x20000024ff088230 */ /* 0x000fe20000004100 */
[----:B------:R-:W-:Y:S01]  /*6780*/  @!P0 SHF.R.U64 R36, R46, 0x10, R47 ;  /* 0x000000102e248819 */ /* 0x000fe2000000122f */
[----:B------:R-:W-:Y:S01]  /*6790*/  @!P0 HADD2.F32 R3, -RZ, R6.H1_H1 ;  /* 0x30000006ff038230 */ /* 0x000fe20000004100 */
[----:B------:R-:W-:Y:S01]  /*67a0*/  @!P0 FMUL.FTZ R6, R9, R7 ;  /* 0x0000000709068220 */ /* 0x000fe20000410000 */
[----:B------:R-:W-:Y:S01]  /*67b0*/  @!P0 F2FP.PACK_AB R44, R20, R21 ;  /* 0x00000015142c823e */ /* 0x000fe200000000ff */
[----:B------:R-:W-:Y:S02]  /*67c0*/  @!P0 HADD2.F32 R21, -RZ, R57.H1_H1 ;  /* 0x30000039ff158230 */ /* 0x000fe40000004100 */
[CC--:B------:R-:W-:Y:S01]  /*67d0*/  @!P0 FFMA.FTZ R20, R3.reuse, R8.reuse, -R6 ;  /* 0x0000000803148223 */ /* 0x0c0fe20000010806 */
[----:B------:R-:W-:Y:S01]  /*67e0*/  @!P0 HADD2.F32 R6, -RZ, R30.H0_H0 ;  /* 0x2000001eff068230 */ /* 0x000fe20000004100 */
[----:B------:R-:W-:Y:S02]  /*67f0*/  @!P0 FMUL.FTZ R3, R3, R7 ;  /* 0x0000000703038220 */ /* 0x000fe40000410000 */
        /* <DEDUP_REMOVED lines=9> */
[--C-:B------:R-:W-:Y:S01]  /*6890*/  @!P0 SHF.R.U64 R18, R22, 0x10, R23.reuse ;  /* 0x0000001016128819 */ /* 0x100fe20000001217 */
[CC--:B------:R-:W-:Y:S01]  /*68a0*/  @!P0 FMUL.FTZ R19, R8.reuse, R6.reuse ;  /* 0x0000000608138220 */ /* 0x0c0fe20000410000 */
[----:B------:R-:W-:Y:S01]  /*68b0*/  @!P0 HADD2.F32 R7, -RZ, R16.H0_H0 ;  /* 0x20000010ff078230 */ /* 0x000fe20000004100 */
[----:B------:R-:W-:Y:S02]  /*68c0*/  @!P0 MOV R22, R43 ;  /* 0x0000002b00168202 */ /* 0x000fe40000000f00 */
[----:B------:R-:W-:Y:S02]  /*68d0*/  @!P0 SHF.R.U32.HI R17, RZ, 0x10, R23 ;  /* 0x00000010ff118819 */ /* 0x000fe40000011617 */
[C---:B------:R-:W-:Y:S01]  /*68e0*/  @!P0 FMUL.FTZ R6, R7.reuse, R6 ;  /* 0x0000000607068220 */ /* 0x040fe20000410000 */
[----:B------:R-:W-:Y:S01]  /*68f0*/  @!P0 HADD2.F32 R20, -RZ, R22.H0_H0 ;  /* 0x20000016ff148230 */ /* 0x000fe20000004100 */
[-C--:B------:R-:W-:Y:S01]  /*6900*/  @!P0 FFMA.FTZ R45, R7, R9.reuse, -R19 ;  /* 0x00000009072d8223 */ /* 0x080fe20000010813 */
[----:B------:R-:W-:Y:S01]  /*6910*/  @!P0 HADD2.F32 R7, -RZ, R30.H1_H1 ;  /* 0x3000001eff078230 */ /* 0x000fe20000004100 */
[----:B------:R-:W-:Y:S01]  /*6920*/  @!P0 FFMA.FTZ R6, R8, R9, R6 ;  /* 0x0000000908068223 */ /* 0x000fe20000010006 */
[----:B------:R-:W-:Y:S01]  /*6930*/  @!P0 HADD2.F32 R19, -RZ, R17.H0_H0 ;  /* 0x20000011ff138230 */ /* 0x000fe20000004100 */
[----:B------:R-:W-:Y:S01]  /*6940*/  @!P0 IMAD.MOV.U32 R9, RZ, RZ, R15 ;  /* 0x000000ffff098224 */ /* 0x000fe200078e000f */
[----:B------:R-:W-:Y:S01]  /*6950*/  @!P0 HADD2.F32 R22, -RZ, R22.H1_H1 ;  /* 0x30000016ff168230 */ /* 0x000fe20000004100 */
[----:B------:R-:W-:Y:S01]  /*6960*/  @!P0 FMUL.FTZ R23, R20, R7 ;  /* 0x0000000714178220 */ /* 0x000fe20000410000 */
[----:B------:R-:W-:Y:S01]  /*6970*/  @!P0 HADD2.F32 R17, -RZ, R18.H0_H0 ;  /* 0x20000012ff118230 */ /* 0x000fe20000004100 */
[----:B------:R-:W-:Y:S01]  /*6980*/  @!P0 F2FP.PACK_AB R4, R5, R4 ;  /* 0x000000040504823e */ /* 0x000fe200000000ff */
[----:B------:R-:W-:Y:S02]  /*6990*/  @!P0 HADD2.F32 R8, -RZ, R9.H0_H0 ;  /* 0x20000009ff088230 */ /* 0x000fe40000004100 */
[----:B------:R-:W-:Y:S02]  /*69a0*/  @!P0 HADD2.F32 R18, -RZ, R29.H1_H1 ;  /* 0x3000001dff128230 */ /* 0x000fe40000004100 */
[----:B------:R-:W-:Y:S02]  /*69b0*/  @!P0 IMAD.MOV.U32 R41, RZ, RZ, R4 ;  /* 0x000000ffff298224 */ /* 0x000fe400078e0004 */
[C---:B------:R-:W-:Y:S01]  /*69c0*/  @!P0 FFMA.FTZ R39, R8.reuse, R21, -R23 ;  /* 0x0000001508278223 */ /* 0x040fe20000010817 */
[----:B------:R-:W-:Y:S01]  /*69d0*/  @!P0 HADD2.F32 R23, -RZ, R35.H0_H0 ;  /* 0x20000023ff178230 */ /* 0x000fe20000004100 */
        /* <DEDUP_REMOVED lines=29> */
.L_x_2863:
[----:B------:R-:W-:Y:S05]  /*6bb0*/  BSYNC B0 ;  /* 0x0000000000007941 */ /* 0x000fea0003800000 */
.L_x_2862:
        /* <DEDUP_REMOVED lines=129> */
.L_x_2843:
[----:B-1----:R-:W-:Y:S01]  /*73d0*/  IMAD.WIDE.U32 R2, R72, c[0x0][0x1e0], RZ ;  /* 0x0000780048027a25 */ /* 0x002fe200078e00ff */
        /* <DEDUP_REMOVED lines=12> */
[----:B------:R-:W1:Y:S08]  /*74a0*/  SHFL.IDX PT, R2, R3, RZ, 0x1c1f ;  /* 0x001c1fff03027589 */ /* 0x000e7000000e0000 */
[----:B------:R2:W3:Y:S02]  /*74b0*/  SHFL.IDX PT, R3, R4, RZ, 0x1c1f ;  /* 0x001c1fff04037589 */ /* 0x0004e400000e0000 */
[----:B--2---:R-:W-:Y:S05]  /*74c0*/  IMAD.IADD R4, R76, 0x1, -R8 ;  /* 0x000000014c047824 */ /* 0x004fea00078e0a08 */
[----:B------:R-:W-:Y:S04]  /*74d0*/  IMNMX R73, R4, 0x40, PT ;  /* 0x0000004004497817 */ /* 0x000fe80003800200 */
[----:B------:R-:W-:Y:S11]  /*74e0*/  ISETP.GT.AND P0, PT, R73, R226, PT ;  /* 0x000000e24900720c */ /* 0x000ff60003f04270 */
[----:B------:R-:W-:Y:S02]  /*74f0*/  @!UPT UIADD3 URZ, URZ, URZ, URZ ;  /* 0x0000003f3f3ff290 */ /* 0x000fe4000fffe03f */
[----:B------:R-:W-:-:S05]  /*7500*/  @!P0 BRA `(.L_x_2847) ;  /* 0x0000020000008947 */ /* 0x000fca0003800000 */
[----:B-1-3--:R-:W-:Y:S02]  /*7510*/  ISETP.GE.AND P1, PT, R104, c[0x0][0x1d4], PT ;  /* 0x0000750068007a0c */ /* 0x00afe40003f26270 */
[C---:B------:R-:W-:Y:S02]  /*7520*/  ISETP.GE.AND P3, PT, R223.reuse, c[0x0][0x1d4], PT ;  /* 0x00007500df007a0c */ /* 0x040fe40003f66270 */
[----:B------:R-:W-:Y:S09]  /*7530*/  ISETP.GE.AND P2, PT, R222, c[0x0][0x1d4], PT ;  /* 0x00007500de007a0c */ /* 0x000ff20003f46270 */
[----:B------:R-:W1:Y:S01]  /*7540*/  @!P1 LDS.128 R12, [R70+0xc000] ;  /* 0x00c00000460c9984 */ /* 0x000e620000000c00 */
        /* <DEDUP_REMOVED lines=28> */
.L_x_2847:
[----:B-1-3--:R-:W-:Y:S05]  /*7710*/  BSYNC B1 ;  /* 0x0000000000017941 */ /* 0x00afea0003800000 */
.L_x_2842:
[----:B------:R-:W-:Y:S01]  /*7720*/  ISETP.GT.AND P0, PT, R28, R33, PT ;  /* 0x000000211c00720c */ /* 0x000fe20003f04270 */
[----:B------:R-:W-:Y:S01]  /*7730*/  IMAD R8, R75, c[0x0][0x218], RZ ;  /* 0x000086004b087a24 */ /* 0x000fe200078e02ff */
[C---:B------:R-:W-:Y:S01]  /*7740*/  ISETP.GE.AND P1, PT, R38.reuse, 0x1, PT ;  /* 0x000000012600780c */ /* 0x040fe20003f26270 */
[----:B------:R-:W-:Y:S01]  /*7750*/  BSSY B0, `(.L_x_2864) ;  /* 0x000004a000007945 */ /* 0x000fe20003800000 */
[C---:B--2---:R-:W-:Y:S01]  /*7760*/  IADD3 R3, R38.reuse, 0x1, RZ ;  /* 0x0000000126037810 */ /* 0x044fe20007ffe0ff */
        /* <DEDUP_REMOVED lines=36> */
[----:B------:R2:W3:Y:S01]  /*79b0*/  SHFL.IDX PT, R5, R3, RZ, 0x1c1f ;  /* 0x001c1fff03057589 */ /* 0x0004e200000e0000 */
[----:B------:R-:W-:Y:S04]  /*79c0*/  DEPBAR.LE SB0, 0x2 ;  /* 0x000080800000791a */ /* 0x000fe80000000000 */
[----:B------:R-:W-:Y:S06]  /*79d0*/  BAR.SYNC.DEFER_BLOCKING 0x0 ;  /* 0x0000000000007b1d */ /* 0x000fec0000010000 */
[----:B------:R-:W-:-:S05]  /*79e0*/  @!P0 BRA `(.L_x_2865) ;  /* 0x0000020000008947 */ /* 0x000fca0003800000 */
[----:B-123--:R-:W-:Y:S02]  /*79f0*/  ISETP.GE.AND P1, PT, R104, c[0x0][0x1d4], PT ;  /* 0x0000750068007a0c */ /* 0x00efe40003f26270 */
[C---:B------:R-:W-:Y:S02]  /*7a00*/  ISETP.GE.AND P3, PT, R223.reuse, c[0x0][0x1d4], PT ;  /* 0x00007500df007a0c */ /* 0x040fe40003f66270 */
[----:B------:R-:W-:Y:S09]  /*7a10*/  ISETP.GE.AND P2, PT, R222, c[0x0][0x1d4], PT ;  /* 0x00007500de007a0c */ /* 0x000ff20003f46270 */
        /* <DEDUP_REMOVED lines=29> */
.L_x_2865:
[----:B-123--:R-:W-:Y:S05]  /*7bf0*/  BSYNC B0 ;  /* 0x0000000000007941 */ /* 0x00efea0003800000 */
.L_x_2864:
        /* <DEDUP_REMOVED lines=33> */
.L_x_2841:
[----:B------:R-:W2:Y:S01]  /*7e10*/  LDL R16, [R1+0x4] ;  /* 0x0000040001107983 */ /* 0x000ea20000100800 */
[----:B------:R-:W-:-:S05]  /*7e20*/  IMAD.MOV.U32 R0, RZ, RZ, c[0x0][0x2c4] ;  /* 0x0000b100ff007624 */ /* 0x000fca00078e00ff */
[----:B------:R-:W-:Y:S01]  /*7e30*/  ISETP.NE.AND P3, PT, R0, 0x1, PT ;  /* 0x000000010000780c */ /* 0x000fe20003f65270 */
[----:B------:R-:W-:Y:S01]  /*7e40*/  BSSY B0, `(.L_x_2867) ;  /* 0x0000028000007945 */ /* 0x000fe20003800000 */
[----:B--2---:R-:W-:-:S11]  /*7e50*/  IADD3 R0, R16, 0x7f, RZ ;  /* 0x0000007f10007810 */ /* 0x004fd60007ffe0ff */
[----:B-1----:R-:W-:-:S05]  /*7e60*/  @P3 IMAD.HI.U32 R2, R0, c[0x0][0x2c8], RZ ;  /* 0x0000b20000023a27 */ /* 0x002fca00078e00ff */
[----:B------:R-:W-:-:S05]  /*7e70*/  @P3 SHF.R.U32.HI R0, RZ, c[0x0][0x2cc], R2 ;  /* 0x0000b300ff003a19 */ /* 0x000fca0000011602 */
[----:B------:R-:W-:-:S05]  /*7e80*/  IMAD.IADD R0, R128, 0x1, R0 ;  /* 0x0000000180007824 */ /* 0x000fca00078e0200 */
[----:B------:R-:W-:-:S04]  /*7e90*/  SHF.R.S32.HI R2, RZ, 0x1f, R0 ;  /* 0x0000001fff027819 */ /* 0x000fc80000011400 */
[----:B------:R-:W-:-:S04]  /*7ea0*/  LEA.HI R0, R2, R0, RZ, 0x6 ;  /* 0x0000000002007211 */ /* 0x000fc800078f30ff */
[----:B------:R-:W-:-:S04]  /*7eb0*/  SHF.R.S32.HI R0, RZ, 0x6, R0 ;  /* 0x00000006ff007819 */ /* 0x000fc80000011400 */
[----:B------:R-:W-:-:S04]  /*7ec0*/  IMNMX R6, R127, R0, PT ;  /* 0x000000007f067217 */ /* 0x000fc80003800200 */
[----:B------:R-:W-:Y:S01]  /*7ed0*/  ISETP.GE.AND P0, PT, R6, 0x1, PT ;  /* 0x000000010600780c */ /* 0x000fe20003f06270 */
[----:B------:R-:W-:-:S12]  /*7ee0*/  IMAD.MOV.U32 R0, RZ, RZ, RZ ;  /* 0x000000ffff007224 */ /* 0x000fd800078e00ff */
        /* <DEDUP_REMOVED lines=29> */
.L_x_2868:
[----:B------:R-:W-:Y:S05]  /*80c0*/  BSYNC B0 ;  /* 0x0000000000007941 */ /* 0x000fea0003800000 */
.L_x_2867:
[----:B------:R-:W2:Y:S01]  /*80d0*/  LDL R2, [R1+0x30] ;  /* 0x0000300001027983 */ /* 0x000ea20000100800 */
[----:B------:R-:W-:Y:S01]  /*80e0*/  MOV R17, RZ ;  /* 0x000000ff00117202 */ /* 0x000fe20000000f00 */
[----:B------:R-:W-:Y:S01]  /*80f0*/  IMAD.MOV.U32 R22, RZ, RZ, RZ ;  /* 0x000000ffff167224 */ /* 0x000fe200078e00ff */
        /* <DEDUP_REMOVED lines=54> */
[----:B------:R-:W2:Y:S04]  /*8460*/  LDL R3, [R1+0x14] ;  /* 0x0000140001037983 */ /* 0x000ea80000100800 */
[----:B------:R-:W3:Y:S04]  /*8470*/  LDL R7, [R1+0x18] ;  /* 0x0000180001077983 */ /* 0x000ee80000100800 */
[----:B------:R-:W4:Y:S04]  /*8480*/  LDL R4, [R1+0x8] ;  /* 0x0000080001047983 */ /* 0x000f280000100800 */
[----:B------:R-:W4:Y:S04]  /*8490*/  LDL R5, [R1+0x28] ;  /* 0x0000280001057983 */ /* 0x000f280000100800 */
[----:B------:R-:W4:Y:S01]  /*84a0*/  LDL R8, [R1+0x1c] ;  /* 0x00001c0001087983 */ /* 0x000f220000100800 */
[----:B------:R-:W-:-:S04]  /*84b0*/  ISETP.NE.U32.AND P0, PT, RZ, c[0x0][0x340], PT ;  /* 0x0000d000ff007a0c */ /* 0x000fc80003f05070 */
[----:B------:R-:W-:Y:S02]  /*84c0*/  ISETP.NE.AND.EX P1, PT, RZ, c[0x0][0x344], PT, P0 ;  /* 0x0000d100ff007a0c */ /* 0x000fe40003f25300 */
[----:B------:R-:W-:-:S05]  /*84d0*/  SHF.R.S32.HI R0, RZ, 0x1f, R139 ;  /* 0x0000001fff007819 */ /* 0x000fca000001148b */
[----:B------:R-:W-:-:S04]  /*84e0*/  IMAD R0, R0, c[0x0][0x178], RZ ;  /* 0x00005e0000007a24 */ /* 0x000fc800078e02ff */
[----:B------:R-:W-:Y:S02]  /*84f0*/  IMAD R0, R139, c[0x0][0x17c], R0 ;  /* 0x00005f008b007a24 */ /* 0x000fe400078e0200 */
[----:B--2---:R-:W-:-:S04]  /*8500*/  @P1 IADD3 R2, P0, R3, c[0x0][0x340], RZ ;  /* 0x0000d00003021a10 */ /* 0x004fc80007f1e0ff */
[----:B---3--:R-:W-:-:S05]  /*8510*/  @P1 IADD3.X R3, R7, c[0x0][0x344], RZ, P0, !PT ;  /* 0x0000d10007031a10 */ /* 0x008fca00007fe4ff */
[----:B------:R1:W5:Y:S01]  /*8520*/  @P1 LDG.E R14, [R2.64] ;  /* 0x00000008020e1981 */ /* 0x000362000c1e1900 */
[----:B------:R-:W-:Y:S02]  /*8530*/  ISETP.NE.U32.AND P0, PT, RZ, c[0x0][0x348], PT ;  /* 0x0000d200ff007a0c */ /* 0x000fe40003f05070 */
[----:B----4-:R-:W-:Y:S01]  /*8540*/  LOP3.LUT R15, R4, 0xffff, RZ, 0xc0, !PT ;  /* 0x0000ffff040f7812 */ /* 0x010fe200078ec0ff */
[----:B------:R-:W-:Y:S01]  /*8550*/  IMAD.IADD R4, R230, 0x1, R16 ;  /* 0x00000001e6047824 */ /* 0x000fe200078e0210 */
[----:B------:R-:W-:Y:S02]  /*8560*/  ISETP.NE.AND.EX P0, PT, RZ, c[0x0][0x34c], PT, P0 ;  /* 0x0000d300ff007a0c */ /* 0x000fe40003f05300 */
[----:B------:R-:W-:Y:S01]  /*8570*/  ISETP.GE.AND P5, PT, R216, c[0x0][0x198], PT ;  /* 0x00006600d8007a0c */ /* 0x000fe20003fa6270 */
[----:B------:R-:W-:Y:S01]  /*8580*/  @P3 IMAD.HI.U32 R7, R4, c[0x0][0x2c8], RZ ;  /* 0x0000b20004073a27 */ /* 0x000fe200078e00ff */
[----:B------:R-:W-:Y:S02]  /*8590*/  SEL R6, R5, RZ, !P0 ;  /* 0x000000ff05067207 */ /* 0x000fe40004000000 */
[----:B------:R-:W-:-:S02]  /*85a0*/  SEL R5, R8, RZ, !P0 ;  /* 0x000000ff08057207 */ /* 0x000fc40004000000 */
        /* <DEDUP_REMOVED lines=8> */
[C---:B------:R-:W-:Y:S01]  /*8630*/  IMAD.WIDE.U32 R2, R15.reuse, c[0x0][0x1b8], R2 ;  /* 0x00006e000f027a25 */ /* 0x040fe200078e0002 */
[----:B------:R-:W-:Y:S02]  /*8640*/  ISETP.GE.AND P3, PT, R218, c[0x0][0x198], PT ;  /* 0x00006600da007a0c */ /* 0x000fe40003f66270 */
        /* <DEDUP_REMOVED lines=15> */
[----:B------:R-:W-:-:S03]  /*8740*/  IMAD.IADD R5, R250, 0x1, R16 ;  /* 0x00000001fa057824 */ /* 0x000fc600078e0210 */
[----:B------:R-:W-:-:S04]  /*8750*/  IADD3 R0, R3, R0, RZ ;  /* 0x0000000003007210 */ /* 0x000fc80007ffe0ff */
[----:B------:R-:W-:Y:S02]  /*8760*/  LEA.HI.X R12, R2, c[0x0][0x164], R0, 0x1, P0 ;  /* 0x00005900020c7a11 */ /* 0x000fe400000f0c00 */
[----:B------:R-:W-:Y:S01]  /*8770*/  @!P1 MOV R14, R8 ;  /* 0x00000008000e9202 */ /* 0x000fe20000000f00 */
[----:B------:R-:W-:Y:S05]  /*8780*/  BRA.DIV ~URZ, `(.L_x_2870) ;  /* 0x000165c27f007947 */ /* 0x000fea000b800000 */
[----:B------:R1:W2:Y:S02]  /*8790*/  SHFL.IDX PT, R4, R12, RZ, 0x181f ;  /* 0x00181fff0c047589 */ /* 0x0002a400000e0000 */
.L_x_3032:
[----:B------:R-:W-:Y:S05]  /*87a0*/  BRA.DIV ~URZ, `(.L_x_2871) ;  /* 0x000166127f007947 */ /* 0x000fea000b800000 */
[----:B------:R3:W4:Y:S02]  /*87b0*/  SHFL.IDX PT, R0, R13, RZ, 0x181f ;  /* 0x00181fff0d007589 */ /* 0x00072400000e0000 */
.L_x_3033:
        /* <DEDUP_REMOVED lines=16> */
.L_x_2873:
[----:B------:R-:W-:Y:S05]  /*88c0*/  BSYNC B0 ;  /* 0x0000000000007941 */ /* 0x000fea0003800000 */
.L_x_2872:
[----:B------:R-:W-:Y:S05]  /*88d0*/  BRA.DIV ~URZ, `(.L_x_2874) ;  /* 0x000165527f007947 */ /* 0x000fea000b800000 */
[----:B--2---:R2:W1:Y:S04]  /*88e0*/  SHFL.IDX PT, R4, R12, 0x1, 0x181f ;  /* 0x00381f000c047f89 */ /* 0x00446800000e0000 */
[----:B----4-:R2:W4:Y:S02]  /*88f0*/  SHFL.IDX PT, R0, R13, 0x1, 0x181f ;  /* 0x00381f000d007f89 */ /* 0x01052400000e0000 */
.L_x_3034:
        /* <DEDUP_REMOVED lines=16> */
.L_x_2876:
[----:B------:R-:W-:Y:S05]  /*8a00*/  BSYNC B0 ;  /* 0x0000000000007941 */ /* 0x000fea0003800000 */
.L_x_2875:
[----:B------:R-:W-:Y:S05]  /*8a10*/  BRA.DIV ~URZ, `(.L_x_2877) ;  /* 0x000164e27f007947 */ /* 0x000fea000b800000 */
[----:B-1----:R1:W2:Y:S02]  /*8a20*/  SHFL.IDX PT, R4, R12, 0x2, 0x181f ;  /* 0x00581f000c047f89 */ /* 0x0022a400000e0000 */
.L_x_3035:
[----:B------:R-:W-:Y:S05]  /*8a30*/  BRA.DIV ~URZ, `(.L_x_2878) ;  /* 0x000165327f007947 */ /* 0x000fea000b800000 */
[----:B----4-:R4:W1:Y:S02]  /*8a40*/  SHFL.IDX PT, R0, R13, 0x2, 0x181f ;  /* 0x00581f000d007f89 */ /* 0x01086400000e0000 */
.L_x_3036:
        /* <DEDUP_REMOVED lines=16> */
.L_x_2880:
[----:B------:R-:W-:Y:S05]  /*8b50*/  BSYNC B0 ;  /* 0x0000000000007941 */ /* 0x000fea0003800000 */
.L_x_2879:
[----:B------:R-:W-:Y:S05]  /*8b60*/  BRA.DIV ~URZ, `(.L_x_2881) ;  /* 0x000164727f007947 */ /* 0x000fea000b800000 */
[----:B--2---:R2:W3:Y:S04]  /*8b70*/  SHFL.IDX PT, R4, R12, 0x3, 0x181f ;  /* 0x00781f000c047f89 */ /* 0x0044e800000e0000 */
[----:B-1----:R2:W1:Y:S02]  /*8b80*/  SHFL.IDX PT, R0, R13, 0x3, 0x181f ;  /* 0x00781f000d007f89 */ /* 0x00246400000e0000 */
.L_x_3037:
[----:B------:R-:W-:Y:S01]  /*8b90*/  IADD3 R2, R5, 0x60, RZ ;  /* 0x0000006005027810 */ /* 0x000fe20007ffe0ff */
[----:B-----5:R-:W-:-:S03]  /*8ba0*/  IMAD.WIDE.U32 R238, R14, c[0x0][0x2b0], RZ ;  /* 0x0000ac000eee7a25 */ /* 0x020fc600078e00ff */
[----:B------:R-:W-:-:S13]  /*8bb0*/  ISETP.GE.AND P0, PT, R2, R48, PT ;  /* 0x000000300200720c */ /* 0x000fda0003f06270 */
        /* <DEDUP_REMOVED lines=44> */
[----:B------:R-:W-:-:S04]  /*8e80*/  IMAD.WIDE.U32 R2, R197, c[0x0][0x1e0], RZ ;  /* 0x00007800c5027a25 */ /* 0x000fc800078e00ff */
[----:B------:R-:W-:Y:S02]  /*8e90*/  IMAD R99, R106, -0x40, R248 ;  /* 0xffffffc06a637824 */ /* 0x000fe400078e02f8 */
        /* <DEDUP_REMOVED lines=8> */
[----:B------:R-:W-:-:S04]  /*8f20*/  IMAD R0, R197, c[0x0][0x1e4], R0 ;  /* 0x00007900c5007a24 */ /* 0x000fc800078e0200 */
[----:B------:R-:W-:Y:S02]  /*8f30*/  IMAD.IADD R3, R3, 0x1, R0 ;  /* 0x0000000103037824 */ /* 0x000fe400078e0200 */
        /* <DEDUP_REMOVED lines=8> */
[----:B--2-4-:R-:W-:-:S03]  /*8fc0*/  IMAD R13, R191, c[0x0][0x21c], R7 ;  /* 0x00008700bf0d7a24 */ /* 0x014fc600078e0207 */
[----:B------:R-:W-:Y:S01]  /*8fd0*/  IADD3.X R2, R235, R3, R5, P0, !PT ;  /* 0x00000003eb027210 */ /* 0x000fe200007fe405 */
[----:B------:R-:W-:Y:S01]  /*8fe0*/  IMAD R5, R197, c[0x0][0x20c], R4 ;  /* 0x00008300c5057a24 */ /* 0x000fe200078e0204 */
[----:B------:R-:W-:-:S04]  /*8ff0*/  LEA R6, P0, R0, c[0x0][0x1c8], 0x1 ;  /* 0x0000720000067a11 */ /* 0x000fc800078008ff */
[----:B------:R-:W-:Y:S01]  /*9000*/  LEA.HI.X R12, R0, c[0x0][0x1cc], R2, 0x1, P0 ;  /* 0x00007300000c7a11 */ /* 0x000fe200000f0c02 */
[----:B------:R-:W-:Y:S01]  /*9010*/  IMAD.WIDE.U32 R2, R197, c[0x0][0x208], RZ ;  /* 0x00008200c5027a25 */ /* 0x000fe200078e00ff */
[----:B------:R-:W1:Y:S01]  /*9020*/  SHFL.IDX PT, R0, R6, RZ, 0x181f ;  /* 0x00181fff06007589 */ /* 0x000e6200000e0000 */
[C---:B------:R-:W-:Y:S02]  /*9030*/  @P1 ISETP.GE.AND P0, PT, R216.reuse, c[0x0][0x1d4], PT ;  /* 0x00007500d8001a0c */ /* 0x040fe40003f06270 */
[----:B------:R-:W-:Y:S01]  /*9040*/  IMAD.IADD R3, R3, 0x1, R5 ;  /* 0x0000000103037824 */ /* 0x000fe200078e0205 */
[----:B------:R-:W2:Y:S03]  /*9050*/  SHFL.IDX PT, R8, R12, RZ, 0x181f ;  /* 0x00181fff0c087589 */ /* 0x000ea600000e0000 */
[----:B------:R-:W-:Y:S01]  /*9060*/  IMAD.WIDE.U32 R2, R191, c[0x0][0x218], R2 ;  /* 0x00008600bf027a25 */ /* 0x000fe200078e0002 */
[----:B------:R3:W4:Y:S04]  /*9070*/  SHFL.IDX PT, R9, R6, 0x1, 0x181f ;  /* 0x00381f0006097f89 */ /* 0x00072800000e0000 */
[----:B------:R-:W5:Y:S01]  /*9080*/  SHFL.IDX PT, R12, R12, 0x1, 0x181f ;  /* 0x00381f000c0c7f89 */ /* 0x000f6200000e0000 */
[----:B-1----:R-:W-:-:S04]  /*9090*/  @P1 LEA R4, P2, R216, R0, 0x1 ;  /* 0x00000000d8041211 */ /* 0x002fc800078408ff */
[----:B--2---:R-:W-:-:S05]  /*90a0*/  @P1 LEA.HI.X R5, R216, R8, R217, 0x1, P2 ;  /* 0x00000008d8051211 */ /* 0x004fca00010f0cd9 */
[----:B------:R1:W-:Y:S01]  /*90b0*/  @P1 LDGSTS.E.BYPASS.LTC128B.128 [R144+0xc100], [R4.64], !P0 ;  /* 0x0c10000004901fae */ /* 0x0003e2000c101d48 */
[----:B---3--:R-:W-:-:S04]  /*90c0*/  @P1 LEA R6, P0, R215, R0, 0x1 ;  /* 0x00000000d7061211 */ /* 0x008fc800078008ff */
[----:B------:R-:W-:Y:S02]  /*90d0*/  @P1 LEA.HI.X R7, R215, R8, R229, 0x1, P0 ;  /* 0x00000008d7071211 */ /* 0x000fe400000f0ce5 */
[----:B------:R-:W-:-:S03]  /*90e0*/  ISETP.GE.AND P0, PT, R14, 0x21, PT ;  /* 0x000000210e00780c */ /* 0x000fc60003f06270 */
[----:B------:R4:W-:Y:S01]  /*90f0*/  @P1 LDGSTS.E.BYPASS.LTC128B.128 [R144+0xe100], [R6.64], !P5 ;  /* 0x0e10000006901fae */ /* 0x0009e2000e901d48 */
[----:B-1----:R-:W-:Y:S02]  /*9100*/  @P1 LEA R4, P3, R218, R0, 0x1 ;  /* 0x00000000da041211 */ /* 0x002fe400078608ff */
[----:B------:R-:W-:Y:S02]  /*9110*/  IADD3 R0, P2, R2, R240, RZ ;  /* 0x000000f002007210 */ /* 0x000fe40007f5e0ff */
[----:B------:R-:W-:Y:S02]  /*9120*/  @P1 LEA.HI.X R5, R218, R8, R228, 0x1, P3 ;  /* 0x00000008da051211 */ /* 0x000fe400018f0ce4 */
[----:B------:R-:W-:Y:S02]  /*9130*/  IADD3.X R2, R246, R3, R13, P2, !PT ;  /* 0x00000003f6027210 */ /* 0x000fe400017fe40d */
[----:B------:R-:W-:Y:S01]  /*9140*/  LEA R15, P2, R0, c[0x0][0x1f8], 0x1 ;  /* 0x00007e00000f7a11 */ /* 0x000fe200078408ff */
[----:B------:R1:W-:Y:S01]  /*9150*/  @P1 LDGSTS.E.BYPASS.LTC128B.128 [R144+0x10100], [R4.64], !P4 ;  /* 0x1010000004901fae */ /* 0x0003e2000e101d48 */
[----:B----4-:R-:W-:-:S02]  /*9160*/  @P0 LEA R6, P1, R216, R9, 0x1 ;  /* 0x00000009d8060211 */ /* 0x010fc400078208ff */
[----:B------:R-:W-:Y:S01]  /*9170*/  LEA.HI.X R17, R0, c[0x0][0x1fc], R2, 0x1, P2 ;  /* 0x00007f0000117a11 */ /* 0x000fe200010f0c02 */
[----:B------:R-:W2:Y:S01]  /*9180*/  SHFL.IDX PT, R8, R15, RZ, 0x181f ;  /* 0x00181fff0f087589 */ /* 0x000ea200000e0000 */
[C---:B------:R-:W-:Y:S02]  /*9190*/  @P0 ISETP.GE.AND P4, PT, R216.reuse, c[0x0][0x1d4], PT ;  /* 0x00007500d8000a0c */ /* 0x040fe40003f86270 */
[C---:B------:R-:W-:Y:S01]  /*91a0*/  @P0 ISETP.GE.AND P3, PT, R215.reuse, c[0x0][0x1d4], PT ;  /* 0x00007500d7000a0c */ /* 0x040fe20003f66270 */
[----:B------:R-:W3:Y:S01]  /*91b0*/  SHFL.IDX PT, R13, R17, RZ, 0x181f ;  /* 0x00181fff110d7589 */ /* 0x000ee200000e0000 */
[----:B-----5:R-:W-:Y:S02]  /*91c0*/  @P0 LEA.HI.X R7, R216, R12, R217, 0x1, P1 ;  /* 0x0000000cd8070211 */ /* 0x020fe400008f0cd9 */
[----:B------:R-:W-:Y:S01]  /*91d0*/  @P0 ISETP.GE.AND P2, PT, R218, c[0x0][0x1d4], PT ;  /* 0x00007500da000a0c */ /* 0x000fe20003f46270 */
[----:B------:R4:W5:Y:S06]  /*91e0*/  SHFL.IDX PT, R0, R15, 0x1, 0x181f ;  /* 0x00381f000f007f89 */ /* 0x00096c00000e0000 */
[----:B------:R5:W-:Y:S01]  /*91f0*/  @P0 LDGSTS.E.BYPASS.LTC128B.128 [R144+0xd100], [R6.64], !P4 ;  /* 0x0d10000006900fae */ /* 0x000be2000e101d48 */
[----:B------:R-:W-:-:S02]  /*9200*/  ISETP.GE.AND P4, PT, R215, c[0x0][0x1d4], PT ;  /* 0x00007500d7007a0c */ /* 0x000fc40003f86270 */
[----:B-1----:R-:W-:-:S04]  /*9210*/  @P0 LEA R4, P1, R215, R9, 0x1 ;  /* 0x00000009d7040211 */ /* 0x002fc800078208ff */
[-C--:B------:R-:W-:Y:S02]  /*9220*/  @P0 LEA.HI.X R5, R215, R12.reuse, R229, 0x1, P1 ;  /* 0x0000000cd7050211 */ /* 0x080fe400008f0ce5 */
[----:B------:R-:W-:Y:S01]  /*9230*/  @P0 LEA R2, P1, R218, R9, 0x1 ;  /* 0x00000009da020211 */ /* 0x000fe200078208ff */
[----:B----4-:R-:W-:Y:S02]  /*9240*/  IMAD.SHL.U32 R15, R216, 0x2, RZ ;  /* 0x00000002d80f7824 */ /* 0x010fe400078e00ff */
        /* <DEDUP_REMOVED lines=10> */
[----:B------:R-:W-:Y:S02]  /*92f0*/  ISETP.GT.AND P4, PT, R106, R225, PT ;  /* 0x000000e16a00720c */ /* 0x000fe40003f84270 */
[----:B--2---:R-:W-:Y:S01]  /*9300*/  IADD3 R4, P0, R8, R15, RZ ;  /* 0x0000000f08047210 */ /* 0x004fe20007f1e0ff */
[----:B-1----:R-:W-:-:S04]  /*9310*/  IMAD.SHL.U32 R17, R215, 0x2, RZ ;  /* 0x00000002d7117824 */ /* 0x002fc800078e00ff */
[----:B---3--:R-:W-:Y:S01]  /*9320*/  IMAD.X R5, R13, 0x1, R16, P0 ;  /* 0x000000010d057824 */ /* 0x008fe200000e0610 */
[----:B----4-:R-:W-:-:S04]  /*9330*/  IADD3 R2, P0, R8, R17, RZ ;  /* 0x0000001108027210 */ /* 0x010fc80007f1e0ff */
[----:B------:R1:W-:Y:S01]  /*9340*/  LDGSTS.E.BYPASS.LTC128B.128 [R144+0x100], [R4.64], !P2 ;  /* 0x0010000004907fae */ /* 0x0003e2000d101d48 */
[----:B------:R-:W-:Y:S01]  /*9350*/  ISETP.GE.AND P2, PT, R218, c[0x0][0x1d4], PT ;  /* 0x00007500da007a0c */ /* 0x000fe20003f46270 */
[----:B------:R-:W-:Y:S01]  /*9360*/  IMAD.X R3, R13, 0x1, R20, P0 ;  /* 0x000000010d037824 */ /* 0x000fe200000e0614 */
[----:B-----5:R-:W-:Y:S02]  /*9370*/  IADD3 R6, P0, R0, R15, RZ ;  /* 0x0000000f00067210 */ /* 0x020fe40007f1e0ff */
[----:B------:R-:W-:Y:S02]  /*9380*/  ISETP.LT.OR P5, PT, R14, 0x1, P2 ;  /* 0x000000010e00780c */ /* 0x000fe400017a1670 */
[----:B------:R2:W-:Y:S01]  /*9390*/  LDGSTS.E.BYPASS.LTC128B.128 [R144+0x2100], [R2.64], !P1 ;  /* 0x0210000002907fae */ /* 0x0005e2000c901d48 */
[----:B------:R-:W-:Y:S01]  /*93a0*/  IADD3 R8, P1, R8, R19, RZ ;  /* 0x0000001308087210 */ /* 0x000fe20007f3e0ff */
[----:B------:R-:W-:-:S04]  /*93b0*/  IMAD.X R7, R12, 0x1, R16, P0 ;  /* 0x000000010c077824 */ /* 0x000fc800000e0610 */
[----:B------:R-:W-:Y:S01]  /*93c0*/  IMAD.X R9, R13, 0x1, R18, P1 ;  /* 0x000000010d097824 */ /* 0x000fe200008e0612 */
[----:B------:R-:W-:-:S04]  /*93d0*/  ISETP.LT.OR P1, PT, R14, 0x21, P2 ;  /* 0x000000210e00780c */ /* 0x000fc80001721670 */
[----:B------:R3:W-:Y:S04]  /*93e0*/  LDGSTS.E.BYPASS.LTC128B.128 [R144+0x4100], [R8.64], !P5 ;  /* 0x0410000008907fae */ /* 0x0007e8000e901d48 */
[----:B------:R3:W-:Y:S01]  /*93f0*/  LDGSTS.E.BYPASS.LTC128B.128 [R144+0x1100], [R6.64], !P6 ;  /* 0x0110000006907fae */ /* 0x0007e2000f101d48 */
[----:B------:R-:W-:Y:S02]  /*9400*/  ISETP.GT.AND P6, PT, R230, 0x3f, PT ;  /* 0x0000003fe600780c */ /* 0x000fe40003fc4270 */
[----:B-1----:R-:W-:-:S05]  /*9410*/  IADD3 R4, P0, R0, R17, RZ ;  /* 0x0000001100047210 */ /* 0x002fca0007f1e0ff */
[----:B------:R-:W-:Y:S01]  /*9420*/  IMAD.X R5, R12, 0x1, R20, P0 ;  /* 0x000000010c057824 */ /* 0x000fe200000e0614 */
[----:B--2---:R-:W-:-:S04]  /*9430*/  IADD3 R2, P0, R0, R19, RZ ;  /* 0x0000001300027210 */ /* 0x004fc80007f1e0ff */
[----:B------:R3:W-:Y:S01]  /*9440*/  LDGSTS.E.BYPASS.LTC128B.128 [R144+0x3100], [R4.64], !P3 ;  /* 0x0310000004907fae */ /* 0x0007e2000d901d48 */
[----:B------:R-:W-:-:S05]  /*9450*/  IMAD.X R3, R12, 0x1, R18, P0 ;  /* 0x000000010c037824 */ /* 0x000fca00000e0612 */
[----:B------:R3:W-:Y:S04]  /*9460*/  LDGSTS.E.BYPASS.LTC128B.128 [R144+0x5100], [R2.64], !P1 ;  /* 0x0510000002907fae */ /* 0x0007e8000c901d48 */
[----:B------:R-:W0:Y:S01]  /*9470*/  LDGDEPBAR ;  /* 0x00000000000079af */ /* 0x000e220000000000 */
[----:B------:R-:W-:Y:S05]  /*9480*/  @!P4 BRA `(.L_x_2883) ;  /* 0x000004600000c947 */ /* 0x000fea0003800000 */
[----:B------:R-:W-:Y:S01]  /*9490*/  ISETP.NE.AND P2, PT, R21, 0x1, PT ;  /* 0x000000011500780c */ /* 0x000fe20003f45270 */
[----:B---3--:R-:W-:Y:S02]  /*94a0*/  IMAD R2, R106, 0x40, R247 ;  /* 0x000000406a027824 */ /* 0x008fe400078e02f7 */
        /* <DEDUP_REMOVED lines=27> */
.L_x_3038:
        /* <DEDUP_REMOVED lines=20> */
.L_x_3039:
        /* <DEDUP_REMOVED lines=21> */
.L_x_2883:
[----:B------:R-:W-:Y:S05]  /*98f0*/  BSYNC B0 ;  /* 0x0000000000007941 */ /* 0x000fea0003800000 */
.L_x_2882:
[----:B------:R-:W-:Y:S01]  /*9900*/  ISETP.LT.AND P0, PT, RZ, c[0x0][0x27c], PT ;  /* 0x00009f00ff007a0c */ /* 0x000fe20003f01270 */
[----:B------:R-:W0:Y:S01]  /*9910*/  LDGDEPBAR ;  /* 0x00000000000079af */ /* 0x000e220000000000 */
[----:B------:R-:W-:Y:S11]  /*9920*/  BSSY B2, `(.L_x_2886) ;  /* 0x00006b3000027945 */ /* 0x000ff60003800000 */
[----:B------:R-:W-:Y:S05]  /*9930*/  @P0 BRA `(.L_x_2887) ;  /* 0x0000002000000947 */ /* 0x000fea0003800000 */
[----:B------:R-:W-:-:S04]  /*9940*/  DEPBAR.LE SB0, 0x3 ;  /* 0x000080c00000791a */ /* 0x000fc80000000000 */
[----:B------:R-:W-:Y:S05]  /*9950*/  BRA `(.L_x_2888) ;  /* 0x00006af000007947 */ /* 0x000fea0003800000 */
.L_x_2887:
[----:B-1-3--:R-:W2:Y:S01]  /*9960*/  LDL R2, [R1+0x4] ;  /* 0x0000040001027983 */ /* 0x00aea20000100800 */
[----:B------:R-:W-:Y:S01]  /*9970*/  ULDC.U8 UR4, c[0x0][0x298] ;  /* 0x0000a60000047ab9 */ /* 0x000fe20000000000 */
[----:B------:R-:W-:Y:S01]  /*9980*/  SHF.R.S32.HI R0, RZ, 0x1f, R138 ;  /* 0x0000001fff007819 */ /* 0x000fe2000001148a */
[----:B------:R-:W-:Y:S01]  /*9990*/  IMAD.WIDE.U32 R4, R138, c[0x0][0x280], RZ ;  /* 0x0000a0008a047a25 */ /* 0x000fe200078e00ff */
[----:B------:R-:W-:Y:S02]  /*99a0*/  ISETP.NE.AND P0, PT, RZ, UR4, PT ;  /* 0x00000004ff007c0c */ /* 0x000fe4000bf05270 */
[----:B--2---:R-:W-:Y:S01]  /*99b0*/  IADD3 R35, R226, R2, RZ ;  /* 0x00000002e2237210 */ /* 0x004fe20007ffe0ff */
        /* <DEDUP_REMOVED lines=31> */
.L_x_3040:
[----:B------:R-:W-:Y:S05]  /*9bb0*/  BRA.DIV ~URZ, `(.L_x_2891) ;  /* 0x000158127f007947 */ /* 0x000fea000b800000 */
[----:B------:R3:W4:Y:S04]  /*9bc0*/  SHFL.IDX PT, R4, R43, RZ, 0x1c1f ;  /* 0x001c1fff2b047589 */ /* 0x00072800000e0000 */
[----:B------:R3:W1:Y:S04]  /*9bd0*/  SHFL.IDX PT, R12, R13, RZ, 0x1c1f ;  /* 0x001c1fff0d0c7589 */ /* 0x00066800000e0000 */
[----:B------:R3:W2:Y:S02]  /*9be0*/  SHFL.IDX PT, R0, R44, RZ, 0x1c1f ;  /* 0x001c1fff2c007589 */ /* 0x0006a400000e0000 */
.L_x_3041:
        /* <DEDUP_REMOVED lines=19> */
[----:B------:R-:W-:-:S02]  /*9d20*/  ISETP.GE.AND P0, PT, R149, c[0x0][0x27c], PT ;  /* 0x00009f0095007a0c */ /* 0x000fc40003f06270 */
[----:B------:R-:W-:Y:S01]  /*9d30*/  ISETP.GE.AND P1, PT, R146, c[0x0][0x27c], PT ;  /* 0x00009f0092007a0c */ /* 0x000fe20003f26270 */
[----:B------:R-:W2:Y:S04]  /*9d40*/  LDL R9, [R1+0x3c] ;  /* 0x00003c0001097983 */ /* 0x000ea80000100800 */
[----:B------:R-:W2:Y:S06]  /*9d50*/  LDL R32, [R1+0x38] ;  /* 0x0000380001207983 */ /* 0x000eac0000100800 */
[----:B------:R-:W-:-:S05]  /*9d60*/  @!P0 IMAD.SHL.U32 R2, R149, 0x2, RZ ;  /* 0x0000000295028824 */ /* 0x000fca00078e00ff */
[----:B------:R-:W-:Y:S01]  /*9d70*/  @!P0 IADD3 R6, P2, R4, R2, RZ ;  /* 0x0000000204068210 */ /* 0x000fe20007f5e0ff */
[----:B------:R-:W-:Y:S01]  /*9d80*/  CS2R R24, SRZ ;  /* 0x0000000000187805 */ /* 0x000fe2000001ff00 */
[----:B------:R-:W-:Y:S01]  /*9d90*/  CS2R R22, SRZ ;  /* 0x0000000000167805 */ /* 0x000fe2000001ff00 */
[----:B------:R-:W-:Y:S01]  /*9da0*/  @!P1 IMAD.SHL.U32 R8, R146, 0x2, RZ ;  /* 0x0000000292089824 */ /* 0x000fe200078e00ff */
        /* <DEDUP_REMOVED lines=12> */
[----:B-1----:R-:W-:-:S05]  /*9e70*/  @!P0 IMAD.X R3, R12, 0x1, R3, P2 ;  /* 0x000000010c038824 */ /* 0x002fca00010e0603 */
[----:B------:R4:W5:Y:S01]  /*9e80*/  @!P0 LD.E.64 R22, [R2.64] ;  /* 0x0000000802168980 */ /* 0x000962000c101b00 */
[----:B------:R-:W-:Y:S02]  /*9e90*/  ISETP.GE.AND P0, PT, R148, c[0x0][0x27c], PT ;  /* 0x00009f0094007a0c */ /* 0x000fe40003f06270 */
[----:B---3--:R-:W-:Y:S02]  /*9ea0*/  @!P1 IADD3 R6, P2, R4, R8, RZ ;  /* 0x0000000804069210 */ /* 0x008fe40007f5e0ff */
[----:B----4-:R-:W-:-:S05]  /*9eb0*/  @!P1 SHF.L.U64.HI R3, R146, 0x1, R15 ;  /* 0x0000000192039819 */ /* 0x010fca000001020f */
[----:B------:R-:W-:Y:S01]  /*9ec0*/  @!P1 IMAD.X R7, R5, 0x1, R3, P2 ;  /* 0x0000000105079824 */ /* 0x000fe200010e0603 */
[----:B------:R-:W-:-:S03]  /*9ed0*/  @!P1 IADD3 R2, P2, R0, R8, RZ ;  /* 0x0000000800029210 */ /* 0x000fc60007f5e0ff */
[----:B------:R-:W-:Y:S01]  /*9ee0*/  @!P0 IMAD.SHL.U32 R8, R148, 0x2, RZ ;  /* 0x0000000294088824 */ /* 0x000fe200078e00ff */
[----:B------:R1:W5:Y:S01]  /*9ef0*/  @!P1 LD.E.64 R26, [R6.64] ;  /* 0x00000008061a9980 */ /* 0x000362000c101b00 */
[----:B------:R-:W-:Y:S01]  /*9f00*/  @!P1 IMAD.X R3, R12, 0x1, R3, P2 ;  /* 0x000000010c039824 */ /* 0x000fe200010e0603 */
[----:B------:R-:W-:-:S04]  /*9f10*/  ISETP.GE.AND P2, PT, R145, c[0x0][0x27c], PT ;  /* 0x00009f0091007a0c */ /* 0x000fc80003f46270 */
[----:B------:R2:W5:Y:S01]  /*9f20*/  @!P1 LD.E.64 R28, [R2.64] ;  /* 0x00000008021c9980 */ /* 0x000562000c101b00 */
[----:B-1----:R-:W-:Y:S02]  /*9f30*/  @!P0 IADD3 R6, P1, R4, R8, RZ ;  /* 0x0000000804068210 */ /* 0x002fe40007f3e0ff */
[----:B--2---:R-:W-:-:S05]  /*9f40*/  @!P0 SHF.L.U64.HI R3, R148, 0x1, R14 ;  /* 0x0000000194038819 */ /* 0x004fca000001020e */
[----:B------:R-:W-:Y:S01]  /*9f50*/  @!P0 IMAD.X R7, R5, 0x1, R3, P1 ;  /* 0x0000000105078824 */ /* 0x000fe200008e0603 */
[----:B------:R-:W-:Y:S01]  /*9f60*/  @!P0 IADD3 R2, P1, R0, R8, RZ ;  /* 0x0000000800028210 */ /* 0x000fe20007f3e0ff */
[----:B------:R-:W-:-:S03]  /*9f70*/  @!P2 IMAD.SHL.U32 R8, R145, 0x2, RZ ;  /* 0x000000029108a824 */ /* 0x000fc600078e00ff */
[----:B------:R1:W5:Y:S01]  /*9f80*/  @!P0 LD.E.64 R30, [R6.64] ;  /* 0x00000008061e8980 */ /* 0x000362000c101b00 */
[----:B------:R-:W-:Y:S01]  /*9f90*/  @!P0 IMAD.X R3, R12, 0x1, R3, P1 ;  /* 0x000000010c038824 */ /* 0x000fe200008e0603 */
[----:B------:R-:W-:-:S04]  /*9fa0*/  ISETP.GE.AND P1, PT, R110, c[0x0][0x27c], PT ;  /* 0x00009f006e007a0c */ /* 0x000fc80003f26270 */
[----:B------:R2:W5:Y:S01]  /*9fb0*/  @!P0 LD.E.64 R36, [R2.64] ;  /* 0x0000000802248980 */ /* 0x000562000c101b00 */
[-C--:B------:R-:W-:Y:S02]  /*9fc0*/  @!P2 IADD3 R14, P0, R0, R8.reuse, RZ ;  /* 0x00000008000ea210 */ /* 0x080fe40007f1e0ff */
[----:B------:R-:W-:Y:S02]  /*9fd0*/  @!P2 IADD3 R16, P3, R4, R8, RZ ;  /* 0x000000080410a210 */ /* 0x000fe40007f7e0ff */
[----:B-1----:R-:W-:-:S05]  /*9fe0*/  @!P2 SHF.L.U64.HI R6, R145, 0x1, R9 ;  /* 0x000000019106a819 */ /* 0x002fca0000010209 */
[----:B------:R-:W-:Y:S01]  /*9ff0*/  @!P2 IMAD.X R15, R12, 0x1, R6, P0 ;  /* 0x000000010c0fa824 */ /* 0x000fe200000e0606 */
[----:B------:R-:W-:Y:S01]  /*a000*/  ISETP.GE.AND P0, PT, R147, c[0x0][0x27c], PT ;  /* 0x00009f0093007a0c */ /* 0x000fe20003f06270 */
[----:B--2---:R-:W-:Y:S02]  /*a010*/  @!P1 IMAD.MOV.U32 R2, RZ, RZ, R4 ;  /* 0x000000ffff029224 */ /* 0x004fe400078e0004 */
[----:B------:R-:W-:Y:S02]  /*a020*/  @!P1 IMAD.MOV.U32 R3, RZ, RZ, R5 ;  /* 0x000000ffff039224 */ /* 0x000fe400078e0005 */
[----:B------:R-:W-:Y:S02]  /*a030*/  @!P1 IMAD.MOV.U32 R18, RZ, RZ, R0 ;  /* 0x000000ffff129224 */ /* 0x000fe400078e0000 */
[----:B------:R-:W-:Y:S01]  /*a040*/  @!P1 IMAD.MOV.U32 R19, RZ, RZ, R12 ;  /* 0x000000ffff139224 */ /* 0x000fe200078e000c */
[----:B------:R-:W-:Y:S01]  /*a050*/  CS2R R8, SRZ ;  /* 0x0000000000087805 */ /* 0x000fe2000001ff00 */
[----:B------:R-:W-:Y:S01]  /*a060*/  @!P2 IMAD.X R17, R5, 0x1, R6, P3 ;  /* 0x000000010511a824 */ /* 0x000fe200018e0606 */
[----:B------:R1:W5:Y:S01]  /*a070*/  @!P2 LD.E.64 R40, [R14.64] ;  /* 0x000000080e28a980 */ /* 0x000362000c101b00 */
[----:B------:R-:W-:Y:S01]  /*a080*/  CS2R R6, SRZ ;  /* 0x0000000000067805 */ /* 0x000fe2000001ff00 */
[----:B------:R-:W-:-:S02]  /*a090*/  @!P1 IMAD.WIDE R20, R110, 0x2, R2 ;  /* 0x000000026e149825 */ /* 0x000fc400078e0202 */
[----:B------:R1:W5:Y:S02]  /*a0a0*/  @!P2 LD.E.64 R38, [R16.64] ;  /* 0x000000081026a980 */ /* 0x000364000c101b00 */
[----:B------:R-:W-:Y:S01]  /*a0b0*/  @!P1 IMAD.WIDE R18, R110, 0x2, R18 ;  /* 0x000000026e129825 */ /* 0x000fe200078e0212 */
[C---:B------:R-:W-:Y:S01]  /*a0c0*/  @!P0 SHF.L.U64.HI R3, R147.reuse, 0x1, R32 ;  /* 0x0000000193038819 */ /* 0x040fe20000010220 */
[----:B------:R1:W5:Y:S02]  /*a0d0*/  @!P1 LD.E.64 R8, [R20.64] ;  /* 0x0000000814089980 */ /* 0x000364000c101b00 */
[----:B------:R-:W-:Y:S02]  /*a0e0*/  @!P0 IMAD.SHL.U32 R2, R147, 0x2, RZ ;  /* 0x0000000293028824 */ /* 0x000fe400078e00ff */
[----:B------:R1:W5:Y:S03]  /*a0f0*/  @!P1 LD.E.64 R6, [R18.64] ;  /* 0x0000000812069980 */ /* 0x000366000c101b00 */
[----:B------:R-:W-:-:S05]  /*a100*/  @!P0 IADD3 R4, P1, R4, R2, RZ ;  /* 0x0000000204048210 */ /* 0x000fca0007f3e0ff */
[----:B------:R-:W-:Y:S01]  /*a110*/  @!P0 IMAD.X R5, R5, 0x1, R3, P1 ;  /* 0x0000000105058824 */ /* 0x000fe200008e0603 */
[----:B------:R-:W-:-:S04]  /*a120*/  @!P0 IADD3 R2, P1, R0, R2, RZ ;  /* 0x0000000200028210 */ /* 0x000fc80007f3e0ff */
[----:B------:R1:W5:Y:S01]  /*a130*/  @!P0 LD.E.64 R46, [R4.64] ;  /* 0x00000008042e8980 */ /* 0x000362000c101b00 */
[----:B------:R-:W-:-:S05]  /*a140*/  @!P0 IMAD.X R3, R12, 0x1, R3, P1 ;  /* 0x000000010c038824 */ /* 0x000fca00008e0603 */
[----:B------:R1:W5:Y:S03]  /*a150*/  @!P0 LD.E.64 R50, [R2.64] ;  /* 0x0000000802328980 */ /* 0x000366000c101b00 */
.L_x_2893:
[----:B------:R-:W-:Y:S05]  /*a160*/  BSYNC B0 ;  /* 0x0000000000007941 */ /* 0x000fea0003800000 */
.L_x_2892:
        /* <DEDUP_REMOVED lines=30> */
[----:B------:R-:W-:-:S02]  /*a350*/  PRMT R80, R80, 0x5410, R3 ;  /* 0x0000541050507816 */ /* 0x000fc40000000003 */
        /* <DEDUP_REMOVED lines=14> */
.L_x_3042:
[----:B------:R-:W-:Y:S01]  /*a440*/  IADD3 R2, R35, 0x40, RZ ;  /* 0x0000004023027810 */ /* 0x000fe20007ffe0ff */
[----:B------:R-:W-:Y:S01]  /*a450*/  BSSY B0, `(.L_x_2895) ;  /* 0x0000055000007945 */ /* 0x000fe20003800000 */
[----:B------:R-:W-:Y:S01]  /*a460*/  CS2R R62, SRZ ;  /* 0x00000000003e7805 */ /* 0x000fe2000001ff00 */
[----:B------:R-:W-:Y:S01]  /*a470*/  CS2R R56, SRZ ;  /* 0x0000000000387805 */ /* 0x000fe2000001ff00 */
[----:B------:R-:W-:Y:S01]  /*a480*/  ISETP.GE.AND P0, PT, R2, R48, PT ;  /* 0x000000300200720c */ /* 0x000fe20003f06270 */
[----:B------:R-:W-:Y:S01]  /*a490*/  CS2R R52, SRZ ;  /* 0x0000000000347805 */ /* 0x000fe2000001ff00 */
[----:B-1-3--:R-:W-:Y:S01]  /*a4a0*/  CS2R R42, SRZ ;  /* 0x00000000002a7805 */ /* 0x00afe2000001ff00 */
        /* <DEDUP_REMOVED lines=8> */
[----:B------:R-:W3:Y:S04]  /*a530*/  LDL R3, [R1+0x48] ;  /* 0x0000480001037983 */ /* 0x000ee80000100800 */
[----:B----4-:R-:W4:Y:S04]  /*a540*/  LDL R18, [R1+0x44] ;  /* 0x0000440001127983 */ /* 0x010f280000100800 */
[----:B--2---:R-:W2:Y:S01]  /*a550*/  LDL R17, [R1+0x40] ;  /* 0x0000400001117983 */ /* 0x004ea20000100800 */
[C---:B------:R-:W-:Y:S02]  /*a560*/  ISETP.GE.AND P0, PT, R149.reuse, c[0x0][0x27c], PT ;  /* 0x00009f0095007a0c */ /* 0x040fe40003f06270 */
        /* <DEDUP_REMOVED lines=21> */
[----:B------:R-:W-:-:S05]  /*a6c0*/  @!P0 IMAD.X R3, R12, 0x1, R3, P2 ;  /* 0x000000010c038824 */ /* 0x000fca00010e0603 */
[----:B------:R4:W5:Y:S01]  /*a6d0*/  @!P0 LD.E.64 R44, [R2.64] ;  /* 0x00000008022c8980 */ /* 0x000962000c101b00 */
[----:B------:R-:W-:Y:S02]  /*a6e0*/  ISETP.GE.AND P0, PT, R148, c[0x0][0x27c], PT ;  /* 0x00009f0094007a0c */ /* 0x000fe40003f06270 */
[----:B-1----:R-:W-:Y:S02]  /*a6f0*/  @!P1 IADD3 R14, P2, R4, R13, RZ ;  /* 0x0000000d040e9210 */ /* 0x002fe40007f5e0ff */
        /* <DEDUP_REMOVED lines=15> */
[----:B------:R-:W-:Y:S02]  /*a7f0*/  @!P2 SHF.L.U64.HI R13, R145, 0x1, R16 ;  /* 0x00000001910da819 */ /* 0x000fe40000010210 */
[----:B------:R-:W-:Y:S02]  /*a800*/  ISETP.GE.AND P1, PT, R110, c[0x0][0x27c], PT ;  /* 0x00009f006e007a0c */ /* 0x000fe40003f26270 */
[----:B------:R2:W5:Y:S01]  /*a810*/  @!P0 LD.E.64 R58, [R2.64] ;  /* 0x00000008023a8980 */ /* 0x000562000c101b00 */
[-C--:B------:R-:W-:Y:S02]  /*a820*/  @!P2 IADD3 R16, P3, R4, R18.reuse, RZ ;  /* 0x000000120410a210 */ /* 0x080fe40007f7e0ff */
[----:B-1----:R-:W-:-:S05]  /*a830*/  @!P2 IADD3 R14, P0, R0, R18, RZ ;  /* 0x00000012000ea210 */ /* 0x002fca0007f1e0ff */
[----:B------:R-:W-:Y:S01]  /*a840*/  @!P2 IMAD.X R15, R12, 0x1, R13, P0 ;  /* 0x000000010c0fa824 */ /* 0x000fe200000e060d */
[----:B------:R-:W-:Y:S02]  /*a850*/  ISETP.GE.AND P0, PT, R147, c[0x0][0x27c], PT ;  /* 0x00009f0093007a0c */ /* 0x000fe40003f06270 */
[----:B--2---:R-:W-:Y:S02]  /*a860*/  @!P1 IMAD.MOV.U32 R2, RZ, RZ, R4 ;  /* 0x000000ffff029224 */ /* 0x004fe400078e0004 */
[----:B------:R-:W-:Y:S02]  /*a870*/  @!P1 IMAD.MOV.U32 R3, RZ, RZ, R5 ;  /* 0x000000ffff039224 */ /* 0x000fe400078e0005 */
[----:B------:R-:W-:Y:S02]  /*a880*/  @!P1 IMAD.MOV.U32 R18, RZ, RZ, R0 ;  /* 0x000000ffff129224 */ /* 0x000fe400078e0000 */
[----:B------:R-:W-:Y:S02]  /*a890*/  @!P1 IMAD.MOV.U32 R19, RZ, RZ, R12 ;  /* 0x000000ffff139224 */ /* 0x000fe400078e000c */
[----:B------:R-:W-:-:S04]  /*a8a0*/  @!P1 IMAD.WIDE R20, R110, 0x2, R2 ;  /* 0x000000026e149825 */ /* 0x000fc800078e0202 */
[----:B------:R-:W-:Y:S01]  /*a8b0*/  @!P1 IMAD.WIDE R18, R110, 0x2, R18 ;  /* 0x000000026e129825 */ /* 0x000fe200078e0212 */
[----:B------:R1:W5:Y:S03]  /*a8c0*/  @!P1 LD.E.64 R32, [R20.64] ;  /* 0x0000000814209980 */ /* 0x000366000c101b00 */
[C---:B------:R-:W-:Y:S01]  /*a8d0*/  @!P0 IMAD.SHL.U32 R2, R147.reuse, 0x2, RZ ;  /* 0x0000000293028824 */ /* 0x040fe200078e00ff */
[----:B------:R1:W5:Y:S01]  /*a8e0*/  @!P1 LD.E.64 R34, [R18.64] ;  /* 0x0000000812229980 */ /* 0x000362000c101b00 */
[----:B------:R-:W-:-:S03]  /*a8f0*/  @!P0 SHF.L.U64.HI R3, R147, 0x1, R60 ;  /* 0x0000000193038819 */ /* 0x000fc6000001023c */
[----:B------:R-:W-:Y:S01]  /*a900*/  @!P0 IADD3 R4, P1, R4, R2, RZ ;  /* 0x0000000204048210 */ /* 0x000fe20007f3e0ff */
[----:B------:R-:W-:-:S04]  /*a910*/  @!P2 IMAD.X R17, R5, 0x1, R13, P3 ;  /* 0x000000010511a824 */ /* 0x000fc800018e060d */
[--C-:B------:R-:W-:Y:S01]  /*a920*/  @!P0 IMAD.X R5, R5, 0x1, R3.reuse, P1 ;  /* 0x0000000105058824 */ /* 0x100fe200008e0603 */
[----:B------:R-:W-:Y:S01]  /*a930*/  @!P0 IADD3 R2, P1, R0, R2, RZ ;  /* 0x0000000200028210 */ /* 0x000fe20007f3e0ff */
[----:B------:R-:W-:Y:S01]  /*a940*/  CS2R R60, SRZ ;  /* 0x00000000003c7805 */ /* 0x000fe2000001ff00 */
[----:B------:R1:W5:Y:S03]  /*a950*/  @!P2 LD.E.64 R62, [R16.64] ;  /* 0x00000008103ea980 */ /* 0x000366000c101b00 */
[----:B------:R-:W-:Y:S01]  /*a960*/  @!P0 IMAD.X R3, R12, 0x1, R3, P1 ;  /* 0x000000010c038824 */ /* 0x000fe200008e0603 */
[----:B------:R1:W5:Y:S04]  /*a970*/  @!P0 LD.E.64 R66, [R4.64] ;  /* 0x0000000804428980 */ /* 0x000368000c101b00 */
[----:B------:R1:W5:Y:S04]  /*a980*/  @!P2 LD.E.64 R60, [R14.64] ;  /* 0x000000080e3ca980 */ /* 0x000368000c101b00 */
[----:B------:R1:W5:Y:S02]  /*a990*/  @!P0 LD.E.64 R64, [R2.64] ;  /* 0x0000000802408980 */ /* 0x000364000c101b00 */
.L_x_2896:
[----:B------:R-:W-:Y:S05]  /*a9a0*/  BSYNC B0 ;  /* 0x0000000000007941 */ /* 0x000fea0003800000 */
.L_x_2895:
[----:B------:R-:W3:Y:S04]  /*a9b0*/  LDL R12, [R1+0x4] ;  /* 0x00000400010c7983 */ /* 0x000ee80000100800 */
[----:B-12---:R-:W2:Y:S01]  /*a9c0*/  LDL R5, [R1+0x10] ;  /* 0x0000100001057983 */ /* 0x006ea20000100800 */
[----:B----45:R-:W-:Y:S01]  /*a9d0*/  IMAD.MOV.U32 R4, RZ, RZ, R66 ;  /* 0x000000ffff047224 */ /* 0x030fe200078e0042 */
[----:B------:R-:W-:-:S04]  /*a9e0*/  DEPBAR.LE SB0, 0x3 ;  /* 0x000080c00000791a */ /* 0x000fc80000000000 */
        /* <DEDUP_REMOVED lines=9> */
[----:B------:R-:W-:-:S02]  /*aa80*/  IMAD.MOV.U32 R2, RZ, RZ, R52 ;  /* 0x000000ffff027224 */ /* 0x000fc400078e0034 */
        /* <DEDUP_REMOVED lines=19> */
[----:B------:R-:W-:Y:S02]  /*abc0*/  IMAD.MOV.U32 R2, RZ, RZ, R54 ;  /* 0x000000ffff027224 */ /* 0x000fe400078e0036 */
[----:B------:R-:W-:Y:S01]  /*abd0*/  IMAD.MOV.U32 R0, RZ, RZ, R55 ;  /* 0x000000ffff007224 */ /* 0x000fe200078e0037 */
[----:B------:R-:W-:Y:S01]  /*abe0*/  PRMT R85, R4, 0x5410, R3 ;  /* 0x0000541004557816 */ /* 0x000fe20000000003 */
[----:B------:R-:W-:-:S03]  /*abf0*/  IMAD.MOV.U32 R4, RZ, RZ, R45 ;  /* 0x000000ffff047224 */ /* 0x000fc600078e002d */
[----:B------:R-:W-:Y:S02]  /*ac00*/  PRMT R83, R2, 0x5410, R0 ;  /* 0x0000541002537816 */ /* 0x000fe40000000000 */
[----:B------:R-:W-:Y:S02]  /*ac10*/  LOP3.LUT R0, R232, 0x18, R104, 0xf8, !PT ;  /* 0x00000018e8007812 */ /* 0x000fe400078ef868 */
[----:B------:R-:W-:Y:S02]  /*ac20*/  MOV R2, R44 ;  /* 0x0000002c00027202 */ /* 0x000fe40000000f00 */
[----:B------:R-:W-:Y:S02]  /*ac30*/  LOP3.LUT R0, R151, R0, R150, 0xf6, !PT ;  /* 0x0000000097007212 */ /* 0x000fe400078ef696 */
[----:B------:R-:W-:Y:S01]  /*ac40*/  PRMT R79, R2, 0x7610, R79 ;  /* 0x00007610024f7816 */ /* 0x000fe2000000004f */
[----:B------:R-:W-:Y:S01]  /*ac50*/  IMAD.MOV.U32 R2, RZ, RZ, R34 ;  /* 0x000000ffff027224 */ /* 0x000fe200078e0022 */
[----:B------:R-:W-:Y:S01]  /*ac60*/  PRMT R80, R4, 0x7610, R80 ;  /* 0x0000761004507816 */ /* 0x000fe20000000050 */
[----:B------:R-:W-:-:S02]  /*ac70*/  IMAD.SHL.U32 R18, R0, 0x2, RZ ;  /* 0x0000000200127824 */ /* 0x000fc400078e00ff */
[----:B------:R-:W-:Y:S01]  /*ac80*/  IMAD.MOV.U32 R0, RZ, RZ, R35 ;  /* 0x000000ffff007224 */ /* 0x000fe200078e0023 */
[----:B------:R-:W-:Y:S02]  /*ac90*/  PRMT R75, R2, 0x7610, R75 ;  /* 0x00007610024b7816 */ /* 0x000fe4000000004b */
[----:B------:R-:W-:Y:S02]  /*aca0*/  IADD3 R20, R18, 0x18140, RZ ;  /* 0x0001814012147810 */ /* 0x000fe40007ffe0ff */
[----:B------:R-:W-:Y:S01]  /*acb0*/  PRMT R76, R0, 0x7610, R76 ;  /* 0x00007610004c7816 */ /* 0x000fe2000000004c */
[----:B------:R-:W-:Y:S01]  /*acc0*/  BAR.SYNC.DEFER_BLOCKING 0x0 ;  /* 0x0000000000007b1d */ /* 0x000fe20000010000 */
[----:B---3--:R-:W-:Y:S01]  /*acd0*/  IMAD.IADD R3, R48, 0x1, -R12 ;  /* 0x0000000130037824 */ /* 0x008fe200078e0a0c */
[----:B--2---:R-:W-:-:S04]  /*ace0*/  LOP3.LUT P0, RZ, R5, 0x4, RZ, 0xc0, !PT ;  /* 0x0000000405ff7812 */ /* 0x004fc8000780c0ff */
[----:B------:R-:W-:Y:S02]  /*acf0*/  IMNMX R48, R3, 0x80, PT ;  /* 0x0000008003307817 */ /* 0x000fe40003800200 */
[----:B------:R-:W-:Y:S02]  /*ad00*/  IADD3 R3, R18, 0x18100, RZ ;  /* 0x0001810012037810 */ /* 0x000fe40007ffe0ff */
[----:B------:R-:W-:-:S05]  /*ad10*/  ISETP.GE.AND P1, PT, R226, R48, PT ;  /* 0x00000030e200720c */ /* 0x000fca0003f26270 */
[----:B------:R-:W-:-:S08]  /*ad20*/  @P0 IADD3 R20, R3, -0x40, RZ ;  /* 0xffffffc003140810 */ /* 0x000fd00007ffe0ff */
        /* <DEDUP_REMOVED lines=8> */
[----:B------:R-:W-:Y:S01]  /*adb0*/  SHF.R.U32.HI R3, RZ, 0x10, R9 ;  /* 0x00000010ff037819 */ /* 0x000fe20000011609 */
[----:B------:R-:W-:-:S04]  /*adc0*/  HADD2.F32 R19, -RZ, R19.H0_H0 ;  /* 0x20000013ff137230 */ /* 0x000fc80000004100 */
        /* <DEDUP_REMOVED lines=10> */
[----:B------:R-:W-:Y:S01]  /*ae70*/  HADD2.F32 R5, -RZ, R13.H1_H1 ;  /* 0x3000000dff057230 */ /* 0x000fe20000004100 */
        /* <DEDUP_REMOVED lines=11> */
[----:B------:R-:W-:-:S02]  /*af30*/  FFMA.FTZ R15, R8, R3, -R15 ;  /* 0x00000003080f7223 */ /* 0x000fc4000001080f */
[-C--:B------:R-:W-:Y:S02]  /*af40*/  FMUL.FTZ R3, R4, R0.reuse ;  /* 0x0000000004037220 */ /* 0x080fe40000410000 */
        /* <DEDUP_REMOVED lines=12> */
.L_x_2900:
[----:B------:R-:W-:Y:S05]  /*b010*/  BSYNC B0 ;  /* 0x0000000000007941 */ /* 0x000fea0003800000 */
.L_x_2899:
[----:B------:R-:W-:Y:S01]  /*b020*/  ISETP.GE.AND P0, PT, R149, c[0x0][0x27c], PT ;  /* 0x00009f0095007a0c */ /* 0x000fe20003f06270 */
[----:B------:R-:W-:-:S12]  /*b030*/  BSSY B0, `(.L_x_2901) ;  /* 0x000002c000007945 */ /* 0x000fd80003800000 */
[----:B------:R-:W-:Y:S05]  /*b040*/  @P0 BRA `(.L_x_2902) ;  /* 0x000002a000000947 */ /* 0x000fea0003800000 */
[----:B-1----:R-:W1:Y:S01]  /*b050*/  LDS.128 R4, [R20] ;  /* 0x0000000014047984 */ /* 0x002e620000000c00 */
        /* <DEDUP_REMOVED lines=19> */
[-C--:B------:R-:W-:Y:S02]  /*b190*/  FMUL.FTZ R15, R8, R0.reuse ;  /* 0x00000000080f7220 */ /* 0x080fe40000410000 */
        /* <DEDUP_REMOVED lines=21> */
.L_x_2902:
[----:B------:R-:W-:Y:S05]  /*b2f0*/  BSYNC B0 ;  /* 0x0000000000007941 */ /* 0x000fea0003800000 */
.L_x_2901:
        /* <DEDUP_REMOVED lines=45> */
.L_x_2904:
[----:B------:R-:W-:Y:S05]  /*b5d0*/  BSYNC B0 ;  /* 0x0000000000007941 */ /* 0x000fea0003800000 */
.L_x_2903:
        /* <DEDUP_REMOVED lines=45> */
.L_x_2906:
[----:B------:R-:W-:Y:S05]  /*b8b0*/  BSYNC B0 ;  /* 0x0000000000007941 */ /* 0x000fea0003800000 */
.L_x_2905:
        /* <DEDUP_REMOVED lines=45> */
.L_x_2908:
[----:B------:R-:W-:Y:S05]  /*bb90*/  BSYNC B0 ;  /* 0x0000000000007941 */ /* 0x000fea0003800000 */
.L_x_2907:
        /* <DEDUP_REMOVED lines=44> */
.L_x_2898:
[----:B------:R-:W-:Y:S05]  /*be60*/  BSYNC B1 ;  /* 0x0000000000017941 */ /* 0x000fea0003800000 */
.L_x_2897:
        /* <DEDUP_REMOVED lines=48> */
.L_x_2910:
[----:B------:R-:W-:Y:S05]  /*c170*/  BSYNC B0 ;  /* 0x0000000000007941 */ /* 0x000fea0003800000 */
.L_x_2909:
        /* <DEDUP_REMOVED lines=45> */
.L_x_2912:
[----:B------:R-:W-:Y:S05]  /*c450*/  BSYNC B0 ;  /* 0x0000000000007941 */ /* 0x000fea0003800000 */
.L_x_2911:
        /* <DEDUP_REMOVED lines=45> */
.L_x_2914:
[----:B------:R-:W-:Y:S05]  /*c730*/  BSYNC B0 ;  /* 0x0000000000007941 */ /* 0x000fea0003800000 */
.L_x_2913:
        /* <DEDUP_REMOVED lines=45> */
.L_x_2916:
[----:B------:R-:W-:Y:S05]  /*ca10*/  BSYNC B0 ;  /* 0x0000000000007941 */ /* 0x000fea0003800000 */
.L_x_2915:
        /* <DEDUP_REMOVED lines=45> */
.L_x_2918:
[----:B------:R-:W-:Y:S05]  /*ccf0*/  BSYNC B0 ;  /* 0x0000000000007941 */ /* 0x000fea0003800000 */
.L_x_2917:
        /* <DEDUP_REMOVED lines=45> */
.L_x_2889:
        /* <DEDUP_REMOVED lines=22> */
.L_x_3043:
[----:B------:R-:W-:Y:S05]  /*d130*/  BRA.DIV ~URZ, `(.L_x_2920) ;  /* 0x000125c27f007947 */ /* 0x000fea000b800000 */
[----:B------:R3:W4:Y:S01]  /*d140*/  SHFL.IDX PT, R8, R23, RZ, 0x1c1f ;  /* 0x001c1fff17087589 */ /* 0x00072200000e0000 */
[----:B--2---:R-:W-:-:S03]  /*d150*/  MOV R9, R0 ;  /* 0x0000000000097202 */ /* 0x004fc60000000f00 */
[----:B------:R3:W2:Y:S04]  /*d160*/  SHFL.IDX PT, R20, R21, RZ, 0x1c1f ;  /* 0x001c1fff15147589 */ /* 0x0006a800000e0000 */
[----:B------:R3:W1:Y:S02]  /*d170*/  SHFL.IDX PT, R3, R24, RZ, 0x1c1f ;  /* 0x001c1fff18037589 */ /* 0x00066400000e0000 */
.L_x_3044:
        /* <DEDUP_REMOVED lines=32> */
[----:B--2---:R-:W-:Y:S01]  /*d380*/  @!P0 IMAD.X R17, R20, 0x1, R0, P3 ;  /* 0x0000000114118824 */ /* 0x004fe200018e0600 */
[----:B------:R-:W-:Y:S01]  /*d390*/  MOV R2, R3 ;  /* 0x0000000300027202 */ /* 0x000fe20000000f00 */
[----:B------:R-:W-:Y:S01]  /*d3a0*/  IMAD.MOV.U32 R3, RZ, RZ, R20 ;  /* 0x000000ffff037224 */ /* 0x000fe200078e0014 */
[----:B------:R1:W5:Y:S03]  /*d3b0*/  @!P2 LD.E.128 R36, [R12.64] ;  /* 0x000000080c24a980 */ /* 0x000366000c101d00 */
[----:B------:R-:W-:Y:S01]  /*d3c0*/  @!P2 IMAD.WIDE R6, R4, 0x2, R2 ;  /* 0x000000020406a825 */ /* 0x000fe200078e0202 */
[----:B------:R-:W-:Y:S01]  /*d3d0*/  CS2R R42, SRZ ;  /* 0x00000000002a7805 */ /* 0x000fe2000001ff00 */
[----:B------:R-:W-:Y:S01]  /*d3e0*/  CS2R R40, SRZ ;  /* 0x0000000000287805 */ /* 0x000fe2000001ff00 */
[----:B------:R-:W-:-:S02]  /*d3f0*/  CS2R R14, SRZ ;  /* 0x00000000000e7805 */ /* 0x000fc4000001ff00 */
[----:B------:R2:W5:Y:S01]  /*d400*/  @!P2 LD.E.128 R28, [R6.64] ;  /* 0x00000008061ca980 */ /* 0x000562000c101d00 */
[----:B------:R-:W-:-:S04]  /*d410*/  @!P1 IMAD.SHL.U32 R0, R233, 0x8, RZ ;  /* 0x00000008e9009824 */ /* 0x000fc800078e00ff */
[----:B------:R-:W-:-:S04]  /*d420*/  @!P1 IMAD.WIDE R4, R0, 0x2, R8 ;  /* 0x0000000200049825 */ /* 0x000fc800078e0208 */
[----:B------:R-:W-:Y:S01]  /*d430*/  @!P1 IMAD.WIDE R2, R0, 0x2, R2 ;  /* 0x0000000200029825 */ /* 0x000fe200078e0202 */
[----:B------:R4:W5:Y:S04]  /*d440*/  @!P1 LD.E.128 R44, [R4.64] ;  /* 0x00000008042c9980 */ /* 0x000968000c101d00 */
[----:B------:R3:W5:Y:S01]  /*d450*/  @!P1 LD.E.128 R40, [R2.64] ;  /* 0x0000000802289980 */ /* 0x000762000c101d00 */
[----:B-1----:R-:W-:-:S06]  /*d460*/  CS2R R12, SRZ ;  /* 0x00000000000c7805 */ /* 0x002fcc000001ff00 */
[----:B------:R3:W5:Y:S01]  /*d470*/  @!P0 LD.E.128 R12, [R18.64] ;  /* 0x00000008120c8980 */ /* 0x000762000c101d00 */
[----:B--2---:R-:W-:Y:S01]  /*d480*/  CS2R R6, SRZ ;  /* 0x0000000000067805 */ /* 0x004fe2000001ff00 */
[----:B----4-:R-:W-:-:S06]  /*d490*/  CS2R R4, SRZ ;  /* 0x0000000000047805 */ /* 0x010fcc000001ff00 */
[----:B------:R3:W5:Y:S02]  /*d4a0*/  @!P0 LD.E.128 R4, [R16.64] ;  /* 0x0000000810048980 */ /* 0x000764000c101d00 */
.L_x_2922:
[----:B------:R-:W-:Y:S05]  /*d4b0*/  BSYNC B0 ;  /* 0x0000000000007941 */ /* 0x000fea0003800000 */
.L_x_2921:
[----:B----45:R-:W-:Y:S02]  /*d4c0*/  IMAD.MOV.U32 R8, RZ, RZ, R46 ;  /* 0x000000ffff087224 */ /* 0x030fe400078e002e */
[----:B-1-3--:R-:W-:Y:S02]  /*d4d0*/  IMAD.MOV.U32 R3, RZ, RZ, R47 ;  /* 0x000000ffff037224 */ /* 0x00afe400078e002f */
        /* <DEDUP_REMOVED lines=38> */
[----:B------:R-:W-:Y:S02]  /*d740*/  PRMT R76, R76, 0x5410, R3 ;  /* 0x000054104c4c7816 */ /* 0x000fe40000000003 */
[----:B------:R-:W-:Y:S01]  /*d750*/  PRMT R49, R0, 0x7610, R49 ;  /* 0x0000761000317816 */ /* 0x000fe20000000031 */
[----:B------:R-:W-:Y:S05]  /*d760*/  BRA.DIV ~URZ, `(.L_x_2923) ;  /* 0x000120d27f007947 */ /* 0x000fea000b800000 */
[----:B------:R1:W3:Y:S04]  /*d770*/  SHFL.IDX PT, R9, R22, 0x1, 0x1c1f ;  /* 0x003c1f0016097f89 */ /* 0x0002e800000e0000 */
[----:B------:R1:W4:Y:S04]  /*d780*/  SHFL.IDX PT, R8, R23, 0x1, 0x1c1f ;  /* 0x003c1f0017087f89 */ /* 0x00032800000e0000 */
[----:B--2---:R1:W2:Y:S04]  /*d790*/  SHFL.IDX PT, R20, R21, 0x1, 0x1c1f ;  /* 0x003c1f0015147f89 */ /* 0x0042a800000e0000 */
[----:B------:R1:W1:Y:S02]  /*d7a0*/  SHFL.IDX PT, R2, R24, 0x1, 0x1c1f ;  /* 0x003c1f0018027f89 */ /* 0x00026400000e0000 */
.L_x_3045:
        /* <DEDUP_REMOVED lines=25> */
[-C--:B----4-:R-:W-:Y:S02]  /*d940*/  @!P0 IADD3 R18, P1, R8, R0.reuse, RZ ;  /* 0x0000000008128210 */ /* 0x090fe40007f3e0ff */
[----:B-1----:R-:W-:-:S03]  /*d950*/  @!P0 IADD3 R16, P3, R2, R0, RZ ;  /* 0x0000000002108210 */ /* 0x002fc60007f7e0ff */
[----:B---3--:R-:W-:Y:S01]  /*d960*/  @!P0 IMAD.X R19, R9, 0x1, R3, P1 ;  /* 0x0000000109138824 */ /* 0x008fe200008e0603 */
[----:B------:R-:W-:Y:S02]  /*d970*/  ISETP.GE.AND P1, PT, R108, c[0x0][0x27c], PT ;  /* 0x00009f006c007a0c */ /* 0x000fe40003f26270 */
[----:B--2---:R-:W-:Y:S01]  /*d980*/  @!P0 IADD3.X R17, R20, R3, RZ, P3, !PT ;  /* 0x0000000314118210 */ /* 0x004fe20001ffe4ff */
[----:B------:R-:W-:Y:S01]  /*d990*/  IMAD.MOV.U32 R3, RZ, RZ, R20 ;  /* 0x000000ffff037224 */ /* 0x000fe200078e0014 */
[----:B------:R-:W-:Y:S01]  /*d9a0*/  @!P2 SHF.L.U32 R20, R234, 0x3, RZ ;  /* 0x00000003ea14a819 */ /* 0x000fe200000006ff */
[----:B------:R-:W-:Y:S01]  /*d9b0*/  CS2R R70, SRZ ;  /* 0x0000000000467805 */ /* 0x000fe2000001ff00 */
[----:B------:R-:W-:Y:S01]  /*d9c0*/  CS2R R68, SRZ ;  /* 0x0000000000447805 */ /* 0x000fe2000001ff00 */
[----:B------:R-:W-:Y:S01]  /*d9d0*/  CS2R R54, SRZ ;  /* 0x0000000000367805 */ /* 0x000fe2000001ff00 */
[----:B------:R-:W-:Y:S01]  /*d9e0*/  CS2R R52, SRZ ;  /* 0x0000000000347805 */ /* 0x000fe2000001ff00 */
[----:B------:R-:W-:Y:S01]  /*d9f0*/  @!P2 IMAD.WIDE R22, R20, 0x2, R8 ;  /* 0x000000021416a825 */ /* 0x000fe200078e0208 */
[----:B------:R-:W-:-:S03]  /*da00*/  CS2R R58, SRZ ;  /* 0x00000000003a7805 */ /* 0x000fc6000001ff00 */
[----:B------:R-:W-:Y:S01]  /*da10*/  @!P1 IMAD.SHL.U32 R0, R233, 0x8, RZ ;  /* 0x00000008e9009824 */ /* 0x000fe200078e00ff */
[----:B------:R-:W-:Y:S01]  /*da20*/  CS2R R56, SRZ ;  /* 0x0000000000387805 */ /* 0x000fe2000001ff00 */
[----:B------:R-:W-:Y:S01]  /*da30*/  @!P2 IMAD.WIDE R20, R20, 0x2, R2 ;  /* 0x000000021414a825 */ /* 0x000fe200078e0202 */
[----:B------:R1:W5:Y:S03]  /*da40*/  @!P2 LD.E.128 R60, [R22.64] ;  /* 0x00000008163ca980 */ /* 0x000366000c101d00 */
[C---:B------:R-:W-:Y:S01]  /*da50*/  @!P1 IMAD.WIDE R8, R0.reuse, 0x2, R8 ;  /* 0x0000000200089825 */ /* 0x040fe200078e0208 */
[----:B------:R1:W5:Y:S03]  /*da60*/  @!P2 LD.E.128 R64, [R20.64] ;  /* 0x000000081440a980 */ /* 0x000366000c101d00 */
[----:B------:R-:W-:Y:S01]  /*da70*/  @!P1 IMAD.WIDE R2, R0, 0x2, R2 ;  /* 0x0000000200029825 */ /* 0x000fe200078e0202 */
[----:B------:R1:W5:Y:S04]  /*da80*/  @!P1 LD.E.128 R72, [R8.64] ;  /* 0x0000000808489980 */ /* 0x000368000c101d00 */
[----:B------:R1:W5:Y:S04]  /*da90*/  @!P1 LD.E.128 R68, [R2.64] ;  /* 0x0000000802449980 */ /* 0x000368000c101d00 */
[----:B------:R1:W5:Y:S04]  /*daa0*/  @!P0 LD.E.128 R52, [R18.64] ;  /* 0x0000000812348980 */ /* 0x000368000c101d00 */
[----:B------:R1:W5:Y:S02]  /*dab0*/  @!P0 LD.E.128 R56, [R16.64] ;  /* 0x0000000810388980 */ /* 0x000364000c101d00 */
.L_x_2925:
[----:B------:R-:W-:Y:S05]  /*dac0*/  BSYNC B0 ;  /* 0x0000000000007941 */ /* 0x000fea0003800000 */
.L_x_2924:
[----:B-1-3--:R-:W3:Y:S01]  /*dad0*/  LDL R9, [R1+0x4] ;  /* 0x0000040001097983 */ /* 0x00aee20000100800 */
[----:B-----5:R-:W-:Y:S01]  /*dae0*/  IMAD.MOV.U32 R0, RZ, RZ, R74 ;  /* 0x000000ffff007224 */ /* 0x020fe200078e004a */
[----:B------:R-:W-:-:S04]  /*daf0*/  DEPBAR.LE SB0, 0x3 ;  /* 0x000080c00000791a */ /* 0x000fc80000000000 */
[----:B----4-:R-:W-:Y:S01]  /*db00*/  IMAD.MOV.U32 R8, RZ, RZ, R75 ;  /* 0x000000ffff087224 */ /* 0x010fe200078e004b */
        /* <DEDUP_REMOVED lines=33> */
[----:B------:R-:W-:Y:S02]  /*dd20*/  IMAD.MOV.U32 R2, RZ, RZ, R64 ;  /* 0x000000ffff027224 */ /* 0x000fe400078e0040 */
        /* <DEDUP_REMOVED lines=9> */
[----:B------:R-:W-:Y:S01]  /*ddc0*/  BAR.SYNC.DEFER_BLOCKING 0x0 ;  /* 0x0000000000007b1d */ /* 0x000fe20000010000 */
[----:B---3--:R-:W-:-:S04]  /*ddd0*/  IADD3 R8, -R9, R48, RZ ;  /* 0x0000003009087210 */ /* 0x008fc80007ffe1ff */
[----:B------:R-:W-:Y:S01]  /*dde0*/  IMNMX R78, R8, 0x80, PT ;  /* 0x00000080084e7817 */ /* 0x000fe20003800200 */
[----:B------:R-:W-:-:S03]  /*ddf0*/  IMAD.MOV.U32 R8, RZ, RZ, R58 ;  /* 0x000000ffff087224 */ /* 0x000fc600078e003a */
[----:B------:R-:W-:Y:S02]  /*de00*/  ISETP.GE.AND P0, PT, R226, R78, PT ;  /* 0x0000004ee200720c */ /* 0x000fe40003f06270 */
[----:B------:R-:W-:-:S11]  /*de10*/  PRMT R88, R88, 0x5410, R8 ;  /* 0x0000541058587816 */ /* 0x000fd60000000008 */
[----:B------:R-:W-:Y:S05]  /*de20*/  @P0 BRA `(.L_x_2927) ;  /* 0x000012c000000947 */ /* 0x000fea0003800000 */
[----:B------:R-:W-:Y:S01]  /*de30*/  ISETP.GE.AND P0, PT, R104, c[0x0][0x27c], PT ;  /* 0x00009f0068007a0c */ /* 0x000fe20003f06270 */
[----:B------:R-:W-:-:S12]  /*de40*/  BSSY B0, `(.L_x_2928) ;  /* 0x0000064000007945 */ /* 0x000fd80003800000 */
[----:B------:R-:W-:Y:S05]  /*de50*/  @P0 BRA `(.L_x_2929) ;  /* 0x0000062000000947 */ /* 0x000fea0003800000 */
        /* <DEDUP_REMOVED lines=8> */
[----:B------:R-:W-:-:S02]  /*dee0*/  LOP3.LUT R3, R232, 0x38, R104, 0xf8, !PT ;  /* 0x00000038e8037812 */ /* 0x000fc400078ef868 */
[----:B------:R-:W-:Y:S02]  /*def0*/  LOP3.LUT R2, R2, R150, RZ, 0x3c, !PT ;  /* 0x0000009602027212 */ /* 0x000fe400078e3cff */
[----:B------:R-:W-:Y:S02]  /*df00*/  LOP3.LUT R0, R0, 0x7fffe000, RZ, 0xc0, !PT ;  /* 0x7fffe00000007812 */ /* 0x000fe400078ec0ff */
[----:B------:R-:W-:Y:S02]  /*df10*/  LOP3.LUT R3, R151, R3, R150, 0xf6, !PT ;  /* 0x0000000397037212 */ /* 0x000fe400078ef696 */
[----:B------:R-:W-:Y:S02]  /*df20*/  IADD3 R0, R2, R0, R151 ;  /* 0x0000000002007210 */ /* 0x000fe40007ffe097 */
[----:B------:R-:W-:Y:S02]  /*df30*/  SHF.L.U32 R19, R3, 0x1, RZ ;  /* 0x0000000103137819 */ /* 0x000fe400000006ff */
[----:B------:R-:W-:Y:S01]  /*df40*/  SHF.L.U32 R18, R0, 0x1, RZ ;  /* 0x0000000100127819 */ /* 0x000fe200000006ff */
[----:B------:R-:W-:Y:S01]  /*df50*/  HADD2.F32 R0, -RZ, R49.H0_H0 ;  /* 0x20000031ff007230 */ /* 0x000fe20000004100 */
[----:B------:R-:W-:Y:S01]  /*df60*/  SHF.R.U32.HI R3, RZ, 0x10, R5 ;  /* 0x00000010ff037819 */ /* 0x000fe20000011605 */
[----:B--2---:R-:W1:Y:S04]  /*df70*/  LDS.128 R20, [R19+0x18100] ;  /* 0x0181000013147984 */ /* 0x004e680000000c00 */
[----:B------:R-:W2:Y:S01]  /*df80*/  LDS.128 R24, [R18+0x18100] ;  /* 0x0181000012187984 */ /* 0x000ea20000000c00 */
[----:B-1----:R-:W-:-:S02]  /*df90*/  HADD2.F32 R16, -RZ, R21.H0_H0 ;  /* 0x20000015ff107230 */ /* 0x002fc40000004100 */
[----:B--2---:R-:W-:-:S03]  /*dfa0*/  HADD2.F32 R2, -RZ, R25.H0_H0 ;  /* 0x20000019ff027230 */ /* 0x004fc60000004100 */
[-C--:B------:R-:W-:Y:S02]  /*dfb0*/  FMUL.FTZ R8, R16, R0.reuse ;  /* 0x0000000010087220 */ /* 0x080fe40000410000 */
[C---:B------:R-:W-:Y:S01]  /*dfc0*/  FMUL.FTZ R17, R2.reuse, R0 ;  /* 0x0000000002117220 */ /* 0x040fe20000410000 */
[----:B------:R-:W-:Y:S01]  /*dfd0*/  HADD2.F32 R0, -RZ, R3.H0_H0 ;  /* 0x20000003ff007230 */ /* 0x000fe20000004100 */
[-C--:B------:R-:W-:Y:S01]  /*dfe0*/  FFMA.FTZ R50, R2, R9.reuse, R8 ;  /* 0x0000000902327223 */ /* 0x080fe20000010008 */
[----:B------:R-:W-:Y:S01]  /*dff0*/  SHF.R.U32.HI R2, RZ, 0x10, R13 ;  /* 0x00000010ff027819 */ /* 0x000fe2000001160d */
[----:B------:R-:W-:Y:S01]  /*e000*/  HADD2.F32 R8, -RZ, R21.H1_H1 ;  /* 0x30000015ff087230 */ /* 0x000fe20000004100 */
[----:B------:R-:W-:Y:S01]  /*e010*/  FFMA.FTZ R49, R16, R9, -R17 ;  /* 0x0000000910317223 */ /* 0x000fe20000010811 */
[----:B------:R-:W-:Y:S01]  /*e020*/  HADD2.F32 R3, -RZ, R25.H1_H1 ;  /* 0x30000019ff037230 */ /* 0x000fe20000004100 */
[----:B------:R-:W-:Y:S01]  /*e030*/  SHF.R.U64 R21, R12, 0x10, R13 ;  /* 0x000000100c157819 */ /* 0x000fe2000000120d */
[----:B------:R-:W-:Y:S01]  /*e040*/  HADD2.F32 R2, -RZ, R2.H0_H0 ;  /* 0x20000002ff027230 */ /* 0x000fe20000004100 */
[-C--:B------:R-:W-:Y:S01]  /*e050*/  FMUL.FTZ R9, R8, R0.reuse ;  /* 0x0000000008097220 */ /* 0x080fe20000410000 */
[----:B------:R-:W-:Y:S01]  /*e060*/  SHF.R.U64 R12, R4, 0x10, R5 ;  /* 0x00000010040c7819 */ /* 0x000fe20000001205 */
[C---:B------:R-:W-:Y:S01]  /*e070*/  FMUL.FTZ R0, R3.reuse, R0 ;  /* 0x0000000003007220 */ /* 0x040fe20000410000 */
[----:B------:R-:W-:Y:S01]  /*e080*/  SHF.R.U32.HI R5, RZ, 0x10, R7 ;  /* 0x00000010ff057819 */ /* 0x000fe20000011607 */
[-C--:B------:R-:W-:Y:S01]  /*e090*/  FFMA.FTZ R35, R3, R2.reuse, R9 ;  /* 0x0000000203237223 */ /* 0x080fe20000010009 */
[----:B------:R-:W-:Y:S01]  /*e0a0*/  HADD2.F32 R3, -RZ, R24.H0_H0 ;  /* 0x20000018ff037230 */ /* 0x000fe20000004100 */
[----:B------:R-:W-:Y:S01]  /*e0b0*/  FFMA.FTZ R48, R8, R2, -R0 ;  /* 0x0000000208307223 */ /* 0x000fe20000010800 */
[----:B------:R-:W-:Y:S01]  /*e0c0*/  HADD2.F32 R0, -RZ, R51.H0_H0 ;  /* 0x20000033ff007230 */ /* 0x000fe20000004100 */
[----:B------:R-:W-:Y:S01]  /*e0d0*/  SHF.R.U64 R7, R6, 0x10, R7 ;  /* 0x0000001006077819 */ /* 0x000fe20000001207 */
[----:B------:R-:W-:Y:S01]  /*e0e0*/  HADD2.F32 R8, -RZ, R20.H0_H0 ;  /* 0x20000014ff087230 */ /* 0x000fe20000004100 */
[----:B------:R-:W-:Y:S01]  /*e0f0*/  SHF.R.U64 R16, R14, 0x10, R15 ;  /* 0x000000100e107819 */ /* 0x000fe2000000120f */
[----:B------:R-:W-:-:S02]  /*e100*/  HADD2.F32 R2, -RZ, R76.H0_H0 ;  /* 0x2000004cff027230 */ /* 0x000fc40000004100 */
[----:B------:R-:W-:Y:S01]  /*e110*/  HADD2.F32 R6, -RZ, R5.H0_H0 ;  /* 0x20000005ff067230 */ /* 0x000fe20000004100 */
[CC--:B------:R-:W-:Y:S01]  /*e120*/  FMUL.FTZ R9, R8.reuse, R0.reuse ;  /* 0x0000000008097220 */ /* 0x0c0fe20000410000 */
[----:B------:R-:W-:Y:S01]  /*e130*/  HADD2.F32 R5, -RZ, R23.H1_H1 ;  /* 0x30000017ff057230 */ /* 0x000fe20000004100 */
[C---:B------:R-:W-:Y:S01]  /*e140*/  FMUL.FTZ R0, R3.reuse, R0 ;  /* 0x0000000003007220 */ /* 0x040fe20000410000 */
[----:B------:R-:W-:Y:S01]  /*e150*/  HADD2.F32 R21, -RZ, R21.H0_H0 ;  /* 0x20000015ff157230 */ /* 0x000fe20000004100 */
[-C--:B------:R-:W-:Y:S01]  /*e160*/  FFMA.FTZ R33, R3, R2.reuse, R9 ;  /* 0x0000000203217223 */ /* 0x080fe20000010009 */
[----:B------:R-:W-:Y:S01]  /*e170*/  HADD2.F32 R3, -RZ, R26.H0_H0 ;  /* 0x2000001aff037230 */ /* 0x000fe20000004100 */
[----:B------:R-:W-:Y:S01]  /*e180*/  FFMA.FTZ R34, R8, R2, -R0 ;  /* 0x0000000208227223 */ /* 0x000fe20000010800 */
[----:B------:R-:W-:Y:S01]  /*e190*/  HADD2.F32 R2, -RZ, R51.H1_H1 ;  /* 0x30000033ff027230 */ /* 0x000fe20000004100 */
[----:B------:R-:W-:Y:S01]  /*e1a0*/  SHF.R.U32.HI R9, RZ, 0x10, R15 ;  /* 0x00000010ff097819 */ /* 0x000fe2000001160f */
[----:B------:R-:W-:-:S02]  /*e1b0*/  HADD2.F32 R8, -RZ, R22.H0_H0 ;  /* 0x20000016ff087230 */ /* 0x000fc40000004100 */
[----:B------:R-:W-:Y:S02]  /*e1c0*/  HADD2.F32 R0, -RZ, R77.H0_H0 ;  /* 0x2000004dff007230 */ /* 0x000fe40000004100 */
[----:B------:R-:W-:Y:S01]  /*e1d0*/  HADD2.F32 R7, -RZ, R7.H0_H0 ;  /* 0x20000007ff077230 */ /* 0x000fe20000004100 */
[CC--:B------:R-:W-:Y:S02]  /*e1e0*/  FMUL.FTZ R4, R8.reuse, R2.reuse ;  /* 0x0000000208047220 */ /* 0x0c0fe40000410000 */
[C---:B------:R-:W-:Y:S02]  /*e1f0*/  FMUL.FTZ R2, R3.reuse, R2 ;  /* 0x0000000203027220 */ /* 0x040fe40000410000 */
[-C--:B------:R-:W-:Y:S01]  /*e200*/  FFMA.FTZ R32, R3, R0.reuse, R4 ;  /* 0x0000000003207223 */ /* 0x080fe20000010004 */
[----:B------:R-:W-:Y:S01]  /*e210*/  HADD2.F32 R4, -RZ, R77.H1_H1 ;  /* 0x3000004dff047230 */ /* 0x000fe20000004100 */
[----:B------:R-:W-:Y:S01]  /*e220*/  FFMA.FTZ R25, R8, R0, -R2 ;  /* 0x0000000008197223 */ /* 0x000fe20000010802 */
[----:B------:R-:W-:-:S02]  /*e230*/  HADD2.F32 R2, -RZ, R76.H1_H1 ;  /* 0x3000004cff027230 */ /* 0x000fc40000004100 */
[----:B------:R-:W-:Y:S02]  /*e240*/  HADD2.F32 R8, -RZ, R23.H0_H0 ;  /* 0x20000017ff087230 */ /* 0x000fe40000004100 */
[----:B------:R-:W-:Y:S02]  /*e250*/  HADD2.F32 R0, -RZ, R27.H0_H0 ;  /* 0x2000001bff007230 */ /* 0x000fe40000004100 */
[----:B------:R-:W-:Y:S01]  /*e260*/  HADD2.F32 R23, -RZ, R9.H0_H0 ;  /* 0x20000009ff177230 */ /* 0x000fe20000004100 */
[-C--:B------:R-:W-:Y:S01]  /*e270*/  FMUL.FTZ R3, R8, R2.reuse ;  /* 0x0000000208037220 */ /* 0x080fe20000410000 */
[----:B------:R-:W-:Y:S01]  /*e280*/  HADD2.F32 R9, -RZ, R12.H0_H0 ;  /* 0x2000000cff097230 */ /* 0x000fe20000004100 */
[C---:B------:R-:W-:Y:S02]  /*e290*/  FMUL.FTZ R15, R0.reuse, R2 ;  /* 0x00000002000f7220 */ /* 0x040fe40000410000 */
[----:B------:R-:W-:Y:S01]  /*e2a0*/  FFMA.FTZ R17, R0, R4, R3 ;  /* 0x0000000400117223 */ /* 0x000fe20000010003 */
[----:B------:R-:W-:Y:S01]  /*e2b0*/  HADD2.F32 R0, -RZ, R27.H1_H1 ;  /* 0x3000001bff007230 */ /* 0x000fe20000004100 */
[----:B------:R-:W-:Y:S01]  /*e2c0*/  FMUL.FTZ R2, R5, R6 ;  /* 0x0000000605027220 */ /* 0x000fe20000410000 */
[----:B------:R-:W-:-:S02]  /*e2d0*/  HADD2.F32 R3, -RZ, R20.H1_H1 ;  /* 0x30000014ff037230 */ /* 0x000fc40000004100 */
[----:B------:R-:W-:Y:S01]  /*e2e0*/  HADD2.F32 R20, -RZ, R16.H0_H0 ;  /* 0x20000010ff147230 */ /* 0x000fe20000004100 */
[C---:B------:R-:W-:Y:S02]  /*e2f0*/  FMUL.FTZ R13, R0.reuse, R6 ;  /* 0x00000006000d7220 */ /* 0x040fe40000410000 */
[----:B------:R-:W-:Y:S01]  /*e300*/  FFMA.FTZ R14, R0, R23, R2 ;  /* 0x00000017000e7223 */ /* 0x000fe20000010002 */
[----:B------:R-:W-:Y:S01]  /*e310*/  HADD2.F32 R0, -RZ, R24.H1_H1 ;  /* 0x30000018ff007230 */ /* 0x000fe20000004100 */
[----:B------:R-:W-:Y:S01]  /*e320*/  FMUL.FTZ R6, R3, R9 ;  /* 0x0000000903067220 */ /* 0x000fe20000410000 */
[----:B------:R-:W-:-:S03]  /*e330*/  HADD2.F32 R2, -RZ, R22.H1_H1 ;  /* 0x30000016ff027230 */ /* 0x000fc60000004100 */
[C---:B------:R-:W-:Y:S02]  /*e340*/  FMUL.FTZ R9, R0.reuse, R9 ;  /* 0x0000000900097220 */ /* 0x040fe40000410000 */
[----:B------:R-:W-:Y:S01]  /*e350*/  FFMA.FTZ R12, R0, R21, R6 ;  /* 0x00000015000c7223 */ /* 0x000fe20000010006 */
[----:B------:R-:W-:Y:S01]  /*e360*/  HADD2.F32 R0, -RZ, R26.H1_H1 ;  /* 0x3000001aff007230 */ /* 0x000fe20000004100 */
[----:B------:R-:W-:Y:S02]  /*e370*/  FMUL.FTZ R6, R2, R7 ;  /* 0x0000000702067220 */ /* 0x000fe40000410000 */
[----:B------:R-:W-:Y:S02]  /*e380*/  FFMA.FTZ R3, R3, R21, -R9 ;  /* 0x0000001503037223 */ /* 0x000fe40000010809 */
[C---:B------:R-:W-:Y:S02]  /*e390*/  FMUL.FTZ R7, R0.reuse, R7 ;  /* 0x0000000700077220 */ /* 0x040fe40000410000 */
[----:B------:R-:W-:-:S02]  /*e3a0*/  FFMA.FTZ R16, R0, R20, R6 ;  /* 0x0000001400107223 */ /* 0x000fc40000010006 */
[----:B------:R-:W-:Y:S01]  /*e3b0*/  FFMA.FTZ R6, R8, R4, -R15 ;  /* 0x0000000408067223 */ /* 0x000fe2000001080f */
[----:B------:R-:W-:Y:S01]  /*e3c0*/  F2FP.PACK_AB R4, R12, R33 ;  /* 0x000000210c04723e */ /* 0x000fe200000000ff */
[----:B------:R-:W-:Y:S01]  /*e3d0*/  FFMA.FTZ R0, R5, R23, -R13 ;  /* 0x0000001705007223 */ /* 0x000fe2000001080d */
[----:B------:R-:W-:Y:S01]  /*e3e0*/  F2FP.PACK_AB R13, R48, R49 ;  /* 0x00000031300d723e */ /* 0x000fe200000000ff */
[----:B------:R-:W-:Y:S01]  /*e3f0*/  FFMA.FTZ R2, R2, R20, -R7 ;  /* 0x0000001402027223 */ /* 0x000fe20000010807 */
[----:B------:R-:W-:Y:S02]  /*e400*/  F2FP.PACK_AB R7, R14, R17 ;  /* 0x000000110e07723e */ /* 0x000fe400000000ff */
[----:B------:R-:W-:Y:S02]  /*e410*/  F2FP.PACK_AB R15, R0, R6 ;  /* 0x00000006000f723e */ /* 0x000fe400000000ff */
[----:B------:R-:W-:Y:S02]  /*e420*/  F2FP.PACK_AB R12, R3, R34 ;  /* 0x00000022030c723e */ /* 0x000fe400000000ff */
[----:B------:R-:W-:-:S02]  /*e430*/  F2FP.PACK_AB R14, R2, R25 ;  /* 0x00000019020e723e */ /* 0x000fc400000000ff */
[----:B------:R-:W-:Y:S02]  /*e440*/  F2FP.PACK_AB R5, R35, R50 ;  /* 0x000000322305723e */ /* 0x000fe400000000ff */
[----:B------:R-:W-:Y:S01]  /*e450*/  F2FP.PACK_AB R6, R16, R32 ;  /* 0x000000201006723e */ /* 0x000fe200000000ff */
[----:B------:R1:W-:Y:S04]  /*e460*/  STS.128 [R19+0x18100], R12 ;  /* 0x0181000c13007388 */ /* 0x0003e80000000c00 */
[----:B------:R1:W-:Y:S02]  /*e470*/  STS.128 [R18+0x18100], R4 ;  /* 0x0181000412007388 */ /* 0x0003e40000000c00 */
.L_x_2929:
[----:B------:R-:W-:Y:S05]  /*e480*/  BSYNC B0 ;  /* 0x0000000000007941 */ /* 0x000fea0003800000 */
.L_x_2928:
[----:B------:R-:W-:Y:S01]  /*e490*/  ISETP.GE.AND P0, PT, R109, c[0x0][0x27c], PT ;  /* 0x00009f006d007a0c */ /* 0x000fe20003f06270 */
[----:B------:R-:W-:-:S12]  /*e4a0*/  BSSY B0, `(.L_x_2930) ;  /* 0x0000062000007945 */ /* 0x000fd80003800000 */
[----:B------:R-:W-:Y:S05]  /*e4b0*/  @P0 BRA `(.L_x_2931) ;  /* 0x0000060000000947 */ /* 0x000fea0003800000 */
[----:B------:R-:W3:Y:S01]  /*e4c0*/  LDL R77, [R1+0x5c] ;  /* 0x00005c00014d7983 */ /* 0x000ee20000100800 */
        /* <DEDUP_REMOVED lines=12> */
[----:B------:R-:W-:Y:S02]  /*e590*/  SHF.R.U64 R49, R38, 0x10, R39 ;  /* 0x0000001026317819 */ /* 0x000fe40000001227 */
[----:B------:R-:W-:-:S02]  /*e5a0*/  IADD3 R0, R2, R0, R151 ;  /* 0x0000000002007210 */ /* 0x000fc40007ffe097 */
[----:B------:R-:W-:Y:S02]  /*e5b0*/  SHF.R.U64 R50, R36, 0x10, R37 ;  /* 0x0000001024327819 */ /* 0x000fe40000001225 */
[----:B------:R-:W-:Y:S01]  /*e5c0*/  SHF.L.U32 R32, R0, 0x1, RZ ;  /* 0x0000000100207819 */ /* 0x000fe200000006ff */
[----:B------:R-:W-:Y:S01]  /*e5d0*/  HADD2.F32 R0, -RZ, R79.H0_H0 ;  /* 0x2000004fff007230 */ /* 0x000fe20000004100 */
[--C-:B------:R-:W-:Y:S01]  /*e5e0*/  SHF.R.U32.HI R26, RZ, 0x10, R31.reuse ;  /* 0x00000010ff1a7819 */ /* 0x100fe2000001161f */
[----:B------:R-:W-:Y:S01]  /*e5f0*/  HADD2.F32 R50, -RZ, R50.H0_H0 ;  /* 0x20000032ff327230 */ /* 0x000fe20000004100 */
[----:B------:R-:W-:Y:S01]  /*e600*/  SHF.R.U64 R30, R30, 0x10, R31 ;  /* 0x000000101e1e7819 */ /* 0x000fe2000000121f */
[----:B-1----:R-:W1:Y:S01]  /*e610*/  LDS.128 R12, [R32+0x18100] ;  /* 0x01810000200c7984 */ /* 0x002e620000000c00 */
[----:B------:R-:W-:Y:S02]  /*e620*/  SHF.R.U64 R48, R28, 0x10, R29 ;  /* 0x000000101c307819 */ /* 0x000fe4000000121d */
[----:B------:R-:W-:Y:S01]  /*e630*/  SHF.R.U32.HI R27, RZ, 0x10, R39 ;  /* 0x00000010ff1b7819 */ /* 0x000fe20000011627 */
[----:B------:R-:W-:-:S04]  /*e640*/  HADD2.F32 R39, -RZ, R49.H0_H0 ;  /* 0x20000031ff277230 */ /* 0x000fc80000004100 */
[----:B------:R-:W-:Y:S02]  /*e650*/  HADD2.F32 R51, -RZ, R27.H0_H0 ;  /* 0x2000001bff337230 */ /* 0x000fe40000004100 */
[----:B-1----:R-:W-:Y:S02]  /*e660*/  HADD2.F32 R3, -RZ, R13.H0_H0 ;  /* 0x2000000dff037230 */ /* 0x002fe40000004100 */
[----:B------:R-:W-:Y:S02]  /*e670*/  HADD2.F32 R9, -RZ, R15.H0_H0 ;  /* 0x2000000fff097230 */ /* 0x000fe40000004100 */
        /* <DEDUP_REMOVED lines=39> */
[-C--:B------:R-:W-:Y:S02]  /*e8f0*/  FMUL.FTZ R15, R18, R2.reuse ;  /* 0x00000002120f7220 */ /* 0x080fe40000410000 */
        /* <DEDUP_REMOVED lines=28> */
.L_x_2931:
[----:B------:R-:W-:Y:S05]  /*eac0*/  BSYNC B0 ;  /* 0x0000000000007941 */ /* 0x000fea0003800000 */
.L_x_2930:
        /* <DEDUP_REMOVED lines=28> */
[----:B------:R-:W-:Y:S02]  /*ec90*/  HADD2.F32 R9, -RZ, R15.H0_H0 ;  /* 0x2000000fff097230 */ /* 0x000fe40000004100 */
        /* <DEDUP_REMOVED lines=69> */
.L_x_2927:
[----:B------:R-:W-:Y:S05]  /*f0f0*/  BSYNC B1 ;  /* 0x0000000000017941 */ /* 0x000fea0003800000 */
.L_x_2926:
        /* <DEDUP_REMOVED lines=14> */
[----:B------:R-:W4:Y:S01]  /*f1e0*/  LDL R44, [R1+0x60] ;  /* 0x00006000012c7983 */ /* 0x000f220000100800 */
        /* <DEDUP_REMOVED lines=32> */
[----:B----4-:R-:W1:Y:S02]  /*f3f0*/  LDS.128 R4, [R44] ;  /* 0x000000002c047984 */ /* 0x010e640000000c00 */
        /* <DEDUP_REMOVED lines=62> */
.L_x_2933:
[----:B------:R-:W-:Y:S05]  /*f7e0*/  BSYNC B0 ;  /* 0x0000000000007941 */ /* 0x000fea0003800000 */
.L_x_2932:
[----:B------:R-:W-:Y:S01]  /*f7f0*/  ISETP.GE.AND P0, PT, R109, c[0x0][0x27c], PT ;  /* 0x00009f006d007a0c */ /* 0x000fe20003f06270 */
[----:B------:R-:W-:-:S12]  /*f800*/  BSSY B0, `(.L_x_2934) ;  /* 0x0000062000007945 */ /* 0x000fd80003800000 */
[----:B------:R-:W-:Y:S05]  /*f810*/  @P0 BRA `(.L_x_2935) ;  /* 0x0000060000000947 */ /* 0x000fea0003800000 */
[----:B-1----:R-:W4:Y:S01]  /*f820*/  LDL R44, [R1+0x58] ;  /* 0x00005800012c7983 */ /* 0x002f220000100800 */
        /* <DEDUP_REMOVED lines=95> */
.L_x_2935:
[----:B------:R-:W-:Y:S05]  /*fe20*/  BSYNC B0 ;  /* 0x0000000000007941 */ /* 0x000fea0003800000 */
.L_x_2934:
[----:B------:R-:W-:-:S13]  /*fe30*/  ISETP.GE.AND P0, PT, R108, c[0x0][0x27c], PT ;  /* 0x00009f006c007a0c */ /* 0x000fda0003f06270 */
        /* <DEDUP_REMOVED lines=97> */
.L_x_2888:
[----:B------:R-:W-:Y:S05]  /*10450*/  BSYNC B2 ;  /* 0x0000000000027941 */ /* 0x000fea0003800000 */
.L_x_2886:
[----:B-1-3--:R-:W1:Y:S01]  /*10460*/  S2R R2, SR_TID.X ;  /* 0x0000000000027919 */ /* 0x00ae620000002100 */
[----:B------:R-:W-:-:S04]  /*10470*/  DEPBAR.LE SB0, 0x2 ;  /* 0x000080800000791a */ /* 0x000fc80000000000 */
[----:B------:R-:W-:Y:S01]  /*10480*/  WARPSYNC 0xffffffff ;  /* 0xffffffff00007948 */ /* 0x000fe20003800000 */
[----:B------:R-:W-:Y:S06]  /*10490*/  BAR.SYNC.DEFER_BLOCKING 0x0 ;  /* 0x0000000000007b1d */ /* 0x000fec0000010000 */
[----:B------:R-:W-:Y:S01]  /*104a0*/  BSSY B0, `(.L_x_2936) ;  /* 0x0000053000007945 */ /* 0x000fe20003800000 */
[----:B-1----:R-:W-:-:S04]  /*104b0*/  SHF.R.S32.HI R0, RZ, 0x1f, R2 ;  /* 0x0000001fff007819 */ /* 0x002fc80000011402 */
[----:B------:R-:W-:Y:S01]  /*104c0*/  LEA.HI R0, R0, R2, RZ, 0x3 ;  /* 0x0000000200007211 */ /* 0x000fe200078f18ff */
[----:B------:R1:W3:Y:S03]  /*104d0*/  LDSM.16.M88.4 R4, [R180] ;  /* 0x00000000b404783b */ /* 0x0002e60000000200 */
[----:B------:R-:W-:Y:S01]  /*104e0*/  LOP3.LUT R0, R0, 0xfffffff8, RZ, 0xc0, !PT ;  /* 0xfffffff800007812 */ /* 0x000fe200078ec0ff */
[----:B------:R1:W4:Y:S04]  /*104f0*/  LDSM.16.M88.4 R36, [R185] ;  /* 0x00000000b924783b */ /* 0x0003280000000200 */
[----:B------:R-:W-:Y:S01]  /*10500*/  IMAD.IADD R0, R2, 0x1, -R0 ;  /* 0x0000000102007824 */ /* 0x000fe200078e0a00 */
[----:B------:R1:W2:Y:S04]  /*10510*/  LDSM.16.M88.4 R40, [R185+0x800] ;  /* 0x00080000b928783b */ /* 0x0002a80000000200 */
[----:B------:R-:W-:Y:S01]  /*10520*/  LOP3.LUT P0, RZ, R0, 0x2, RZ, 0xc0, !PT ;  /* 0x0000000200ff7812 */ /* 0x000fe2000780c0ff */
[----:B------:R-:W-:Y:S01]  /*10530*/  IMAD.MOV.U32 R0, RZ, RZ, 0x20 ;  /* 0x00000020ff007424 */ /* 0x000fe200078e00ff */
[----:B-----5:R1:W1:Y:S04]  /*10540*/  LDSM.16.M88.4 R44, [R185+0x1000] ;  /* 0x00100000b92c783b */ /* 0x0202680000000200 */
[----:B------:R-:W-:Y:S01]  /*10550*/  SEL R179, R0, 0xffffffe0, !P0 ;  /* 0xffffffe000b37807 */ /* 0x000fe20004000000 */
[----:B------:R1:W1:Y:S04]  /*10560*/  LDSM.16.M88.4 R52, [R185+0x1800] ;  /* 0x00180000b934783b */ /* 0x0002680000000200 */
[----:B------:R-:W-:Y:S01]  /*10570*/  IMAD.IADD R8, R185, 0x1, R179 ;  /* 0x00000001b9087824 */ /* 0x000fe200078e02b3 */
[----:B------:R1:W1:Y:S04]  /*10580*/  LDSM.16.M88.4 R12, [R181] ;  /* 0x00000000b50c783b */ /* 0x0002680000000200 */
[----:B------:R1:W1:Y:S04]  /*10590*/  LDSM.16.M88.4 R64, [R8] ;  /* 0x000000000840783b */ /* 0x0002680000000200 */
[----:B------:R1:W1:Y:S04]  /*105a0*/  LDSM.16.M88.4 R72, [R8+0x800] ;  /* 0x000800000848783b */ /* 0x0002680000000200 */
[----:B------:R1:W1:Y:S04]  /*105b0*/  LDSM.16.M88.4 R80, [R8+0x1000] ;  /* 0x001000000850783b */ /* 0x0002680000000200 */
[----:B------:R1:W1:Y:S01]  /*105c0*/  LDSM.16.M88.4 R88, [R8+0x1800] ;  /* 0x001800000858783b */ /* 0x0002620000000200 */
[----:B------:R-:W-:Y:S05]  /*105d0*/  @!P4 BRA `(.L_x_2937) ;  /* 0x000003f00000c947 */ /* 0x000fea0003800000 */
[----:B---3--:R-:W-:Y:S01]  /*105e0*/  SHF.R.S32.HI R0, RZ, 0x1f, R197 ;  /* 0x0000001fff007819 */ /* 0x008fe200000114c5 */
[----:B------:R-:W-:Y:S01]  /*105f0*/  IMAD.WIDE.U32 R2, R197, c[0x0][0x208], RZ ;  /* 0x00008200c5027a25 */ /* 0x000fe200078e00ff */
[----:B------:R-:W-:-:S02]  /*10600*/  SHF.R.S32.HI R9, RZ, 0x1f, R191 ;  /* 0x0000001fff097819 */ /* 0x000fc400000114bf */
        /* <DEDUP_REMOVED lines=15> */
[----:B--2---:R-:W-:Y:S01]  /*10700*/  LEA.HI.X R20, R0, c[0x0][0x1fc], R2, 0x1, P0 ;  /* 0x00007f0000147a11 */ /* 0x004fe200000f0c02 */
[----:B------:R-:W-:Y:S06]  /*10710*/  BRA.DIV ~URZ, `(.L_x_2938) ;  /* 0x0000f2c27f007947 */ /* 0x000fec000b800000 */
[----:B------:R2:W3:Y:S02]  /*10720*/  SHFL.IDX PT, R9, R20, RZ, 0x181f ;  /* 0x00181fff14097589 */ /* 0x0004e400000e0000 */
.L_x_3046:
        /* <DEDUP_REMOVED lines=10> */
[C---:B------:R-:W-:Y:S01]  /*107d0*/  IMAD.X R3, R9.reuse, 0x1, R27, P3 ;  /* 0x0000000109037824 */ /* 0x040fe200018e061b */
        /* <DEDUP_REMOVED lines=8> */
[----:B------:R5:W4:Y:S02]  /*10860*/  SHFL.IDX PT, R9, R20, 0x1, 0x181f ;  /* 0x00381f0014097f89 */ /* 0x000b2400000e0000 */
[----:B--2--5:R-:W-:-:S02]  /*10870*/  SEL R20, RZ, 0x10, P0 ;  /* 0x00000010ff147807 */ /* 0x024fc40000000000 */
.L_x_3047:
        /* <DEDUP_REMOVED lines=8> */
[-C--:B----4-:R-:W-:Y:S02]  /*10900*/  IADD3.X R19, RZ, R9.reuse, R26, P1, P0 ;  /* 0x00000009ff137210 */ /* 0x090fe40000fe041a */
        /* <DEDUP_REMOVED lines=12> */
.L_x_2937:
[----:B---3--:R-:W-:Y:S05]  /*109d0*/  BSYNC B0 ;  /* 0x0000000000007941 */ /* 0x008fea0003800000 */
.L_x_2936:
[----:B--2---:R-:W2:Y:S04]  /*109e0*/  S2R R2, SR_TID.X ;  /* 0x0000000000027919 */ /* 0x004ea80000002100 */
[----:B------:R-:W3:Y:S04]  /*109f0*/  LDL R9, [R1+0x4] ;  /* 0x0000040001097983 */ /* 0x000ee80000100800 */
[----:B------:R-:W3:Y:S04]  /*10a00*/  LDL R3, [R1+0x64] ;  /* 0x0000640001037983 */ /* 0x000ee80000100800 */
[----:B------:R-:W0:Y:S01]  /*10a10*/  LDGDEPBAR ;  /* 0x00000000000079af */ /* 0x000e220000000000 */
[----:B------:R-:W-:Y:S01]  /*10a20*/  WARPSYNC 0xffffffff ;  /* 0xffffffff00007948 */ /* 0x000fe20003800000 */
[C---:B----4-:R-:W-:Y:S02]  /*10a30*/  HMMA.16816.F32 R20, R4.reuse, R36, RZ ;  /* 0x000000240414723c */ /* 0x050fe400000018ff */
[----:B------:R-:W-:Y:S04]  /*10a40*/  LDSM.16.M88.4 R92, [R185+0x3800] ;  /* 0x00380000b95c783b */ /* 0x000fe80000000200 */
[----:B------:R-:W4:Y:S02]  /*10a50*/  LDL R176, [R1+0x20] ;  /* 0x0000200001b07983 */ /* 0x000f240000100800 */
[----:B------:R-:W-:Y:S01]  /*10a60*/  HMMA.16816.F32 R16, R4, R38, RZ ;  /* 0x000000260410723c */ /* 0x000fe200000018ff */
[----:B--2---:R-:W-:Y:S01]  /*10a70*/  SHF.R.S32.HI R0, RZ, 0x1f, R2 ;  /* 0x0000001fff007819 */ /* 0x004fe20000011402 */
[----:B------:R-:W2:Y:S03]  /*10a80*/  LDL R103, [R1+0x4c] ;  /* 0x00004c0001677983 */ /* 0x000ea60000100800 */
[----:B------:R-:W-:Y:S01]  /*10a90*/  LEA.HI R0, R0, R2, RZ, 0x3 ;  /* 0x0000000200007211 */ /* 0x000fe200078f18ff */
[----:B------:R-:W-:-:S02]  /*10aa0*/  IMAD.MOV.U32 R96, RZ, RZ, c[0x0][0x2c4] ;  /* 0x0000b100ff607624 */ /* 0x000fc400078e00ff */
[----:B------:R-:W-:Y:S01]  /*10ab0*/  HMMA.16816.F32 R28, R4, R40, RZ ;  /* 0x00000028041c723c */ /* 0x000fe200000018ff */
[----:B------:R-:W5:Y:S01]  /*10ac0*/  LDL R107, [R1+0x24] ;  /* 0x00002400016b7983 */ /* 0x000f620000100800 */
[----:B------:R-:W-:-:S05]  /*10ad0*/  LOP3.LUT R0, R0, 0xfffffff8, RZ, 0xc0, !PT ;  /* 0xfffffff800007812 */ /* 0x000fca00078ec0ff */
[----:B------:R-:W-:Y:S01]  /*10ae0*/  IMAD.IADD R0, R2, 0x1, -R0 ;  /* 0x0000000102007824 */ /* 0x000fe200078e0a00 */
[----:B------:R-:W-:Y:S04]  /*10af0*/  HMMA.16816.F32 R36, R4, R42, RZ ;  /* 0x0000002a0424723c */ /* 0x000fe800000018ff */
[----:B------:R-:W-:Y:S01]  /*10b00*/  LOP3.LUT P0, RZ, R0, 0x4, RZ, 0xc0, !PT ;  /* 0x0000000400ff7812 */ /* 0x000fe2000780c0ff */
[----:B------:R-:W-:-:S03]  /*10b10*/  IMAD.MOV.U32 R0, RZ, RZ, 0x40 ;  /* 0x00000040ff007424 */ /* 0x000fc600078e00ff */
[----:B-1----:R-:W-:Y:S02]  /*10b20*/  HMMA.16816.F32 R40, R4, R44, RZ ;  /* 0x0000002c0428723c */ /* 0x002fe400000018ff */
[----:B------:R-:W-:-:S05]  /*10b30*/  SEL R178, R0, 0xffffffc0, !P0 ;  /* 0xffffffc000b27807 */ /* 0x000fca0004000000 */
[----:B------:R-:W-:Y:S01]  /*10b40*/  IMAD.IADD R2, R185, 0x1, R178 ;  /* 0x00000001b9027824 */ /* 0x000fe200078e02b2 */
[C---:B------:R-:W-:Y:S04]  /*10b50*/  HMMA.16816.F32 R48, R4.reuse, R52, RZ ;  /* 0x000000340430723c */ /* 0x040fe800000018ff */
[----:B------:R-:W-:Y:S04]  /*10b60*/  LDSM.16.M88.4 R56, [R2] ;  /* 0x000000000238783b */ /* 0x000fe80000000200 */
[C---:B------:R-:W-:Y:S01]  /*10b70*/  HMMA.16816.F32 R44, R4.reuse, R46, RZ ;  /* 0x0000002e042c723c */ /* 0x040fe200000018ff */
[----:B------:R-:W-:Y:S04]  /*10b80*/  LDSM.16.M88.4 R60, [R2+0x800] ;  /* 0x00080000023c783b */ /* 0x000fe80000000200 */
[----:B------:R-:W-:Y:S03]  /*10b90*/  LDSM.16.M88.4 R68, [R2+0x1000] ;  /* 0x001000000244783b */ /* 0x000fe60000000200 */
[----:B------:R-:W-:Y:S01]  /*10ba0*/  HMMA.16816.F32 R52, R4, R54, RZ ;  /* 0x000000360434723c */ /* 0x000fe200000018ff */
[----:B------:R-:W1:Y:S01]  /*10bb0*/  LDSM.16.M88.4 R4, [R183] ;  /* 0x00000000b704783b */ /* 0x000e620000000200 */
[----:B------:R-:W-:-:S03]  /*10bc0*/  IADD3 R0, R178, R185, R179 ;  /* 0x000000b9b2007210 */ /* 0x000fc60007ffe0b3 */
[----:B------:R-:W1:Y:S03]  /*10bd0*/  LDSM.16.M88.4 R76, [R2+0x1800] ;  /* 0x00180000024c783b */ /* 0x000e660000000200 */
[C---:B------:R-:W-:Y:S01]  /*10be0*/  HMMA.16816.F32 R32, R12.reuse, R64, R20 ;  /* 0x000000400c20723c */ /* 0x040fe20000001814 */
[----:B------:R-:W-:Y:S04]  /*10bf0*/  LDSM.16.M88.4 R20, [R182] ;  /* 0x00000000b614783b */ /* 0x000fe80000000200 */
[----:B------:R-:W-:Y:S03]  /*10c00*/  LDSM.16.M88.4 R84, [R0+0x1800] ;  /* 0x001800000054783b */ /* 0x000fe60000000200 */
[C---:B------:R-:W-:Y:S01]  /*10c10*/  HMMA.16816.F32 R24, R12.reuse, R66, R16 ;  /* 0x000000420c18723c */ /* 0x040fe20000001810 */
[----:B------:R-:W1:Y:S07]  /*10c20*/  LDSM.16.M88.4 R64, [R0] ;  /* 0x000000000040783b */ /* 0x000e6e0000000200 */
[C---:B------:R-:W-:Y:S08]  /*10c30*/  HMMA.16816.F32 R16, R12.reuse, R72, R28 ;  /* 0x000000480c10723c */ /* 0x040ff0000000181c */
        /* <DEDUP_REMOVED lines=21> */
[C---:B------:R-:W-:Y:S08]  /*10d90*/  HMMA.16816.F32 R40, R20.reuse, R64, R36 ;  /* 0x000000401428723c */ /* 0x040ff00000001824 */
[C---:B------:R-:W-:Y:S01]  /*10da0*/  HMMA.16816.F32 R36, R20.reuse, R66, R32 ;  /* 0x000000421424723c */ /* 0x040fe20000001820 */
[----:B------:R-:W-:Y:S07]  /*10db0*/  LDSM.16.M88.4 R64, [R8+0x2000] ;  /* 0x002000000840783b */ /* 0x000fee0000000200 */
[C---:B------:R-:W-:Y:S08]  /*10dc0*/  HMMA.16816.F32 R32, R20.reuse, R72, R24 ;  /* 0x000000481420723c */ /* 0x040ff00000001818 */
[C---:B------:R-:W-:Y:S01]  /*10dd0*/  HMMA.16816.F32 R24, R20.reuse, R74, R12 ;  /* 0x0000004a1418723c */ /* 0x040fe2000000180c */
[----:B------:R-:W2:Y:S04]  /*10de0*/  LDSM.16.M88.4 R12, [R181+0x4000] ;  /* 0x00400000b50c783b */ /* 0x000ea80000000200 */
[----:B------:R-:W2:Y:S03]  /*10df0*/  LDSM.16.M88.4 R72, [R8+0x2800] ;  /* 0x002800000848783b */ /* 0x000ea60000000200 */
[C---:B------:R-:W-:Y:S08]  /*10e00*/  HMMA.16816.F32 R4, R20.reuse, R80, R28 ;  /* 0x000000501404723c */ /* 0x040ff0000000181c */
[C---:B------:R-:W-:Y:S01]  /*10e10*/  HMMA.16816.F32 R28, R20.reuse, R82, R44 ;  /* 0x00000052141c723c */ /* 0x040fe2000000182c */
[----:B------:R-:W2:Y:S07]  /*10e20*/  LDSM.16.M88.4 R80, [R8+0x3000] ;  /* 0x003000000850783b */ /* 0x000eae0000000200 */
        /* <DEDUP_REMOVED lines=9> */
[C---:B------:R-:W-:Y:S01]  /*10ec0*/  HMMA.16816.F32 R24, R16.reuse, R68, R4 ;  /* 0x000000441018723c */ /* 0x040fe20000001804 */
[----:B------:R-:W1:Y:S07]  /*10ed0*/  LDSM.16.M88.4 R4, [R183+0x4000] ;  /* 0x00400000b704783b */ /* 0x000e6e0000000200 */
[C---:B------:R-:W-:Y:S01]  /*10ee0*/  HMMA.16816.F32 R20, R16.reuse, R70, R28 ;  /* 0x000000461014723c */ /* 0x040fe2000000181c */
[----:B------:R-:W1:Y:S07]  /*10ef0*/  LDSM.16.M88.4 R68, [R2+0x2800] ;  /* 0x002800000244783b */ /* 0x000e6e0000000200 */
[C---:B------:R-:W-:Y:S08]  /*10f00*/  HMMA.16816.F32 R28, R16.reuse, R92, R48 ;  /* 0x0000005c101c723c */ /* 0x040ff00000001830 */
[----:B------:R-:W-:Y:S01]  /*10f10*/  HMMA.16816.F32 R52, R16, R94, R52 ;  /* 0x0000005e1034723c */ /* 0x000fe20000001834 */
[----:B------:R-:W1:Y:S04]  /*10f20*/  LDSM.16.M88.4 R16, [R182+0x4000] ;  /* 0x00400000b610783b */ /* 0x000e680000000200 */
[----:B------:R-:W-:Y:S03]  /*10f30*/  LDSM.16.M88.4 R92, [R0+0x4000] ;  /* 0x00400000005c783b */ /* 0x000fe60000000200 */
        /* <DEDUP_REMOVED lines=11> */
[----:B------:R-:W-:Y:S01]  /*10ff0*/  HMMA.16816.F32 R12, R12, R90, R52 ;  /* 0x0000005a0c0c723c */ /* 0x000fe20000001834 */
[----:B------:R-:W-:Y:S07]  /*11000*/  LDSM.16.M88.4 R88, [R2+0x4000] ;  /* 0x004000000258783b */ /* 0x000fee0000000200 */
        /* <DEDUP_REMOVED lines=10> */
[----:B------:R-:W3:Y:S04]  /*110b0*/  LDSM.16.M88.4 R4, [R180+0x8000] ;  /* 0x00800000b404783b */ /* 0x000ee80000000200 */
[----:B------:R-:W3:Y:S03]  /*110c0*/  LDSM.16.M88.4 R84, [R185+0x5000] ;  /* 0x00500000b954783b */ /* 0x000ee60000000200 */
[C---:B------:R-:W-:Y:S08]  /*110d0*/  HMMA.16816.F32 R12, R16.reuse, R56, R52 ;  /* 0x00000038100c723c */ /* 0x040ff00000001834 */
[C---:B------:R-:W-:Y:S08]  /*110e0*/  HMMA.16816.F32 R60, R16.reuse, R58, R60 ;  /* 0x0000003a103c723c */ /* 0x040ff0000000183c */
[C---:B--2---:R-:W-:Y:S08]  /*110f0*/  HMMA.16816.F32 R56, R16.reuse, R64, R48 ;  /* 0x000000401038723c */ /* 0x044ff00000001830 */
        /* <DEDUP_REMOVED lines=8> */
[C---:B---3--:R-:W-:Y:S01]  /*11180*/  HMMA.16816.F32 R28, R4.reuse, R74, R60 ;  /* 0x0000004a041c723c */ /* 0x048fe2000000183c */
[----:B------:R-:W2:Y:S07]  /*11190*/  LDSM.16.M88.4 R60, [R8+0x5000] ;  /* 0x00500000083c783b */ /* 0x000eae0000000200 */
[C---:B------:R-:W-:Y:S08]  /*111a0*/  HMMA.16816.F32 R24, R4.reuse, R68, R56 ;  /* 0x000000440418723c */ /* 0x040ff00000001838 */
[C---:B------:R-:W-:Y:S08]  /*111b0*/  HMMA.16816.F32 R20, R4.reuse, R70, R52 ;  /* 0x000000460414723c */ /* 0x040ff00000001834 */
[C---:B------:R-:W-:Y:S08]  /*111c0*/  HMMA.16816.F32 R56, R4.reuse, R84, R64 ;  /* 0x000000540438723c */ /* 0x040ff00000001840 */
[C---:B------:R-:W-:Y:S01]  /*111d0*/  HMMA.16816.F32 R68, R4.reuse, R86, R76 ;  /* 0x000000560444723c */ /* 0x040fe2000000184c */
[----:B------:R-:W3:Y:S04]  /*111e0*/  LDSM.16.M88.4 R84, [R8+0x5800] ;  /* 0x005800000854783b */ /* 0x000ee80000000200 */
[----:B------:R-:W-:Y:S03]  /*111f0*/  LDSM.16.M88.4 R76, [R2+0x5800] ;  /* 0x00580000024c783b */ /* 0x000fe60000000200 */
[C---:B------:R-:W-:Y:S01]  /*11200*/  HMMA.16816.F32 R32, R4.reuse, R72, R12 ;  /* 0x000000480420723c */ /* 0x040fe2000000180c */
[----:B------:R-:W2:Y:S04]  /*11210*/  LDSM.16.M88.4 R12, [R183+0x8000] ;  /* 0x00800000b70c783b */ /* 0x000ea80000000200 */
[----:B------:R-:W2:Y:S03]  /*11220*/  LDSM.16.M88.4 R72, [R2+0x4800] ;  /* 0x004800000248783b */ /* 0x000ea60000000200 */
[C---:B------:R-:W-:Y:S08]  /*11230*/  HMMA.16816.F32 R64, R4.reuse, R80, R48 ;  /* 0x000000500440723c */ /* 0x040ff00000001830 */
[----:B------:R-:W-:Y:S01]  /*11240*/  HMMA.16816.F32 R52, R4, R82, R44 ;  /* 0x000000520434723c */ /* 0x000fe2000000182c */
[----:B------:R2:W3:Y:S04]  /*11250*/  LDSM.16.M88.4 R80, [R2+0x5000] ;  /* 0x005000000250783b */ /* 0x0004e80000000200 */
[----:B------:R-:W3:Y:S03]  /*11260*/  LDSM.16.M88.4 R4, [R182+0x8000] ;  /* 0x00800000b604783b */ /* 0x000ee60000000200 */
[C---:B-1----:R-:W-:Y:S08]  /*11270*/  HMMA.16816.F32 R48, R16.reuse, R40, R32 ;  /* 0x000000281030723c */ /* 0x042ff00000001820 */
[C---:B------:R-:W-:Y:S08]  /*11280*/  HMMA.16816.F32 R44, R16.reuse, R42, R28 ;  /* 0x0000002a102c723c */ /* 0x040ff0000000181c */
[C---:B------:R-:W-:Y:S08]  /*11290*/  HMMA.16816.F32 R40, R16.reuse, R36, R24 ;  /* 0x000000241028723c */ /* 0x040ff00000001818 */
[C---:B------:R-:W-:Y:S08]  /*112a0*/  HMMA.16816.F32 R36, R16.reuse, R38, R20 ;  /* 0x000000261024723c */ /* 0x040ff00000001814 */
[C---:B--2---:R-:W-:Y:S01]  /*112b0*/  HMMA.16816.F32 R32, R16.reuse, R60, R56 ;  /* 0x0000003c1020723c */ /* 0x044fe20000001838 */
[----:B------:R-:W-:Y:S01]  /*112c0*/  ISETP.NE.AND P1, PT, R96, 0x1, PT ;  /* 0x000000016000780c */ /* 0x000fe20003f25270 */
[----:B------:R-:W1:Y:S06]  /*112d0*/  LDSM.16.M88.4 R56, [R0+0x4800] ;  /* 0x004800000038783b */ /* 0x000e6c0000000200 */
[C---:B------:R-:W-:Y:S08]  /*112e0*/  HMMA.16816.F32 R28, R16.reuse, R62, R68 ;  /* 0x0000003e101c723c */ /* 0x040ff00000001844 */
[C---:B---3--:R-:W-:Y:S08]  /*112f0*/  HMMA.16816.F32 R24, R16.reuse, R84, R64 ;  /* 0x000000541018723c */ /* 0x048ff00000001840 */
[----:B------:R-:W-:Y:S01]  /*11300*/  HMMA.16816.F32 R20, R16, R86, R52 ;  /* 0x000000561014723c */ /* 0x000fe20000001834 */
[----:B------:R-:W-:-:S04]  /*11310*/  IMAD.IADD R224, R3, 0x1, R9 ;  /* 0x0000000103e07824 */ /* 0x000fc800078e0209 */
[----:B------:R-:W-:-:S03]  /*11320*/  @P1 IMAD.HI.U32 R2, R224, c[0x0][0x2c8], RZ ;  /* 0x0000b200e0021a27 */ /* 0x000fc600078e00ff */
[C---:B------:R-:W-:Y:S01]  /*11330*/  HMMA.16816.F32 R16, R12.reuse, R88, R48 ;  /* 0x000000580c10723c */ /* 0x040fe20000001830 */
[----:B------:R-:W-:Y:S07]  /*11340*/  LDSM.16.M88.4 R48, [R0+0x5000] ;  /* 0x005000000030783b */ /* 0x000fee0000000200 */
[C---:B------:R-:W-:Y:S08]  /*11350*/  HMMA.16816.F32 R52, R12.reuse, R74, R36 ;  /* 0x0000004a0c34723c */ /* 0x040ff00000001824 */
[C---:B------:R-:W-:Y:S08]  /*11360*/  HMMA.16816.F32 R36, R12.reuse, R80, R32 ;  /* 0x000000500c24723c */ /* 0x040ff00000001820 */
[C---:B------:R-:W-:Y:S08]  /*11370*/  HMMA.16816.F32 R32, R12.reuse, R82, R28 ;  /* 0x000000520c20723c */ /* 0x040ff0000000181c */
[C---:B------:R-:W-:Y:S08]  /*11380*/  HMMA.16816.F32 R44, R12.reuse, R90, R44 ;  /* 0x0000005a0c2c723c */ /* 0x040ff0000000182c */
[C---:B------:R-:W-:Y:S08]  /*11390*/  HMMA.16816.F32 R40, R12.reuse, R72, R40 ;  /* 0x000000480c28723c */ /* 0x040ff00000001828 */
[C---:B------:R-:W-:Y:S08]  /*113a0*/  HMMA.16816.F32 R28, R12.reuse, R76, R24 ;  /* 0x0000004c0c1c723c */ /* 0x040ff00000001818 */
[----:B------:R-:W-:Y:S01]  /*113b0*/  HMMA.16816.F32 R20, R12, R78, R20 ;  /* 0x0000004e0c14723c */ /* 0x000fe20000001814 */
[----:B------:R2:W-:Y:S01]  /*113c0*/  LDSM.16.M88.4 R12, [R0+0x5800] ;  /* 0x00580000000c783b */ /* 0x0005e20000000200 */
[----:B------:R-:W-:Y:S01]  /*113d0*/  IMAD.IADD R3, R99, 0x1, -R251 ;  /* 0x0000000163037824 */ /* 0x000fe200078e0afb */
[----:B------:R-:W-:-:S04]  /*113e0*/  DEPBAR.LE SB0, 0x2 ;  /* 0x000080800000791a */ /* 0x000fc80000000000 */
[----:B------:R-:W-:Y:S01]  /*113f0*/  BAR.SYNC.DEFER_BLOCKING 0x0 ;  /* 0x0000000000007b1d */ /* 0x000fe20000010000 */
[----:B--2---:R-:W-:Y:S01]  /*11400*/  IMAD.MOV.U32 R0, RZ, RZ, R224 ;  /* 0x000000ffff007224 */ /* 0x004fe200078e00e0 */
[----:B------:R-:W-:-:S05]  /*11410*/  @P1 SHF.R.U32.HI R0, RZ, c[0x0][0x2cc], R2 ;  /* 0x0000b300ff001a19 */ /* 0x000fca0000011602 */
[----:B------:R-:W2:Y:S04]  /*11420*/  SHFL.IDX PT, R2, R0, RZ, 0x1c1f ;  /* 0x001c1fff00027589 */ /* 0x000ea800000e0000 */
[----:B------:R3:W1:Y:S01]  /*11430*/  SHFL.IDX PT, R8, R0, 0x1, 0x1c1f ;  /* 0x003c1f0000087f89 */ /* 0x00066200000e0000 */
[C---:B------:R-:W-:Y:S03]  /*11440*/  HMMA.16816.F32 R16, R4.reuse, R92, R16 ;  /* 0x0000005c0410723c */ /* 0x040fe60000001810 */
[----:B------:R-:W-:Y:S04]  /*11450*/  LDSM.16.MT88.4 R60, [R186+0x2000] ;  /* 0x00200000ba3c783b */ /* 0x000fe80000004200 */
[----:B------:R-:W-:Y:S01]  /*11460*/  LDSM.16.MT88.4 R72, [R186+0x2800] ;  /* 0x00280000ba48783b */ /* 0x000fe20000004200 */
[----:B------:R-:W-:Y:S01]  /*11470*/  HMMA.16816.F32 R24, R4, R94, R44 ;  /* 0x0000005e0418723c */ /* 0x000fe2000000182c */
[----:B---3--:R-:W-:-:S04]  /*11480*/  IMAD.MOV.U32 R0, RZ, RZ, 0x1 ;  /* 0x00000001ff007424 */ /* 0x008fc800078e00ff */
[----:B------:R-:W-:-:S05]  /*11490*/  IMAD R0, R106, -0x40, R0 ;  /* 0xffffffc06a007824 */ /* 0x000fca00078e0200 */
[----:B------:R-:W-:-:S05]  /*114a0*/  IADD3 R0, -R251, R0, R248 ;  /* 0x00000000fb007210 */ /* 0x000fca0007ffe1f8 */
[----:B------:R-:W-:Y:S01]  /*114b0*/  IMAD.IADD R0, R0, 0x1, -R249 ;  /* 0x0000000100007824 */ /* 0x000fe200078e0af9 */
[----:B-1----:R-:W-:Y:S03]  /*114c0*/  HMMA.16816.F32 R40, R4, R56, R40 ;  /* 0x000000380428723c */ /* 0x002fe60000001828 */
[C---:B--2---:R-:W-:Y:S02]  /*114d0*/  IMAD.IADD R2, R0.reuse, 0x1, R2 ;  /* 0x0000000100027824 */ /* 0x044fe400078e0202 */
[----:B------:R-:W-:-:S03]  /*114e0*/  IMAD.IADD R0, R0, 0x1, R8 ;  /* 0x0000000100007824 */ /* 0x000fc600078e0208 */
[C---:B------:R-:W-:Y:S01]  /*114f0*/  IMNMX R2, R3.reuse, R2, PT ;  /* 0x0000000203027217 */ /* 0x040fe20003800200 */
[----:B------:R-:W-:Y:S01]  /*11500*/  HMMA.16816.F32 R36, R4, R48, R36 ;  /* 0x000000300424723c */ /* 0x000fe20000001824 */
[----:B------:R-:W-:Y:S02]  /*11510*/  IMNMX R0, R3, R0, PT ;  /* 0x0000000003007217 */ /* 0x000fe40003800200 */
[C---:B------:R-:W-:Y:S02]  /*11520*/  ISETP.GT.AND P3, PT, R2.reuse, RZ, PT ;  /* 0x000000ff0200720c */ /* 0x040fe40003f64270 */
[----:B------:R-:W-:-:S03]  /*11530*/  ISETP.GT.AND P2, PT, R2, 0x1, PT ;  /* 0x000000010200780c */ /* 0x000fc60003f44270 */
[C---:B------:R-:W-:Y:S01]  /*11540*/  HMMA.16816.F32 R52, R4.reuse, R58, R52 ;  /* 0x0000003a0434723c */ /* 0x040fe20000001834 */
[C---:B------:R-:W-:Y:S01]  /*11550*/  ISETP.GT.AND P1, PT, R0.reuse, RZ, PT ;  /* 0x000000ff0000720c */ /* 0x040fe20003f24270 */
[----:B------:R-:W-:Y:S06]  /*11560*/  LDSM.16.MT88.4 R56, [R187+0x800] ;  /* 0x00080000bb38783b */ /* 0x000fec0000004200 */
[C---:B------:R-:W-:Y:S08]  /*11570*/  HMMA.16816.F32 R48, R4.reuse, R50, R32 ;  /* 0x000000320430723c */ /* 0x040ff00000001820 */
[----:B------:R-:W-:Y:S01]  /*11580*/  HMMA.16816.F32 R32, R4, R12, R28 ;  /* 0x0000000c0420723c */ /* 0x000fe2000000181c */
[----:B------:R-:W-:-:S07]  /*11590*/  ISETP.GT.AND P0, PT, R0, 0x1, PT ;  /* 0x000000010000780c */ /* 0x000fce0003f04270 */
[----:B------:R-:W-:Y:S07]  /*115a0*/  HMMA.16816.F32 R28, R4, R14, R20 ;  /* 0x0000000e041c723c */ /* 0x000fee0000001814 */
[----:B------:R-:W-:Y:S02]  /*115b0*/  FSEL R5, R16, -INF , P3 ;  /* 0xff80000010057808 */ /* 0x000fe40001800000 */
[----:B------:R-:W-:Y:S02]  /*115c0*/  ISETP.GT.AND P3, PT, R2, 0x8, PT ;  /* 0x000000080200780c */ /* 0x000fe40003f64270 */
[----:B------:R-:W-:-:S02]  /*115d0*/  FSEL R6, R17, -INF , P2 ;  /* 0xff80000011067808 */ /* 0x000fc40001000000 */
[----:B------:R-:W-:Y:S02]  /*115e0*/  ISETP.GT.AND P2, PT, R2, 0x9, PT ;  /* 0x000000090200780c */ /* 0x000fe40003f44270 */
[----:B------:R-:W-:Y:S02]  /*115f0*/  FSEL R7, R24, -INF , P3 ;  /* 0xff80000018077808 */ /* 0x000fe40001800000 */
[----:B------:R-:W-:Y:S02]  /*11600*/  FMNMX.FTZ R3, R5, R6, !PT ;  /* 0x0000000605037209 */ /* 0x000fe40007810000 */
[----:B------:R-:W-:Y:S02]  /*11610*/  FSEL R14, R18, -INF , P1 ;  /* 0xff800000120e7808 */ /* 0x000fe40000800000 */
[----:B------:R-:W-:Y:S02]  /*11620*/  ISETP.GT.AND P1, PT, R0, 0x8, PT ;  /* 0x000000080000780c */ /* 0x000fe40003f24270 */
[----:B------:R-:W-:-:S02]  /*11630*/  FSEL R12, R25, -INF , P2 ;  /* 0xff800000190c7808 */ /* 0x000fc40001000000 */
[----:B------:R-:W-:Y:S02]  /*11640*/  ISETP.GT.AND P3, PT, R2, 0x10, PT ;  /* 0x000000100200780c */ /* 0x000fe40003f64270 */
[----:B------:R-:W-:Y:S02]  /*11650*/  FMNMX.FTZ R3, R7, R3, !PT ;  /* 0x0000000307037209 */ /* 0x000fe40007810000 */
[----:B------:R-:W-:Y:S02]  /*11660*/  FSEL R19, R19, -INF , P0 ;  /* 0xff80000013137808 */ /* 0x000fe40000000000 */
[----:B------:R-:W-:Y:S02]  /*11670*/  ISETP.GT.AND P0, PT, R0, 0x9, PT ;  /* 0x000000090000780c */ /* 0x000fe40003f04270 */
[----:B------:R-:W-:Y:S02]  /*11680*/  FSEL R16, R26, -INF , P1 ;  /* 0xff8000001a107808 */ /* 0x000fe40000800000 */
[----:B------:R-:W-:-:S02]  /*11690*/  ISETP.GT.AND P1, PT, R0, 0x10, PT ;  /* 0x000000100000780c */ /* 0x000fc40003f24270 */
[----:B------:R-:W-:Y:S02]  /*116a0*/  ISETP.GT.AND P2, PT, R2, 0x11, PT ;  /* 0x000000110200780c */ /* 0x000fe40003f44270 */
[----:B------:R-:W-:Y:S02]  /*116b0*/  FSEL R13, R40, -INF , P3 ;  /* 0xff800000280d7808 */ /* 0x000fe40001800000 */
[----:B------:R-:W-:Y:S02]  /*116c0*/  FMNMX.FTZ R3, R12, R3, !PT ;  /* 0x000000030c037209 */ /* 0x000fe40007810000 */
[----:B------:R-:W-:Y:S02]  /*116d0*/  FSEL R17, R27, -INF , P0 ;  /* 0xff8000001b117808 */ /* 0x000fe40000000000 */
[----:B------:R-:W-:Y:S02]  /*116e0*/  ISETP.GT.AND P0, PT, R0, 0x11, PT ;  /* 0x000000110000780c */ /* 0x000fe40003f04270 */
[----:B------:R-:W-:-:S02]  /*116f0*/  FSEL R22, R42, -INF , P1 ;  /* 0xff8000002a167808 */ /* 0x000fc40000800000 */
[----:B------:R-:W-:Y:S02]  /*11700*/  FSEL R20, R41, -INF , P2 ;  /* 0xff80000029147808 */ /* 0x000fe40001000000 */
[C---:B------:R-:W-:Y:S02]  /*11710*/  ISETP.GT.AND P1, PT, R2.reuse, 0x18, PT ;  /* 0x000000180200780c */ /* 0x040fe40003f24270 */
[----:B------:R-:W-:Y:S02]  /*11720*/  FMNMX.FTZ R3, R13, R3, !PT ;  /* 0x000000030d037209 */ /* 0x000fe40007810000 */
[----:B------:R-:W-:Y:S02]  /*11730*/  FSEL R23, R43, -INF , P0 ;  /* 0xff8000002b177808 */ /* 0x000fe40000000000 */
[----:B------:R-:W-:Y:S01]  /*11740*/  ISETP.GT.AND P0, PT, R2, 0x19, PT ;  /* 0x000000190200780c */ /* 0x000fe20003f04270 */
[----:B------:R-:W-:Y:S01]  /*11750*/  LDSM.16.MT88.4 R40, [R103] ;  /* 0x000000006728783b */ /* 0x000fe20000004200 */
[----:B------:R-:W-:-:S02]  /*11760*/  FSEL R18, R52, -INF , P1 ;  /* 0xff80000034127808 */ /* 0x000fc40000800000 */
[----:B------:R-:W-:Y:S02]  /*11770*/  FMNMX.FTZ R3, R20, R3, !PT ;  /* 0x0000000314037209 */ /* 0x000fe40007810000 */
[----:B------:R-:W-:Y:S02]  /*11780*/  ISETP.GT.AND P4, PT, R2, 0x20, PT ;  /* 0x000000200200780c */ /* 0x000fe40003f84270 */
[----:B------:R-:W-:Y:S02]  /*11790*/  FSEL R21, R53, -INF , P0 ;  /* 0xff80000035157808 */ /* 0x000fe40000000000 */
[----:B------:R-:W-:Y:S02]  /*117a0*/  FMNMX.FTZ R3, R18, R3, !PT ;  /* 0x0000000312037209 */ /* 0x000fe40007810000 */
[----:B------:R-:W-:Y:S02]  /*117b0*/  ISETP.GT.AND P3, PT, R2, 0x21, PT ;  /* 0x000000210200780c */ /* 0x000fe40003f64270 */
[----:B------:R-:W-:-:S02]  /*117c0*/  FSEL R91, R36, -INF , P4 ;  /* 0xff800000245b7808 */ /* 0x000fc40002000000 */
[----:B------:R-:W-:Y:S02]  /*117d0*/  FMNMX.FTZ R3, R21, R3, !PT ;  /* 0x0000000315037209 */ /* 0x000fe40007810000 */
[----:B------:R-:W-:Y:S02]  /*117e0*/  FMNMX.FTZ R4, R14, R19, !PT ;  /* 0x000000130e047209 */ /* 0x000fe40007810000 */
[----:B------:R-:W-:Y:S02]  /*117f0*/  ISETP.GT.AND P2, PT, R2, 0x28, PT ;  /* 0x000000280200780c */ /* 0x000fe40003f44270 */
[----:B------:R-:W-:Y:S02]  /*11800*/  FSEL R90, R37, -INF , P3 ;  /* 0xff800000255a7808 */ /* 0x000fe40001800000 */
[----:B------:R-:W-:Y:S02]  /*11810*/  FMNMX.FTZ R3, R91, R3, !PT ;  /* 0x000000035b037209 */ /* 0x000fe40007810000 */
[----:B------:R-:W-:-:S02]  /*11820*/  FMNMX.FTZ R4, R16, R4, !PT ;  /* 0x0000000410047209 */ /* 0x000fc40007810000 */
[----:B------:R-:W-:Y:S02]  /*11830*/  ISETP.GT.AND P1, PT, R2, 0x29, PT ;  /* 0x000000290200780c */ /* 0x000fe40003f24270 */
[----:B------:R-:W-:Y:S02]  /*11840*/  FSEL R89, R48, -INF , P2 ;  /* 0xff80000030597808 */ /* 0x000fe40001000000 */
[----:B------:R-:W-:Y:S02]  /*11850*/  FMNMX.FTZ R3, R90, R3, !PT ;  /* 0x000000035a037209 */ /* 0x000fe40007810000 */
[----:B------:R-:W-:Y:S02]  /*11860*/  FMNMX.FTZ R4, R17, R4, !PT ;  /* 0x0000000411047209 */ /* 0x000fe40007810000 */
[C---:B------:R-:W-:Y:S02]  /*11870*/  ISETP.GT.AND P0, PT, R2.reuse, 0x30, PT ;  /* 0x000000300200780c */ /* 0x040fe40003f04270 */
[----:B------:R-:W-:-:S02]  /*11880*/  ISETP.GT.AND P3, PT, R2, 0x31, PT ;  /* 0x000000310200780c */ /* 0x000fc40003f64270 */
[----:B------:R-:W-:Y:S02]  /*11890*/  FSEL R88, R49, -INF , P1 ;  /* 0xff80000031587808 */ /* 0x000fe40000800000 */
[C---:B------:R-:W-:Y:S02]  /*118a0*/  ISETP.GT.AND P4, PT, R2.reuse, 0x38, PT ;  /* 0x000000380200780c */ /* 0x040fe40003f84270 */
[----:B------:R-:W-:Y:S02]  /*118b0*/  ISETP.GT.AND P2, PT, R2, 0x39, PT ;  /* 0x000000390200780c */ /* 0x000fe40003f44270 */
[----:B------:R-:W-:Y:S02]  /*118c0*/  FMNMX.FTZ R3, R89, R3, !PT ;  /* 0x0000000359037209 */ /* 0x000fe40007810000 */
        /* <DEDUP_REMOVED lines=20> */
[----:B------:R-:W-:Y:S01]  /*11a10*/  ISETP.GT.AND P1, PT, R0, 0x28, PT ;  /* 0x000000280000780c */ /* 0x000fe20003f24270 */
[----:B------:R-:W-:Y:S01]  /*11a20*/  LDSM.16.MT88.4 R36, [R186+0x800] ;  /* 0x00080000ba24783b */ /* 0x000fe20000004200 */
[----:B------:R-:W-:Y:S02]  /*11a30*/  FMNMX.FTZ R2, R98, R2, !PT ;  /* 0x0000000262027209 */ /* 0x000fe40007810000 */
[----:B------:R-:W-:Y:S02]  /*11a40*/  FMNMX.FTZ R3, R84, R3, !PT ;  /* 0x0000000354037209 */ /* 0x000fe40007810000 */
[----:B------:R-:W-:Y:S02]  /*11a50*/  ISETP.GT.AND P0, PT, R0, 0x29, PT ;  /* 0x000000290000780c */ /* 0x000fe40003f04270 */
[----:B------:R-:W-:Y:S02]  /*11a60*/  FSEL R94, R50, -INF , P1 ;  /* 0xff800000325e7808 */ /* 0x000fe40000800000 */
[----:B------:R-:W-:Y:S01]  /*11a70*/  FMNMX.FTZ R2, R99, R2, !PT ;  /* 0x0000000263027209 */ /* 0x000fe20007810000 */
[----:B------:R-:W1:Y:S01]  /*11a80*/  SHFL.BFLY PT, R4, R3, 0x2, 0x1f ;  /* 0x0c401f0003047f89 */ /* 0x000e6200000e0000 */
[----:B------:R-:W-:-:S02]  /*11a90*/  FSEL R97, R51, -INF , P0 ;  /* 0xff80000033617808 */ /* 0x000fc40000000000 */
[----:B------:R-:W-:Y:S01]  /*11aa0*/  ISETP.GT.AND P1, PT, R0, 0x30, PT ;  /* 0x000000300000780c */ /* 0x000fe20003f24270 */
[----:B------:R-:W-:Y:S01]  /*11ab0*/  LDSM.16.MT88.4 R48, [R187] ;  /* 0x00000000bb30783b */ /* 0x000fe20000004200 */
[----:B------:R-:W-:Y:S02]  /*11ac0*/  FMNMX.FTZ R2, R94, R2, !PT ;  /* 0x000000025e027209 */ /* 0x000fe40007810000 */
[----:B------:R-:W-:Y:S02]  /*11ad0*/  ISETP.GT.AND P0, PT, R0, 0x31, PT ;  /* 0x000000310000780c */ /* 0x000fe40003f04270 */
[----:B------:R-:W-:Y:S02]  /*11ae0*/  FSEL R96, R34, -INF , P1 ;  /* 0xff80000022607808 */ /* 0x000fe40000800000 */
[----:B------:R-:W-:Y:S02]  /*11af0*/  FMNMX.FTZ R2, R97, R2, !PT ;  /* 0x0000000261027209 */ /* 0x000fe40007810000 */
[----:B------:R-:W-:-:S02]  /*11b00*/  FSEL R95, R35, -INF , P0 ;  /* 0xff800000235f7808 */ /* 0x000fc40000000000 */
[----:B------:R-:W-:Y:S01]  /*11b10*/  ISETP.GT.AND P1, PT, R0, 0x38, PT ;  /* 0x000000380000780c */ /* 0x000fe20003f24270 */
[----:B----4-:R-:W-:Y:S01]  /*11b20*/  LDSM.16.MT88.4 R32, [R176+0x800] ;  /* 0x00080000b020783b */ /* 0x010fe20000004200 */
[----:B------:R-:W-:Y:S02]  /*11b30*/  FMNMX.FTZ R2, R96, R2, !PT ;  /* 0x0000000260027209 */ /* 0x000fe40007810000 */
[----:B------:R-:W-:Y:S02]  /*11b40*/  ISETP.GT.AND P0, PT, R0, 0x39, PT ;  /* 0x000000390000780c */ /* 0x000fe40003f04270 */
[----:B------:R-:W-:Y:S02]  /*11b50*/  FSEL R93, R30, -INF , P1 ;  /* 0xff8000001e5d7808 */ /* 0x000fe40000800000 */
[----:B------:R-:W-:Y:S02]  /*11b60*/  FMNMX.FTZ R2, R95, R2, !PT ;  /* 0x000000025f027209 */ /* 0x000fe40007810000 */
[----:B------:R-:W-:-:S02]  /*11b70*/  FSEL R92, R31, -INF , P0 ;  /* 0xff8000001f5c7808 */ /* 0x000fc40000000000 */
        /* <DEDUP_REMOVED lines=12> */
[----:B------:R2:W-:Y:S01]  /*11c40*/  MUFU.EX2 R67, R0 ;  /* 0x0000000000437308 */ /* 0x0005e20000000800 */
[----:B-1----:R-:W-:Y:S01]  /*11c50*/  FMNMX.FTZ R8, R3, R4, !PT ;  /* 0x0000000403087209 */ /* 0x002fe20007810000 */
[----:B--2---:R-:W-:-:S06]  /*11c60*/  FFMA.FTZ R0, R6, c[0x0][0x2d0], -R2 ;  /* 0x0000b40006007a23 */ /* 0x004fcc0000010802 */
[----:B------:R1:W2:Y:S01]  /*11c70*/  MUFU.EX2 R66, R0 ;  /* 0x0000000000427308 */ /* 0x0002a20000000800 */
[--C-:B------:R-:W-:Y:S01]  /*11c80*/  FFMA.FTZ R3, R12, c[0x0][0x2d0], -R2.reuse ;  /* 0x0000b4000c037a23 */ /* 0x100fe20000010802 */
[----:B------:R-:W-:Y:S01]  /*11c90*/  FSETP.NEU.FTZ.AND P0, PT, R8, -INF , PT ;  /* 0xff8000000800780b */ /* 0x000fe20003f1d000 */
[----:B-1----:R-:W-:-:S05]  /*11ca0*/  FFMA.FTZ R0, R7, c[0x0][0x2d0], -R2 ;  /* 0x0000b40007007a23 */ /* 0x002fca0000010802 */
[----:B------:R1:W-:Y:S01]  /*11cb0*/  MUFU.EX2 R77, R3 ;  /* 0x00000003004d7308 */ /* 0x0003e20000000800 */
[----:B------:R-:W3:Y:S07]  /*11cc0*/  LDSM.16.MT88.4 R4, [R176] ;  /* 0x00000000b004783b */ /* 0x000eee0000004200 */
[----:B------:R4:W2:Y:S01]  /*11cd0*/  MUFU.EX2 R70, R0 ;  /* 0x0000000000467308 */ /* 0x0008a20000000800 */
[----:B-1----:R-:W-:Y:S02]  /*11ce0*/  FFMA.FTZ R3, R13, c[0x0][0x2d0], -R2 ;  /* 0x0000b4000d037a23 */ /* 0x002fe40000010802 */
[----:B----4-:R-:W-:-:S05]  /*11cf0*/  FMUL.FTZ R0, R8, c[0x0][0x2d0] ;  /* 0x0000b40008007a20 */ /* 0x010fca0000410000 */
[----:B------:R1:W-:Y:S01]  /*11d00*/  MUFU.EX2 R78, R3 ;  /* 0x00000003004e7308 */ /* 0x0003e20000000800 */
[----:B------:R-:W-:-:S05]  /*11d10*/  FSEL R0, R0, RZ, P0 ;  /* 0x000000ff00007208 */ /* 0x000fca0000000000 */
[--C-:B-1----:R-:W-:Y:S02]  /*11d20*/  FFMA.FTZ R3, R14, c[0x0][0x2d0], -R0.reuse ;  /* 0x0000b4000e037a23 */ /* 0x102fe40000010800 */
[----:B------:R-:W1:Y:S02]  /*11d30*/  LDSM.16.MT88.4 R12, [R186] ;  /* 0x00000000ba0c783b */ /* 0x000e640000004200 */
[----:B------:R4:W-:Y:S02]  /*11d40*/  MUFU.EX2 R65, R3 ;  /* 0x0000000300417308 */ /* 0x0009e40000000800 */
[----:B----4-:R-:W-:-:S06]  /*11d50*/  FFMA.FTZ R3, R19, c[0x0][0x2d0], -R0 ;  /* 0x0000b40013037a23 */ /* 0x010fcc0000010800 */
[----:B------:R4:W1:Y:S02]  /*11d60*/  MUFU.EX2 R64, R3 ;  /* 0x0000000300407308 */ /* 0x0008640000000800 */
[----:B----4-:R-:W-:-:S06]  /*11d70*/  FFMA.FTZ R3, R16, c[0x0][0x2d0], -R0 ;  /* 0x0000b40010037a23 */ /* 0x010fcc0000010800 */
[----:B------:R4:W-:Y:S02]  /*11d80*/  MUFU.EX2 R69, R3 ;  /* 0x0000000300457308 */ /* 0x0009e40000000800 */
[----:B----4-:R-:W-:-:S06]  /*11d90*/  FFMA.FTZ R3, R17, c[0x0][0x2d0], -R0 ;  /* 0x0000b40011037a23 */ /* 0x010fcc0000010800 */
[----:B------:R4:W1:Y:S02]  /*11da0*/  MUFU.EX2 R71, R3 ;  /* 0x0000000300477308 */ /* 0x0008640000000800 */
[----:B----4-:R-:W-:-:S06]  /*11db0*/  FFMA.FTZ R3, R20, c[0x0][0x2d0], -R2 ;  /* 0x0000b40014037a23 */ /* 0x010fcc0000010802 */
[----:B------:R4:W1:Y:S02]  /*11dc0*/  MUFU.EX2 R79, R3 ;  /* 0x00000003004f7308 */ /* 0x0008640000000800 */
[----:B----4-:R-:W-:-:S06]  /*11dd0*/  FFMA.FTZ R3, R18, c[0x0][0x2d0], -R2 ;  /* 0x0000b40012037a23 */ /* 0x010fcc0000010802 */
[----:B------:R4:W-:Y:S02]  /*11de0*/  MUFU.EX2 R82, R3 ;  /* 0x0000000300527308 */ /* 0x0009e40000000800 */
[----:B----4-:R-:W-:-:S06]  /*11df0*/  FFMA.FTZ R3, R21, c[0x0][0x2d0], -R2 ;  /* 0x0000b40015037a23 */ /* 0x010fcc0000010802 */
[----:B------:R4:W-:Y:S01]  /*11e00*/  MUFU.EX2 R83, R3 ;  /* 0x0000000300537308 */ /* 0x0009e20000000800 */
[----:B--2---:R-:W-:Y:S02]  /*11e10*/  F2FP.PACK_AB R16, R66, R67 ;  /* 0x000000434210723e */ /* 0x004fe400000000ff */
[----:B------:R-:W-:Y:S02]  /*11e20*/  F2FP.PACK_AB R18, R77, R70 ;  /* 0x000000464d12723e */ /* 0x000fe400000000ff */
[----:B-1----:R-:W-:Y:S01]  /*11e30*/  F2FP.PACK_AB R17, R64, R65 ;  /* 0x000000414011723e */ /* 0x002fe200000000ff */
[----:B----4-:R-:W-:-:S04]  /*11e40*/  FFMA.FTZ R3, R22, c[0x0][0x2d0], -R0 ;  /* 0x0000b40016037a23 */ /* 0x010fc80000010800 */
[----:B------:R1:W-:Y:S01]  /*11e50*/  MUFU.EX2 R68, R3 ;  /* 0x0000000300447308 */ /* 0x0003e20000000800 */
[----:B------:R-:W-:Y:S01]  /*11e60*/  F2FP.PACK_AB R19, R71, R69 ;  /* 0x000000454713723e */ /* 0x000fe200000000ff */
[----:B-1----:R-:W-:-:S06]  /*11e70*/  FFMA.FTZ R3, R23, c[0x0][0x2d0], -R0 ;  /* 0x0000b40017037a23 */ /* 0x002fcc0000010800 */
[----:B------:R1:W2:Y:S01]  /*11e80*/  MUFU.EX2 R76, R3 ;  /* 0x00000003004c7308 */ /* 0x0002a20000000800 */
[----:B---3--:R-:W-:Y:S01]  /*11e90*/  HMMA.16816.F32 R24, R16, R4, RZ ;  /* 0x000000041018723c */ /* 0x008fe200000018ff */
[----:B-1----:R-:W-:-:S06]  /*11ea0*/  FFMA.FTZ R3, R52, c[0x0][0x2d0], -R0 ;  /* 0x0000b40034037a23 */ /* 0x002fcc0000010800 */
[----:B------:R1:W-:Y:S01]  /*11eb0*/  MUFU.EX2 R81, R3 ;  /* 0x0000000300517308 */ /* 0x0003e20000000800 */
[----:B------:R-:W-:Y:S01]  /*11ec0*/  HMMA.16816.F32 R20, R16, R6, RZ ;  /* 0x000000061014723c */ /* 0x000fe200000018ff */
[----:B-1----:R-:W-:-:S07]  /*11ed0*/  FFMA.FTZ R3, R53, c[0x0][0x2d0], -R0 ;  /* 0x0000b40035037a23 */ /* 0x002fce0000010800 */
[C---:B------:R-:W-:Y:S01]  /*11ee0*/  HMMA.16816.F32 R44, R16.reuse, R12, RZ ;  /* 0x0000000c102c723c */ /* 0x040fe200000018ff */
[----:B-----5:R-:W1:Y:S01]  /*11ef0*/  LDSM.16.MT88.4 R52, [R107+0x800] ;  /* 0x000800006b34783b */ /* 0x020e620000004200 */
[----:B------:R-:W3:Y:S05]  /*11f00*/  MUFU.EX2 R80, R3 ;  /* 0x0000000300507308 */ /* 0x000eea0000000800 */
[----:B------:R-:W-:Y:S01]  /*11f10*/  F2FP.PACK_AB R12, R79, R78 ;  /* 0x0000004e4f0c723e */ /* 0x000fe200000000ff */
[----:B------:R-:W-:Y:S01]  /*11f20*/  HMMA.16816.F32 R28, R16, R14, RZ ;  /* 0x0000000e101c723c */ /* 0x000fe200000018ff */
[----:B--2---:R-:W-:-:S06]  /*11f30*/  F2FP.PACK_AB R13, R76, R68 ;  /* 0x000000444c0d723e */ /* 0x004fcc00000000ff */
[----:B------:R-:W-:Y:S02]  /*11f40*/  F2FP.PACK_AB R14, R83, R82 ;  /* 0x00000052530e723e */ /* 0x000fe400000000ff */
[----:B---3--:R-:W-:-:S07]  /*11f50*/  F2FP.PACK_AB R15, R80, R81 ;  /* 0x00000051500f723e */ /* 0x008fce00000000ff */
[C---:B------:R-:W-:Y:S08]  /*11f60*/  HMMA.16816.F32 R192, R12.reuse, R32, R24 ;  /* 0x000000200cc0723c */ /* 0x040ff00000001818 */
[----:B------:R-:W-:Y:S01]  /*11f70*/  HMMA.16816.F32 R128, R12, R34, R20 ;  /* 0x000000220c80723c */ /* 0x000fe20000001814 */
[----:B------:R-:W-:Y:S07]  /*11f80*/  LDSM.16.MT88.4 R32, [R176+0x2800] ;  /* 0x00280000b020783b */ /* 0x000fee0000004200 */
[C---:B------:R-:W-:Y:S08]  /*11f90*/  HMMA.16816.F32 R24, R16.reuse, R40, RZ ;  /* 0x000000281018723c */ /* 0x040ff000000018ff */
[C---:B------:R-:W-:Y:S01]  /*11fa0*/  HMMA.16816.F32 R20, R16.reuse, R42, RZ ;  /* 0x0000002a1014723c */ /* 0x040fe200000018ff */
[----:B------:R-:W2:Y:S07]  /*11fb0*/  LDSM.16.MT88.4 R40, [R176+0x2000] ;  /* 0x00200000b028783b */ /* 0x000eae0000004200 */
[----:B------:R-:W-:Y:S08]  /*11fc0*/  HMMA.16816.F32 R4, R16, R48, RZ ;  /* 0x000000301004723c */ /* 0x000ff000000018ff */
        /* <DEDUP_REMOVED lines=15> */
[C---:B------:R-:W-:Y:S01]  /*120c0*/  HMMA.16816.F32 R56, R12.reuse, R32, R24 ;  /* 0x000000200c38723c */ /* 0x040fe20000001818 */
[----:B------:R-:W2:Y:S07]  /*120d0*/  LDSM.16.MT88.4 R24, [R107+0x2800] ;  /* 0x002800006b18783b */ /* 0x000eae0000004200 */
[----:B----4-:R-:W-:Y:S08]  /*120e0*/  HMMA.16816.F32 R156, R12, R36, R4 ;  /* 0x000000240c9c723c */ /* 0x010ff00000001804 */
[C---:B-1----:R-:W-:Y:S08]  /*120f0*/  HMMA.16816.F32 R4, R16.reuse, R40, RZ ;  /* 0x000000281004723c */ /* 0x042ff000000018ff */
[----:B------:R-:W-:Y:S11]  /*12100*/  HMMA.16816.F32 R28, R16, R62, RZ ;  /* 0x0000003e101c723c */ /* 0x000ff600000018ff */
[----:B------:R-:W-:Y:S05]  /*12110*/  @!UPT UIADD3 URZ, URZ, URZ, URZ ;  /* 0x0000003f3f3ff290 */ /* 0x000fea000fffe03f */
[C---:B--2---:R-:W-:Y:S08]  /*12120*/  HMMA.16816.F32 R140, R12.reuse, R24, R4 ;  /* 0x000000180c8c723c */ /* 0x044ff00000001804 */
[----:B------:R-:W-:Y:S01]  /*12130*/  HMMA.16816.F32 R48, R12, R74, R28 ;  /* 0x0000004a0c30723c */ /* 0x000fe2000000181c */
[----:B------:R-:W1:Y:S07]  /*12140*/  LDSM.16.MT88.4 R28, [R186+0x4000] ;  /* 0x00400000ba1c783b */ /* 0x000e6e0000004200 */
[----:B------:R-:W-:Y:S11]  /*12150*/  HMMA.16816.F32 R4, R16, R42, RZ ;  /* 0x0000002a1004723c */ /* 0x000ff600000018ff */
[----:B------:R-:W-:Y:S11]  /*12160*/  @!UPT UIADD3 URZ, URZ, URZ, URZ ;  /* 0x0000003f3f3ff290 */ /* 0x000ff6000fffe03f */
[----:B------:R-:W-:Y:S02]  /*12170*/  @!UPT UIADD3 URZ, URZ, URZ, URZ ;  /* 0x0000003f3f3ff290 */ /* 0x000fe4000fffe03f */
[----:B------:R-:W-:Y:S01]  /*12180*/  HMMA.16816.F32 R132, R12, R26, R4 ;  /* 0x0000001a0c84723c */ /* 0x000fe20000001804 */
[----:B------:R-:W2:Y:S07]  /*12190*/  LDSM.16.MT88.4 R24, [R186+0x4800] ;  /* 0x00480000ba18783b */ /* 0x000eae0000004200 */
[----:B-1----:R-:W-:Y:S08]  /*121a0*/  HMMA.16816.F32 R4, R16, R28, RZ ;  /* 0x0000001c1004723c */ /* 0x002ff000000018ff */
[----:B------:R-:W-:Y:S08]  /*121b0*/  HMMA.16816.F32 R60, R12, R34, R20 ;  /* 0x000000220c3c723c */ /* 0x000ff00000001814 */
[----:B------:R-:W-:Y:S01]  /*121c0*/  HMMA.16816.F32 R20, R16, R46, RZ ;  /* 0x0000002e1014723c */ /* 0x000fe200000018ff */
[----:B------:R-:W-:-:S07]  /*121d0*/  FADD.FTZ R3, R67, R66 ;  /* 0x0000004243037221 */ /* 0x000fce0000010000 */
[----:B--2---:R-:W-:Y:S08]  /*121e0*/  HMMA.16816.F32 R124, R12, R24, R4 ;  /* 0x000000180c7c723c */ /* 0x004ff00000001804 */
[----:B------:R-:W-:Y:S01]  /*121f0*/  HMMA.16816.F32 R4, R16, R30, RZ ;  /* 0x0000001e1004723c */ /* 0x000fe200000018ff */
[----:B------:R-:W-:-:S07]  /*12200*/  FADD.FTZ R3, R70, R3 ;  /* 0x0000000346037221 */ /* 0x000fce0000010000 */
[----:B------:R-:W-:Y:S07]  /*12210*/  HMMA.16816.F32 R72, R12, R38, R20 ;  /* 0x000000260c48723c */ /* 0x000fee0000001814 */
[----:B------:R-:W-:Y:S02]  /*12220*/  FADD.FTZ R21, R65, R64 ;  /* 0x0000004041157221 */ /* 0x000fe40000010000 */
[----:B------:R-:W-:Y:S02]  /*12230*/  FADD.FTZ R20, R77, R3 ;  /* 0x000000034d147221 */ /* 0x000fe40000010000 */
[----:B------:R-:W-:-:S04]  /*12240*/  FADD.FTZ R21, R69, R21 ;  /* 0x0000001545157221 */ /* 0x000fc80000010000 */
[----:B------:R-:W-:Y:S01]  /*12250*/  FADD.FTZ R3, R71, R21 ;  /* 0x0000001547037221 */ /* 0x000fe20000010000 */
[----:B------:R-:W-:Y:S01]  /*12260*/  HMMA.16816.F32 R116, R12, R26, R4 ;  /* 0x0000001a0c74723c */ /* 0x000fe20000001804 */
[----:B------:R-:W-:Y:S06]  /*12270*/  LDSM.16.MT88.4 R24, [R176+0x4800] ;  /* 0x00480000b018783b */ /* 0x000fec0000004200 */
[----:B------:R-:W-:Y:S02]  /*12280*/  FADD.FTZ R4, R78, R20 ;  /* 0x000000144e047221 */ /* 0x000fe40000010000 */
[----:B------:R-:W1:Y:S02]  /*12290*/  LDSM.16.MT88.4 R20, [R176+0x4000] ;  /* 0x00400000b014783b */ /* 0x000e640000004200 */
[----:B------:R-:W-:-:S02]  /*122a0*/  FADD.FTZ R29, R79, R4 ;  /* 0x000000044f1d7221 */ /* 0x000fc40000010000 */
[----:B------:R-:W-:Y:S01]  /*122b0*/  FADD.FTZ R3, R68, R3 ;  /* 0x0000000344037221 */ /* 0x000fe20000010000 */
[----:B-1----:R-:W-:Y:S01]  /*122c0*/  HMMA.16816.F32 R4, R16, R20, RZ ;  /* 0x000000141004723c */ /* 0x002fe200000018ff */
[--C-:B------:R-:W-:Y:S02]  /*122d0*/  FFMA.FTZ R28, R91, c[0x0][0x2d0], -R2.reuse ;  /* 0x0000b4005b1c7a23 */ /* 0x100fe40000010802 */
[--C-:B------:R-:W-:Y:S11]  /*122e0*/  FFMA.FTZ R30, R90, c[0x0][0x2d0], -R2.reuse ;  /* 0x0000b4005a1e7a23 */ /* 0x100ff60000010802 */
[----:B------:R-:W-:Y:S10]  /*122f0*/  @!UPT UIADD3 URZ, URZ, URZ, URZ ;  /* 0x0000003f3f3ff290 */ /* 0x000ff4000fffe03f */
[----:B------:R-:W-:Y:S08]  /*12300*/  HMMA.16816.F32 R68, R12, R24, R4 ;  /* 0x000000180c44723c */ /* 0x000ff00000001804 */
[----:B------:R-:W-:Y:S01]  /*12310*/  HMMA.16816.F32 R4, R16, R22, RZ ;  /* 0x000000161004723c */ /* 0x000fe200000018ff */
[----:B------:R-:W-:Y:S02]  /*12320*/  FADD.FTZ R31, R76, R3 ;  /* 0x000000034c1f7221 */ /* 0x000fe40000010000 */
[--C-:B------:R-:W-:Y:S01]  /*12330*/  FFMA.FTZ R32, R89, c[0x0][0x2d0], -R2.reuse ;  /* 0x0000b40059207a23 */ /* 0x100fe20000010802 */
[----:B------:R-:W1:Y:S01]  /*12340*/  MUFU.EX2 R3, R28 ;  /* 0x0000001c00037308 */ /* 0x000e620000000800 */
[----:B------:R-:W-:-:S02]  /*12350*/  FFMA.FTZ R33, R88, c[0x0][0x2d0], -R2 ;  /* 0x0000b40058217a23 */ /* 0x000fc40000010802 */
[--C-:B------:R-:W-:Y:S02]  /*12360*/  FFMA.FTZ R40, R87, c[0x0][0x2d0], -R2.reuse ;  /* 0x0000b40057287a23 */ /* 0x100fe40000010802 */
[--C-:B------:R-:W-:Y:S02]  /*12370*/  FFMA.FTZ R41, R86, c[0x0][0x2d0], -R2.reuse ;  /* 0x0000b40056297a23 */ /* 0x100fe40000010802 */
[--C-:B------:R-:W-:Y:S02]  /*12380*/  FFMA.FTZ R42, R85, c[0x0][0x2d0], -R2.reuse ;  /* 0x0000b400552a7a23 */ /* 0x100fe40000010802 */
[----:B------:R-:W-:Y:S02]  /*12390*/  FFMA.FTZ R43, R84, c[0x0][0x2d0], -R2 ;  /* 0x0000b400542b7a23 */ /* 0x000fe40000010802 */
[----:B------:R2:W-:Y:S01]  /*123a0*/  MUFU.EX2 R2, R30 ;  /* 0x0000001e00027308 */ /* 0x0005e20000000800 */
[----:B------:R-:W-:Y:S01]  /*123b0*/  FFMA.FTZ R35, R94, c[0x0][0x2d0], -R0 ;  /* 0x0000b4005e237a23 */ /* 0x000fe20000010800 */
[----:B------:R-:W-:Y:S07]  /*123c0*/  LDSM.16.MT88.4 R84, [R176+0x5800] ;  /* 0x00580000b054783b */ /* 0x000fee0000004200 */
[----:B------:R-:W-:Y:S01]  /*123d0*/  HMMA.16816.F32 R152, R12, R26, R4 ;  /* 0x0000001a0c98723c */ /* 0x000fe20000001804 */
[----:B------:R-:W-:Y:S01]  /*123e0*/  MUFU.EX2 R20, R32 ;  /* 0x0000002000147308 */ /* 0x000fe20000000800 */
[----:B------:R-:W-:Y:S05]  /*123f0*/  LDSM.16.MT88.4 R24, [R187+0x4800] ;  /* 0x00480000bb18783b */ /* 0x000fea0000004200 */
[----:B------:R-:W-:-:S02]  /*12400*/  FADD.FTZ R4, R82, R29 ;  /* 0x0000001d52047221 */ /* 0x000fc40000010000 */
[----:B------:R-:W-:Y:S02]  /*12410*/  FADD.FTZ R5, R81, R31 ;  /* 0x0000001f51057221 */ /* 0x000fe40000010000 */
[----:B--2---:R-:W2:Y:S01]  /*12420*/  LDSM.16.MT88.4 R28, [R187+0x4000] ;  /* 0x00400000bb1c783b */ /* 0x004ea20000004200 */
[--C-:B------:R-:W-:Y:S02]  /*12430*/  FFMA.FTZ R6, R98, c[0x0][0x2d0], -R0.reuse ;  /* 0x0000b40062067a23 */ /* 0x100fe40000010800 */
[----:B------:R-:W-:Y:S02]  /*12440*/  FADD.FTZ R22, R80, R5 ;  /* 0x0000000550167221 */ /* 0x000fe40000010000 */
[----:B------:R-:W-:Y:S02]  /*12450*/  FFMA.FTZ R5, R99, c[0x0][0x2d0], -R0 ;  /* 0x0000b40063057a23 */ /* 0x000fe40000010800 */
[----:B------:R-:W3:Y:S01]  /*12460*/  MUFU.EX2 R6, R6 ;  /* 0x0000000600067308 */ /* 0x000ee20000000800 */
[----:B------:R-:W-:-:S07]  /*12470*/  FADD.FTZ R4, R83, R4 ;  /* 0x0000000453047221 */ /* 0x000fce0000010000 */
[----:B------:R-:W4:Y:S08]  /*12480*/  MUFU.EX2 R5, R5 ;  /* 0x0000000500057308 */ /* 0x000f300000000800 */
[----:B------:R4:W5:Y:S01]  /*12490*/  MUFU.EX2 R7, R33 ;  /* 0x0000002100077308 */ /* 0x0009620000000800 */
[----:B-1----:R-:W-:Y:S02]  /*124a0*/  FADD.FTZ R4, R3, R4 ;  /* 0x0000000403047221 */ /* 0x002fe40000010000 */
[----:B------:R-:W-:-:S02]  /*124b0*/  FFMA.FTZ R34, R97, c[0x0][0x2d0], -R0 ;  /* 0x0000b40061227a23 */ /* 0x000fc40000010800 */
[--C-:B------:R-:W-:Y:S02]  /*124c0*/  FFMA.FTZ R37, R96, c[0x0][0x2d0], -R0.reuse ;  /* 0x0000b40060257a23 */ /* 0x100fe40000010800 */
[--C-:B------:R-:W-:Y:S02]  /*124d0*/  FFMA.FTZ R36, R95, c[0x0][0x2d0], -R0.reuse ;  /* 0x0000b4005f247a23 */ /* 0x100fe40000010800 */
[--C-:B------:R-:W-:Y:S02]  /*124e0*/  FFMA.FTZ R39, R93, c[0x0][0x2d0], -R0.reuse ;  /* 0x0000b4005d277a23 */ /* 0x100fe40000010800 */
[----:B------:R-:W-:Y:S02]  /*124f0*/  FFMA.FTZ R38, R92, c[0x0][0x2d0], -R0 ;  /* 0x0000b4005c267a23 */ /* 0x000fe40000010800 */
[----:B---3--:R-:W-:Y:S02]  /*12500*/  FADD.FTZ R0, R6, R22 ;  /* 0x0000001606007221 */ /* 0x008fe40000010000 */
[C---:B------:R-:W-:Y:S01]  /*12510*/  FADD.FTZ R21, R2.reuse, R4 ;  /* 0x0000000402157221 */ /* 0x040fe20000010000 */
[----:B------:R-:W-:Y:S01]  /*12520*/  F2FP.PACK_AB R4, R2, R3 ;  /* 0x000000030204723e */ /* 0x000fe200000000ff */
[C---:B----4-:R-:W-:Y:S01]  /*12530*/  FADD.FTZ R33, R5.reuse, R0 ;  /* 0x0000000005217221 */ /* 0x050fe20000010000 */
[----:B------:R-:W-:Y:S01]  /*12540*/  F2FP.PACK_AB R5, R5, R6 ;  /* 0x000000060505723e */ /* 0x000fe200000000ff */
[----:B------:R-:W-:Y:S01]  /*12550*/  FADD.FTZ R2, R20, R21 ;  /* 0x0000001514027221 */ /* 0x000fe20000010000 */
[----:B-----5:R-:W-:-:S02]  /*12560*/  F2FP.PACK_AB R6, R7, R20 ;  /* 0x000000140706723e */ /* 0x020fc400000000ff */
[C---:B--2---:R-:W-:Y:S01]  /*12570*/  HMMA.16816.F32 R20, R16.reuse, R28, RZ ;  /* 0x0000001c1014723c */ /* 0x044fe200000018ff */
[----:B------:R-:W-:Y:S02]  /*12580*/  FADD.FTZ R32, R7, R2 ;  /* 0x0000000207207221 */ /* 0x000fe40000010000 */
[----:B------:R-:W1:Y:S05]  /*12590*/  MUFU.EX2 R2, R35 ;  /* 0x0000002300027308 */ /* 0x000e6a0000000800 */
[----:B------:R-:W-:Y:S03]  /*125a0*/  HMMA.16816.F32 R28, R16, R30, RZ ;  /* 0x0000001e101c723c */ /* 0x000fe600000018ff */
[----:B------:R-:W-:Y:S08]  /*125b0*/  MUFU.EX2 R0, R34 ;  /* 0x0000002200007308 */ /* 0x000ff00000000800 */
[----:B------:R-:W-:Y:S05]  /*125c0*/  MUFU.EX2 R3, R41 ;  /* 0x0000002900037308 */ /* 0x000fea0000000800 */
[----:B------:R-:W-:Y:S03]  /*125d0*/  HMMA.16816.F32 R52, R12, R24, R20 ;  /* 0x000000180c34723c */ /* 0x000fe60000001814 */
[----:B------:R-:W2:Y:S01]  /*125e0*/  MUFU.EX2 R20, R40 ;  /* 0x0000002800147308 */ /* 0x000ea20000000800 */
[----:B-1----:R-:W-:-:S07]  /*125f0*/  FADD.FTZ R7, R2, R33 ;  /* 0x0000002102077221 */ /* 0x002fce0000010000 */
[----:B------:R-:W-:Y:S08]  /*12600*/  MUFU.EX2 R24, R42 ;  /* 0x0000002a00187308 */ /* 0x000ff00000000800 */
[----:B------:R-:W1:Y:S01]  /*12610*/  MUFU.EX2 R22, R37 ;  /* 0x0000002500167308 */ /* 0x000e620000000800 */
[----:B--2---:R-:W-:Y:S01]  /*12620*/  FADD.FTZ R25, R20, R32 ;  /* 0x0000002014197221 */ /* 0x004fe20000010000 */
[----:B------:R-:W-:Y:S06]  /*12630*/  HMMA.16816.F32 R44, R12, R26, R28 ;  /* 0x0000001a0c2c723c */ /* 0x000fec000000181c */
[----:B------:R-:W2:Y:S01]  /*12640*/  MUFU.EX2 R21, R36 ;  /* 0x0000002400157308 */ /* 0x000ea20000000800 */
[----:B------:R-:W-:-:S07]  /*12650*/  FADD.FTZ R26, R0, R7 ;  /* 0x00000007001a7221 */ /* 0x000fce0000010000 */
[----:B------:R-:W3:Y:S01]  /*12660*/  MUFU.EX2 R23, R43 ;  /* 0x0000002b00177308 */ /* 0x000ee20000000800 */
[----:B------:R-:W-:Y:S01]  /*12670*/  F2FP.PACK_AB R7, R0, R2 ;  /* 0x000000020007723e */ /* 0x000fe200000000ff */
[C---:B------:R-:W-:Y:S02]  /*12680*/  FADD.FTZ R2, R3.reuse, R25 ;  /* 0x0000001903027221 */ /* 0x040fe40000010000 */
[----:B-1----:R-:W-:Y:S02]  /*12690*/  FADD.FTZ R0, R22, R26 ;  /* 0x0000001a16007221 */ /* 0x002fe40000010000 */
[----:B------:R-:W-:Y:S01]  /*126a0*/  FADD.FTZ R2, R24, R2 ;  /* 0x0000000218027221 */ /* 0x000fe20000010000 */
[----:B------:R-:W-:Y:S01]  /*126b0*/  F2FP.PACK_AB R100, R3, R20 ;  /* 0x000000140364723e */ /* 0x000fe200000000ff */
[C---:B--2---:R-:W-:Y:S01]  /*126c0*/  FADD.FTZ R3, R21.reuse, R0 ;  /* 0x0000000015037221 */ /* 0x044fe20000010000 */
[----:B------:R-:W-:Y:S01]  /*126d0*/  F2FP.PACK_AB R101, R21, R22 ;  /* 0x000000161565723e */ /* 0x000fe200000000ff */
[C---:B---3--:R-:W-:Y:S01]  /*126e0*/  FADD.FTZ R220, R23.reuse, R2 ;  /* 0x0000000217dc7221 */ /* 0x048fe20000010000 */
[----:B------:R-:W-:-:S02]  /*126f0*/  F2FP.PACK_AB R102, R23, R24 ;  /* 0x000000181766723e */ /* 0x000fc400000000ff */
[----:B------:R-:W1:Y:S02]  /*12700*/  LDSM.16.MT88.4 R20, [R103+0x4000] ;  /* 0x004000006714783b */ /* 0x000e640000004200 */
[C---:B-1----:R-:W-:Y:S08]  /*12710*/  HMMA.16816.F32 R24, R16.reuse, R20, RZ ;  /* 0x000000141018723c */ /* 0x042ff000000018ff */
        /* <DEDUP_REMOVED lines=14> */
[----:B------:R-:W1:Y:S01]  /*12800*/  LDSM.16.MT88.4 R12, [R107+0x1000] ;  /* 0x001000006b0c783b */ /* 0x000e620000004200 */
[----:B------:R-:W-:Y:S08]  /*12810*/  MUFU.EX2 R2, R39 ;  /* 0x0000002700027308 */ /* 0x000ff00000000800 */
[----:B------:R2:W3:Y:S01]  /*12820*/  MUFU.EX2 R0, R38 ;  /* 0x0000002600007308 */ /* 0x0004e20000000800 */
[C---:B-1----:R-:W-:Y:S08]  /*12830*/  HMMA.16816.F32 R136, R4.reuse, R12, R168 ;  /* 0x0000000c0488723c */ /* 0x042ff000000018a8 */
[C---:B--2---:R-:W-:Y:S01]  /*12840*/  HMMA.16816.F32 R36, R4.reuse, R14, R160 ;  /* 0x0000000e0424723c */ /* 0x044fe200000018a0 */
        /* <DEDUP_REMOVED lines=11> */
[----:B---3--:R-:W-:Y:S01]  /*12900*/  F2FP.PACK_AB R103, R0, R2 ;  /* 0x000000020067723e */ /* 0x008fe200000000ff */
[----:B------:R-:W-:Y:S06]  /*12910*/  LDSM.16.MT88.4 R140, [R107+0x1800] ;  /* 0x001800006b8c783b */ /* 0x000fec0000004200 */
        /* <DEDUP_REMOVED lines=13> */
[----:B------:R-:W1:Y:S07]  /*129f0*/  LDSM.16.MT88.4 R44, [R186+0x3800] ;  /* 0x00380000ba2c783b */ /* 0x000e6e0000004200 */
[----:B------:R-:W-:Y:S01]  /*12a00*/  HMMA.16816.F32 R160, R4, R12, R52 ;  /* 0x0000000c04a0723c */ /* 0x000fe20000001834 */
[----:B------:R-:W2:Y:S04]  /*12a10*/  LDSM.16.MT88.4 R52, [R176+0x3800] ;  /* 0x00380000b034783b */ /* 0x000ea80000004200 */
[----:B------:R-:W-:Y:S03]  /*12a20*/  LDSM.16.MT88.4 R12, [R107+0x5000] ;  /* 0x005000006b0c783b */ /* 0x000fe60000004200 */
[C---:B-1----:R-:W-:Y:S08]  /*12a30*/  HMMA.16816.F32 R40, R100.reuse, R44, R40 ;  /* 0x0000002c6428723c */ /* 0x042ff00000001828 */
[C---:B------:R-:W-:Y:S08]  /*12a40*/  HMMA.16816.F32 R44, R100.reuse, R46, R48 ;  /* 0x0000002e642c723c */ /* 0x040ff00000001830 */
[C---:B--2---:R-:W-:Y:S08]  /*12a50*/  HMMA.16816.F32 R48, R100.reuse, R52, R56 ;  /* 0x000000346430723c */ /* 0x044ff00000001838 */
[C---:B------:R-:W-:Y:S01]  /*12a60*/  HMMA.16816.F32 R52, R100.reuse, R54, R60 ;  /* 0x000000366434723c */ /* 0x040fe2000000183c */
[----:B------:R-:W1:Y:S07]  /*12a70*/  LDSM.16.MT88.4 R60, [R187+0x3800] ;  /* 0x00380000bb3c783b */ /* 0x000e6e0000004200 */
[C---:B-1----:R-:W-:Y:S08]  /*12a80*/  HMMA.16816.F32 R56, R100.reuse, R60, R64 ;  /* 0x0000003c6438723c */ /* 0x042ff00000001840 */
[C---:B------:R-:W-:Y:S01]  /*12a90*/  HMMA.16816.F32 R64, R100.reuse, R68, R76 ;  /* 0x000000446440723c */ /* 0x040fe2000000184c */
[----:B------:R-:W1:Y:S07]  /*12aa0*/  LDSM.16.MT88.4 R76, [R186+0x5800] ;  /* 0x00580000ba4c783b */ /* 0x000e6e0000004200 */
[----:B------:R-:W-:Y:S08]  /*12ab0*/  HMMA.16816.F32 R60, R100, R62, R72 ;  /* 0x0000003e643c723c */ /* 0x000ff00000001848 */
[C---:B------:R-:W-:Y:S08]  /*12ac0*/  HMMA.16816.F32 R24, R4.reuse, R12, R24 ;  /* 0x0000000c0418723c */ /* 0x040ff00000001818 */
[----:B------:R-:W-:Y:S01]  /*12ad0*/  HMMA.16816.F32 R16, R4, R14, R16 ;  /* 0x0000000e0410723c */ /* 0x000fe20000001810 */
[----:B------:R-:W-:Y:S07]  /*12ae0*/  LDSM.16.MT88.4 R4, [R107+0x5800] ;  /* 0x005800006b04783b */ /* 0x000fee0000004200 */
[C---:B-1----:R-:W-:Y:S08]  /*12af0*/  HMMA.16816.F32 R72, R100.reuse, R76, R88 ;  /* 0x0000004c6448723c */ /* 0x042ff00000001858 */
[----:B------:R-:W-:Y:S01]  /*12b00*/  HMMA.16816.F32 R76, R100, R78, R92 ;  /* 0x0000004e644c723c */ /* 0x000fe2000000185c */
[----:B------:R-:W1:Y:S01]  /*12b10*/  LDSM.16.MT88.4 R92, [R187+0x5800] ;  /* 0x00580000bb5c783b */ /* 0x000e620000004200 */
[----:B------:R-:W-:-:S04]  /*12b20*/  FADD.FTZ R3, R2, R3 ;  /* 0x0000000302037221 */ /* 0x000fc80000010000 */
[----:B------:R-:W-:Y:S01]  /*12b30*/  FADD.FTZ R219, R0, R3 ;  /* 0x0000000300db7221 */ /* 0x000fe20000010000 */
[----:B------:R-:W-:-:S04]  /*12b40*/  IADD3 R0, R188, -0x3, RZ ;  /* 0xfffffffdbc007810 */ /* 0x000fc80007ffe0ff */
[----:B------:R-:W-:Y:S01]  /*12b50*/  ISETP.GE.AND P0, PT, R0, R225, PT ;  /* 0x000000e10000720c */ /* 0x000fe20003f06270 */
[C---:B------:R-:W-:Y:S01]  /*12b60*/  HMMA.16816.F32 R68, R100.reuse, R70, R80 ;  /* 0x000000466444723c */ /* 0x040fe20000001850 */
[----:B------:R-:W-:Y:S07]  /*12b70*/  BSSY B0, `(.L_x_2940) ;  /* 0x000005f000007945 */ /* 0x000fee0003800000 */
[C---:B------:R-:W-:Y:S08]  /*12b80*/  HMMA.16816.F32 R112, R100.reuse, R116, R112 ;  /* 0x000000746470723c */ /* 0x040ff00000001870 */
[C---:B------:R-:W-:Y:S08]  /*12b90*/  HMMA.16816.F32 R120, R100.reuse, R124, R120 ;  /* 0x0000007c6478723c */ /* 0x040ff00000001878 */
[C---:B------:R-:W-:Y:S08]  /*12ba0*/  HMMA.16816.F32 R128, R100.reuse, R132, R128 ;  /* 0x000000846480723c */ /* 0x040ff00000001880 */
[C---:B------:R-:W-:Y:S08]  /*12bb0*/  HMMA.16816.F32 R136, R100.reuse, R140, R136 ;  /* 0x0000008c6488723c */ /* 0x040ff00000001888 */
[C---:B------:R-:W-:Y:S08]  /*12bc0*/  HMMA.16816.F32 R80, R100.reuse, R84, R96 ;  /* 0x000000546450723c */ /* 0x040ff00000001860 */
        /* <DEDUP_REMOVED lines=15> */
[----:B------:R-:W-:-:S05]  /*12cc0*/  IADD3 R2, R2, -0x80, R230 ;  /* 0xffffff8002027810 */ /* 0x000fca0007ffe0e6 */
        /* <DEDUP_REMOVED lines=8> */
[----:B------:R-:W-:Y:S01]  /*12d50*/  IADD3 R0, -R0, RZ, RZ ;  /* 0x000000ff00007210 */ /* 0x000fe20007ffe1ff */
[C---:B------:R-:W-:Y:S01]  /*12d60*/  IMAD.SHL.U32 R17, R218.reuse, 0x2, RZ ;  /* 0x00000002da117824 */ /* 0x040fe200078e00ff */
[----:B------:R-:W-:Y:S01]  /*12d70*/  SHF.L.U64.HI R18, R218, 0x1, R228 ;  /* 0x00000001da127819 */ /* 0x000fe200000102e4 */
[----:B------:R-:W-:Y:S01]  /*12d80*/  IMAD.SHL.U32 R13, R216, 0x2, RZ ;  /* 0x00000002d80d7824 */ /* 0x000fe200078e00ff */
[C---:B------:R-:W-:Y:S01]  /*12d90*/  SHF.L.U64.HI R16, R215.reuse, 0x1, R229 ;  /* 0x00000001d7107819 */ /* 0x040fe200000102e5 */
[----:B------:R-:W-:Y:S01]  /*12da0*/  IMAD R197, R0, c[0x0][0x2b8], R2 ;  /* 0x0000ae0000c57a24 */ /* 0x000fe200078e0202 */
[----:B------:R-:W-:Y:S02]  /*12db0*/  SHF.L.U32 R15, R215, 0x1, RZ ;  /* 0x00000001d70f7819 */ /* 0x000fe400000006ff */
[----:B------:R-:W-:Y:S01]  /*12dc0*/  SHF.L.U64.HI R14, R216, 0x1, R217 ;  /* 0x00000001d80e7819 */ /* 0x000fe200000102d9 */
        /* <DEDUP_REMOVED lines=15> */
.L_x_3048:
[----:B------:R-:W-:Y:S05]  /*12ec0*/  BRA.DIV ~URZ, `(.L_x_2943) ;  /* 0x0000ce327f007947 */ /* 0x000fea000b800000 */
[----:B------:R-:W3:Y:S01]  /*12ed0*/  SHFL.IDX PT, R0, R12, RZ, 0x181f ;  /* 0x00181fff0c007589 */ /* 0x000ee200000e0000 */
[----:B------:R-:W-:Y:S02]  /*12ee0*/  ISETP.GE.AND P2, PT, R216, c[0x0][0x1d4], PT ;  /* 0x00007500d8007a0c */ /* 0x000fe40003f46270 */
[----:B------:R-:W-:-:S04]  /*12ef0*/  ISETP.GE.AND P1, PT, R215, c[0x0][0x1d4], PT ;  /* 0x00007500d7007a0c */ /* 0x000fc80003f26270 */
[----:B------:R-:W-:Y:S02]  /*12f00*/  SEL R7, RZ, 0x10, P1 ;  /* 0x00000010ff077807 */ /* 0x000fe40000800000 */
[----:B---3--:R-:W-:-:S05]  /*12f10*/  IADD3 R2, P0, R0, R13, RZ ;  /* 0x0000000d00027210 */ /* 0x008fca0007f1e0ff */
[----:B--2---:R-:W-:-:S05]  /*12f20*/  IMAD.X R3, R4, 0x1, R14, P0 ;  /* 0x0000000104037824 */ /* 0x004fca00000e060e */
[----:B------:R-:W-:Y:S01]  /*12f30*/  @!PT LDS RZ, [RZ] ;  /* 0x00000000fffff984 */ /* 0x000fe20000000800 */
[----:B------:R-:W-:Y:S01]  /*12f40*/  @!PT LDS RZ, [RZ] ;  /* 0x00000000fffff984 */ /* 0x000fe20000000800 */
[----:B------:R2:W-:Y:S02]  /*12f50*/  LDGSTS.E.BYPASS.LTC128B.128 [R144+0xc100], [R2.64], !P2 ;  /* 0x0c10000002907fae */ /* 0x0005e4000d101d48 */
[----:B--2---:R-:W-:-:S05]  /*12f60*/  IADD3 R2, P0, R0, R15, RZ ;  /* 0x0000000f00027210 */ /* 0x004fca0007f1e0ff */
[----:B------:R-:W-:Y:S01]  /*12f70*/  IMAD.X R3, R4, 0x1, R16, P0 ;  /* 0x0000000104037824 */ /* 0x000fe200000e0610 */
[----:B------:R-:W-:-:S04]  /*12f80*/  ISETP.GE.AND P0, PT, R218, c[0x0][0x1d4], PT ;  /* 0x00007500da007a0c */ /* 0x000fc80003f06270 */
[----:B------:R2:W-:Y:S01]  /*12f90*/  LDGSTS.E.BYPASS.LTC128B.128 [R144+0xe100], [R2.64], !P1 ;  /* 0x0e10000002907fae */ /* 0x0005e2000c901d48 */
[----:B------:R-:W-:Y:S02]  /*12fa0*/  SEL R6, RZ, 0x10, P0 ;  /* 0x00000010ff067807 */ /* 0x000fe40000000000 */
[----:B--2---:R-:W-:Y:S02]  /*12fb0*/  IADD3 R2, P3, R0, R17, RZ ;  /* 0x0000001100027210 */ /* 0x004fe40007f7e0ff */
[----:B------:R-:W2:Y:S03]  /*12fc0*/  SHFL.IDX PT, R0, R12, 0x1, 0x181f ;  /* 0x00381f000c007f89 */ /* 0x000ea600000e0000 */
[----:B------:R-:W-:Y:S02]  /*12fd0*/  IMAD.X R3, R4, 0x1, R18, P3 ;  /* 0x0000000104037824 */ /* 0x000fe400018e0612 */
[----:B------:R3:W4:Y:S04]  /*12fe0*/  SHFL.IDX PT, R4, R5, 0x1, 0x181f ;  /* 0x00381f0005047f89 */ /* 0x00072800000e0000 */
[----:B------:R1:W-:Y:S02]  /*12ff0*/  LDGSTS.E.BYPASS.LTC128B.128 [R144+0x10100], [R2.64], !P0 ;  /* 0x1010000002907fae */ /* 0x0003e4000c101d48 */
[----:B-1-3--:R-:W-:-:S04]  /*13000*/  SEL R5, RZ, 0x10, P2 ;  /* 0x00000010ff057807 */ /* 0x00afc80001000000 */
.L_x_3049:
[C---:B--2---:R-:W-:Y:S02]  /*13010*/  IADD3 R2, -R5.reuse, 0x10, RZ ;  /* 0x0000001005027810 */ /* 0x044fe40007ffe1ff */
[----:B------:R-:W-:-:S02]  /*13020*/  ISETP.NE.U32.AND P2, PT, R5, RZ, PT ;  /* 0x000000ff0500720c */ /* 0x000fc40003f45070 */
[----:B------:R-:W-:Y:S02]  /*13030*/  LOP3.LUT R2, R2, 0xf, RZ, 0xc0, !PT ;  /* 0x0000000f02027812 */ /* 0x000fe400078ec0ff */
[----:B------:R-:W-:Y:S02]  /*13040*/  ISETP.NE.U32.AND P3, PT, R7, RZ, PT ;  /* 0x000000ff0700720c */ /* 0x000fe40003f65070 */
[----:B------:R-:W-:-:S04]  /*13050*/  IADD3 R2, P1, P0, R2, R0, R13 ;  /* 0x0000000002027210 */ /* 0x000fc8000783e00d */
[----:B----4-:R-:W-:-:S05]  /*13060*/  IADD3.X R3, RZ, R4, R14, P1, P0 ;  /* 0x00000004ff037210 */ /* 0x010fca0000fe040e */
[----:B------:R-:W-:Y:S01]  /*13070*/  @!PT LDS RZ, [RZ] ;  /* 0x00000000fffff984 */ /* 0x000fe20000000800 */
[----:B------:R-:W-:Y:S01]  /*13080*/  @!PT LDS RZ, [RZ] ;  /* 0x00000000fffff984 */ /* 0x000fe20000000800 */
[----:B------:R-:W-:Y:S01]  /*13090*/  @!PT LDS RZ, [RZ] ;  /* 0x00000000fffff984 */ /* 0x000fe20000000800 */
[----:B------:R1:W-:Y:S01]  /*130a0*/  LDGSTS.E.BYPASS.LTC128B.128.ZFILL [R144+0xd100], [R2.64], P2 ;  /* 0x0d10000002907fae */ /* 0x0003e20009141d48 */
[----:B------:R-:W-:Y:S02]  /*130b0*/  ISETP.NE.U32.AND P2, PT, R6, RZ, PT ;  /* 0x000000ff0600720c */ /* 0x000fe40003f45070 */
[----:B-1----:R-:W-:-:S04]  /*130c0*/  IADD3 R2, -R7, 0x10, RZ ;  /* 0x0000001007027810 */ /* 0x002fc80007ffe1ff */
[----:B------:R-:W-:Y:S02]  /*130d0*/  LOP3.LUT R3, R2, 0xf, RZ, 0xc0, !PT ;  /* 0x0000000f02037812 */ /* 0x000fe400078ec0ff */
[----:B------:R-:W-:Y:S02]  /*130e0*/  IADD3 R2, -R6, 0x10, RZ ;  /* 0x0000001006027810 */ /* 0x000fe40007ffe1ff */
[----:B------:R-:W-:Y:S02]  /*130f0*/  IADD3 R6, P1, P0, R3, R0, R15 ;  /* 0x0000000003067210 */ /* 0x000fe4000783e00f */
[----:B------:R-:W-:Y:S02]  /*13100*/  LOP3.LUT R2, R2, 0xf, RZ, 0xc0, !PT ;  /* 0x0000000f02027812 */ /* 0x000fe400078ec0ff */
[----:B------:R-:W-:Y:S02]  /*13110*/  IADD3.X R7, RZ, R4, R16, P1, P0 ;  /* 0x00000004ff077210 */ /* 0x000fe40000fe0410 */
[----:B------:R-:W-:-:S03]  /*13120*/  IADD3 R2, P1, P0, R2, R0, R17 ;  /* 0x0000000002027210 */ /* 0x000fc6000783e011 */
[----:B------:R1:W-:Y:S01]  /*13130*/  LDGSTS.E.BYPASS.LTC128B.128.ZFILL [R144+0xf100], [R6.64], P3 ;  /* 0x0f10000006907fae */ /* 0x0003e20009941d48 */
[----:B------:R-:W-:-:S05]  /*13140*/  IADD3.X R3, RZ, R4, R18, P1, P0 ;  /* 0x00000004ff037210 */ /* 0x000fca0000fe0412 */
[----:B------:R1:W-:Y:S04]  /*13150*/  LDGSTS.E.BYPASS.LTC128B.128.ZFILL [R144+0x11100], [R2.64], P2 ;  /* 0x1110000002907fae */ /* 0x0003e80009141d48 */
.L_x_2941:
[----:B------:R-:W-:Y:S05]  /*13160*/  BSYNC B0 ;  /* 0x0000000000007941 */ /* 0x000fea0003800000 */
.L_x_2940:
[----:B------:R-:W2:Y:S01]  /*13170*/  LDL R0, [R1+0x4] ;  /* 0x0000040001007983 */ /* 0x000ea20000100800 */
[----:B-1----:R-:W-:-:S03]  /*13180*/  IMAD.MOV.U32 R2, RZ, RZ, c[0x0][0x2c4] ;  /* 0x0000b100ff027624 */ /* 0x002fc600078e00ff */
[----:B------:R-:W0:Y:S02]  /*13190*/  LDGDEPBAR ;  /* 0x00000000000079af */ /* 0x000e240000000000 */
[----:B------:R-:W-:Y:S02]  /*131a0*/  ISETP.NE.AND P0, PT, R2, 0x1, PT ;  /* 0x000000010200780c */ /* 0x000fe40003f05270 */
[----:B------:R-:W-:Y:S01]  /*131b0*/  IADD3 R188, R188, -0x2, RZ ;  /* 0xfffffffebcbc7810 */ /* 0x000fe20007ffe0ff */
[----:B------:R-:W-:Y:S02]  /*131c0*/  IMAD.MOV.U32 R177, RZ, RZ, 0x1 ;  /* 0x00000001ffb17424 */ /* 0x000fe400078e00ff */
[----:B------:R-:W-:-:S08]  /*131d0*/  IMAD.MOV.U32 R213, RZ, RZ, RZ ;  /* 0x000000ffffd57224 */ /* 0x000fd000078e00ff */
[----:B--2---:R-:W-:-:S05]  /*131e0*/  @P0 IMAD.HI.U32 R2, R0, c[0x0][0x2c8], RZ ;  /* 0x0000b20000020a27 */ /* 0x004fca00078e00ff */
[----:B------:R-:W-:-:S04]  /*131f0*/  @P0 SHF.R.U32.HI R0, RZ, c[0x0][0x2cc], R2 ;  /* 0x0000b300ff000a19 */ /* 0x000fc80000011602 */
        /* <DEDUP_REMOVED lines=11> */
.L_x_2953:
        /* <DEDUP_REMOVED lines=40> */
.L_x_3050:
        /* <DEDUP_REMOVED lines=22> */
.L_x_3051:
[C---:B------:R-:W-:Y:S02]  /*13690*/  IADD3 R3, -R6.reuse, 0x10, RZ ;  /* 0x0000001006037810 */ /* 0x040fe40007ffe1ff */
[----:B------:R-:W-:Y:S02]  /*136a0*/  ISETP.NE.U32.AND P2, PT, R6, RZ, PT ;  /* 0x000000ff0600720c */ /* 0x000fe40003f45070 */
[----:B------:R-:W-:Y:S02]  /*136b0*/  LOP3.LUT R3, R3, 0xf, RZ, 0xc0, !PT ;  /* 0x0000000f03037812 */ /* 0x000fe400078ec0ff */
[C---:B------:R-:W-:Y:S02]  /*136c0*/  ISETP.NE.U32.AND P3, PT, R16.reuse, RZ, PT ;  /* 0x000000ff1000720c */ /* 0x040fe40003f65070 */
        /* <DEDUP_REMOVED lines=17> */
.L_x_2946:
[----:B------:R-:W-:Y:S05]  /*137e0*/  BSYNC B0 ;  /* 0x0000000000007941 */ /* 0x000fea0003800000 */
.L_x_2945:
[----:B------:R-:W0:Y:S01]  /*137f0*/  LDGDEPBAR ;  /* 0x00000000000079af */ /* 0x000e220000000000 */
[----:B------:R-:W-:Y:S01]  /*13800*/  WARPSYNC 0xffffffff ;  /* 0xffffffff00007948 */ /* 0x000fe20003800000 */
[C---:B--23--:R-:W-:Y:S01]  /*13810*/  HMMA.16816.F32 R4, R36.reuse, R12, RZ ;  /* 0x0000000c2404723c */ /* 0x04cfe200000018ff */
[----:B------:R-:W-:Y:S01]  /*13820*/  MOV R189, c[0x0][0x2c4] ;  /* 0x0000b10000bd7a02 */ /* 0x000fe20000000f00 */
[----:B------:R-:W-:Y:S02]  /*13830*/  BSSY B0, `(.L_x_2949) ;  /* 0x00002d3000007945 */ /* 0x000fe40003800000 */
[-C--:B------:R-:W-:Y:S02]  /*13840*/  IADD3 R3, R178, R0.reuse, RZ ;  /* 0x00000000b2037210 */ /* 0x080fe40007ffe0ff */
[CC--:B------:R-:W-:Y:S02]  /*13850*/  IADD3 R8, R179.reuse, R0.reuse, RZ ;  /* 0x00000000b3087210 */ /* 0x0c0fe40007ffe0ff */
[C---:B------:R-:W-:Y:S01]  /*13860*/  HMMA.16816.F32 R12, R36.reuse, R14, RZ ;  /* 0x0000000e240c723c */ /* 0x040fe200000018ff */
[----:B------:R-:W-:Y:S02]  /*13870*/  IADD3 R2, R179, R0, R178 ;  /* 0x00000000b3027210 */ /* 0x000fe40007ffe0b2 */
[----:B------:R-:W-:Y:S02]  /*13880*/  ISETP.NE.AND P0, PT, R189, 0x1, PT ;  /* 0x00000001bd00780c */ /* 0x000fe40003f05270 */
[----:B------:R-:W-:Y:S03]  /*13890*/  SHF.L.U32 R214, R188, 0x6, RZ ;  /* 0x00000006bcd67819 */ /* 0x000fe600000006ff */
        /* <DEDUP_REMOVED lines=168> */
[----:B------:R-:W-:Y:S02]  /*14320*/  FSEL R159, R16, -INF , P3 ;  /* 0xff800000109f7808 */ /* 0x000fe40001800000 */
[----:B------:R-:W-:Y:S02]  /*14330*/  ISETP.GT.AND P2, PT, R2, 0x11, PT ;  /* 0x000000110200780c */ /* 0x000fe40003f44270 */
[----:B------:R-:W-:Y:S02]  /*14340*/  FMNMX.FTZ R3, R4, R3, !PT ;  /* 0x0000000304037209 */ /* 0x000fe40007810000 */
[----:B------:R-:W-:Y:S02]  /*14350*/  ISETP.GT.AND P1, PT, R0, RZ, PT ;  /* 0x000000ff0000720c */ /* 0x000fe40003f24270 */
[----:B------:R-:W-:Y:S02]  /*14360*/  FSEL R168, R17, -INF , P2 ;  /* 0xff80000011a87808 */ /* 0x000fe40001000000 */
[----:B------:R-:W-:Y:S02]  /*14370*/  FSEL R154, R6, -INF , P1 ;  /* 0xff800000069a7808 */ /* 0x000fe40000800000 */
[----:B------:R-:W-:Y:S02]  /*14380*/  ISETP.GT.AND P1, PT, R0, 0x8, PT ;  /* 0x000000080000780c */ /* 0x000fe40003f24270 */
[----:B------:R-:W-:Y:S02]  /*14390*/  ISETP.GT.AND P3, PT, R2, 0x18, PT ;  /* 0x000000180200780c */ /* 0x000fe40003f64270 */
[----:B------:R-:W-:Y:S02]  /*143a0*/  ISETP.GT.AND P0, PT, R0, 0x1, PT ;  /* 0x000000010000780c */ /* 0x000fe40003f04270 */
[----:B------:R-:W-:Y:S02]  /*143b0*/  FMNMX.FTZ R3, R159, R3, !PT ;  /* 0x000000039f037209 */ /* 0x000fe40007810000 */
[----:B------:R-:W-:Y:S02]  /*143c0*/  FSEL R153, R7, -INF , P0 ;  /* 0xff80000007997808 */ /* 0x000fe40000000000 */
[----:B------:R-:W-:Y:S02]  /*143d0*/  FSEL R7, R14, -INF , P1 ;  /* 0xff8000000e077808 */ /* 0x000fe40000800000 */
[----:B------:R-:W-:Y:S02]  /*143e0*/  ISETP.GT.AND P1, PT, R0, 0x10, PT ;  /* 0x000000100000780c */ /* 0x000fe40003f24270 */
[----:B------:R-:W-:Y:S02]  /*143f0*/  ISETP.GT.AND P2, PT, R2, 0x19, PT ;  /* 0x000000190200780c */ /* 0x000fe40003f44270 */
[----:B------:R-:W-:Y:S02]  /*14400*/  FSEL R164, R20, -INF , P3 ;  /* 0xff80000014a47808 */ /* 0x000fe40001800000 */
[----:B------:R-:W-:Y:S02]  /*14410*/  FMNMX.FTZ R3, R168, R3, !PT ;  /* 0x00000003a8037209 */ /* 0x000fe40007810000 */
        /* <DEDUP_REMOVED lines=22> */
[----:B------:R-:W-:Y:S02]  /*14580*/  ISETP.GT.AND P0, PT, R0, 0x9, PT ;  /* 0x000000090000780c */ /* 0x000fe40003f04270 */
[----:B------:R-:W-:Y:S02]  /*14590*/  FMNMX.FTZ R6, R153, R6, !PT ;  /* 0x0000000699067209 */ /* 0x000fe40007810000 */
[----:B------:R-:W-:Y:S02]  /*145a0*/  FSEL R201, R33, -INF , P2 ;  /* 0xff80000021c97808 */ /* 0x000fe40001000000 */
[----:B------:R-:W-:Y:S02]  /*145b0*/  ISETP.GT.AND P1, PT, R2, 0x38, PT ;  /* 0x000000380200780c */ /* 0x000fe40003f24270 */
[----:B------:R-:W-:Y:S02]  /*145c0*/  FMNMX.FTZ R3, R202, R3, !PT ;  /* 0x00000003ca037209 */ /* 0x000fe40007810000 */
[----:B------:R-:W-:Y:S02]  /*145d0*/  FSEL R15, R15, -INF , P0 ;  /* 0xff8000000f0f7808 */ /* 0x000fe40000000000 */
[----:B------:R-:W-:Y:S02]  /*145e0*/  FMNMX.FTZ R6, R7, R6, !PT ;  /* 0x0000000607067209 */ /* 0x000fe40007810000 */
[----:B------:R-:W-:Y:S02]  /*145f0*/  FSEL R198, R36, -INF , P1 ;  /* 0xff80000024c67808 */ /* 0x000fe40000800000 */
        /* <DEDUP_REMOVED lines=27> */
[----:B-1----:R-:W-:Y:S02]  /*147b0*/  FMNMX.FTZ R0, R3, R6, !PT ;  /* 0x0000000603007209 */ /* 0x002fe40007810000 */
[----:B------:R-:W-:Y:S02]  /*147c0*/  FSEL R203, R38, -INF , P1 ;  /* 0xff80000026cb7808 */ /* 0x000fe40000800000 */
[----:B------:R-:W-:Y:S01]  /*147d0*/  FMNMX.FTZ R2, R171, R2, !PT ;  /* 0x00000002ab027209 */ /* 0x000fe20007810000 */
[----:B------:R-:W1:Y:S01]  /*147e0*/  SHFL.BFLY PT, R6, R0, 0x1, 0x1f ;  /* 0x0c201f0000067f89 */ /* 0x000e6200000e0000 */
[----:B------:R-:W-:Y:S02]  /*147f0*/  FSEL R207, R39, -INF , P0 ;  /* 0xff80000027cf7808 */ /* 0x000fe40000000000 */
[----:B------:R-:W-:Y:S02]  /*14800*/  FMNMX.FTZ R2, R172, R2, !PT ;  /* 0x00000002ac027209 */ /* 0x000fe40007810000 */
[----:B------:R-:W-:Y:S02]  /*14810*/  IADD3 R156, R187, R176, RZ ;  /* 0x000000b0bb9c7210 */ /* 0x000fe40007ffe0ff */
[----:B------:R-:W-:Y:S03]  /*14820*/  FMNMX.FTZ R2, R163, R2, !PT ;  /* 0x00000002a3027209 */ /* 0x000fe60007810000 */
[----:B------:R-:W-:Y:S01]  /*14830*/  LDSM.16.MT88.4 R32, [R156] ;  /* 0x000000009c20783b */ /* 0x000fe20000004200 */
        /* <DEDUP_REMOVED lines=9> */
[----:B------:R-:W-:Y:S02]  /*148d0*/  FSEL R157, R0, RZ, P1 ;  /* 0x000000ff009d7208 */ /* 0x000fe40000800000 */
[----:B------:R-:W-:Y:S03]  /*148e0*/  FMNMX.FTZ R2, R207, R2, !PT ;  /* 0x00000002cf027209 */ /* 0x000fe60007810000 */
[--C-:B------:R-:W-:Y:S02]  /*148f0*/  FFMA.FTZ R0, R152, c[0x0][0x2d0], -R157.reuse ;  /* 0x0000b40098007a23 */ /* 0x100fe4000001089d */
[----:B------:R-:W1:Y:S02]  /*14900*/  SHFL.BFLY PT, R3, R2, 0x2, 0x1f ;  /* 0x0c401f0002037f89 */ /* 0x000e6400000e0000 */
[----:B------:R2:W-:Y:S01]  /*14910*/  MUFU.EX2 R206, R0 ;  /* 0x0000000000ce7308 */ /* 0x0005e20000000800 */
[----:B-1----:R-:W-:Y:S01]  /*14920*/  FMNMX.FTZ R2, R2, R3, !PT ;  /* 0x0000000302027209 */ /* 0x002fe20007810000 */
[--C-:B--2---:R-:W-:Y:S04]  /*14930*/  FFMA.FTZ R0, R8, c[0x0][0x2d0], -R157.reuse ;  /* 0x0000b40008007a23 */ /* 0x104fe8000001089d */
[----:B------:R-:W1:Y:S04]  /*14940*/  SHFL.BFLY PT, R3, R2, 0x1, 0x1f ;  /* 0x0c201f0002037f89 */ /* 0x000e6800000e0000 */
[----:B------:R2:W3:Y:S01]  /*14950*/  MUFU.EX2 R205, R0 ;  /* 0x0000000000cd7308 */ /* 0x0004e20000000800 */
[----:B-1----:R-:W-:Y:S01]  /*14960*/  FMNMX.FTZ R8, R2, R3, !PT ;  /* 0x0000000302087209 */ /* 0x002fe20007810000 */
[--C-:B--2---:R-:W-:Y:S01]  /*14970*/  FFMA.FTZ R0, R5, c[0x0][0x2d0], -R157.reuse ;  /* 0x0000b40005007a23 */ /* 0x104fe2000001089d */
[----:B---3--:R-:W-:Y:S02]  /*14980*/  F2FP.PACK_AB R152, R205, R206 ;  /* 0x000000cecd98723e */ /* 0x008fe400000000ff */
[C---:B------:R-:W-:Y:S05]  /*14990*/  FSETP.NEU.FTZ.AND P0, PT, R8.reuse, -INF , PT ;  /* 0xff8000000800780b */ /* 0x040fea0003f1d000 */
[----:B------:R1:W-:Y:S01]  /*149a0*/  MUFU.EX2 R212, R0 ;  /* 0x0000000000d47308 */ /* 0x0003e20000000800 */
[----:B------:R-:W-:Y:S05]  /*149b0*/  FMUL.FTZ R2, R8, c[0x0][0x2d0] ;  /* 0x0000b40008027a20 */ /* 0x000fea0000410000 */
[----:B------:R-:W-:Y:S02]  /*149c0*/  FSEL R158, R2, RZ, P0 ;  /* 0x000000ff029e7208 */ /* 0x000fe40000000000 */
[----:B------:R-:W-:Y:S02]  /*149d0*/  FSEL R2, R9, RZ, P1 ;  /* 0x000000ff09027208 */ /* 0x000fe40000800000 */
[----:B------:R-:W-:Y:S01]  /*149e0*/  ISETP.GE.AND P1, PT, R213, 0x1, PT ;  /* 0x00000001d500780c */ /* 0x000fe20003f26270 */
[----:B------:R-:W-:Y:S02]  /*149f0*/  FFMA.FTZ R3, R15, c[0x0][0x2d0], -R158 ;  /* 0x0000b4000f037a23 */ /* 0x000fe4000001089e */
[----:B------:R-:W-:Y:S02]  /*14a00*/  FADD.FTZ R2, -R2, R106 ;  /* 0x0000006a02027221 */ /* 0x000fe40000010100 */
[----:B------:R2:W-:Y:S02]  /*14a10*/  MUFU.EX2 R208, R3 ;  /* 0x0000000300d07308 */ /* 0x0005e40000000800 */
[----:B------:R-:W-:Y:S02]  /*14a20*/  FMUL.FTZ R2, R2, c[0x0][0x2d0] ;  /* 0x0000b40002027a20 */ /* 0x000fe40000410000 */
[--C-:B-1----:R-:W-:Y:S06]  /*14a30*/  FFMA.FTZ R0, R4, c[0x0][0x2d0], -R157.reuse ;  /* 0x0000b40004007a23 */ /* 0x102fec000001089d */
[----:B------:R-:W1:Y:S10]  /*14a40*/  MUFU.EX2 R2, R2 ;  /* 0x0000000200027308 */ /* 0x000e740000000800 */
[----:B------:R3:W4:Y:S01]  /*14a50*/  MUFU.EX2 R211, R0 ;  /* 0x0000000000d37308 */ /* 0x0007220000000800 */
[----:B--2---:R-:W-:Y:S04]  /*14a60*/  IADD3 R3, R186, R176, RZ ;  /* 0x000000b0ba037210 */ /* 0x004fe80007ffe0ff */
[----:B------:R-:W-:Y:S01]  /*14a70*/  IADD3 R106, R184, R3, RZ ;  /* 0x00000003b86a7210 */ /* 0x000fe20007ffe0ff */
[----:B------:R-:W2:Y:S01]  /*14a80*/  LDSM.16.MT88.4 R16, [R3] ;  /* 0x000000000310783b */ /* 0x000ea20000004200 */
[C---:B-1----:R-:W-:Y:S02]  /*14a90*/  FMUL.FTZ R4, R2.reuse, R112 ;  /* 0x0000007002047220 */ /* 0x042fe40000410000 */
[C---:B------:R-:W-:Y:S05]  /*14aa0*/  FMUL.FTZ R5, R2.reuse, R113 ;  /* 0x0000007102057220 */ /* 0x040fea0000410000 */
[----:B------:R-:W1:Y:S01]  /*14ab0*/  LDSM.16.MT88.4 R24, [R106] ;  /* 0x000000006a18783b */ /* 0x000e620000004200 */
[C---:B------:R-:W-:Y:S02]  /*14ac0*/  FMUL.FTZ R12, R2.reuse, R116 ;  /* 0x00000074020c7220 */ /* 0x040fe40000410000 */
[C---:B------:R-:W-:Y:S02]  /*14ad0*/  FMUL.FTZ R13, R2.reuse, R117 ;  /* 0x00000075020d7220 */ /* 0x040fe40000410000 */
[----:B------:R-:W-:Y:S02]  /*14ae0*/  FMUL.FTZ R21, R2, R125 ;  /* 0x0000007d02157220 */ /* 0x000fe40000410000 */
[--C-:B---3--:R-:W-:Y:S01]  /*14af0*/  FFMA.FTZ R0, R154, c[0x0][0x2d0], -R158.reuse ;  /* 0x0000b4009a007a23 */ /* 0x108fe2000001089e */
[----:B----4-:R-:W-:Y:S01]  /*14b00*/  F2FP.PACK_AB R154, R211, R212 ;  /* 0x000000d4d39a723e */ /* 0x010fe200000000ff */
        /* <DEDUP_REMOVED lines=14> */
[--C-:B---3--:R-:W-:Y:S02]  /*14bf0*/  FFMA.FTZ R0, R153, c[0x0][0x2d0], -R158.reuse ;  /* 0x0000b40099007a23 */ /* 0x108fe4000001089e */
[C---:B------:R-:W-:Y:S02]  /*14c00*/  FMUL.FTZ R56, R2.reuse, R56 ;  /* 0x0000003802387220 */ /* 0x040fe40000410000 */
[----:B------:R-:W3:Y:S01]  /*14c10*/  MUFU.EX2 R210, R0 ;  /* 0x0000000000d27308 */ /* 0x000ee20000000800 */
        /* <DEDUP_REMOVED lines=12> */
[----:B---3--:R-:W-:Y:S01]  /*14ce0*/  F2FP.PACK_AB R153, R210, R204 ;  /* 0x000000ccd299723e */ /* 0x008fe200000000ff */
[----:B------:R-:W-:Y:S02]  /*14cf0*/  FFMA.FTZ R0, R7, c[0x0][0x2d0], -R158 ;  /* 0x0000b40007007a23 */ /* 0x000fe4000001089e */
        /* <DEDUP_REMOVED lines=13> */
[----:B---3--:R-:W-:Y:S02]  /*14dd0*/  FSEL R0, R8, RZ, P0 ;  /* 0x000000ff08007208 */ /* 0x008fe40000000000 */
[----:B----4-:R-:W-:Y:S03]  /*14de0*/  F2FP.PACK_AB R155, R208, R209 ;  /* 0x000000d1d09b723e */ /* 0x010fe600000000ff */
[----:B------:R-:W-:Y:S01]  /*14df0*/  FADD.FTZ R0, -R0, R107 ;  /* 0x0000006b00007221 */ /* 0x000fe20000010100 */
[----:B------:R-:W-:Y:S03]  /*14e00*/  IADD3 R107, R184, R156, RZ ;  /* 0x0000009cb86b7210 */ /* 0x000fe60007ffe0ff */
[----:B------:R-:W-:Y:S06]  /*14e10*/  FMUL.FTZ R0, R0, c[0x0][0x2d0] ;  /* 0x0000b40000007a20 */ /* 0x000fec0000410000 */
[----:B------:R-:W3:Y:S02]  /*14e20*/  MUFU.EX2 R0, R0 ;  /* 0x0000000000007308 */ /* 0x000ee40000000800 */
[C---:B---3--:R-:W-:Y:S02]  /*14e30*/  FMUL.FTZ R6, R0.reuse, R114 ;  /* 0x0000007200067220 */ /* 0x048fe40000410000 */
[C---:B------:R-:W-:Y:S02]  /*14e40*/  FMUL.FTZ R7, R0.reuse, R115 ;  /* 0x0000007300077220 */ /* 0x040fe40000410000 */
[----:B------:R-:W3:Y:S01]  /*14e50*/  LDSM.16.MT88.4 R112, [R107] ;  /* 0x000000006b70783b */ /* 0x000ee20000004200 */
[C---:B------:R-:W-:Y:S02]  /*14e60*/  FMUL.FTZ R14, R0.reuse, R118 ;  /* 0x00000076000e7220 */ /* 0x040fe40000410000 */
[C---:B------:R-:W-:Y:S02]  /*14e70*/  FMUL.FTZ R15, R0.reuse, R119 ;  /* 0x00000077000f7220 */ /* 0x040fe40000410000 */
[C---:B--2---:R-:W-:Y:S03]  /*14e80*/  HMMA.16816.F32 R4, R152.reuse, R16, R4 ;  /* 0x000000109804723c */ /* 0x044fe60000001804 */
[----:B------:R-:W2:Y:S02]  /*14e90*/  LDSM.16.MT88.4 R116, [R3+0x2000] ;  /* 0x002000000374783b */ /* 0x000ea40000004200 */
        /* <DEDUP_REMOVED lines=10> */
[C---:B-1----:R-:W-:Y:S03]  /*14f40*/  HMMA.16816.F32 R16, R152.reuse, R24, R16 ;  /* 0x000000189810723c */ /* 0x042fe60000001810 */
        /* <DEDUP_REMOVED lines=23> */
[C---:B---3--:R-:W-:Y:S03]  /*150c0*/  HMMA.16816.F32 R32, R152.reuse, R112, R32 ;  /* 0x000000709820723c */ /* 0x048fe60000001820 */
        /* <DEDUP_REMOVED lines=29> */
[--C-:B------:R-:W-:Y:S02]  /*152a0*/  FFMA.FTZ R120, R159, c[0x0][0x2d0], -R157.reuse ;  /* 0x0000b4009f787a23 */ /* 0x100fe4000001089d */
[C---:B--2---:R-:W-:Y:S02]  /*152b0*/  HMMA.16816.F32 R56, R152.reuse, R116, R56 ;  /* 0x000000749838723c */ /* 0x044fe40000001838 */
[----:B------:R2:W3:Y:S02]  /*152c0*/  MUFU.EX2 R195, R120 ;  /* 0x0000007800c37308 */ /* 0x0004e40000000800 */
[C---:B------:R-:W-:Y:S02]  /*152d0*/  FMUL.FTZ R98, R0.reuse, R98 ;  /* 0x0000006200627220 */ /* 0x040fe40000410000 */
[C---:B------:R-:W-:Y:S02]  /*152e0*/  FMUL.FTZ R99, R0.reuse, R99 ;  /* 0x0000006300637220 */ /* 0x040fe40000410000 */
[C---:B------:R-:W-:Y:S01]  /*152f0*/  HMMA.16816.F32 R60, R152.reuse, R118, R60 ;  /* 0x00000076983c723c */ /* 0x040fe2000000183c */
[----:B------:R-:W4:Y:S03]  /*15300*/  LDSM.16.MT88.4 R116, [R3+0x4000] ;  /* 0x004000000374783b */ /* 0x000f260000004200 */
[C---:B------:R-:W-:Y:S02]  /*15310*/  FMUL.FTZ R102, R0.reuse, R102 ;  /* 0x0000006600667220 */ /* 0x040fe40000410000 */
[----:B------:R-:W-:Y:S02]  /*15320*/  FMUL.FTZ R103, R0, R103 ;  /* 0x0000006700677220 */ /* 0x000fe40000410000 */
[----:B------:R-:W-:Y:S04]  /*15330*/  FFMA.FTZ R2, R2, R220, R206 ;  /* 0x000000dc02027223 */ /* 0x000fe800000100ce */
[----:B------:R-:W-:Y:S02]  /*15340*/  FFMA.FTZ R0, R0, R219, R204 ;  /* 0x000000db00007223 */ /* 0x000fe400000100cc */
[----:B------:R-:W-:Y:S02]  /*15350*/  FADD.FTZ R2, R205, R2 ;  /* 0x00000002cd027221 */ /* 0x000fe40000010000 */
[----:B------:R-:W-:Y:S02]  /*15360*/  FADD.FTZ R0, R210, R0 ;  /* 0x00000000d2007221 */ /* 0x000fe40000010000 */
[----:B--2---:R-:W-:Y:S02]  /*15370*/  FFMA.FTZ R120, R169, c[0x0][0x2d0], -R158 ;  /* 0x0000b400a9787a23 */ /* 0x004fe4000001089e */
[----:B------:R2:W-:Y:S01]  /*15380*/  MUFU.EX2 R169, R124 ;  /* 0x0000007c00a97308 */ /* 0x0005e20000000800 */
[----:B------:R-:W-:Y:S02]  /*15390*/  FADD.FTZ R2, R212, R2 ;  /* 0x00000002d4027221 */ /* 0x000fe40000010000 */
[----:B------:R-:W-:Y:S01]  /*153a0*/  FADD.FTZ R0, R209, R0 ;  /* 0x00000000d1007221 */ /* 0x000fe20000010000 */
[C---:B-1----:R-:W-:Y:S03]  /*153b0*/  HMMA.16816.F32 R64, R152.reuse, R112, R64 ;  /* 0x000000709840723c */ /* 0x042fe60000001840 */
[----:B------:R-:W-:Y:S03]  /*153c0*/  FADD.FTZ R2, R211, R2 ;  /* 0x00000002d3027221 */ /* 0x000fe60000010000 */
[----:B------:R1:W5:Y:S01]  /*153d0*/  MUFU.EX2 R193, R120 ;  /* 0x0000007800c17308 */ /* 0x0003620000000800 */
[----:B------:R-:W-:Y:S01]  /*153e0*/  FADD.FTZ R0, R208, R0 ;  /* 0x00000000d0007221 */ /* 0x000fe20000010000 */
[C---:B------:R-:W-:Y:S01]  /*153f0*/  HMMA.16816.F32 R68, R152.reuse, R114, R68 ;  /* 0x000000729844723c */ /* 0x040fe20000001844 */
[----:B------:R-:W5:Y:S03]  /*15400*/  LDSM.16.MT88.4 R112, [R106+0x4000] ;  /* 0x004000006a70783b */ /* 0x000f660000004200 */
[----:B---3--:R-:W-:Y:S04]  /*15410*/  FADD.FTZ R2, R195, R2 ;  /* 0x00000002c3027221 */ /* 0x008fe80000010000 */
[C---:B----4-:R-:W-:Y:S04]  /*15420*/  HMMA.16816.F32 R72, R152.reuse, R116, R72 ;  /* 0x000000749848723c */ /* 0x050fe80000001848 */
[--C-:B--2---:R-:W-:Y:S02]  /*15430*/  FFMA.FTZ R124, R163, c[0x0][0x2d0], -R158.reuse ;  /* 0x0000b400a37c7a23 */ /* 0x104fe4000001089e */
[----:B------:R-:W-:Y:S02]  /*15440*/  MUFU.EX2 R163, R128 ;  /* 0x0000008000a37308 */ /* 0x000fe40000000800 */
[C---:B------:R-:W-:Y:S01]  /*15450*/  HMMA.16816.F32 R76, R152.reuse, R118, R76 ;  /* 0x00000076984c723c */ /* 0x040fe2000000184c */
[----:B------:R-:W2:Y:S03]  /*15460*/  LDSM.16.MT88.4 R116, [R156+0x4000] ;  /* 0x004000009c74783b */ /* 0x000ea60000004200 */
[----:B-1----:R-:W-:Y:S02]  /*15470*/  FFMA.FTZ R120, R170, c[0x0][0x2d0], -R158 ;  /* 0x0000b400aa787a23 */ /* 0x002fe4000001089e */
[----:B-----5:R-:W-:Y:S02]  /*15480*/  FADD.FTZ R0, R193, R0 ;  /* 0x00000000c1007221 */ /* 0x020fe40000010000 */
[----:B------:R1:W-:Y:S10]  /*15490*/  MUFU.EX2 R167, R124 ;  /* 0x0000007c00a77308 */ /* 0x0003f40000000800 */
[----:B------:R3:W4:Y:S01]  /*154a0*/  MUFU.EX2 R192, R120 ;  /* 0x0000007800c07308 */ /* 0x0007220000000800 */
[C---:B------:R-:W-:Y:S07]  /*154b0*/  HMMA.16816.F32 R80, R152.reuse, R112, R80 ;  /* 0x000000709850723c */ /* 0x040fee0000001850 */
[--C-:B------:R-:W-:Y:S01]  /*154c0*/  FFMA.FTZ R112, R168, c[0x0][0x2d0], -R157.reuse ;  /* 0x0000b400a8707a23 */ /* 0x100fe2000001089d */
[C---:B------:R-:W-:Y:S03]  /*154d0*/  HMMA.16816.F32 R84, R152.reuse, R114, R84 ;  /* 0x000000729854723c */ /* 0x040fe60000001854 */
[----:B------:R5:W5:Y:S01]  /*154e0*/  MUFU.EX2 R194, R112 ;  /* 0x0000007000c27308 */ /* 0x000b620000000800 */
[----:B-1----:R-:W-:Y:S04]  /*154f0*/  FFMA.FTZ R124, R160, c[0x0][0x2d0], -R158 ;  /* 0x0000b400a07c7a23 */ /* 0x002fe8000001089e */
[C---:B--2---:R-:W-:Y:S01]  /*15500*/  HMMA.16816.F32 R88, R152.reuse, R116, R88 ;  /* 0x000000749858723c */ /* 0x044fe20000001858 */
[----:B---3--:R-:W-:Y:S03]  /*15510*/  LDSM.16.MT88.4 R120, [R106+0x800] ;  /* 0x000800006a78783b */ /* 0x008fe60000004200 */
[----:B----4-:R-:W-:Y:S01]  /*15520*/  FADD.FTZ R0, R192, R0 ;  /* 0x00000000c0007221 */ /* 0x010fe20000010000 */
[----:B------:R1:W-:Y:S02]  /*15530*/  MUFU.EX2 R168, R124 ;  /* 0x0000007c00a87308 */ /* 0x0003e40000000800 */
[--C-:B------:R-:W-:Y:S01]  /*15540*/  FFMA.FTZ R116, R164, c[0x0][0x2d0], -R157.reuse ;  /* 0x0000b400a4747a23 */ /* 0x100fe2000001089d */
[C---:B------:R-:W-:Y:S07]  /*15550*/  HMMA.16816.F32 R92, R152.reuse, R118, R92 ;  /* 0x00000076985c723c */ /* 0x040fee000000185c */
[----:B------:R2:W3:Y:S01]  /*15560*/  MUFU.EX2 R190, R116 ;  /* 0x0000007400be7308 */ /* 0x0004e20000000800 */
[----:B-----5:R-:W4:Y:S01]  /*15570*/  LDSM.16.MT88.4 R112, [R107+0x4000] ;  /* 0x004000006b70783b */ /* 0x020f220000004200 */
[----:B------:R-:W-:Y:S03]  /*15580*/  FADD.FTZ R2, R194, R2 ;  /* 0x00000002c2027221 */ /* 0x000fe60000010000 */
[--C-:B-1----:R-:W-:Y:S05]  /*15590*/  FFMA.FTZ R124, R174, c[0x0][0x2d0], -R157.reuse ;  /* 0x0000b400ae7c7a23 */ /* 0x102fea000001089d */
[----:B------:R1:W-:Y:S01]  /*155a0*/  MUFU.EX2 R170, R124 ;  /* 0x0000007c00aa7308 */ /* 0x0003e20000000800 */
[--C-:B--2---:R-:W-:Y:S02]  /*155b0*/  FFMA.FTZ R116, R165, c[0x0][0x2d0], -R157.reuse ;  /* 0x0000b400a5747a23 */ /* 0x104fe4000001089d */
[----:B---3--:R-:W-:Y:S07]  /*155c0*/  FADD.FTZ R2, R190, R2 ;  /* 0x00000002be027221 */ /* 0x008fee0000010000 */
[----:B------:R2:W3:Y:S01]  /*155d0*/  MUFU.EX2 R189, R116 ;  /* 0x0000007400bd7308 */ /* 0x0004e20000000800 */
[--C-:B-1----:R-:W-:Y:S01]  /*155e0*/  FFMA.FTZ R124, R166, c[0x0][0x2d0], -R157.reuse ;  /* 0x0000b400a67c7a23 */ /* 0x102fe2000001089d */
[C---:B----4-:R-:W-:Y:S07]  /*155f0*/  HMMA.16816.F32 R96, R152.reuse, R112, R96 ;  /* 0x000000709860723c */ /* 0x050fee0000001860 */
[----:B------:R-:W-:Y:S01]  /*15600*/  FFMA.FTZ R112, R171, c[0x0][0x2d0], -R158 ;  /* 0x0000b400ab707a23 */ /* 0x000fe2000001089e */
[----:B------:R-:W-:Y:S01]  /*15610*/  HMMA.16816.F32 R100, R152, R114, R100 ;  /* 0x000000729864723c */ /* 0x000fe20000001864 */
[----:B--2---:R-:W1:Y:S01]  /*15620*/  LDSM.16.MT88.4 R116, [R3+0x800] ;  /* 0x000800000374783b */ /* 0x004e620000004200 */
[----:B------:R2:W-:Y:S02]  /*15630*/  MUFU.EX2 R171, R124 ;  /* 0x0000007c00ab7308 */ /* 0x0005e40000000800 */
[----:B------:R-:W-:Y:S01]  /*15640*/  F2FP.PACK_AB R113, R192, R193 ;  /* 0x000000c1c071723e */ /* 0x000fe200000000ff */
[C---:B---3--:R-:W-:Y:S02]  /*15650*/  FADD.FTZ R2, R189.reuse, R2 ;  /* 0x00000002bd027221 */ /* 0x048fe40000010000 */
[----:B------:R-:W-:Y:S05]  /*15660*/  F2FP.PACK_AB R114, R189, R190 ;  /* 0x000000bebd72723e */ /* 0x000fea00000000ff */
        /* <DEDUP_REMOVED lines=128> */
[----:B------:R1:W5:Y:S07]  /*15e70*/  LDSM.16.MT88.4 R4, [R3+0x5800] ;  /* 0x005800000304783b */ /* 0x00036e0000004200 */
[C---:B--2---:R-:W-:Y:S08]  /*15e80*/  HMMA.16816.F32 R48, R152.reuse, R12, R48 ;  /* 0x0000000c9830723c */ /* 0x044ff00000001830 */
[C---:B------:R-:W-:Y:S01]  /*15e90*/  HMMA.16816.F32 R52, R152.reuse, R14, R52 ;  /* 0x0000000e9834723c */ /* 0x040fe20000001834 */
[----:B------:R-:W2:Y:S07]  /*15ea0*/  LDSM.16.MT88.4 R12, [R156+0x5800] ;  /* 0x005800009c0c783b */ /* 0x000eae0000004200 */
[C---:B---3--:R-:W-:Y:S04]  /*15eb0*/  HMMA.16816.F32 R56, R152.reuse, R16, R56 ;  /* 0x000000109838723c */ /* 0x048fe80000001838 */
[----:B-1----:R-:W-:Y:S02]  /*15ec0*/  FADD.FTZ R3, R165, R0 ;  /* 0x00000000a5037221 */ /* 0x002fe40000010000 */
[----:B------:R-:W-:Y:S02]  /*15ed0*/  FADD.FTZ R0, R160, R2 ;  /* 0x00000002a0007221 */ /* 0x000fe40000010000 */
[C---:B------:R-:W-:Y:S04]  /*15ee0*/  HMMA.16816.F32 R60, R152.reuse, R18, R60 ;  /* 0x00000012983c723c */ /* 0x040fe8000000183c */
[----:B------:R-:W-:Y:S02]  /*15ef0*/  FADD.FTZ R3, R159, R3 ;  /* 0x000000039f037221 */ /* 0x000fe40000010000 */
[----:B------:R-:W-:Y:S02]  /*15f00*/  FADD.FTZ R2, R163, R0 ;  /* 0x00000000a3027221 */ /* 0x000fe40000010000 */
[C---:B----4-:R-:W-:Y:S04]  /*15f10*/  HMMA.16816.F32 R64, R152.reuse, R20, R64 ;  /* 0x000000149840723c */ /* 0x050fe80000001840 */
[----:B------:R-:W-:Y:S02]  /*15f20*/  FADD.FTZ R0, R161, R3 ;  /* 0x00000003a1007221 */ /* 0x000fe40000010000 */
[----:B------:R-:W-:Y:S01]  /*15f30*/  FADD.FTZ R3, R162, R2 ;  /* 0x00000002a2037221 */ /* 0x000fe20000010000 */
[----:B------:R-:W-:Y:S01]  /*15f40*/  IADD3 R2, R213, 0x1, RZ ;  /* 0x00000001d5027810 */ /* 0x000fe20007ffe0ff */
[C---:B------:R-:W-:Y:S04]  /*15f50*/  HMMA.16816.F32 R68, R152.reuse, R22, R68 ;  /* 0x000000169844723c */ /* 0x040fe80000001844 */
[----:B------:R-:W-:Y:S01]  /*15f60*/  FADD.FTZ R0, R157, R0 ;  /* 0x000000009d007221 */ /* 0x000fe20000010000 */
[----:B------:R-:W-:Y:S01]  /*15f70*/  SEL R213, R2, RZ, !P1 ;  /* 0x000000ff02d57207 */ /* 0x000fe20004800000 */
[----:B------:R-:W-:Y:S02]  /*15f80*/  FADD.FTZ R220, R164, R3 ;  /* 0x00000003a4dc7221 */ /* 0x000fe40000010000 */
[C---:B-----5:R-:W-:Y:S04]  /*15f90*/  HMMA.16816.F32 R72, R152.reuse, R4, R72 ;  /* 0x000000049848723c */ /* 0x060fe80000001848 */
[----:B------:R-:W-:Y:S04]  /*15fa0*/  FADD.FTZ R219, R158, R0 ;  /* 0x000000009edb7221 */ /* 0x000fe80000010000 */
[C---:B------:R-:W-:Y:S01]  /*15fb0*/  HMMA.16816.F32 R76, R152.reuse, R6, R76 ;  /* 0x00000006984c723c */ /* 0x040fe2000000184c */
[----:B------:R-:W1:Y:S07]  /*15fc0*/  LDSM.16.MT88.4 R4, [R107+0x5800] ;  /* 0x005800006b04783b */ /* 0x000e6e0000004200 */
[C---:B------:R-:W-:Y:S08]  /*15fd0*/  HMMA.16816.F32 R80, R152.reuse, R24, R80 ;  /* 0x000000189850723c */ /* 0x040ff00000001850 */
[C---:B------:R-:W-:Y:S08]  /*15fe0*/  HMMA.16816.F32 R84, R152.reuse, R26, R84 ;  /* 0x0000001a9854723c */ /* 0x040ff00000001854 */
[C---:B--2---:R-:W-:Y:S08]  /*15ff0*/  HMMA.16816.F32 R88, R152.reuse, R12, R88 ;  /* 0x0000000c9858723c */ /* 0x044ff00000001858 */
[C---:B------:R-:W-:Y:S08]  /*16000*/  HMMA.16816.F32 R92, R152.reuse, R14, R92 ;  /* 0x0000000e985c723c */ /* 0x040ff0000000185c */
[C---:B-1----:R-:W-:Y:S07]  /*16010*/  HMMA.16816.F32 R96, R152.reuse, R4, R96 ;  /* 0x000000049860723c */ /* 0x042fee0000001860 */
[----:B------:R-:W-:Y:S01]  /*16020*/  IADD3 R4, R188, -0x2, RZ ;  /* 0xfffffffebc047810 */ /* 0x000fe20007ffe0ff */
[----:B------:R-:W-:Y:S03]  /*16030*/  HMMA.16816.F32 R100, R152, R6, R100 ;  /* 0x000000069864723c */ /* 0x000fe60000001864 */
[----:B------:R-:W-:Y:S11]  /*16040*/  ISETP.GE.AND P0, PT, R4, R225, PT ;  /* 0x000000e10400720c */ /* 0x000ff60003f06270 */
[----:B------:R-:W-:Y:S02]  /*16050*/  @!UPT UIADD3 URZ, URZ, URZ, URZ ;  /* 0x0000003f3f3ff290 */ /* 0x000fe4000fffe03f */
[----:B------:R-:W-:-:S05]  /*16060*/  @!P0 BRA `(.L_x_2950) ;  /* 0x000004f000008947 */ /* 0x000fca0003800000 */
[----:B------:R-:W-:Y:S01]  /*16070*/  IMAD.MOV.U32 R174, RZ, RZ, c[0x0][0x2b8] ;  /* 0x0000ae00ffae7624 */ /* 0x000fe200078e00ff */
[----:B------:R-:W-:Y:S01]  /*16080*/  IADD3 R2, R230, R214, R247 ;  /* 0x000000d6e6027210 */ /* 0x000fe20007ffe0f7 */
[----:B------:R-:W-:Y:S01]  /*16090*/  IMAD.MOV.U32 R191, RZ, RZ, RZ ;  /* 0x000000ffffbf7224 */ /* 0x000fe200078e00ff */
[C---:B------:R-:W-:Y:S01]  /*160a0*/  SHF.L.U64.HI R20, R218.reuse, 0x1, R228 ;  /* 0x00000001da147819 */ /* 0x040fe200000102e4 */
[----:B------:R-:W-:Y:S01]  /*160b0*/  IMAD.SHL.U32 R19, R218, 0x2, RZ ;  /* 0x00000002da137824 */ /* 0x000fe200078e00ff */
[----:B------:R-:W-:Y:S01]  /*160c0*/  ISETP.NE.AND P5, PT, R174, 0x1, PT ;  /* 0x00000001ae00780c */ /* 0x000fe20003fa5270 */
[C---:B------:R-:W-:Y:S01]  /*160d0*/  IMAD.SHL.U32 R17, R215.reuse, 0x2, RZ ;  /* 0x00000002d7117824 */ /* 0x040fe200078e00ff */
[----:B------:R-:W-:Y:S01]  /*160e0*/  IADD3 R2, R2, -0x80, RZ ;  /* 0xffffff8002027810 */ /* 0x000fe20007ffe0ff */
[C---:B------:R-:W-:Y:S01]  /*160f0*/  IMAD.SHL.U32 R15, R216.reuse, 0x2, RZ ;  /* 0x00000002d80f7824 */ /* 0x040fe200078e00ff */
[----:B------:R-:W-:Y:S02]  /*16100*/  SHF.L.U64.HI R18, R215, 0x1, R229 ;  /* 0x00000001d7127819 */ /* 0x000fe400000102e5 */
        /* <DEDUP_REMOVED lines=26> */
.L_x_3052:
[----:B------:R-:W-:-:S05]  /*162b0*/  BRA.DIV ~URZ, `(.L_x_2952) ;  /* 0x00009fb27f007947 */ /* 0x000fca000b800000 */
[----:B------:R-:W3:Y:S01]  /*162c0*/  SHFL.IDX PT, R2, R14, RZ, 0x181f ;  /* 0x00181fff0e027589 */ /* 0x000ee200000e0000 */
[----:B------:R-:W-:Y:S01]  /*162d0*/  ISETP.GE.AND P3, PT, R216, c[0x0][0x1d4], PT ;  /* 0x00007500d8007a0c */ /* 0x000fe20003f66270 */
[----:B------:R-:W-:Y:S01]  /*162e0*/  IMAD R0, R213, 0x6000, R11 ;  /* 0x00006000d5007824 */ /* 0x000fe200078e020b */
[----:B------:R-:W-:Y:S04]  /*162f0*/  ISETP.GE.AND P1, PT, R215, c[0x0][0x1d4], PT ;  /* 0x00007500d7007a0c */ /* 0x000fe80003f26270 */
[----:B------:R-:W-:Y:S02]  /*16300*/  SEL R13, RZ, 0x10, P1 ;  /* 0x00000010ff0d7807 */ /* 0x000fe40000800000 */
[----:B---3--:R-:W-:Y:S05]  /*16310*/  IADD3 R6, P0, R2, R15, RZ ;  /* 0x0000000f02067210 */ /* 0x008fea0007f1e0ff */
[----:B--2---:R-:W-:Y:S01]  /*16320*/  IMAD.X R7, R4, 0x1, R16, P0 ;  /* 0x0000000104077824 */ /* 0x004fe200000e0610 */
[----:B------:R-:W-:Y:S04]  /*16330*/  ISETP.GE.AND P0, PT, R218, c[0x0][0x1d4], PT ;  /* 0x00007500da007a0c */ /* 0x000fe80003f06270 */
[----:B------:R-:W-:Y:S01]  /*16340*/  @!PT LDS RZ, [RZ] ;  /* 0x00000000fffff984 */ /* 0x000fe20000000800 */
[----:B------:R-:W-:Y:S01]  /*16350*/  @!PT LDS RZ, [RZ] ;  /* 0x00000000fffff984 */ /* 0x000fe20000000800 */
[----:B------:R2:W-:Y:S01]  /*16360*/  LDGSTS.E.BYPASS.LTC128B.128 [R0], [R6.64], !P3 ;  /* 0x0000000006007fae */ /* 0x0005e2000d901d48 */
[----:B------:R-:W-:Y:S02]  /*16370*/  SEL R12, RZ, 0x10, P0 ;  /* 0x00000010ff0c7807 */ /* 0x000fe40000000000 */
        /* <DEDUP_REMOVED lines=9> */
.L_x_3053:
[C---:B----4-:R-:W-:Y:S02]  /*16410*/  IADD3 R3, -R5.reuse, 0x10, RZ ;  /* 0x0000001005037810 */ /* 0x050fe40007ffe1ff */
[----:B------:R-:W-:Y:S02]  /*16420*/  ISETP.NE.U32.AND P2, PT, R5, RZ, PT ;  /* 0x000000ff0500720c */ /* 0x000fe40003f45070 */
[----:B------:R-:W-:Y:S02]  /*16430*/  LOP3.LUT R3, R3, 0xf, RZ, 0xc0, !PT ;  /* 0x0000000f03037812 */ /* 0x000fe400078ec0ff */
[----:B------:R-:W-:Y:S02]  /*16440*/  ISETP.NE.U32.AND P3, PT, R13, RZ, PT ;  /* 0x000000ff0d00720c */ /* 0x000fe40003f65070 */
        /* <DEDUP_REMOVED lines=8> */
[C---:B------:R-:W-:Y:S02]  /*164d0*/  ISETP.NE.U32.AND P2, PT, R12.reuse, RZ, PT ;  /* 0x000000ff0c00720c */ /* 0x040fe40003f45070 */
[----:B-1----:R-:W-:Y:S02]  /*164e0*/  IADD3 R6, P1, P0, R3, R2, R17 ;  /* 0x0000000203067210 */ /* 0x002fe4000783e011 */
[----:B------:R-:W-:Y:S02]  /*164f0*/  IADD3 R3, -R12, 0x10, RZ ;  /* 0x000000100c037810 */ /* 0x000fe40007ffe1ff */
[----:B------:R-:W-:Y:S02]  /*16500*/  IADD3.X R7, RZ, R4, R18, P1, P0 ;  /* 0x00000004ff077210 */ /* 0x000fe40000fe0412 */
[----:B------:R-:W-:Y:S03]  /*16510*/  LOP3.LUT R3, R3, 0xf, RZ, 0xc0, !PT ;  /* 0x0000000f03037812 */ /* 0x000fe600078ec0ff */
[----:B------:R1:W-:Y:S01]  /*16520*/  LDGSTS.E.BYPASS.LTC128B.128.ZFILL [R0+0x3000], [R6.64], P3 ;  /* 0x0300000006007fae */ /* 0x0003e20009941d48 */
[----:B------:R-:W-:Y:S04]  /*16530*/  IADD3 R2, P1, P0, R3, R2, R19 ;  /* 0x0000000203027210 */ /* 0x000fe8000783e013 */
[----:B------:R-:W-:Y:S05]  /*16540*/  IADD3.X R3, RZ, R4, R20, P1, P0 ;  /* 0x00000004ff037210 */ /* 0x000fea0000fe0414 */
[----:B------:R1:W-:Y:S04]  /*16550*/  LDGSTS.E.BYPASS.LTC128B.128.ZFILL [R0+0x5000], [R2.64], P2 ;  /* 0x0500000002007fae */ /* 0x0003e80009141d48 */
.L_x_2950:
[----:B------:R-:W-:Y:S05]  /*16560*/  BSYNC B0 ;  /* 0x0000000000007941 */ /* 0x000fea0003800000 */
.L_x_2949:
        /* <DEDUP_REMOVED lines=9> */
.L_x_2944:
[----:B------:R-:W-:Y:S01]  /*16600*/  ISETP.GE.AND P0, PT, R188, R225, PT ;  /* 0x000000e1bc00720c */ /* 0x000fe20003f06270 */
[----:B------:R-:W-:Y:S01]  /*16610*/  IMAD.MOV.U32 R198, RZ, RZ, 0x1f ;  /* 0x0000001fffc67424 */ /* 0x000fe200078e00ff */
[----:B------:R-:W-:-:S11]  /*16620*/  MOV R196, 0xffffffff ;  /* 0xffffffff00c47802 */ /* 0x000fd60000000f00 */
[----:B------:R-:W-:Y:S05]  /*16630*/  @!P0 BRA `(.L_x_2954) ;  /* 0x00002e6000008947 */ /* 0x000fea0003800000 */
[----:B------:R-:W-:Y:S02]  /*16640*/  MOV R106, R8 ;  /* 0x00000008006a7202 */ /* 0x000fe40000000f00 */
[----:B------:R-:W-:Y:S02]  /*16650*/  MOV R0, R9 ;  /* 0x0000000900007202 */ /* 0x000fe40000000f00 */
.L_x_2964:
        /* <DEDUP_REMOVED lines=40> */
.L_x_3054:
        /* <DEDUP_REMOVED lines=22> */
.L_x_3055:
        /* <DEDUP_REMOVED lines=12> */
[----:B------:R-:W-:Y:S02]  /*16b00*/  ISETP.NE.U32.AND P2, PT, R9, RZ, PT ;  /* 0x000000ff0900720c */ /* 0x000fe40003f45070 */
        /* <DEDUP_REMOVED lines=8> */
.L_x_2956:
[----:B------:R-:W-:Y:S05]  /*16b90*/  BSYNC B0 ;  /* 0x0000000000007941 */ /* 0x000fea0003800000 */
.L_x_2955:
        /* <DEDUP_REMOVED lines=189> */
.L_x_3056:
        /* <DEDUP_REMOVED lines=81> */
[----:B------:R-:W-:Y:S02]  /*17c80*/  FMUL.FTZ R89, R2, R89 ;  /* 0x0000005902597220 */ /* 0x000fe40000410000 */
[C---:B------:R-:W-:Y:S01]  /*17c90*/  FADD.FTZ R0, -R8.reuse, R106 ;  /* 0x0000006a08007221 */ /* 0x040fe20000010100 */
[----:B------:R-:W-:Y:S01]  /*17ca0*/  IADD3 R106, R187, R176, RZ ;  /* 0x000000b0bb6a7210 */ /* 0x000fe20007ffe0ff */
        /* <DEDUP_REMOVED lines=20> */
[----:B------:R-:W-:Y:S02]  /*17df0*/  FFMA.FTZ R175, R35, c[0x0][0x2d0], -R3 ;  /* 0x0000b40023af7a23 */ /* 0x000fe40000010803 */
[----:B------:R-:W-:Y:S02]  /*17e00*/  FADD.FTZ R3, R16, R4 ;  /* 0x0000000410037221 */ /* 0x000fe40000010000 */
[C---:B------:R-:W-:Y:S01]  /*17e10*/  FMUL.FTZ R4, R2.reuse, R112 ;  /* 0x0000007002047220 */ /* 0x040fe20000410000 */
[----:B------:R-:W-:Y:S01]  /*17e20*/  MUFU.EX2 R132, R14 ;  /* 0x0000000e00847308 */ /* 0x000fe20000000800 */
[----:B------:R-:W-:Y:S02]  /*17e30*/  FADD.FTZ R3, R5, R3 ;  /* 0x0000000305037221 */ /* 0x000fe40000010000 */
[C---:B------:R-:W-:Y:S02]  /*17e40*/  FMUL.FTZ R5, R2.reuse, R113 ;  /* 0x0000007102057220 */ /* 0x040fe40000410000 */
[C---:B--2---:R-:W-:Y:S01]  /*17e50*/  FMUL.FTZ R12, R2.reuse, R116 ;  /* 0x00000074020c7220 */ /* 0x044fe20000410000 */
[----:B---3--:R-:W-:Y:S01]  /*17e60*/  F2FP.PACK_AB R116, R107, R153 ;  /* 0x000000996b74723e */ /* 0x008fe200000000ff */
[C---:B------:R-:W-:Y:S02]  /*17e70*/  FMUL.FTZ R16, R2.reuse, R120 ;  /* 0x0000007802107220 */ /* 0x040fe40000410000 */
[C---:B------:R-:W-:Y:S01]  /*17e80*/  FMUL.FTZ R92, R2.reuse, R92 ;  /* 0x0000005c025c7220 */ /* 0x040fe20000410000 */
[----:B------:R-:W2:Y:S01]  /*17e90*/  MUFU.EX2 R133, R15 ;  /* 0x0000000f00857308 */ /* 0x000ea20000000800 */
[C---:B------:R-:W-:Y:S02]  /*17ea0*/  FMUL.FTZ R93, R2.reuse, R93 ;  /* 0x0000005d025d7220 */ /* 0x040fe40000410000 */
[C---:B------:R-:W-:Y:S02]  /*17eb0*/  FMUL.FTZ R96, R2.reuse, R96 ;  /* 0x0000006002607220 */ /* 0x040fe40000410000 */
[C---:B------:R-:W-:Y:S02]  /*17ec0*/  FMUL.FTZ R97, R2.reuse, R97 ;  /* 0x0000006102617220 */ /* 0x040fe40000410000 */
[C---:B------:R-:W-:Y:S02]  /*17ed0*/  FMUL.FTZ R100, R2.reuse, R100 ;  /* 0x0000006402647220 */ /* 0x040fe40000410000 */
[----:B------:R-:W-:Y:S01]  /*17ee0*/  FMUL.FTZ R101, R2, R101 ;  /* 0x0000006502657220 */ /* 0x000fe20000410000 */
[----:B------:R-:W-:Y:S01]  /*17ef0*/  IADD3 R2, R186, R176, RZ ;  /* 0x000000b0ba027210 */ /* 0x000fe20007ffe0ff */
[----:B------:R-:W-:Y:S01]  /*17f00*/  FADD.FTZ R3, R153, R3 ;  /* 0x0000000399037221 */ /* 0x000fe20000010000 */
[----:B-1----:R-:W-:Y:S01]  /*17f10*/  F2FP.PACK_AB R153, R7, R18 ;  /* 0x000000120799723e */ /* 0x002fe200000000ff */
[----:B------:R-:W-:Y:S01]  /*17f20*/  FFMA.FTZ R6, R0, R219, R18 ;  /* 0x000000db00067223 */ /* 0x000fe20000010012 */
[----:B------:R-:W-:Y:S01]  /*17f30*/  MUFU.EX2 R129, R161 ;  /* 0x000000a100817308 */ /* 0x000fe20000000800 */
[----:B------:R-:W1:Y:S01]  /*17f40*/  LDSM.16.MT88.4 R156, [R2] ;  /* 0x00000000029c783b */ /* 0x000e620000004200 */
[----:B------:R-:W-:Y:S01]  /*17f50*/  FADD.FTZ R120, R107, R3 ;  /* 0x000000036b787221 */ /* 0x000fe20000010000 */
[----:B------:R-:W-:Y:S01]  /*17f60*/  IADD3 R3, R184, R2, RZ ;  /* 0x00000002b8037210 */ /* 0x000fe20007ffe0ff */
[----:B------:R-:W-:Y:S02]  /*17f70*/  FADD.FTZ R128, R7, R6 ;  /* 0x0000000607807221 */ /* 0x000fe40000010000 */
[C---:B------:R-:W-:Y:S02]  /*17f80*/  FMUL.FTZ R6, R0.reuse, R114 ;  /* 0x0000007200067220 */ /* 0x040fe40000410000 */
[C---:B------:R-:W-:Y:S02]  /*17f90*/  FMUL.FTZ R7, R0.reuse, R115 ;  /* 0x0000007300077220 */ /* 0x040fe40000410000 */
[----:B------:R-:W3:Y:S01]  /*17fa0*/  LDSM.16.MT88.4 R112, [R3] ;  /* 0x000000000370783b */ /* 0x000ee20000004200 */
[----:B--2---:R-:W-:Y:S01]  /*17fb0*/  F2FP.PACK_AB R155, R133, R132 ;  /* 0x00000084859b723e */ /* 0x004fe200000000ff */
[C---:B------:R-:W-:Y:S01]  /*17fc0*/  FMUL.FTZ R18, R0.reuse, R122 ;  /* 0x0000007a00127220 */ /* 0x040fe20000410000 */
[----:B------:R-:W-:Y:S01]  /*17fd0*/  MUFU.EX2 R161, R169 ;  /* 0x000000a900a17308 */ /* 0x000fe20000000800 */
[C---:B------:R-:W-:Y:S02]  /*17fe0*/  FMUL.FTZ R19, R0.reuse, R123 ;  /* 0x0000007b00137220 */ /* 0x040fe40000410000 */
[C---:B------:R-:W-:Y:S02]  /*17ff0*/  FMUL.FTZ R30, R0.reuse, R134 ;  /* 0x00000086001e7220 */ /* 0x040fe40000410000 */
[C---:B------:R-:W-:Y:S02]  /*18000*/  FMUL.FTZ R31, R0.reuse, R135 ;  /* 0x00000087001f7220 */ /* 0x040fe40000410000 */
[C---:B------:R-:W-:Y:S02]  /*18010*/  FMUL.FTZ R38, R0.reuse, R142 ;  /* 0x0000008e00267220 */ /* 0x040fe40000410000 */
[----:B------:R-:W-:Y:S02]  /*18020*/  FMUL.FTZ R39, R0, R143 ;  /* 0x0000008f00277220 */ /* 0x000fe40000410000 */
        /* <DEDUP_REMOVED lines=10> */
[C---:B------:R-:W-:Y:S01]  /*180d0*/  FMUL.FTZ R35, R0.reuse, R139 ;  /* 0x0000008b00237220 */ /* 0x040fe20000410000 */
[C---:B-1----:R-:W-:Y:S05]  /*180e0*/  HMMA.16816.F32 R4, R152.reuse, R156, R4 ;  /* 0x0000009c9804723c */ /* 0x042fea0000001804 */
[C---:B------:R-:W-:Y:S02]  /*180f0*/  FMUL.FTZ R42, R0.reuse, R42 ;  /* 0x0000002a002a7220 */ /* 0x040fe40000410000 */
[C---:B------:R-:W-:Y:S01]  /*18100*/  FMUL.FTZ R43, R0.reuse, R43 ;  /* 0x0000002b002b7220 */ /* 0x040fe20000410000 */
[C---:B------:R-:W-:Y:S01]  /*18110*/  HMMA.16816.F32 R12, R152.reuse, R158, R12 ;  /* 0x0000009e980c723c */ /* 0x040fe2000000180c */
[----:B------:R-:W-:Y:S03]  /*18120*/  MUFU.EX2 R126, R194 ;  /* 0x000000c2007e7308 */ /* 0x000fe60000000800 */
[C---:B------:R-:W-:Y:S02]  /*18130*/  FMUL.FTZ R46, R0.reuse, R46 ;  /* 0x0000002e002e7220 */ /* 0x040fe40000410000 */
[C---:B------:R-:W-:Y:S02]  /*18140*/  FMUL.FTZ R47, R0.reuse, R47 ;  /* 0x0000002f002f7220 */ /* 0x040fe40000410000 */
[C---:B---3--:R-:W-:Y:S03]  /*18150*/  HMMA.16816.F32 R16, R152.reuse, R112, R16 ;  /* 0x000000709810723c */ /* 0x048fe60000001810 */
[----:B------:R-:W-:Y:S01]  /*18160*/  MUFU.EX2 R131, R160 ;  /* 0x000000a000837308 */ /* 0x000fe20000000800 */
[C---:B------:R-:W-:Y:S02]  /*18170*/  FMUL.FTZ R50, R0.reuse, R50 ;  /* 0x0000003200327220 */ /* 0x040fe40000410000 */
[C---:B------:R-:W-:Y:S02]  /*18180*/  FMUL.FTZ R51, R0.reuse, R51 ;  /* 0x0000003300337220 */ /* 0x040fe40000410000 */
[C---:B------:R-:W-:Y:S01]  /*18190*/  HMMA.16816.F32 R20, R152.reuse, R114, R20 ;  /* 0x000000729814723c */ /* 0x040fe20000001814 */
[----:B------:R-:W1:Y:S03]  /*181a0*/  LDSM.16.MT88.4 R112, [R106] ;  /* 0x000000006a70783b */ /* 0x000e660000004200 */
[C---:B------:R-:W-:Y:S01]  /*181b0*/  FMUL.FTZ R54, R0.reuse, R54 ;  /* 0x0000003600367220 */ /* 0x040fe20000410000 */
[----:B------:R-:W-:Y:S01]  /*181c0*/  MUFU.EX2 R130, R162 ;  /* 0x000000a200827308 */ /* 0x000fe20000000800 */
[C---:B------:R-:W-:Y:S02]  /*181d0*/  FMUL.FTZ R55, R0.reuse, R55 ;  /* 0x0000003700377220 */ /* 0x040fe40000410000 */
[C---:B------:R-:W-:Y:S04]  /*181e0*/  FMUL.FTZ R58, R0.reuse, R58 ;  /* 0x0000003a003a7220 */ /* 0x040fe80000410000 */
        /* <DEDUP_REMOVED lines=17> */
[----:B--2---:R-:W-:Y:S01]  /*18300*/  F2FP.PACK_AB R119, R164, R130 ;  /* 0x00000082a477723e */ /* 0x004fe200000000ff */
[C---:B------:R-:W-:Y:S01]  /*18310*/  FMUL.FTZ R87, R0.reuse, R87 ;  /* 0x0000005700577220 */ /* 0x040fe20000410000 */
[C---:B-1----:R-:W-:Y:S03]  /*18320*/  HMMA.16816.F32 R24, R152.reuse, R112, R24 ;  /* 0x000000709818723c */ /* 0x042fe60000001818 */
        /* <DEDUP_REMOVED lines=19> */
[----:B------:R-:W2:Y:S01]  /*18460*/  MUFU.EX2 R120, R172 ;  /* 0x000000ac00787308 */ /* 0x000ea20000000800 */
[----:B------:R-:W-:Y:S09]  /*18470*/  LDSM.16.MT88.4 R140, [R0+0x1800] ;  /* 0x00180000008c783b */ /* 0x000ff20000004200 */
        /* <DEDUP_REMOVED lines=142> */
[----:B------:R2:W4:Y:S07]  /*18d60*/  LDSM.16.MT88.4 R12, [R2+0x5800] ;  /* 0x00580000020c783b */ /* 0x00052e0000004200 */
[C---:B---3--:R-:W-:Y:S08]  /*18d70*/  HMMA.16816.F32 R56, R152.reuse, R16, R56 ;  /* 0x000000109838723c */ /* 0x048ff00000001838 */
[C---:B------:R-:W-:Y:S01]  /*18d80*/  HMMA.16816.F32 R60, R152.reuse, R18, R60 ;  /* 0x00000012983c723c */ /* 0x040fe2000000183c */
[----:B------:R3:W5:Y:S03]  /*18d90*/  LDSM.16.MT88.4 R16, [R0+0x5800] ;  /* 0x005800000010783b */ /* 0x0007660000004200 */
[----:B--2---:R-:W-:Y:S04]  /*18da0*/  IADD3 R2, R188, -0x2, RZ ;  /* 0xfffffffebc027810 */ /* 0x004fe80007ffe0ff */
[C---:B-1----:R-:W-:Y:S03]  /*18db0*/  HMMA.16816.F32 R64, R152.reuse, R4, R64 ;  /* 0x000000049840723c */ /* 0x042fe60000001840 */
[----:B------:R-:W-:Y:S05]  /*18dc0*/  ISETP.GE.AND P0, PT, R2, R225, PT ;  /* 0x000000e10200720c */ /* 0x000fea0003f06270 */
[C---:B------:R-:W-:Y:S04]  /*18dd0*/  HMMA.16816.F32 R68, R152.reuse, R6, R68 ;  /* 0x000000069844723c */ /* 0x040fe80000001844 */
[----:B---3--:R-:W-:Y:S04]  /*18de0*/  FADD.FTZ R0, R164, R107 ;  /* 0x0000006ba4007221 */ /* 0x008fe80000010000 */
        /* <DEDUP_REMOVED lines=53> */
.L_x_3057:
        /* <DEDUP_REMOVED lines=22> */
.L_x_3058:
        /* <DEDUP_REMOVED lines=21> */
.L_x_2961:
[----:B------:R-:W-:Y:S05]  /*193f0*/  BSYNC B0 ;  /* 0x0000000000007941 */ /* 0x000fea0003800000 */
.L_x_2960:
        /* <DEDUP_REMOVED lines=10> */
.L_x_2954:
[----:B------:R-:W-:Y:S05]  /*194a0*/  BRA.DIV ~URZ, `(.L_x_2965) ;  /* 0x000075f27f007947 */ /* 0x000fea000b800000 */
[----:B------:R1:W2:Y:S02]  /*194b0*/  SHFL.BFLY PT, R0, R220, 0x2, 0x1f ;  /* 0x0c401f00dc007f89 */ /* 0x0002a400000e0000 */
.L_x_3059:
[----:B--2---:R-:W-:Y:S01]  /*194c0*/  FADD.FTZ R0, R0, R220 ;  /* 0x000000dc00007221 */ /* 0x004fe20000010000 */
[----:B------:R-:W-:Y:S05]  /*194d0*/  BRA.DIV ~URZ, `(.L_x_2966) ;  /* 0x000076227f007947 */ /* 0x000fea000b800000 */
[----:B------:R-:W2:Y:S04]  /*194e0*/  SHFL.BFLY PT, R2, R219, 0x2, 0x1f ;  /* 0x0c401f00db027f89 */ /* 0x000ea800000e0000 */
[----:B------:R-:W3:Y:S01]  /*194f0*/  SHFL.BFLY PT, R5, R0, 0x1, 0x1f ;  /* 0x0c201f0000057f89 */ /* 0x000ee200000e0000 */
[----:B--2---:R-:W-:-:S02]  /*19500*/  FADD.FTZ R4, R2, R219 ;  /* 0x000000db02047221 */ /* 0x004fc40000010000 */
[----:B---3--:R-:W-:-:S03]  /*19510*/  FADD.FTZ R0, R0, R5 ;  /* 0x0000000500007221 */ /* 0x008fc60000010000 */
[----:B------:R2:W3:Y:S04]  /*19520*/  SHFL.BFLY PT, R3, R4, 0x1, 0x1f ;  /* 0x0c201f0004037f89 */ /* 0x0004e800000e0000 */
.L_x_3060:
        /* <DEDUP_REMOVED lines=117> */
.L_x_2869:
[----:B------:R2:W5:Y:S01]  /*19c80*/  LDL R7, [R1] ;  /* 0x0000000001077983 */ /* 0x0005620000100800 */
[----:B------:R-:W-:Y:S03]  /*19c90*/  BSSY B0, `(.L_x_2967) ;  /* 0x0000012000007945 */ /* 0x000fe60003800000 */
[----:B------:R-:W3:Y:S02]  /*19ca0*/  S2R R6, SR_TID.X ;  /* 0x0000000000067919 */ /* 0x000ee40000002100 */
[----:B---3--:R-:W-:-:S13]  /*19cb0*/  LOP3.LUT P0, RZ, R6, 0xff, RZ, 0xc0, !PT ;  /* 0x000000ff06ff7812 */ /* 0x008fda000780c0ff */
[----:B------:R-:W-:Y:S05]  /*19cc0*/  @P0 BRA `(.L_x_2968) ;  /* 0x000000e000000947 */ /* 0x000fea0003800000 */
[----:B--2---:R-:W2:Y:S01]  /*19cd0*/  S2R R4, SR_LANEID ;  /* 0x0000000000047919 */ /* 0x004ea20000000000 */
        /* <DEDUP_REMOVED lines=11> */
[----:B---3-5:R-:W-:-:S05]  /*19d90*/  IADD3 R7, R3, c[0x0][0xc], R2 ;  /* 0x0000030003077a10 */ /* 0x028fca0007ffe002 */
[----:B------:R2:W-:Y:S02]  /*19da0*/  STL [R1], R7 ;  /* 0x0000000701007387 */ /* 0x0005e40000100800 */
.L_x_2968:
[----:B--2---:R-:W-:Y:S05]  /*19db0*/  BSYNC B0 ;  /* 0x0000000000007941 */ /* 0x004fea0003800000 */
.L_x_2967:
[----:B------:R-:W-:Y:S01]  /*19dc0*/  PRMT R0, R0, 0x9910, RZ ;  /* 0x0000991000007816 */ /* 0x000fe200000000ff */
[----:B------:R-:W-:Y:S01]  /*19dd0*/  BSSY B1, `(.L_x_2969) ;  /* 0x00003a9000017945 */ /* 0x000fe20003800000 */
[----:B-----5:R-:W-:Y:S02]  /*19de0*/  IMAD.MOV.U32 R35, RZ, RZ, R7 ;  /* 0x000000ffff237224 */ /* 0x020fe400078e0007 */
[----:B------:R-:W-:-:S13]  /*19df0*/  ISETP.NE.AND P0, PT, R0, RZ, PT ;  /* 0x000000ff0000720c */ /* 0x000fda0003f05270 */
[----:B------:R-:W-:Y:S05]  /*19e00*/  @!P0 BRA `(.L_x_2970) ;  /* 0x00002e0000008947 */ /* 0x000fea0003800000 */
[----:B------:R-:W2:Y:S01]  /*19e10*/  LDL R4, [R1+0x10] ;  /* 0x0000100001047983 */ /* 0x000ea20000100800 */
[----:B------:R-:W-:-:S03]  /*19e20*/  SHF.R.S32.HI R2, RZ, 0x1f, R6 ;  /* 0x0000001fff027819 */ /* 0x000fc60000011406 */
[----:B------:R-:W3:Y:S01]  /*19e30*/  LDL.LU R15, [R1+0x14] ;  /* 0x00001400010f7983 */ /* 0x000ee20000300800 */
[----:B------:R-:W-:-:S03]  /*19e40*/  LEA.HI R2, R2, R6, RZ, 0x5 ;  /* 0x0000000602027211 */ /* 0x000fc600078f28ff */
[----:B------:R-:W4:Y:S01]  /*19e50*/  LDL.LU R14, [R1+0x18] ;  /* 0x00001800010e7983 */ /* 0x000f220000300800 */
[----:B------:R-:W-:Y:S01]  /*19e60*/  SHF.R.S32.HI R2, RZ, 0x5, R2 ;  /* 0x00000005ff027819 */ /* 0x000fe20000011402 */
[----:B------:R-:W-:Y:S01]  /*19e70*/  WARPSYNC 0xffffffff ;  /* 0xffffffff00007948 */ /* 0x000fe20003800000 */
[----:B------:R-:W-:Y:S01]  /*19e80*/  LOP3.LUT R0, R150, R232, RZ, 0xfc, !PT ;  /* 0x000000e896007212 */ /* 0x000fe200078efcff */
[----:B------:R-:W-:Y:S01]  /*19e90*/  IMAD.MOV.U32 R7, RZ, RZ, 0x20 ;  /* 0x00000020ff077424 */ /* 0x000fe200078e00ff */
[----:B------:R-:W-:Y:S01]  /*19ea0*/  F2FP.PACK_AB R6, R27, R26 ;  /* 0x0000001a1b06723e */ /* 0x000fe200000000ff */
[----:B------:R-:W-:Y:S01]  /*19eb0*/  IMAD.SHL.U32 R2, R2, 0x400, RZ ;  /* 0x0000040002027824 */ /* 0x000fe200078e00ff */
[----:B------:R-:W-:Y:S01]  /*19ec0*/  F2FP.PACK_AB R5, R89, R88 ;  /* 0x000000585905723e */ /* 0x000fe200000000ff */
[----:B------:R-:W-:Y:S01]  /*19ed0*/  IMAD.MOV.U32 R9, RZ, RZ, 0x40 ;  /* 0x00000040ff097424 */ /* 0x000fe200078e00ff */
[----:B------:R-:W-:Y:S01]  /*19ee0*/  F2FP.PACK_AB R8, R115, R114 ;  /* 0x000000727308723e */ /* 0x000fe200000000ff */
[----:B------:R-:W-:Y:S01]  /*19ef0*/  IMAD R3, R252, 0x2, R2 ;  /* 0x00000002fc037824 */ /* 0x000fe200078e0202 */
[----:B------:R-:W3:Y:S03]  /*19f00*/  LDL.LU R13, [R1+0x2c] ;  /* 0x00002c00010d7983 */ /* 0x000ee60000300800 */
[----:B------:R-:W-:-:S04]  /*19f10*/  IMAD.IADD R0, R3, 0x1, R0 ;  /* 0x0000000103007824 */ /* 0x000fc800078e0200 */
[----:B------:R-:W-:-:S05]  /*19f20*/  IMAD.SHL.U32 R0, R0, 0x2, RZ ;  /* 0x0000000200007824 */ /* 0x000fca00078e00ff */
[----:B------:R-:W-:Y:S01]  /*19f30*/  IADD3 R3, R0, 0x80, RZ ;  /* 0x0000008000037810 */ /* 0x000fe20007ffe0ff */
[----:B------:R-:W-:Y:S01]  /*19f40*/  IMAD.MOV.U32 R16, RZ, RZ, c[0x0][0x388] ;  /* 0x0000e200ff107624 */ /* 0x000fe200078e00ff */
[----:B------:R-:W-:Y:S01]  /*19f50*/  BAR.SYNC.DEFER_BLOCKING 0x1, 0x100 ;  /* 0x0044000000007b1d */ /* 0x000fe20000010000 */
[----:B--2---:R-:W-:-:S04]  /*19f60*/  LOP3.LUT R2, R4, 0x1, RZ, 0xc0, !PT ;  /* 0x0000000104027812 */ /* 0x004fc800078ec0ff */
[----:B------:R-:W-:-:S04]  /*19f70*/  ISETP.NE.U32.AND P0, PT, R2, 0x1, PT ;  /* 0x000000010200780c */ /* 0x000fc80003f05070 */
[----:B------:R-:W-:Y:S02]  /*19f80*/  R2P PR, R4, 0x6 ;  /* 0x0000000604007804 */ /* 0x000fe40000000000 */
[----:B------:R-:W-:Y:S02]  /*19f90*/  F2FP.PACK_AB R4, R153, R152 ;  /* 0x000000989904723e */ /* 0x000fe400000000ff */
[----:B------:R-:W-:-:S03]  /*19fa0*/  IADD3 R2, R0, 0x70, RZ ;  /* 0x0000007000027810 */ /* 0x000fc60007ffe0ff */
[----:B------:R2:W-:Y:S02]  /*19fb0*/  STS [R0+0x80], R4 ;  /* 0x0000800400007388 */ /* 0x0005e40000000800 */
[----:B------:R-:W-:Y:S02]  /*19fc0*/  @P0 IADD3 R2, R3, 0x10, RZ ;  /* 0x0000001003020810 */ /* 0x000fe40007ffe0ff */
[----:B------:R-:W-:-:S05]  /*19fd0*/  F2FP.PACK_AB R3, R97, R96 ;  /* 0x000000606103723e */ /* 0x000fca00000000ff */
[----:B------:R1:W-:Y:S01]  /*19fe0*/  STS [R0+0x480], R3 ;  /* 0x0004800300007388 */ /* 0x0003e20000000800 */
[----:B------:R-:W-:-:S03]  /*19ff0*/  SEL R9, R9, 0xffffffc0, !P2 ;  /* 0xffffffc009097807 */ /* 0x000fc60005000000 */
[----:B------:R3:W-:Y:S04]  /*1a000*/  STS [R2], R6 ;  /* 0x0000000602007388 */ /* 0x0007e80000000800 */
[----:B------:R4:W-:Y:S01]  /*1a010*/  STS [R2+0x400], R5 ;  /* 0x0004000502007388 */ /* 0x0009e20000000800 */
[----:B--2---:R-:W-:Y:S02]  /*1a020*/  SEL R4, R7, 0xffffffe0, !P1 ;  /* 0xffffffe007047807 */ /* 0x004fe40004800000 */
[----:B------:R-:W-:-:S03]  /*1a030*/  F2FP.PACK_AB R7, R29, R28 ;  /* 0x0000001c1d07723e */ /* 0x000fc600000000ff */
[----:B-1----:R-:W-:Y:S02]  /*1a040*/  IMAD.IADD R3, R0, 0x1, R4 ;  /* 0x0000000100037824 */ /* 0x002fe400078e0204 */
[--C-:B------:R-:W-:Y:S01]  /*1a050*/  IMAD.IADD R4, R4, 0x1, R2.reuse ;  /* 0x0000000104047824 */ /* 0x100fe200078e0202 */
[----:B---3--:R-:W-:Y:S02]  /*1a060*/  F2FP.PACK_AB R6, R123, R122 ;  /* 0x0000007a7b06723e */ /* 0x008fe400000000ff */
[----:B----4-:R-:W-:Y:S01]  /*1a070*/  F2FP.PACK_AB R5, R31, R30 ;  /* 0x0000001e1f05723e */ /* 0x010fe200000000ff */
[----:B------:R1:W-:Y:S04]  /*1a080*/  STS [R3+0x80], R7 ;  /* 0x0000800703007388 */ /* 0x0003e80000000800 */
[----:B------:R2:W-:Y:S04]  /*1a090*/  STS [R3+0x480], R6 ;  /* 0x0004800603007388 */ /* 0x0005e80000000800 */
[----:B------:R3:W-:Y:S01]  /*1a0a0*/  STS [R4], R5 ;  /* 0x0000000504007388 */ /* 0x0007e20000000800 */
[----:B------:R-:W-:-:S03]  /*1a0b0*/  IMAD.IADD R12, R9, 0x1, R2 ;  /* 0x00000001090c7824 */ /* 0x000fc600078e0202 */
[----:B------:R4:W-:Y:S01]  /*1a0c0*/  STS [R4+0x400], R8 ;  /* 0x0004000804007388 */ /* 0x0009e20000000800 */
[----:B-1----:R-:W-:Y:S01]  /*1a0d0*/  F2FP.PACK_AB R7, R37, R36 ;  /* 0x000000242507723e */ /* 0x002fe200000000ff */
[----:B--2---:R-:W-:Y:S01]  /*1a0e0*/  IMAD.IADD R6, R0, 0x1, R9 ;  /* 0x0000000100067824 */ /* 0x004fe200078e0209 */
[----:B---3--:R-:W-:-:S04]  /*1a0f0*/  F2FP.PACK_AB R5, R93, R92 ;  /* 0x0000005c5d05723e */ /* 0x008fc800000000ff */
[----:B------:R1:W-:Y:S04]  /*1a100*/  STS [R6+0x80], R7 ;  /* 0x0000800706007388 */ /* 0x0003e80000000800 */
[----:B------:R2:W-:Y:S01]  /*1a110*/  STS [R6+0x480], R5 ;  /* 0x0004800506007388 */ /* 0x0005e20000000800 */
[----:B----4-:R-:W-:Y:S02]  /*1a120*/  F2FP.PACK_AB R8, R107, R106 ;  /* 0x0000006a6b08723e */ /* 0x010fe400000000ff */
[----:B-1----:R-:W-:Y:S02]  /*1a130*/  F2FP.PACK_AB R7, R39, R38 ;  /* 0x000000262707723e */ /* 0x002fe400000000ff */
[----:B--2---:R-:W-:-:S03]  /*1a140*/  F2FP.PACK_AB R5, R129, R128 ;  /* 0x000000808105723e */ /* 0x004fc600000000ff */
[----:B------:R1:W-:Y:S04]  /*1a150*/  STS [R12], R7 ;  /* 0x000000070c007388 */ /* 0x0003e80000000800 */
[----:B------:R2:W-:Y:S01]  /*1a160*/  STS [R12+0x400], R5 ;  /* 0x000400050c007388 */ /* 0x0005e20000000800 */
[----:B-1----:R-:W-:Y:S01]  /*1a170*/  F2FP.PACK_AB R7, R119, R118 ;  /* 0x000000767707723e */ /* 0x002fe200000000ff */
[----:B--2---:R-:W-:-:S05]  /*1a180*/  IMAD.IADD R5, R9, 0x1, R3 ;  /* 0x0000000109057824 */ /* 0x004fca00078e0203 */
[----:B------:R1:W-:Y:S04]  /*1a190*/  STS [R5+0x480], R7 ;  /* 0x0004800705007388 */ /* 0x0003e80000000800 */
[----:B------:R2:W-:Y:S01]  /*1a1a0*/  STS [R5+0x80], R8 ;  /* 0x0000800805007388 */ /* 0x0005e20000000800 */
[----:B-1----:R-:W-:Y:S01]  /*1a1b0*/  IMAD.IADD R7, R4, 0x1, R9 ;  /* 0x0000000104077824 */ /* 0x002fe200078e0209 */
[----:B------:R-:W-:Y:S02]  /*1a1c0*/  F2FP.PACK_AB R9, R113, R112 ;  /* 0x000000707109723e */ /* 0x000fe400000000ff */
        /* <DEDUP_REMOVED lines=37> */
[----:B------:R-:W-:Y:S04]  /*1a420*/  STS [R0+0x8080], R9 ;  /* 0x0080800900007388 */ /* 0x000fe80000000800 */
[----:B------:R1:W-:Y:S02]  /*1a430*/  STS [R0+0x8480], R8 ;  /* 0x0084800800007388 */ /* 0x0003e40000000800 */
[----:B-1----:R-:W-:Y:S02]  /*1a440*/  F2FP.PACK_AB R0, R63, R62 ;  /* 0x0000003e3f00723e */ /* 0x002fe400000000ff */
[----:B------:R-:W-:-:S03]  /*1a450*/  F2FP.PACK_AB R8, R73, R72 ;  /* 0x000000484908723e */ /* 0x000fc600000000ff */
        /* <DEDUP_REMOVED lines=8> */
[----:B------:R1:W-:Y:S01]  /*1a4e0*/  STS [R4+0x8400], R0 ;  /* 0x0084000004007388 */ /* 0x0003e20000000800 */
[----:B------:R-:W-:-:S03]  /*1a4f0*/  F2FP.PACK_AB R3, R125, R124 ;  /* 0x0000007c7d03723e */ /* 0x000fc600000000ff */
[----:B------:R2:W-:Y:S04]  /*1a500*/  STS [R4+0x8000], R2 ;  /* 0x0080000204007388 */ /* 0x0005e80000000800 */
[----:B------:R3:W-:Y:S01]  /*1a510*/  STS [R6+0x8080], R3 ;  /* 0x0080800306007388 */ /* 0x0007e20000000800 */
[----:B------:R-:W-:Y:S02]  /*1a520*/  ISETP.NE.U32.AND P0, PT, RZ, c[0x0][0x508], PT ;  /* 0x00014200ff007a0c */ /* 0x000fe40003f05070 */
[----:B-1----:R-:W-:Y:S02]  /*1a530*/  F2FP.PACK_AB R0, R79, R78 ;  /* 0x0000004e4f00723e */ /* 0x002fe400000000ff */
[----:B--2---:R-:W-:-:S03]  /*1a540*/  F2FP.PACK_AB R2, R75, R74 ;  /* 0x0000004a4b02723e */ /* 0x004fc600000000ff */
[----:B------:R1:W-:Y:S01]  /*1a550*/  STS [R6+0x8480], R0 ;  /* 0x0084800006007388 */ /* 0x0003e20000000800 */
[----:B---3--:R-:W-:-:S03]  /*1a560*/  F2FP.PACK_AB R3, R121, R120 ;  /* 0x000000787903723e */ /* 0x008fc600000000ff */
[----:B------:R2:W-:Y:S04]  /*1a570*/  STS [R12+0x8400], R2 ;  /* 0x008400020c007388 */ /* 0x0005e80000000800 */
[----:B------:R3:W-:Y:S01]  /*1a580*/  STS [R12+0x8000], R3 ;  /* 0x008000030c007388 */ /* 0x0007e20000000800 */
[----:B------:R-:W-:Y:S02]  /*1a590*/  ISETP.NE.AND.EX P2, PT, RZ, c[0x0][0x50c], PT, P0 ;  /* 0x00014300ff007a0c */ /* 0x000fe40003f45300 */
[----:B-1----:R-:W-:Y:S02]  /*1a5a0*/  F2FP.PACK_AB R0, R85, R84 ;  /* 0x000000545500723e */ /* 0x002fe400000000ff */
[----:B--2---:R-:W-:-:S03]  /*1a5b0*/  F2FP.PACK_AB R2, R59, R58 ;  /* 0x0000003a3b02723e */ /* 0x004fc600000000ff */
[----:B------:R1:W-:Y:S01]  /*1a5c0*/  STS [R5+0x8080], R0 ;  /* 0x0080800005007388 */ /* 0x0003e20000000800 */
[----:B---3--:R-:W-:-:S03]  /*1a5d0*/  F2FP.PACK_AB R3, R55, R54 ;  /* 0x000000363703723e */ /* 0x008fc600000000ff */
[----:B------:R2:W-:Y:S04]  /*1a5e0*/  STS [R5+0x8480], R2 ;  /* 0x0084800205007388 */ /* 0x0005e80000000800 */
[----:B------:R-:W-:Y:S01]  /*1a5f0*/  STS [R7+0x8400], R3 ;  /* 0x0084000307007388 */ /* 0x000fe20000000800 */
[----:B------:R-:W-:Y:S02]  /*1a600*/  ISETP.NE.U32.AND P3, PT, RZ, c[0x0][0x500], PT ;  /* 0x00014000ff007a0c */ /* 0x000fe40003f65070 */
[----:B-1----:R-:W-:-:S05]  /*1a610*/  F2FP.PACK_AB R0, R25, R24 ;  /* 0x000000181900723e */ /* 0x002fca00000000ff */
[----:B------:R1:W-:Y:S04]  /*1a620*/  STS [R7+0x8000], R0 ;  /* 0x0080000007007388 */ /* 0x0003e80000000800 */
[----:B------:R-:W-:Y:S01]  /*1a630*/  BAR.SYNC.DEFER_BLOCKING 0x1, 0x100 ;  /* 0x0044000000007b1d */ /* 0x000fe20000010000 */
[----:B------:R-:W-:Y:S02]  /*1a640*/  ISETP.NE.AND.EX P3, PT, RZ, c[0x0][0x504], PT, P3 ;  /* 0x00014100ff007a0c */ /* 0x000fe40003f65330 */
[C---:B------:R-:W-:Y:S02]  /*1a650*/  @P2 IADD3 R8, P0, R15.reuse, c[0x0][0x508], RZ ;  /* 0x000142000f082a10 */ /* 0x040fe40007f1e0ff */
[----:B------:R-:W-:Y:S01]  /*1a660*/  IADD3 R4, P1, R15, c[0x0][0x500], RZ ;  /* 0x000140000f047a10 */ /* 0x000fe20007f3e0ff */
[----:B--2---:R-:W-:Y:S01]  /*1a670*/  IMAD.MOV.U32 R2, RZ, RZ, RZ ;  /* 0x000000ffff027224 */ /* 0x004fe200078e00ff */
[----:B------:R-:W-:-:S02]  /*1a680*/  @P2 IADD3.X R9, R14, c[0x0][0x50c], RZ, P0, !PT ;  /* 0x000143000e092a10 */ /* 0x000fc400007fe4ff */
[----:B------:R-:W-:-:S03]  /*1a690*/  IADD3.X R5, R14, c[0x0][0x504], RZ, P1, !PT ;  /* 0x000141000e057a10 */ /* 0x000fc60000ffe4ff */
[----:B------:R2:W5:Y:S04]  /*1a6a0*/  @P2 LDG.E R16, [R8.64] ;  /* 0x0000000808102981 */ /* 0x000568000c1e1900 */
[----:B------:R2:W5:Y:S01]  /*1a6b0*/  @P3 LDG.E R2, [R4.64] ;  /* 0x0000000804023981 */ /* 0x000562000c1e1900 */
[----:B------:R-:W-:-:S04]  /*1a6c0*/  ISETP.NE.AND P0, PT, R13, RZ, PT ;  /* 0x000000ff0d00720c */ /* 0x000fc80003f05270 */
[----:B-1----:R-:W-:Y:S01]  /*1a6d0*/  SEL R0, R13, c[0x0][0x3d4], P0 ;  /* 0x0000f5000d007a07 */ /* 0x002fe20000000000 */
[----:B------:R-:W-:Y:S05]  /*1a6e0*/  @P2 BRA `(.L_x_2971) ;  /* 0x0000004000002947 */ /* 0x000fea0003800000 */
[----:B------:R-:W-:Y:S05]  /*1a6f0*/  @!P3 BRA `(.L_x_2971) ;  /* 0x000000300000b947 */ /* 0x000fea0003800000 */
[----:B-----5:R1:W3:Y:S04]  /*1a700*/  LDG.E R16, [R4.64] ;  /* 0x0000000804107981 */ /* 0x0202e8000c1e1900 */
[----:B-12---:R-:W3:Y:S02]  /*1a710*/  LDG.E R4, [R4.64+0x4] ;  /* 0x0000040804047981 */ /* 0x006ee4000c1e1900 */
[----:B---3--:R-:W-:Y:S02]  /*1a720*/  IADD3 R16, -R16, R4, RZ ;  /* 0x0000000410107210 */ /* 0x008fe40007ffe1ff */
.L_x_2971:
[----:B--2---:R-:W2:Y:S04]  /*1a730*/  LDL.LU R5, [R1+0x1c] ;  /* 0x00001c0001057983 */ /* 0x004ea80000300800 */
[----:B------:R-:W3:Y:S04]  /*1a740*/  LDL.LU R4, [R1+0x8] ;  /* 0x0000080001047983 */ /* 0x000ee80000300800 */
[----:B------:R-:W4:Y:S04]  /*1a750*/  LDL.LU R3, [R1+0x28] ;  /* 0x0000280001037983 */ /* 0x000f280000300800 */
[----:B------:R-:W4:Y:S04]  /*1a760*/  LDL R13, [R1+0x64] ;  /* 0x00006400010d7983 */ /* 0x000f280000100800 */
[----:B------:R-:W4:Y:S04]  /*1a770*/  LDL R32, [R1+0x4] ;  /* 0x0000040001207983 */ /* 0x000f280000100800 */
[----:B------:R-:W4:Y:S04]  /*1a780*/  LDL R23, [R1+0x30] ;  /* 0x0000300001177983 */ /* 0x000f280000100800 */
[----:B------:R-:W4:Y:S01]  /*1a790*/  LDL R33, [R1+0x6c] ;  /* 0x00006c0001217983 */ /* 0x000f220000100800 */
[----:B------:R-:W-:Y:S01]  /*1a7a0*/  IMAD.MOV.U32 R12, RZ, RZ, 0x368 ;  /* 0x00000368ff0c7424 */ /* 0x000fe200078e00ff */
[----:B------:R-:W-:-:S04]  /*1a7b0*/  ISETP.GT.AND P2, PT, R0, 0x1, PT ;  /* 0x000000010000780c */ /* 0x000fc80003f44270 */
[----:B------:R-:W-:-:S04]  /*1a7c0*/  SEL R12, R12, 0x328, P2 ;  /* 0x000003280c0c7807 */ /* 0x000fc80001000000 */
[----:B------:R1:W2:Y:S08]  /*1a7d0*/  LDC.64 R6, c[0x0][R12+0x170] ;  /* 0x00005c000c067b82 */ /* 0x0002b00000000a00 */
[----:B------:R1:W2:Y:S08]  /*1a7e0*/  LDC.64 R8, c[0x0][R12+0x168] ;  /* 0x00005a000c087b82 */ /* 0x0002b00000000a00 */
[----:B------:R1:W2:Y:S01]  /*1a7f0*/  LDC.64 R18, c[0x0][R12+0x178] ;  /* 0x00005e000c127b82 */ /* 0x0002a20000000a00 */
[----:B------:R-:W-:-:S07]  /*1a800*/  ISETP.NE.U32.AND P0, PT, RZ, c[0x0][0x500], PT ;  /* 0x00014000ff007a0c */ /* 0x000fce0003f05070 */
[----:B------:R1:W2:Y:S01]  /*1a810*/  LDC.64 R20, c[0x0][R12+0x160] ;  /* 0x000058000c147b82 */ /* 0x0002a20000000a00 */
[----:B------:R-:W-:Y:S01]  /*1a820*/  ISETP.NE.AND.EX P0, PT, RZ, c[0x0][0x504], PT, P0 ;  /* 0x00014100ff007a0c */ /* 0x000fe20003f05300 */
[----:B-1----:R-:W-:-:S05]  /*1a830*/  IMAD.MOV.U32 R12, RZ, RZ, c[0x0][0x4e8] ;  /* 0x00013a00ff0c7624 */ /* 0x002fca00078e00ff */
[----:B------:R-:W-:Y:S01]  /*1a840*/  ISETP.NE.AND P5, PT, R12, 0x1, PT ;  /* 0x000000010c00780c */ /* 0x000fe20003fa5270 */
[----:B------:R-:W1:Y:S01]  /*1a850*/  S2R R86, SR_TID.X ;  /* 0x0000000000567919 */ /* 0x000e620000002100 */
[----:B--2---:R-:W-:Y:S02]  /*1a860*/  SEL R0, R5, RZ, !P0 ;  /* 0x000000ff05007207 */ /* 0x004fe40004000000 */
[----:B---3--:R-:W-:Y:S02]  /*1a870*/  LOP3.LUT R5, R4, 0xffff, RZ, 0xc0, !PT ;  /* 0x0000ffff04057812 */ /* 0x008fe400078ec0ff */
[----:B----4-:R-:W-:Y:S01]  /*1a880*/  SEL R4, R3, RZ, !P0 ;  /* 0x000000ff03047207 */ /* 0x010fe20004000000 */
[----:B------:R-:W-:-:S04]  /*1a890*/  IMAD R3, R7, R0, RZ ;  /* 0x0000000007037224 */ /* 0x000fc800078e02ff */
[----:B------:R-:W-:Y:S02]  /*1a8a0*/  IMAD R4, R6, R4, R3 ;  /* 0x0000000406047224 */ /* 0x000fe400078e0203 */
[-C--:B------:R-:W-:Y:S02]  /*1a8b0*/  IMAD R3, R9, R5.reuse, RZ ;  /* 0x0000000509037224 */ /* 0x080fe400078e02ff */
[----:B------:R-:W-:-:S04]  /*1a8c0*/  IMAD.WIDE.U32 R8, R8, R5, RZ ;  /* 0x0000000508087225 */ /* 0x000fc800078e00ff */
[----:B------:R-:W-:-:S04]  /*1a8d0*/  IMAD.WIDE.U32 R6, R6, R0, RZ ;  /* 0x0000000006067225 */ /* 0x000fc800078e00ff */
[----:B------:R-:W-:Y:S02]  /*1a8e0*/  IMAD.IADD R14, R9, 0x1, R3 ;  /* 0x00000001090e7824 */ /* 0x000fe400078e0203 */
[----:B------:R-:W-:Y:S01]  /*1a8f0*/  IMAD.IADD R3, R13, 0x1, R32 ;  /* 0x000000010d037824 */ /* 0x000fe200078e0220 */
[----:B-----5:R-:W-:Y:S02]  /*1a900*/  IADD3 R12, P4, P3, R6, R8, R2 ;  /* 0x00000008060c7210 */ /* 0x020fe40007b9e002 */
[----:B------:R-:W-:Y:S01]  /*1a910*/  SEL R6, R23, RZ, P2 ;  /* 0x000000ff17067207 */ /* 0x000fe20001000000 */
[----:B------:R-:W-:-:S04]  /*1a920*/  @P5 IMAD.HI.U32 R8, R3, c[0x0][0x4ec], RZ ;  /* 0x00013b0003085a27 */ /* 0x000fc800078e00ff */
[----:B------:R-:W-:Y:S02]  /*1a930*/  IMAD.IADD R15, R7, 0x1, R4 ;  /* 0x00000001070f7824 */ /* 0x000fe400078e0204 */
[-C--:B------:R-:W-:Y:S02]  /*1a940*/  IMAD R9, R19, R6.reuse, RZ ;  /* 0x0000000613097224 */ /* 0x080fe400078e02ff */
[----:B------:R-:W-:Y:S01]  /*1a950*/  IMAD.MOV.U32 R4, RZ, RZ, R3 ;  /* 0x000000ffff047224 */ /* 0x000fe200078e0003 */
[----:B------:R-:W-:Y:S01]  /*1a960*/  @P5 SHF.R.U32.HI R4, RZ, c[0x0][0x4f0], R8 ;  /* 0x00013c00ff045a19 */ /* 0x000fe20000011608 */
[----:B------:R-:W-:Y:S01]  /*1a970*/  IMAD.WIDE.U32 R6, R18, R6, RZ ;  /* 0x0000000612067225 */ /* 0x000fe200078e00ff */
[----:B------:R-:W-:-:S03]  /*1a980*/  SHF.R.S32.HI R8, RZ, 0x1f, R2 ;  /* 0x0000001fff087819 */ /* 0x000fc60000011402 */
[----:B------:R-:W-:Y:S02]  /*1a990*/  IMAD.IADD R13, R7, 0x1, R9 ;  /* 0x00000001070d7824 */ /* 0x000fe400078e0209 */
[----:B------:R-:W-:Y:S01]  /*1a9a0*/  IMAD.MOV R7, RZ, RZ, -R4 ;  /* 0x000000ffff077224 */ /* 0x000fe200078e0a04 */
[----:B------:R-:W-:Y:S02]  /*1a9b0*/  IADD3 R6, P1, P0, R4, R12, R6 ;  /* 0x0000000c04067210 */ /* 0x000fe4000783e006 */
[----:B------:R-:W-:Y:S01]  /*1a9c0*/  SHF.R.S32.HI R9, RZ, 0x1f, R4 ;  /* 0x0000001fff097819 */ /* 0x000fe20000011404 */
[----:B------:R-:W-:Y:S01]  /*1a9d0*/  IMAD R4, R7, c[0x0][0x4e8], R3 ;  /* 0x00013a0007047a24 */ /* 0x000fe200078e0203 */
[----:B------:R-:W-:-:S04]  /*1a9e0*/  IADD3.X R12, R15, R14, R8, P4, P3 ;  /* 0x0000000e0f0c7210 */ /* 0x000fc800027e6408 */
[----:B------:R-:W-:Y:S01]  /*1a9f0*/  IADD3.X R7, R9, R12, R13, P1, P0 ;  /* 0x0000000c09077210 */ /* 0x000fe20000fe040d */
[----:B------:R-:W-:Y:S01]  /*1aa00*/  IMAD R9, R21, R4, RZ ;  /* 0x0000000415097224 */ /* 0x000fe200078e02ff */
[----:B------:R-:W-:-:S05]  /*1aa10*/  SHF.R.S32.HI R12, RZ, 0x1f, R4 ;  /* 0x0000001fff0c7819 */ /* 0x000fca0000011404 */
[C---:B------:R-:W-:Y:S02]  /*1aa20*/  IMAD R9, R20.reuse, R12, R9 ;  /* 0x0000000c14097224 */ /* 0x040fe400078e0209 */
[----:B------:R-:W-:Y:S02]  /*1aa30*/  IMAD.MOV.U32 R12, RZ, RZ, c[0x0][0x4a8] ;  /* 0x00012a00ff0c7624 */ /* 0x000fe400078e00ff */
[----:B------:R-:W-:Y:S01]  /*1aa40*/  IMAD.WIDE.U32 R6, R20, R4, R6 ;  /* 0x0000000414067225 */ /* 0x000fe200078e0006 */
[----:B-1----:R-:W-:Y:S02]  /*1aa50*/  SHF.R.S32.HI R23, RZ, 0x1f, R86 ;  /* 0x0000001fff177819 */ /* 0x002fe40000011456 */
        /* <DEDUP_REMOVED lines=27> */
[----:B------:R-:W-:Y:S01]  /*1ac10*/  IMAD.WIDE.U32 R6, R2, c[0x0][0x3a0], RZ ;  /* 0x0000e80002067a25 */ /* 0x000fe200078e00ff */
[----:B------:R1:W3:Y:S01]  /*1ac20*/  LDS.128 R24, [R144+0x80] ;  /* 0x0000800090187984 */ /* 0x0002e20000000c00 */
[-C--:B--2---:R-:W-:Y:S02]  /*1ac30*/  IADD3 R12, R250, R32.reuse, RZ ;  /* 0x00000020fa0c7210 */ /* 0x084fe40007ffe0ff */
        /* <DEDUP_REMOVED lines=40> */
.L_x_3061:
[----:B------:R-:W-:Y:S05]  /*1aec0*/  BRA.DIV ~URZ, `(.L_x_2974) ;  /* 0x00005da27f007947 */ /* 0x000fea000b800000 */
[----:B------:R4:W2:Y:S02]  /*1aed0*/  SHFL.IDX PT, R0, R14, RZ, 0x181f ;  /* 0x00181fff0e007589 */ /* 0x0008a400000e0000 */
.L_x_3062:
        /* <DEDUP_REMOVED lines=15> */
.L_x_2976:
[----:B------:R-:W-:Y:S05]  /*1afd0*/  BSYNC B0 ;  /* 0x0000000000007941 */ /* 0x000fea0003800000 */
.L_x_2975:
[----:B------:R-:W-:Y:S05]  /*1afe0*/  BRA.DIV ~URZ, `(.L_x_2977) ;  /* 0x00005cf27f007947 */ /* 0x000fea000b800000 */
[----:B---3--:R3:W4:Y:S04]  /*1aff0*/  SHFL.IDX PT, R5, R13, 0x1, 0x181f ;  /* 0x00381f000d057f89 */ /* 0x00872800000e0000 */
[----:B--2---:R3:W2:Y:S02]  /*1b000*/  SHFL.IDX PT, R0, R14, 0x1, 0x181f ;  /* 0x00381f000e007f89 */ /* 0x0046a400000e0000 */
.L_x_3063:
        /* <DEDUP_REMOVED lines=16> */
.L_x_2979:
[----:B------:R-:W-:Y:S05]  /*1b110*/  BSYNC B0 ;  /* 0x0000000000007941 */ /* 0x000fea0003800000 */
.L_x_2978:
[----:B------:R-:W-:Y:S05]  /*1b120*/  BRA.DIV ~URZ, `(.L_x_2980) ;  /* 0x00005c827f007947 */ /* 0x000fea000b800000 */
[----:B----4-:R4:W3:Y:S02]  /*1b130*/  SHFL.IDX PT, R5, R13, 0x2, 0x181f ;  /* 0x00581f000d057f89 */ /* 0x0108e400000e0000 */
.L_x_3064:
[----:B------:R-:W-:Y:S05]  /*1b140*/  BRA.DIV ~URZ, `(.L_x_2981) ;  /* 0x00005cd27f007947 */ /* 0x000fea000b800000 */
[----:B--2---:R2:W4:Y:S02]  /*1b150*/  SHFL.IDX PT, R0, R14, 0x2, 0x181f ;  /* 0x00581f000e007f89 */ /* 0x00452400000e0000 */
.L_x_3065:
        /* <DEDUP_REMOVED lines=16> */
.L_x_2983:
[----:B------:R-:W-:Y:S05]  /*1b260*/  BSYNC B0 ;  /* 0x0000000000007941 */ /* 0x000fea0003800000 */
.L_x_2982:
[----:B------:R-:W-:Y:S05]  /*1b270*/  BRA.DIV ~URZ, `(.L_x_2984) ;  /* 0x00005c127f007947 */ /* 0x000fea000b800000 */
[----:B---3--:R3:W2:Y:S04]  /*1b280*/  SHFL.IDX PT, R6, R13, 0x3, 0x181f ;  /* 0x00781f000d067f89 */ /* 0x0086a800000e0000 */
[----:B----4-:R3:W4:Y:S02]  /*1b290*/  SHFL.IDX PT, R0, R14, 0x3, 0x181f ;  /* 0x00781f000e007f89 */ /* 0x01072400000e0000 */
.L_x_3066:
        /* <DEDUP_REMOVED lines=17> */
.L_x_2972:
[----:B------:R-:W3:Y:S01]  /*1b3b0*/  LDL.LU R9, [R1+0x30] ;  /* 0x0000300001097983 */ /* 0x000ee20000300800 */
        /* <DEDUP_REMOVED lines=16> */
[----:B------:R-:W-:-:S03]  /*1b4c0*/  IADD3 R6, -R0, RZ, RZ ;  /* 0x000000ff00067210 */ /* 0x000fc60007ffe1ff */
[----:B------:R-:W-:Y:S02]  /*1b4d0*/  IMAD R2, R2, c[0x0][0x430], RZ ;  /* 0x00010c0002027a24 */ /* 0x000fe400078e02ff */
[----:B------:R-:W-:Y:S02]  /*1b4e0*/  IMAD R6, R6, c[0x0][0x4e8], R3 ;  /* 0x00013a0006067a24 */ /* 0x000fe400078e0203 */
[----:B------:R-:W-:Y:S02]  /*1b4f0*/  IMAD R7, R0, c[0x0][0x434], R2 ;  /* 0x00010d0000077a24 */ /* 0x000fe400078e0202 */
[----:B---3--:R-:W-:-:S04]  /*1b500*/  IMAD.WIDE.U32 R4, R9, c[0x0][0x448], R4 ;  /* 0x0001120009047a25 */ /* 0x008fc800078e0004 */
        /* <DEDUP_REMOVED lines=12> */
.L_x_3067:
[----:B------:R-:W-:Y:S05]  /*1b5d0*/  BRA.DIV ~URZ, `(.L_x_2987) ;  /* 0x000059f27f007947 */ /* 0x000fea000b800000 */
[----:B------:R4:W1:Y:S02]  /*1b5e0*/  SHFL.IDX PT, R0, R14, RZ, 0x1c1f ;  /* 0x001c1fff0e007589 */ /* 0x00086400000e0000 */
.L_x_3068:
        /* <DEDUP_REMOVED lines=30> */
[----:B------:R-:W-:-:S02]  /*1b7d0*/  IADD3 R20, R251, 0xa8, RZ ;  /* 0x000000a8fb147810 */ /* 0x000fc40007ffe0ff */
        /* <DEDUP_REMOVED lines=72> */
[C---:B--2---:R-:W-:Y:S02]  /*1bc60*/  @!P1 LEA R2, P0, R9.reuse, R0, 0x2 ;  /* 0x0000000009029211 */ /* 0x044fe400078010ff */
        /* <DEDUP_REMOVED lines=22> */
[C---:B------:R-:W-:Y:S02]  /*1bdd0*/  @!P2 LEA R8, P0, R17.reuse, R0, 0x2 ;  /* 0x000000001108a211 */ /* 0x040fe400078010ff */
[----:B------:R-:W-:Y:S02]  /*1bde0*/  ISETP.GE.AND P5, PT, R12, c[0x0][0x3c8], PT ;  /* 0x0000f2000c007a0c */ /* 0x000fe40003fa6270 */
[----:B------:R-:W-:Y:S02]  /*1bdf0*/  @!P2 LEA.HI.X R9, R17, R4, R19, 0x2, P0 ;  /* 0x000000041109a211 */ /* 0x000fe400000f1413 */
[C---:B------:R-:W-:Y:S02]  /*1be00*/  IADD3 R17, R251.reuse, 0xa0, RZ ;  /* 0x000000a0fb117810 */ /* 0x040fe40007ffe0ff */
[----:B------:R-:W-:Y:S01]  /*1be10*/  IADD3 R19, R251, 0xa0, RZ ;  /* 0x000000a0fb137810 */ /* 0x000fe20007ffe0ff */
[----:B------:R-:W-:Y:S01]  /*1be20*/  @!P2 ST.E.64 [R8.64], R116 ;  /* 0x000000740800a985 */ /* 0x000fe2000c101b08 */
[----:B------:R-:W-:-:S02]  /*1be30*/  ISETP.GE.AND P4, PT, R17, c[0x0][0x3c8], PT ;  /* 0x0000f20011007a0c */ /* 0x000fc40003f86270 */
[----:B------:R-:W-:Y:S02]  /*1be40*/  ISETP.GE.AND P2, PT, R20, c[0x0][0x3c8], PT ;  /* 0x0000f20014007a0c */ /* 0x000fe40003f46270 */
[----:B------:R-:W-:Y:S02]  /*1be50*/  SHF.R.S32.HI R19, RZ, 0x1f, R19 ;  /* 0x0000001fff137819 */ /* 0x000fe40000011413 */
        /* <DEDUP_REMOVED lines=33> */
.L_x_2989:
[----:B------:R-:W-:Y:S05]  /*1c070*/  BSYNC B0 ;  /* 0x0000000000007941 */ /* 0x000fea0003800000 */
.L_x_2988:
[----:B------:R-:W-:Y:S05]  /*1c080*/  BRA.DIV ~URZ, `(.L_x_2990) ;  /* 0x00004fb27f007947 */ /* 0x000fea000b800000 */
[----:B---3--:R3:W2:Y:S04]  /*1c090*/  SHFL.IDX PT, R4, R5, 0x1, 0x1c1f ;  /* 0x003c1f0005047f89 */ /* 0x0086a800000e0000 */
[----:B-1----:R3:W1:Y:S02]  /*1c0a0*/  SHFL.IDX PT, R0, R14, 0x1, 0x1c1f ;  /* 0x003c1f000e007f89 */ /* 0x00266400000e0000 */
.L_x_3069:
        /* <DEDUP_REMOVED lines=182> */
.L_x_2970:
[----:B------:R-:W2:Y:S04]  /*1cc10*/  LDL.LU R0, [R1+0x14] ;  /* 0x0000140001007983 */ /* 0x000ea80000300800 */
[----:B------:R-:W3:Y:S01]  /*1cc20*/  LDL.LU R7, [R1+0x18] ;  /* 0x0000180001077983 */ /* 0x000ee20000300800 */
[----:B------:R-:W-:Y:S02]  /*1cc30*/  ISETP.NE.U32.AND P0, PT, RZ, c[0x0][0x508], PT ;  /* 0x00014200ff007a0c */ /* 0x000fe40003f05070 */
[----:B------:R-:W-:Y:S01]  /*1cc40*/  ISETP.NE.U32.AND P3, PT, RZ, c[0x0][0x500], PT ;  /* 0x00014000ff007a0c */ /* 0x000fe20003f65070 */
[----:B------:R-:W4:Y:S01]  /*1cc50*/  LDL.LU R6, [R1+0x2c] ;  /* 0x00002c0001067983 */ /* 0x000f220000300800 */
[----:B------:R-:W-:Y:S01]  /*1cc60*/  ISETP.NE.AND.EX P2, PT, RZ, c[0x0][0x50c], PT, P0 ;  /* 0x00014300ff007a0c */ /* 0x000fe20003f45300 */
[----:B------:R-:W-:Y:S01]  /*1cc70*/  IMAD.MOV.U32 R20, RZ, RZ, c[0x0][0x388] ;  /* 0x0000e200ff147624 */ /* 0x000fe200078e00ff */
[----:B------:R-:W-:-:S02]  /*1cc80*/  ISETP.NE.AND.EX P3, PT, RZ, c[0x0][0x504], PT, P3 ;  /* 0x00014100ff007a0c */ /* 0x000fc40003f65330 */
[----:B--2---:R-:W-:-:S09]  /*1cc90*/  IADD3 R2, P1, R0, c[0x0][0x500], RZ ;  /* 0x0001400000027a10 */ /* 0x004fd20007f3e0ff */
[----:B------:R-:W-:Y:S01]  /*1cca0*/  @P2 IADD3 R4, P0, R0, c[0x0][0x508], RZ ;  /* 0x0001420000042a10 */ /* 0x000fe20007f1e0ff */
[----:B------:R-:W-:Y:S01]  /*1ccb0*/  IMAD.MOV.U32 R0, RZ, RZ, RZ ;  /* 0x000000ffff007224 */ /* 0x000fe200078e00ff */
[C---:B---3--:R-:W-:Y:S02]  /*1ccc0*/  IADD3.X R3, R7.reuse, c[0x0][0x504], RZ, P1, !PT ;  /* 0x0001410007037a10 */ /* 0x048fe40000ffe4ff */
[----:B------:R-:W-:-:S03]  /*1ccd0*/  @P2 IADD3.X R5, R7, c[0x0][0x50c], RZ, P0, !PT ;  /* 0x0001430007052a10 */ /* 0x000fc600007fe4ff */
[----:B------:R2:W5:Y:S04]  /*1cce0*/  @P3 LDG.E R0, [R2.64] ;  /* 0x0000000802003981 */ /* 0x000568000c1e1900 */
[----:B------:R2:W5:Y:S01]  /*1ccf0*/  @P2 LDG.E R20, [R4.64] ;  /* 0x0000000804142981 */ /* 0x000562000c1e1900 */
[----:B----4-:R-:W-:-:S04]  /*1cd00*/  ISETP.NE.AND P0, PT, R6, RZ, PT ;  /* 0x000000ff0600720c */ /* 0x010fc80003f05270 */
[----:B------:R-:W-:Y:S01]  /*1cd10*/  SEL R21, R6, c[0x0][0x3d4], P0 ;  /* 0x0000f50006157a07 */ /* 0x000fe20000000000 */
[----:B------:R-:W-:Y:S05]  /*1cd20*/  @P2 BRA `(.L_x_2991) ;  /* 0x0000004000002947 */ /* 0x000fea0003800000 */
[----:B------:R-:W-:Y:S05]  /*1cd30*/  @!P3 BRA `(.L_x_2991) ;  /* 0x000000300000b947 */ /* 0x000fea0003800000 */
[----:B--2---:R2:W3:Y:S04]  /*1cd40*/  LDG.E R4, [R2.64] ;  /* 0x0000000802047981 */ /* 0x0044e8000c1e1900 */
[----:B--2---:R-:W3:Y:S02]  /*1cd50*/  LDG.E R2, [R2.64+0x4] ;  /* 0x0000040802027981 */ /* 0x004ee4000c1e1900 */
[----:B---3-5:R-:W-:Y:S02]  /*1cd60*/  IADD3 R20, -R4, R2, RZ ;  /* 0x0000000204147210 */ /* 0x028fe40007ffe1ff */
.L_x_2991:
[----:B--2---:R-:W2:Y:S04]  /*1cd70*/  LDL.LU R5, [R1+0x8] ;  /* 0x0000080001057983 */ /* 0x004ea80000300800 */
[----:B------:R-:W3:Y:S04]  /*1cd80*/  LDL.LU R3, [R1+0x1c] ;  /* 0x00001c0001037983 */ /* 0x000ee80000300800 */
[----:B------:R-:W4:Y:S01]  /*1cd90*/  LDL.LU R2, [R1+0x28] ;  /* 0x0000280001027983 */ /* 0x000f220000300800 */
[----:B------:R-:W-:Y:S01]  /*1cda0*/  BSSY B0, `(.L_x_2992) ;  /* 0x0000039000007945 */ /* 0x000fe20003800000 */
[----:B-----5:R-:W-:-:S02]  /*1cdb0*/  SHF.R.S32.HI R19, RZ, 0x1f, R0 ;  /* 0x0000001fff137819 */ /* 0x020fc40000011400 */
[----:B------:R-:W1:Y:S02]  /*1cdc0*/  S2R R4, SR_TID.X ;  /* 0x0000000000047919 */ /* 0x000e640000002100 */
[----:B-1----:R-:W-:Y:S02]  /*1cdd0*/  ISETP.GT.AND P0, PT, R4, 0x7f, PT ;  /* 0x0000007f0400780c */ /* 0x002fe40003f04270 */
[----:B--2---:R-:W-:Y:S02]  /*1cde0*/  LOP3.LUT R8, R5, 0xffff, RZ, 0xc0, !PT ;  /* 0x0000ffff05087812 */ /* 0x004fe400078ec0ff */
[----:B---3--:R-:W-:Y:S02]  /*1cdf0*/  SEL R9, R3, RZ, !P3 ;  /* 0x000000ff03097207 */ /* 0x008fe40005800000 */
[----:B----4-:R-:W-:-:S07]  /*1ce00*/  SEL R23, R2, RZ, !P3 ;  /* 0x000000ff02177207 */ /* 0x010fce0005800000 */
[----:B------:R-:W-:Y:S05]  /*1ce10*/  @P0 BRA `(.L_x_2993) ;  /* 0x0000031000000947 */ /* 0x000fea0003800000 */
[----:B------:R-:W2:Y:S01]  /*1ce20*/  LDL R3, [R1+0x4] ;  /* 0x0000040001037983 */ /* 0x000ea20000100800 */
[----:B------:R-:W-:Y:S01]  /*1ce30*/  IMAD R2, R20, c[0x0][0x4e8], RZ ;  /* 0x00013a0014027a24 */ /* 0x000fe200078e02ff */
[----:B--2---:R-:W-:-:S04]  /*1ce40*/  IADD3 R18, R3, R4, RZ ;  /* 0x0000000403127210 */ /* 0x004fc80007ffe0ff */
[----:B------:R-:W-:-:S13]  /*1ce50*/  ISETP.GE.AND P0, PT, R18, R2, PT ;  /* 0x000000021200720c */ /* 0x000fda0003f06270 */
[----:B------:R-:W-:Y:S05]  /*1ce60*/  @P0 BRA `(.L_x_2993) ;  /* 0x000002c000000947 */ /* 0x000fea0003800000 */
[----:B------:R-:W2:Y:S01]  /*1ce70*/  LDL.LU R24, [R1+0x30] ;  /* 0x0000300001187983 */ /* 0x000ea20000300800 */
        /* <DEDUP_REMOVED lines=12> */
[----:B------:R-:W-:Y:S02]  /*1cf40*/  IMAD R12, R12, R23, R3 ;  /* 0x000000170c0c7224 */ /* 0x000fe400078e0203 */
[-C--:B----4-:R-:W-:Y:S02]  /*1cf50*/  IMAD R13, R7, R8.reuse, RZ ;  /* 0x00000008070d7224 */ /* 0x090fe400078e02ff */
[----:B------:R-:W-:-:S04]  /*1cf60*/  IMAD.WIDE.U32 R6, R6, R8, RZ ;  /* 0x0000000806067225 */ /* 0x000fc800078e00ff */
[----:B------:R-:W-:Y:S01]  /*1cf70*/  IMAD.IADD R13, R7, 0x1, R13 ;  /* 0x00000001070d7824 */ /* 0x000fe200078e020d */
[----:B------:R-:W-:Y:S01]  /*1cf80*/  IADD3 R7, R5, R12, RZ ;  /* 0x0000000c05077210 */ /* 0x000fe20007ffe0ff */
[----:B------:R-:W-:-:S05]  /*1cf90*/  @P0 IMAD.HI.U32 R22, R18, c[0x0][0x4ec], RZ ;  /* 0x00013b0012160a27 */ /* 0x000fca00078e00ff */
[----:B------:R-:W-:Y:S02]  /*1cfa0*/  @P0 SHF.R.U32.HI R2, RZ, c[0x0][0x4f0], R22 ;  /* 0x00013c00ff020a19 */ /* 0x000fe40000011616 */
[----:B------:R-:W-:-:S03]  /*1cfb0*/  IADD3 R22, P1, P0, R4, R6, R0 ;  /* 0x0000000604167210 */ /* 0x000fc6000783e000 */
[----:B------:R-:W-:Y:S01]  /*1cfc0*/  IMAD.MOV R6, RZ, RZ, -R2 ;  /* 0x000000ffff067224 */ /* 0x000fe200078e0a02 */
[----:B------:R-:W-:Y:S02]  /*1cfd0*/  IADD3.X R13, R7, R13, R19, P1, P0 ;  /* 0x0000000d070d7210 */ /* 0x000fe40000fe0413 */
[----:B--2---:R-:W-:-:S05]  /*1cfe0*/  SEL R3, R24, RZ, P2 ;  /* 0x000000ff18037207 */ /* 0x004fca0001000000 */
[-C--:B-----5:R-:W-:Y:S02]  /*1cff0*/  IMAD R12, R17, R3.reuse, RZ ;  /* 0x00000003110c7224 */ /* 0x0a0fe400078e02ff */
[----:B------:R-:W-:-:S04]  /*1d000*/  IMAD.WIDE.U32 R4, R16, R3, RZ ;  /* 0x0000000310047225 */ /* 0x000fc800078e00ff */
[----:B------:R-:W-:Y:S01]  /*1d010*/  IMAD R3, R6, c[0x0][0x4e8], R18 ;  /* 0x00013a0006037a24 */ /* 0x000fe200078e0212 */
[----:B------:R-:W-:Y:S02]  /*1d020*/  IADD3 R7, R5, R12, RZ ;  /* 0x0000000c05077210 */ /* 0x000fe40007ffe0ff */
[----:B------:R-:W-:Y:S02]  /*1d030*/  IADD3 R4, P1, P0, R2, R22, R4 ;  /* 0x0000001602047210 */ /* 0x000fe4000783e004 */
[----:B------:R-:W-:Y:S01]  /*1d040*/  SHF.R.S32.HI R5, RZ, 0x1f, R2 ;  /* 0x0000001fff057819 */ /* 0x000fe20000011402 */
[----:B------:R-:W-:Y:S01]  /*1d050*/  IMAD R2, R15, R3, RZ ;  /* 0x000000030f027224 */ /* 0x000fe200078e02ff */
[----:B------:R-:W-:Y:S02]  /*1d060*/  SHF.R.S32.HI R6, RZ, 0x1f, R3 ;  /* 0x0000001fff067819 */ /* 0x000fe40000011403 */
[----:B------:R-:W-:Y:S01]  /*1d070*/  IADD3.X R5, R5, R13, R7, P1, P0 ;  /* 0x0000000d05057210 */ /* 0x000fe20000fe0407 */
[----:B------:R-:W-:-:S02]  /*1d080*/  IMAD.MOV.U32 R7, RZ, RZ, c[0x0][0x4a8] ;  /* 0x00012a00ff077624 */ /* 0x000fc400078e00ff */
        /* <DEDUP_REMOVED lines=10> */
.L_x_2993:
[----:B------:R-:W-:Y:S05]  /*1d130*/  BSYNC B0 ;  /* 0x0000000000007941 */ /* 0x000fea0003800000 */
.L_x_2992:
[----:B------:R-:W-:-:S13]  /*1d140*/  ISETP.GT.AND P0, PT, R21, 0x1, PT ;  /* 0x000000011500780c */ /* 0x000fda0003f04270 */
[----:B------:R-:W-:Y:S05]  /*1d150*/  @P0 BRA `(.L_x_2985) ;  /* 0x0000070000000947 */ /* 0x000fea0003800000 */
[----:B------:R-:W2:Y:S01]  /*1d160*/  LDL.LU R12, [R1+0x4] ;  /* 0x00000400010c7983 */ /* 0x000ea20000300800 */
[----:B-1----:R-:W-:Y:S01]  /*1d170*/  MOV R2, c[0x0][0x4e8] ;  /* 0x00013a0000027a02 */ /* 0x002fe20000000f00 */
[----:B------:R-:W-:Y:S02]  /*1d180*/  IMAD R4, R19, c[0x0][0x3a0], RZ ;  /* 0x0000e80013047a24 */ /* 0x000fe400078e02ff */
[----:B------:R-:W-:Y:S01]  /*1d190*/  IMAD R5, R23, c[0x0][0x3f0], RZ ;  /* 0x0000fc0017057a24 */ /* 0x000fe200078e02ff */
[----:B------:R-:W-:Y:S01]  /*1d1a0*/  ISETP.NE.AND P0, PT, R2, 0x1, PT ;  /* 0x000000010200780c */ /* 0x000fe20003f05270 */
[----:B------:R-:W-:-:S04]  /*1d1b0*/  IMAD.WIDE.U32 R2, R0, c[0x0][0x3a0], RZ ;  /* 0x0000e80000027a25 */ /* 0x000fc800078e00ff */
[----:B------:R-:W-:Y:S02]  /*1d1c0*/  IMAD R0, R0, c[0x0][0x3a4], R4 ;  /* 0x0000e90000007a24 */ /* 0x000fe400078e0204 */
[----:B------:R-:W-:-:S03]  /*1d1d0*/  IMAD R7, R9, c[0x0][0x3f4], R5 ;  /* 0x0000fd0009077a24 */ /* 0x000fc600078e0205 */
[----:B------:R-:W-:-:S05]  /*1d1e0*/  IADD3 R3, R3, R0, RZ ;  /* 0x0000000003037210 */ /* 0x000fca0007ffe0ff */
[----:B------:R-:W-:-:S04]  /*1d1f0*/  IMAD.WIDE.U32 R2, R8, c[0x0][0x3e8], R2 ;  /* 0x0000fa0008027a25 */ /* 0x000fc800078e0002 */
[----:B------:R-:W-:-:S04]  /*1d200*/  IMAD R3, R8, c[0x0][0x3ec], R3 ;  /* 0x0000fb0008037a24 */ /* 0x000fc800078e0203 */
[----:B------:R-:W-:-:S05]  /*1d210*/  IMAD.WIDE.U32 R2, R9, c[0x0][0x3f0], R2 ;  /* 0x0000fc0009027a25 */ /* 0x000fca00078e0002 */
[----:B------:R-:W-:Y:S02]  /*1d220*/  IADD3 R3, R3, R7, RZ ;  /* 0x0000000703037210 */ /* 0x000fe40007ffe0ff */
[-C--:B--2---:R-:W-:Y:S02]  /*1d230*/  IADD3 R4, R230, R12.reuse, RZ ;  /* 0x0000000ce6047210 */ /* 0x084fe40007ffe0ff */
[----:B------:R-:W-:Y:S02]  /*1d240*/  IADD3 R13, R250, R12, RZ ;  /* 0x0000000cfa0d7210 */ /* 0x000fe40007ffe0ff */
[----:B------:R-:W-:Y:S01]  /*1d250*/  MOV R0, R4 ;  /* 0x0000000400007202 */ /* 0x000fe20000000f00 */
[----:B------:R-:W-:-:S05]  /*1d260*/  @P0 IMAD.HI.U32 R6, R4, c[0x0][0x4ec], RZ ;  /* 0x00013b0004060a27 */ /* 0x000fca00078e00ff */
[----:B------:R-:W-:-:S04]  /*1d270*/  @P0 SHF.R.U32.HI R0, RZ, c[0x0][0x4f0], R6 ;  /* 0x00013c00ff000a19 */ /* 0x000fc80000011606 */
[----:B------:R-:W-:Y:S01]  /*1d280*/  SHF.R.S32.HI R6, RZ, 0x1f, R0 ;  /* 0x0000001fff067819 */ /* 0x000fe20000011400 */
[C---:B------:R-:W-:Y:S01]  /*1d290*/  IMAD.WIDE.U32 R2, R0.reuse, c[0x0][0x3e0], R2 ;  /* 0x0000f80000027a25 */ /* 0x040fe200078e0002 */
[----:B------:R-:W-:-:S03]  /*1d2a0*/  IADD3 R5, -R0, RZ, RZ ;  /* 0x000000ff00057210 */ /* 0x000fc60007ffe1ff */
[----:B------:R-:W-:Y:S02]  /*1d2b0*/  IMAD R6, R6, c[0x0][0x3e0], RZ ;  /* 0x0000f80006067a24 */ /* 0x000fe400078e02ff */
[----:B------:R-:W-:Y:S02]  /*1d2c0*/  IMAD R4, R5, c[0x0][0x4e8], R4 ;  /* 0x00013a0005047a24 */ /* 0x000fe400078e0204 */
[----:B------:R-:W-:-:S03]  /*1d2d0*/  IMAD R6, R0, c[0x0][0x3e4], R6 ;  /* 0x0000f90000067a24 */ /* 0x000fc600078e0206 */
[----:B------:R-:W-:Y:S02]  /*1d2e0*/  SHF.R.S32.HI R0, RZ, 0x1f, R4 ;  /* 0x0000001fff007819 */ /* 0x000fe40000011404 */
[----:B------:R-:W-:-:S03]  /*1d2f0*/  IADD3 R3, R3, R6, RZ ;  /* 0x0000000603037210 */ /* 0x000fc60007ffe0ff */
[----:B------:R-:W-:Y:S02]  /*1d300*/  IMAD R0, R0, c[0x0][0x3d8], RZ ;  /* 0x0000f60000007a24 */ /* 0x000fe400078e02ff */
[----:B------:R-:W-:-:S04]  /*1d310*/  IMAD.WIDE.U32 R2, R4, c[0x0][0x3d8], R2 ;  /* 0x0000f60004027a25 */ /* 0x000fc800078e0002 */
[----:B------:R-:W-:Y:S01]  /*1d320*/  IMAD R4, R4, c[0x0][0x3dc], R0 ;  /* 0x0000f70004047a24 */ /* 0x000fe200078e0200 */
[----:B------:R-:W-:-:S04]  /*1d330*/  LEA R14, P0, R2, c[0x0][0x380], 0x1 ;  /* 0x0000e000020e7a11 */ /* 0x000fc800078008ff */
[----:B------:R-:W-:-:S04]  /*1d340*/  IADD3 R4, R3, R4, RZ ;  /* 0x0000000403047210 */ /* 0x000fc80007ffe0ff */
[----:B------:R-:W-:Y:S01]  /*1d350*/  LEA.HI.X R5, R2, c[0x0][0x384], R4, 0x1, P0 ;  /* 0x0000e10002057a11 */ /* 0x000fe200000f0c04 */
[----:B------:R-:W-:Y:S05]  /*1d360*/  BRA.DIV ~URZ, `(.L_x_2994) ;  /* 0x00003da27f007947 */ /* 0x000fea000b800000 */
[----:B------:R1:W2:Y:S02]  /*1d370*/  SHFL.IDX PT, R4, R5, RZ, 0x181f ;  /* 0x00181fff05047589 */ /* 0x0002a400000e0000 */
.L_x_3070:
[----:B------:R-:W-:Y:S05]  /*1d380*/  BRA.DIV ~URZ, `(.L_x_2995) ;  /* 0x00003df27f007947 */ /* 0x000fea000b800000 */
[----:B------:R3:W4:Y:S02]  /*1d390*/  SHFL.IDX PT, R0, R14, RZ, 0x181f ;  /* 0x00181fff0e007589 */ /* 0x00072400000e0000 */
.L_x_3071:
        /* <DEDUP_REMOVED lines=16> */
.L_x_2997:
[----:B------:R-:W-:Y:S05]  /*1d4a0*/  BSYNC B0 ;  /* 0x0000000000007941 */ /* 0x000fea0003800000 */
.L_x_2996:
[----:B------:R-:W-:Y:S05]  /*1d4b0*/  BRA.DIV ~URZ, `(.L_x_2998) ;  /* 0x00003d327f007947 */ /* 0x000fea000b800000 */
[----:B--2---:R2:W1:Y:S04]  /*1d4c0*/  SHFL.IDX PT, R4, R5, 0x1, 0x181f ;  /* 0x00381f0005047f89 */ /* 0x00446800000e0000 */
[----:B----4-:R2:W4:Y:S02]  /*1d4d0*/  SHFL.IDX PT, R0, R14, 0x1, 0x181f ;  /* 0x00381f000e007f89 */ /* 0x01052400000e0000 */
.L_x_3072:
        /* <DEDUP_REMOVED lines=16> */
.L_x_3000:
[----:B------:R-:W-:Y:S05]  /*1d5e0*/  BSYNC B0 ;  /* 0x0000000000007941 */ /* 0x000fea0003800000 */
.L_x_2999:
[----:B------:R-:W-:Y:S05]  /*1d5f0*/  BRA.DIV ~URZ, `(.L_x_3001) ;  /* 0x00003cc27f007947 */ /* 0x000fea000b800000 */
[----:B-1----:R1:W2:Y:S02]  /*1d600*/  SHFL.IDX PT, R4, R5, 0x2, 0x181f ;  /* 0x00581f0005047f89 */ /* 0x0022a400000e0000 */
.L_x_3073:
[----:B------:R-:W-:Y:S05]  /*1d610*/  BRA.DIV ~URZ, `(.L_x_3002) ;  /* 0x00003d127f007947 */ /* 0x000fea000b800000 */
[----:B----4-:R4:W1:Y:S02]  /*1d620*/  SHFL.IDX PT, R0, R14, 0x2, 0x181f ;  /* 0x00581f000e007f89 */ /* 0x01086400000e0000 */
.L_x_3074:
        /* <DEDUP_REMOVED lines=16> */
.L_x_3004:
[----:B------:R-:W-:Y:S05]  /*1d730*/  BSYNC B0 ;  /* 0x0000000000007941 */ /* 0x000fea0003800000 */
.L_x_3003:
[----:B------:R-:W-:Y:S05]  /*1d740*/  BRA.DIV ~URZ, `(.L_x_3005) ;  /* 0x00003c527f007947 */ /* 0x000fea000b800000 */
[----:B--2---:R2:W3:Y:S04]  /*1d750*/  SHFL.IDX PT, R4, R5, 0x3, 0x181f ;  /* 0x00781f0005047f89 */ /* 0x0044e800000e0000 */
[----:B-1----:R2:W1:Y:S02]  /*1d760*/  SHFL.IDX PT, R0, R14, 0x3, 0x181f ;  /* 0x00781f000e007f89 */ /* 0x00246400000e0000 */
.L_x_3075:
        /* <DEDUP_REMOVED lines=15> */
.L_x_2985:
[----:B------:R-:W-:Y:S05]  /*1d860*/  BSYNC B1 ;  /* 0x0000000000017941 */ /* 0x000fea0003800000 */
.L_x_2969:
[----:B-1--4-:R-:W4:Y:S02]  /*1d870*/  LDL R0, [R1+0x68] ;  /* 0x0000680001007983 */ /* 0x012f240000100800 */
[----:B----4-:R-:W-:-:S13]  /*1d880*/  ISETP.NE.AND P0, PT, R0, RZ, PT ;  /* 0x000000ff0000720c */ /* 0x010fda0003f05270 */
[----:B------:R-:W-:Y:S01]  /*1d890*/  @P0 WARPSYNC 0xffffffff ;  /* 0xffffffff00000948 */ /* 0x000fe20003800000 */
[----:B------:R-:W-:Y:S06]  /*1d8a0*/  @P0 BAR.SYNC.DEFER_BLOCKING 0x5, 0x100 ;  /* 0x0144000000000b1d */ /* 0x000fec0000010000 */
[----:B--23--:R-:W1:Y:S04]  /*1d8b0*/  @P0 LDS.128 R4, [0x24100] ;  /* 0x02410000ff040984 */ /* 0x00ce680000000c00 */
[----:B-1----:R1:W-:Y:S04]  /*1d8c0*/  @P0 STL.64 [R1], R4 ;  /* 0x0000000401000387 */ /* 0x0023e80000100a00 */
[----:B------:R1:W-:Y:S04]  /*1d8d0*/  @P0 STL.64 [R1+0x8], R6 ;  /* 0x0000080601000387 */ /* 0x0003e80000100a00 */
[----:B------:R-:W-:Y:S06]  /*1d8e0*/  @P0 BAR.ARV 0x4, 0x100 ;  /* 0x0104000000000b1d */ /* 0x000fec0000002000 */
[----:B------:R-:W-:Y:S05]  /*1d8f0*/  @P0 BRA `(.L_x_3006) ;  /* 0x0000105000000947 */ /* 0x000fea0003800000 */
[----:B------:R-:W2:Y:S01]  /*1d900*/  S2R R0, SR_TID.X ;  /* 0x0000000000007919 */ /* 0x000ea20000002100 */
[----:B------:R-:W-:Y:S01]  /*1d910*/  IMAD.MOV.U32 R8, RZ, RZ, RZ ;  /* 0x000000ffff087224 */ /* 0x000fe200078e00ff */
[----:B--2---:R-:W-:-:S04]  /*1d920*/  LOP3.LUT R15, R0, 0x1f, RZ, 0xc0, !PT ;  /* 0x0000001f000f7812 */ /* 0x004fc800078ec0ff */
[----:B------:R-:W-:Y:S01]  /*1d930*/  ISETP.NE.AND P6, PT, R15, 0x1f, PT ;  /* 0x0000001f0f00780c */ /* 0x000fe20003fc5270 */
[----:B------:R-:W-:Y:S10]  /*1d940*/  BRA.DIV ~URZ, `(.L_x_3007) ;  /* 0x00003b227f007947 */ /* 0x000ff4000b800000 */
[----:B------:R2:W3:Y:S02]  /*1d950*/  SHFL.IDX PT, R9, R35, RZ, 0x1f ;  /* 0x00001fff23097589 */ /* 0x0004e400000e0000 */
.L_x_3076:
[----:B------:R-:W-:Y:S05]  /*1d960*/  BRA.DIV ~URZ, `(.L_x_3008) ;  /* 0x00003b727f007947 */ /* 0x000fea000b800000 */
[----:B-1----:R1:W4:Y:S02]  /*1d970*/  SHFL.IDX PT, R6, R35, 0x1, 0x1f ;  /* 0x00201f0023067f89 */ /* 0x00232400000e0000 */
.L_x_3077:
[----:B------:R-:W5:Y:S01]  /*1d980*/  LDL R0, [R1+0xc] ;  /* 0x00000c0001007983 */ /* 0x000f620000100800 */
[----:B------:R-:W-:Y:S02]  /*1d990*/  IMAD.MOV.U32 R7, RZ, RZ, RZ ;  /* 0x000000ffff077224 */ /* 0x000fe400078e00ff */
[----:B-----5:R-:W-:-:S05]  /*1d9a0*/  IMAD.IADD R0, R0, 0x1, R15 ;  /* 0x0000000100007824 */ /* 0x020fca00078e020f */
[----:B------:R-:W-:-:S13]  /*1d9b0*/  ISETP.GE.OR P0, PT, R0, c[0x0][0x53c], !P6 ;  /* 0x00014f0000007a0c */ /* 0x000fda0007706670 */
[----:B------:R-:W-:Y:S01]  /*1d9c0*/  @!P0 MOV R2, 0x4 ;  /* 0x0000000400028802 */ /* 0x000fe20000000f00 */
[----:B------:R-:W-:-:S04]  /*1d9d0*/  @!P0 IMAD.MOV.U32 R4, RZ, RZ, 0x4 ;  /* 0x00000004ff048424 */ /* 0x000fc800078e00ff */
        /* <DEDUP_REMOVED lines=12> */
[----:B------:R1:W2:Y:S02]  /*1daa0*/  SHFL.UP PT, R4, R0, 0x1, RZ ;  /* 0x0420000000047989 */ /* 0x0002a400000e00ff */
.L_x_3078:
        /* <DEDUP_REMOVED lines=16> */
.L_x_3079:
[----:B--2---:R-:W-:Y:S01]  /*1dbb0*/  IMAD R0, R0, c[0x0][0x538], RZ ;  /* 0x00014e0000007a24 */ /* 0x004fe200078e02ff */
[----:B------:R-:W-:Y:S04]  /*1dbc0*/  BSSY B1, `(.L_x_3011) ;  /* 0x00000cf000017945 */ /* 0x000fe80003800000 */
[----:B----4-:R-:W-:-:S04]  /*1dbd0*/  IADD3 R6, R0, R6, RZ ;  /* 0x0000000600067210 */ /* 0x010fc80007ffe0ff */
[----:B---3--:R-:W-:-:S13]  /*1dbe0*/  ISETP.GT.AND P0, PT, R6, R9, PT ;  /* 0x000000090600720c */ /* 0x008fda0003f04270 */
[----:B------:R-:W-:Y:S05]  /*1dbf0*/  @P0 BRA `(.L_x_3012) ;  /* 0x0000026000000947 */ /* 0x000fea0003800000 */
.L_x_3016:
[----:B------:R-:W2:Y:S02]  /*1dc00*/  LDL.LU R0, [R1+0xc] ;  /* 0x00000c0001007983 */ /* 0x000ea40000300800 */
[----:B--2---:R-:W-:-:S04]  /*1dc10*/  IADD3 R0, R0, 0x1f, RZ ;  /* 0x0000001f00007810 */ /* 0x004fc80007ffe0ff */
[----:B------:R-:W-:-:S13]  /*1dc20*/  ISETP.GE.AND P0, PT, R0, c[0x0][0x53c], PT ;  /* 0x00014f0000007a0c */ /* 0x000fda0003f06270 */
[----:B------:R-:W-:Y:S05]  /*1dc30*/  @P0 BRA `(.L_x_3013) ;  /* 0x00000c2000000947 */ /* 0x000fea0003800000 */
[----:B------:R2:W-:Y:S01]  /*1dc40*/  STL [R1+0xc], R0 ;  /* 0x00000c0001007387 */ /* 0x0005e20000100800 */
[----:B------:R-:W-:Y:S02]  /*1dc50*/  MOV R7, RZ ;  /* 0x000000ff00077202 */ /* 0x000fe40000000f00 */
[----:B------:R-:W-:Y:S02]  /*1dc60*/  MOV R8, RZ ;  /* 0x000000ff00087202 */ /* 0x000fe40000000f00 */
[----:B--2---:R-:W-:-:S04]  /*1dc70*/  IADD3 R0, R0, R15, RZ ;  /* 0x0000000f00007210 */ /* 0x004fc80007ffe0ff */
[----:B------:R-:W-:-:S13]  /*1dc80*/  ISETP.GE.OR P0, PT, R0, c[0x0][0x53c], !P6 ;  /* 0x00014f0000007a0c */ /* 0x000fda0007706670 */
[----:B-1----:R-:W-:Y:S02]  /*1dc90*/  @!P0 MOV R4, 0x4 ;  /* 0x0000000400048802 */ /* 0x002fe40000000f00 */
        /* <DEDUP_REMOVED lines=8> */
.L_x_3080:
        /* <DEDUP_REMOVED lines=16> */
.L_x_3081:
[----:B--2---:R-:W-:-:S05]  /*1de20*/  IMAD R0, R0, c[0x0][0x538], RZ ;  /* 0x00014e0000007a24 */ /* 0x004fca00078e02ff */
[----:B------:R-:W-:-:S04]  /*1de30*/  IADD3 R6, R0, R6, RZ ;  /* 0x0000000600067210 */ /* 0x000fc80007ffe0ff */
[----:B------:R-:W-:-:S13]  /*1de40*/  ISETP.GT.AND P0, PT, R6, R9, PT ;  /* 0x000000090600720c */ /* 0x000fda0003f04270 */
[----:B-1----:R-:W-:Y:S05]  /*1de50*/  @!P0 BRA `(.L_x_3016) ;  /* 0xfffffda000008947 */ /* 0x002fea000383ffff */
.L_x_3012:
[----:B------:R-:W-:-:S05]  /*1de60*/  IADD3 R13, -R0, R6, RZ ;  /* 0x00000006000d7210 */ /* 0x000fca0007ffe1ff */
[----:B------:R-:W-:-:S05]  /*1de70*/  IMAD R0, R4, c[0x0][0x538], R13 ;  /* 0x00014e0004007a24 */ /* 0x000fca00078e020d */
[----:B------:R-:W-:Y:S01]  /*1de80*/  ISETP.GT.AND P0, PT, R0, R9, PT ;  /* 0x000000090000720c */ /* 0x000fe20003f04270 */
[----:B------:R-:W-:-:S12]  /*1de90*/  BRA.DIV ~URZ, `(.L_x_3017) ;  /* 0x00003aa27f007947 */ /* 0x000fd8000b800000 */
[----:B------:R-:W-:-:S03]  /*1dea0*/  VOTE.ANY R6, PT, !P0 ;  /* 0x0000000000067806 */ /* 0x000fc600040e0100 */
.L_x_3082:
[----:B------:R-:W2:Y:S01]  /*1deb0*/  LDL.LU R2, [R1+0xc] ;  /* 0x00000c0001027983 */ /* 0x000ea20000300800 */
[----:B------:R-:W2:Y:S02]  /*1dec0*/  POPC R0, R6 ;  /* 0x0000000600007309 */ /* 0x000ea40000000000 */
[----:B--2---:R-:W-:-:S05]  /*1ded0*/  IADD3 R2, R0, R2, RZ ;  /* 0x0000000200027210 */ /* 0x004fca0007ffe0ff */
[----:B------:R2:W-:Y:S01]  /*1dee0*/  STL [R1+0xc], R2 ;  /* 0x00000c0201007387 */ /* 0x0005e20000100800 */
[----:B------:R-:W-:Y:S05]  /*1def0*/  BRA.DIV ~URZ, `(.L_x_3018) ;  /* 0x00003a927f007947 */ /* 0x000fea000b800000 */
[----:B------:R3:W4:Y:S04]  /*1df00*/  SHFL.IDX PT, R12, R7, R0, 0x1f ;  /* 0x00001f00070c7589 */ /* 0x00072800000e0000 */
[----:B------:R3:W1:Y:S02]  /*1df10*/  SHFL.IDX PT, R5, R8, R0, 0x1f ;  /* 0x00001f0008057589 */ /* 0x00066400000e0000 */
.L_x_3083:
[----:B------:R-:W-:Y:S01]  /*1df20*/  ISETP.NE.AND P0, PT, R6, RZ, PT ;  /* 0x000000ff0600720c */ /* 0x000fe20003f05270 */
[----:B------:R-:W-:-:S12]  /*1df30*/  BSSY B0, `(.L_x_3019) ;  /* 0x0000005000007945 */ /* 0x000fd80003800000 */
[----:B------:R-:W-:Y:S05]  /*1df40*/  @!P0 BRA `(.L_x_3020) ;  /* 0x0000003000008947 */ /* 0x000fea0003800000 */
[----:B---3--:R-:W-:Y:S01]  /*1df50*/  IADD3 R0, R0, -0x1, RZ ;  /* 0xffffffff00007810 */ /* 0x008fe20007ffe0ff */
[----:B------:R-:W-:Y:S05]  /*1df60*/  BRA.DIV ~URZ, `(.L_x_3021) ;  /* 0x00003af27f007947 */ /* 0x000fea000b800000 */
[----:B------:R3:W2:Y:S02]  /*1df70*/  SHFL.IDX PT, R14, R4, R0, 0x1f ;  /* 0x00001f00040e7589 */ /* 0x0006a400000e0000 */
.L_x_3020:
[----:B------:R-:W-:Y:S05]  /*1df80*/  BSYNC B0 ;  /* 0x0000000000007941 */ /* 0x000fea0003800000 */
.L_x_3019:
[----:B--23--:R-:W-:Y:S01]  /*1df90*/  IMAD R0, R14, c[0x0][0x538], R13 ;  /* 0x00014e000e007a24 */ /* 0x00cfe200078e020d */
[----:B-1----:R-:W-:Y:S01]  /*1dfa0*/  ISETP.NE.AND P0, PT, R5, 0x1, PT ;  /* 0x000000010500780c */ /* 0x002fe20003f05270 */
[----:B------:R-:W-:Y:S03]  /*1dfb0*/  BSSY B0, `(.L_x_3022) ;  /* 0x0000086000007945 */ /* 0x000fe60003800000 */
[----:B------:R1:W-:Y:S01]  /*1dfc0*/  STL [R1], R0 ;  /* 0x0000000001007387 */ /* 0x0003e20000100800 */
[----:B------:R-:W-:-:S08]  /*1dfd0*/  IADD3 R8, -R0, R9, RZ ;  /* 0x0000000900087210 */ /* 0x000fd00007ffe1ff */
[----:B------:R-:W-:Y:S05]  /*1dfe0*/  @!P0 BRA `(.L_x_3023) ;  /* 0x000003e000008947 */ /* 0x000fea0003800000 */
[-C--:B----4-:R-:W-:Y:S02]  /*1dff0*/  IABS R2, R12.reuse ;  /* 0x0000000c00027213 */ /* 0x090fe40000000000 */
[----:B------:R-:W-:Y:S02]  /*1e000*/  IABS R9, R12 ;  /* 0x0000000c00097213 */ /* 0x000fe40000000000 */
[----:B-1----:R-:W1:Y:S08]  /*1e010*/  I2F.RP R0, R2 ;  /* 0x0000000200007306 */ /* 0x002e700000209400 */
        /* <DEDUP_REMOVED lines=56> */
[----:B------:R-:W-:-:S05]  /*1e3a0*/  IMAD R0, R3, 0x10000, R0 ;  /* 0x0001000003007824 */ /* 0x000fca00078e0200 */
[----:B------:R1:W-:Y:S01]  /*1e3b0*/  STL [R1+0x8], R0 ;  /* 0x0000080001007387 */ /* 0x0003e20000100800 */
[----:B------:R-:W-:Y:S05]  /*1e3c0*/  BRA `(.L_x_3024) ;  /* 0x0000044000007947 */ /* 0x000fea0003800000 */
.L_x_3023:
[----:B-1----:R-:W2:Y:S01]  /*1e3d0*/  LDL R0, [R1+0xc] ;  /* 0x00000c0001007983 */ /* 0x002ea20000100800 */
[----:B------:R-:W-:-:S04]  /*1e3e0*/  IMAD.MOV.U32 R2, RZ, RZ, 0x4 ;  /* 0x00000004ff027424 */ /* 0x000fc800078e00ff */
[----:B--2---:R-:W-:-:S05]  /*1e3f0*/  IMAD.WIDE R2, R0, R2, c[0x0][0x590] ;  /* 0x0001640000027625 */ /* 0x004fca00078e0202 */
[----:B------:R-:W2:Y:S02]  /*1e400*/  LDG.E R4, [R2.64] ;  /* 0x0000000802047981 */ /* 0x000ea4000c1e1900 */
        /* <DEDUP_REMOVED lines=62> */
[----:B------:R-:W-:-:S05]  /*1e7f0*/  IMAD R0, R2, R3, R6 ;  /* 0x0000000302007224 */ /* 0x000fca00078e0206 */
[----:B------:R1:W-:Y:S02]  /*1e800*/  STL [R1+0x8], R0 ;  /* 0x0000080001007387 */ /* 0x0003e40000100800 */
.L_x_3024:
[----:B------:R-:W-:Y:S05]  /*1e810*/  BSYNC B0 ;  /* 0x0000000000007941 */ /* 0x000fea0003800000 */
.L_x_3022:
[----:B------:R-:W-:-:S04]  /*1e820*/  LOP3.LUT R2, RZ, R2, RZ, 0x33, !PT ;  /* 0x00000002ff027212 */ /* 0x000fc800078e33ff */
[----:B-1----:R-:W-:-:S05]  /*1e830*/  IADD3 R0, R2, R12, RZ ;  /* 0x0000000c02007210 */ /* 0x002fca0007ffe0ff */
[----:B------:R1:W-:Y:S01]  /*1e840*/  STL [R1+0x4], R0 ;  /* 0x0000040001007387 */ /* 0x0003e20000100800 */
[----:B------:R-:W-:Y:S05]  /*1e850*/  BRA `(.L_x_3025) ;  /* 0x0000005000007947 */ /* 0x000fea0003800000 */
.L_x_3013:
[----:B------:R-:W-:Y:S01]  /*1e860*/  MOV R0, c[0x0][0x53c] ;  /* 0x00014f0000007a02 */ /* 0x000fe20000000f00 */
[----:B------:R2:W-:Y:S04]  /*1e870*/  STL [R1], R9 ;  /* 0x0000000901007387 */ /* 0x0005e80000100800 */
[----:B------:R2:W-:Y:S04]  /*1e880*/  STL [R1+0x4], RZ ;  /* 0x000004ff01007387 */ /* 0x0005e80000100800 */
[----:B------:R2:W-:Y:S04]  /*1e890*/  STL [R1+0x8], RZ ;  /* 0x000008ff01007387 */ /* 0x0005e80000100800 */
[----:B------:R2:W-:Y:S02]  /*1e8a0*/  STL [R1+0xc], R0 ;  /* 0x00000c0001007387 */ /* 0x0005e40000100800 */
.L_x_3025:
[----:B------:R-:W-:Y:S05]  /*1e8b0*/  BSYNC B1 ;  /* 0x0000000000017941 */ /* 0x000fea0003800000 */
.L_x_3011:
[----:B-1----:R-:W3:Y:S04]  /*1e8c0*/  LDL R4, [R1] ;  /* 0x0000000001047983 */ /* 0x002ee80000100800 */
[----:B------:R-:W3:Y:S04]  /*1e8d0*/  LDL R5, [R1+0x4] ;  /* 0x0000040001057983 */ /* 0x000ee80000100800 */
[----:B------:R-:W3:Y:S04]  /*1e8e0*/  LDL R6, [R1+0x8] ;  /* 0x0000080001067983 */ /* 0x000ee80000100800 */
[----:B------:R-:W3:Y:S01]  /*1e8f0*/  LDL R7, [R1+0xc] ;  /* 0x00000c0001077983 */ /* 0x000ee20000100800 */
[----:B------:R-:W-:Y:S03]  /*1e900*/  WARPSYNC 0xffffffff ;  /* 0xffffffff00007948 */ /* 0x000fe60003800000 */
[----:B------:R-:W-:Y:S01]  /*1e910*/  BAR.SYNC.DEFER_BLOCKING 0x4, 0x100 ;  /* 0x0104000000007b1d */ /* 0x000fe20000010000 */
[----:B------:R-:W-:-:S13]  /*1e920*/  ISETP.NE.AND P0, PT, R15, RZ, PT ;  /* 0x000000ff0f00720c */ /* 0x000fda0003f05270 */
[----:B---3--:R1:W-:Y:S04]  /*1e930*/  @!P0 STS.128 [0x24100], R4 ;  /* 0x02410004ff008388 */ /* 0x0083e80000000c00 */
[----:B------:R-:W-:Y:S06]  /*1e940*/  BAR.ARV 0x5, 0x100 ;  /* 0x0144000000007b1d */ /* 0x000fec0000002000 */
.L_x_3006:
[----:B--2---:R-:W2:Y:S02]  /*1e950*/  LDL R0, [R1+0xc] ;  /* 0x00000c0001007983 */ /* 0x004ea40000100800 */
[----:B--2---:R-:W-:-:S13]  /*1e960*/  ISETP.GE.AND P0, PT, R0, c[0x0][0x53c], PT ;  /* 0x00014f0000007a0c */ /* 0x004fda0003f06270 */
[----:B-1----:R-:W-:Y:S01]  /*1e970*/  @P0 CALL.REL.NOINC `(.L_x_3026) ;  /* 0x0000001000000944 */ /* 0x002fe20003c00000 */
[----:B------:R-:W-:Y:S05]  /*1e980*/  BRA `(.L_x_3027) ;  /* 0xfffe355000007947 */ /* 0x000fea000383ffff */
.L_x_3026:
[----:B------:R-:W-:Y:S05]  /*1e990*/  EXIT ;  /* 0x000000000000794d */ /* 0x000fea0003800000 */
.L_x_2824:
[----:B------:R-:W-:Y:S01]  /*1e9a0*/  IMAD.MOV.U32 R0, RZ, RZ, R5 ;  /* 0x000000ffff007224 */ /* 0x000fe200078e0005 */
[----:B------:R-:W-:Y:S02]  /*1e9b0*/  MOV R3, 0x1 ;  /* 0x0000000100037802 */ /* 0x000fe40000000f00 */
[----:B------:R-:W-:Y:S02]  /*1e9c0*/  MOV R2, 0x1e9e0 ;  /* 0x0001e9e000027802 */ /* 0x000fe40000000f00 */
[----:B------:R-:W-:Y:S05]  /*1e9d0*/  CALL.REL.NOINC `($__internal_50_$__cuda_sm70_shflsync_up_p) ;  /* 0x000031a000007944 */ /* 0x000fea0003c00000 */
[----:B------:R-:W-:Y:S01]  /*1e9e0*/  MOV R0, R4 ;  /* 0x0000000400007202 */ /* 0x000fe20000000f00 */
[----:B------:R-:W-:Y:S05]  /*1e9f0*/  BRA `(.L_x_3028) ;  /* 0xfffe1a6000007947 */ /* 0x000fea000383ffff */
.L_x_2825:
[----:B------:R-:W-:Y:S01]  /*1ea00*/  IMAD.MOV.U32 R0, RZ, RZ, R5 ;  /* 0x000000ffff007224 */ /* 0x000fe200078e0005 */
[----:B------:R-:W-:Y:S02]  /*1ea10*/  MOV R3, 0x2 ;  /* 0x0000000200037802 */ /* 0x000fe40000000f00 */
[----:B------:R-:W-:Y:S02]  /*1ea20*/  MOV R2, 0x1ea40 ;  /* 0x0001ea4000027802 */ /* 0x000fe40000000f00 */
[----:B------:R-:W-:Y:S05]  /*1ea30*/  CALL.REL.NOINC `($__internal_50_$__cuda_sm70_shflsync_up_p) ;  /* 0x0000314000007944 */ /* 0x000fea0003c00000 */
[----:B------:R-:W-:Y:S01]  /*1ea40*/  SEL R4, R4, RZ, P4 ;  /* 0x000000ff04047207 */ /* 0x000fe20002000000 */
[----:B------:R-:W-:Y:S01]  /*1ea50*/  IMAD.MOV.U32 R3, RZ, RZ, 0x4 ;  /* 0x00000004ff037424 */ /* 0x000fe200078e00ff */
[----:B------:R-:W-:-:S03]  /*1ea60*/  MOV R2, 0x1ea90 ;  /* 0x0001ea9000027802 */ /* 0x000fc60000000f00 */
[----:B------:R-:W-:Y:S02]  /*1ea70*/  IMAD.IADD R0, R5, 0x1, R4 ;  /* 0x0000000105007824 */ /* 0x000fe400078e0204 */
        /* <DEDUP_REMOVED lines=13> */
[----:B------:R-:W-:Y:S02]  /*1eb50*/  MOV R32, 0x1f ;  /* 0x0000001f00207802 */ /* 0x000fe40000000f00 */
[----:B------:R-:W-:Y:S01]  /*1eb60*/  MOV R3, 0x1eba0 ;  /* 0x0001eba000037802 */ /* 0x000fe20000000f00 */
[----:B------:R-:W-:-:S04]  /*1eb70*/  IMAD.IADD R4, R0, 0x1, R4 ;  /* 0x0000000100047824 */ /* 0x000fc800078e0204 */
[----:B------:R-:W-:Y:S02]  /*1eb80*/  IMAD.MOV.U32 R33, RZ, RZ, R4 ;  /* 0x000000ffff217224 */ /* 0x000fe400078e0004 */
[----:B------:R-:W-:Y:S05]  /*1eb90*/  CALL.REL.NOINC `($__internal_49_$__cuda_sm70_shflsync_idx_p) ;  /* 0x00002f8000007944 */ /* 0x000fea0003c00000 */
[----:B------:R-:W-:Y:S01]  /*1eba0*/  MOV R0, R34 ;  /* 0x0000002200007202 */ /* 0x000fe20000000f00 */
[----:B------:R-:W-:Y:S05]  /*1ebb0*/  BRA `(.L_x_3029) ;  /* 0xfffe19a000007947 */ /* 0x000fea000383ffff */
.L_x_2827:
[----:B------:R-:W-:Y:S02]  /*1ebc0*/  SEL R0, RZ, 0x1, P0 ;  /* 0x00000001ff007807 */ /* 0x000fe40000000000 */
[----:B------:R-:W-:Y:S02]  /*1ebd0*/  MOV R2, 0x1ebf0 ;  /* 0x0001ebf000027802 */ /* 0x000fe40000000f00 */
[----:B------:R-:W-:Y:S05]  /*1ebe0*/  CALL.REL.NOINC `($__internal_51_$__cuda_sm70_votesync_ballot) ;  /* 0x00002ff000007944 */ /* 0x000fea0003c00000 */
[----:B------:R-:W-:Y:S01]  /*1ebf0*/  MOV R6, R0 ;  /* 0x0000000000067202 */ /* 0x000fe20000000f00 */
[----:B------:R-:W-:Y:S05]  /*1ec00*/  BRA `(.L_x_3030) ;  /* 0xfffe19e000007947 */ /* 0x000fea000383ffff */
.L_x_2828:
[----:B------:R-:W-:Y:S01]  /*1ec10*/  IMAD.MOV.U32 R33, RZ, RZ, R9 ;  /* 0x000000ffff217224 */ /* 0x000fe200078e0009 */
[----:B-1----:R-:W-:Y:S01]  /*1ec20*/  MOV R2, R0 ;  /* 0x0000000000027202 */ /* 0x002fe20000000f00 */
[----:B------:R-:W-:Y:S01]  /*1ec30*/  IMAD.MOV.U32 R32, RZ, RZ, 0x1f ;  /* 0x0000001fff207424 */ /* 0x000fe200078e00ff */
[----:B------:R-:W-:Y:S02]  /*1ec40*/  MOV R3, 0x1ec60 ;  /* 0x0001ec6000037802 */ /* 0x000fe40000000f00 */
[----:B------:R-:W-:Y:S05]  /*1ec50*/  CALL.REL.NOINC `($__internal_49_$__cuda_sm70_shflsync_idx_p) ;  /* 0x00002ec000007944 */ /* 0x000fea0003c00000 */
[----:B------:R-:W-:Y:S01]  /*1ec60*/  IMAD.MOV.U32 R12, RZ, RZ, R34 ;  /* 0x000000ffff0c7224 */ /* 0x000fe200078e0022 */
[----:B------:R-:W-:Y:S01]  /*1ec70*/  MOV R33, R8 ;  /* 0x0000000800217202 */ /* 0x000fe20000000f00 */
[----:B------:R-:W-:Y:S01]  /*1ec80*/  IMAD.MOV.U32 R5, RZ, RZ, RZ ;  /* 0x000000ffff057224 */ /* 0x000fe200078e00ff */
[----:B------:R-:W-:Y:S01]  /*1ec90*/  MOV R2, R0 ;  /* 0x0000000000027202 */ /* 0x000fe20000000f00 */
[----:B------:R-:W-:Y:S01]  /*1eca0*/  IMAD.MOV.U32 R32, RZ, RZ, 0x1f ;  /* 0x0000001fff207424 */ /* 0x000fe200078e00ff */
[----:B------:R-:W-:-:S02]  /*1ecb0*/  MOV R3, 0x1ecd0 ;  /* 0x0001ecd000037802 */ /* 0x000fc40000000f00 */
[----:B------:R-:W-:Y:S05]  /*1ecc0*/  CALL.REL.NOINC `($__internal_49_$__cuda_sm70_shflsync_idx_p) ;  /* 0x00002e5000007944 */ /* 0x000fea0003c00000 */
[----:B------:R-:W-:Y:S01]  /*1ecd0*/  MOV R9, R34 ;  /* 0x0000002200097202 */ /* 0x000fe20000000f00 */
[----:B------:R-:W-:Y:S05]  /*1ece0*/  BRA `(.L_x_3031) ;  /* 0xfffe197000007947 */ /* 0x000fea000383ffff */
.L_x_2831:
[----:B------:R-:W-:Y:S01]  /*1ecf0*/  IMAD.MOV.U32 R33, RZ, RZ, R4 ;  /* 0x000000ffff217224 */ /* 0x000fe200078e0004 */
[----:B------:R-:W-:-:S02]  /*1ed00*/  MOV R32, 0x1f ;  /* 0x0000001f00207802 */ /* 0x000fc40000000f00 */
[----:B------:R-:W-:Y:S02]  /*1ed10*/  MOV R3, 0x1ed30 ;  /* 0x0001ed3000037802 */ /* 0x000fe40000000f00 */
[----:B--234-:R-:W-:Y:S05]  /*1ed20*/  CALL.REL.NOINC `($__internal_49_$__cuda_sm70_shflsync_idx_p) ;  /* 0x00002df000007944 */ /* 0x01cfea0003c00000 */
[----:B------:R-:W-:Y:S01]  /*1ed30*/  MOV R5, R34 ;  /* 0x0000002200057202 */ /* 0x000fe20000000f00 */
[----:B------:R-:W-:Y:S05]  /*1ed40*/  BRA `(.L_x_2830) ;  /* 0xfffe197000007947 */ /* 0x000fea000383ffff */
.L_x_2870:
[----:B------:R-:W-:Y:S01]  /*1ed50*/  IMAD.MOV.U32 R33, RZ, RZ, R12 ;  /* 0x000000ffff217224 */ /* 0x000fe200078e000c */
[----:B------:R-:W-:Y:S01]  /*1ed60*/  MOV R2, RZ ;  /* 0x000000ff00027202 */ /* 0x000fe20000000f00 */
[----:B------:R-:W-:Y:S01]  /*1ed70*/  IMAD.MOV.U32 R32, RZ, RZ, 0x181f ;  /* 0x0000181fff207424 */ /* 0x000fe200078e00ff */
[----:B------:R-:W-:Y:S02]  /*1ed80*/  MOV R3, 0x1eda0 ;  /* 0x0001eda000037802 */ /* 0x000fe40000000f00 */
[----:B-----5:R-:W-:Y:S05]  /*1ed90*/  CALL.REL.NOINC `($__internal_49_$__cuda_sm70_shflsync_idx_p) ;  /* 0x00002d8000007944 */ /* 0x020fea0003c00000 */
[----:B------:R-:W-:Y:S01]  /*1eda0*/  MOV R4, R34 ;  /* 0x0000002200047202 */ /* 0x000fe20000000f00 */
[----:B------:R-:W-:Y:S05]  /*1edb0*/  BRA `(.L_x_3032) ;  /* 0xfffe99e000007947 */ /* 0x000fea000383ffff */
.L_x_2871:
[----:B------:R-:W-:Y:S01]  /*1edc0*/  IMAD.MOV.U32 R33, RZ, RZ, R13 ;  /* 0x000000ffff217224 */ /* 0x000fe200078e000d */
[----:B------:R-:W-:Y:S01]  /*1edd0*/  MOV R2, RZ ;  /* 0x000000ff00027202 */ /* 0x000fe20000000f00 */
[----:B------:R-:W-:Y:S01]  /*1ede0*/  IMAD.MOV.U32 R32, RZ, RZ, 0x181f ;  /* 0x0000181fff207424 */ /* 0x000fe200078e00ff */
[----:B------:R-:W-:Y:S02]  /*1edf0*/  MOV R3, 0x1ee10 ;  /* 0x0001ee1000037802 */ /* 0x000fe40000000f00 */
[----:B-12--5:R-:W-:Y:S05]  /*1ee00*/  CALL.REL.NOINC `($__internal_49_$__cuda_sm70_shflsync_idx_p) ;  /* 0x00002d1000007944 */ /* 0x026fea0003c00000 */
[----:B------:R-:W-:Y:S01]  /*1ee10*/  MOV R0, R34 ;  /* 0x0000002200007202 */ /* 0x000fe20000000f00 */
[----:B------:R-:W-:Y:S05]  /*1ee20*/  BRA `(.L_x_3033) ;  /* 0xfffe999000007947 */ /* 0x000fea000383ffff */
.L_x_2874:
[----:B------:R-:W-:Y:S01]  /*1ee30*/  IMAD.MOV.U32 R33, RZ, RZ, R12 ;  /* 0x000000ffff217224 */ /* 0x000fe200078e000c */
[----:B--2---:R-:W-:Y:S01]  /*1ee40*/  MOV R2, 0x1 ;  /* 0x0000000100027802 */ /* 0x004fe20000000f00 */
[----:B------:R-:W-:Y:S01]  /*1ee50*/  IMAD.MOV.U32 R32, RZ, RZ, 0x181f ;  /* 0x0000181fff207424 */ /* 0x000fe200078e00ff */
[----:B------:R-:W-:-:S02]  /*1ee60*/  MOV R3, 0x1ee80 ;  /* 0x0001ee8000037802 */ /* 0x000fc40000000f00 */
[----:B-1-345:R-:W-:Y:S05]  /*1ee70*/  CALL.REL.NOINC `($__internal_49_$__cuda_sm70_shflsync_idx_p) ;  /* 0x00002ca000007944 */ /* 0x03afea0003c00000 */
[----:B------:R-:W-:Y:S01]  /*1ee80*/  IMAD.MOV.U32 R4, RZ, RZ, R34 ;  /* 0x000000ffff047224 */ /* 0x000fe200078e0022 */
[----:B------:R-:W-:Y:S01]  /*1ee90*/  MOV R2, 0x1 ;  /* 0x0000000100027802 */ /* 0x000fe20000000f00 */
[----:B------:R-:W-:Y:S01]  /*1eea0*/  IMAD.MOV.U32 R33, RZ, RZ, R13 ;  /* 0x000000ffff217224 */ /* 0x000fe200078e000d */
[----:B------:R-:W-:-:S02]  /*1eeb0*/  MOV R32, 0x181f ;  /* 0x0000181f00207802 */ /* 0x000fc40000000f00 */
[----:B------:R-:W-:Y:S02]  /*1eec0*/  MOV R3, 0x1eee0 ;  /* 0x0001eee000037802 */ /* 0x000fe40000000f00 */
[----:B------:R-:W-:Y:S05]  /*1eed0*/  CALL.REL.NOINC `($__internal_49_$__cuda_sm70_shflsync_idx_p) ;  /* 0x00002c4000007944 */ /* 0x000fea0003c00000 */
[----:B------:R-:W-:Y:S01]  /*1eee0*/  MOV R0, R34 ;  /* 0x0000002200007202 */ /* 0x000fe20000000f00 */
[----:B------:R-:W-:Y:S05]  /*1eef0*/  BRA `(.L_x_3034) ;  /* 0xfffe9a0000007947 */ /* 0x000fea000383ffff */
.L_x_2877:
[----:B------:R-:W-:Y:S01]  /*1ef00*/  IMAD.MOV.U32 R33, RZ, RZ, R12 ;  /* 0x000000ffff217224 */ /* 0x000fe200078e000c */
[----:B-1----:R-:W-:Y:S01]  /*1ef10*/  MOV R2, 0x2 ;  /* 0x0000000200027802 */ /* 0x002fe20000000f00 */
[----:B------:R-:W-:Y:S01]  /*1ef20*/  IMAD.MOV.U32 R32, RZ, RZ, 0x181f ;  /* 0x0000181fff207424 */ /* 0x000fe200078e00ff */
[----:B------:R-:W-:Y:S02]  /*1ef30*/  MOV R3, 0x1ef50 ;  /* 0x0001ef5000037802 */ /* 0x000fe40000000f00 */
[----:B--2345:R-:W-:Y:S05]  /*1ef40*/  CALL.REL.NOINC `($__internal_49_$__cuda_sm70_shflsync_idx_p) ;  /* 0x00002bd000007944 */ /* 0x03cfea0003c00000 */
[----:B------:R-:W-:Y:S01]  /*1ef50*/  MOV R4, R34 ;  /* 0x0000002200047202 */ /* 0x000fe20000000f00 */
[----:B------:R-:W-:Y:S05]  /*1ef60*/  BRA `(.L_x_3035) ;  /* 0xfffe9ac000007947 */ /* 0x000fea000383ffff */
.L_x_2878:
[----:B------:R-:W-:Y:S01]  /*1ef70*/  IMAD.MOV.U32 R33, RZ, RZ, R13 ;  /* 0x000000ffff217224 */ /* 0x000fe200078e000d */
[----:B------:R-:W-:Y:S01]  /*1ef80*/  MOV R2, 0x2 ;  /* 0x0000000200027802 */ /* 0x000fe20000000f00 */
[----:B------:R-:W-:Y:S01]  /*1ef90*/  IMAD.MOV.U32 R32, RZ, RZ, 0x181f ;  /* 0x0000181fff207424 */ /* 0x000fe200078e00ff */
[----:B------:R-:W-:Y:S02]  /*1efa0*/  MOV R3, 0x1efc0 ;  /* 0x0001efc000037802 */ /* 0x000fe40000000f00 */
[----:B-12345:R-:W-:Y:S05]  /*1efb0*/  CALL.REL.NOINC `($__internal_49_$__cuda_sm70_shflsync_idx_p) ;  /* 0x00002b6000007944 */ /* 0x03efea0003c00000 */
[----:B------:R-:W-:Y:S01]  /*1efc0*/  MOV R0, R34 ;  /* 0x0000002200007202 */ /* 0x000fe20000000f00 */
[----:B------:R-:W-:Y:S05]  /*1efd0*/  BRA `(.L_x_3036) ;  /* 0xfffe9a7000007947 */ /* 0x000fea000383ffff */
.L_x_2881:
[----:B------:R-:W-:Y:S01]  /*1efe0*/  IMAD.MOV.U32 R33, RZ, RZ, R12 ;  /* 0x000000ffff217224 */ /* 0x000fe200078e000c */
[----:B-1----:R-:W-:Y:S01]  /*1eff0*/  MOV R2, 0x3 ;  /* 0x0000000300027802 */ /* 0x002fe20000000f00 */
[----:B------:R-:W-:Y:S01]  /*1f000*/  IMAD.MOV.U32 R32, RZ, RZ, 0x181f ;  /* 0x0000181fff207424 */ /* 0x000fe200078e00ff */
[----:B------:R-:W-:-:S02]  /*1f010*/  MOV R3, 0x1f030 ;  /* 0x0001f03000037802 */ /* 0x000fc40000000f00 */
[----:B--2345:R-:W-:Y:S05]  /*1f020*/  CALL.REL.NOINC `($__internal_49_$__cuda_sm70_shflsync_idx_p) ;  /* 0x00002af000007944 */ /* 0x03cfea0003c00000 */
        /* <DEDUP_REMOVED lines=8> */
.L_x_2884:
[----:B------:R-:W-:Y:S01]  /*1f0b0*/  IMAD.MOV.U32 R33, RZ, RZ, R5 ;  /* 0x000000ffff217224 */ /* 0x000fe200078e0005 */
[----:B------:R-:W-:Y:S01]  /*1f0c0*/  MOV R2, RZ ;  /* 0x000000ff00027202 */ /* 0x000fe20000000f00 */
[----:B------:R-:W-:Y:S01]  /*1f0d0*/  IMAD.MOV.U32 R32, RZ, RZ, 0x181f ;  /* 0x0000181fff207424 */ /* 0x000fe200078e00ff */
[----:B------:R-:W-:Y:S02]  /*1f0e0*/  MOV R3, 0x1f100 ;  /* 0x0001f10000037802 */ /* 0x000fe40000000f00 */
[----:B------:R-:W-:Y:S05]  /*1f0f0*/  CALL.REL.NOINC `($__internal_49_$__cuda_sm70_shflsync_idx_p) ;  /* 0x00002a2000007944 */ /* 0x000fea0003c00000 */
[----:B------:R-:W-:Y:S01]  /*1f100*/  MOV R4, R34 ;  /* 0x0000002200047202 */ /* 0x000fe20000000f00 */
[----:B------:R-:W-:Y:S05]  /*1f110*/  BRA `(.L_x_3038) ;  /* 0xfffea54000007947 */ /* 0x000fea000383ffff */
.L_x_2885:
[----:B------:R-:W-:Y:S01]  /*1f120*/  IMAD.MOV.U32 R33, RZ, RZ, R14 ;  /* 0x000000ffff217224 */ /* 0x000fe200078e000e */
[----:B------:R-:W-:Y:S01]  /*1f130*/  MOV R2, RZ ;  /* 0x000000ff00027202 */ /* 0x000fe20000000f00 */
[----:B------:R-:W-:Y:S01]  /*1f140*/  IMAD.MOV.U32 R32, RZ, RZ, 0x181f ;  /* 0x0000181fff207424 */ /* 0x000fe200078e00ff */
[----:B------:R-:W-:Y:S02]  /*1f150*/  MOV R3, 0x1f170 ;  /* 0x0001f17000037802 */ /* 0x000fe40000000f00 */
[----:B-12---:R-:W-:Y:S05]  /*1f160*/  CALL.REL.NOINC `($__internal_49_$__cuda_sm70_shflsync_idx_p) ;  /* 0x000029b000007944 */ /* 0x006fea0003c00000 */
[C---:B------:R-:W-:Y:S01]  /*1f170*/  IADD3 R6, P1, R34.reuse, R17, RZ ;  /* 0x0000001122067210 */ /* 0x040fe20007f3e0ff */
[----:B------:R-:W-:Y:S01]  /*1f180*/  IMAD.MOV.U32 R33, RZ, RZ, R5 ;  /* 0x000000ffff217224 */ /* 0x000fe200078e0005 */
[----:B------:R-:W-:Y:S01]  /*1f190*/  IADD3 R8, P0, R34, R15, RZ ;  /* 0x0000000f22087210 */ /* 0x000fe20007f1e0ff */
[----:B------:R-:W-:Y:S01]  /*1f1a0*/  IMAD.MOV.U32 R32, RZ, RZ, 0x181f ;  /* 0x0000181fff207424 */ /* 0x000fe200078e00ff */
[----:B------:R-:W-:Y:S01]  /*1f1b0*/  ISETP.GE.AND P2, PT, R216, c[0x0][0x1d4], PT ;  /* 0x00007500d8007a0c */ /* 0x000fe20003f46270 */
[C---:B------:R-:W-:Y:S01]  /*1f1c0*/  IMAD.X R7, R4.reuse, 0x1, R20, P1 ;  /* 0x0000000104077824 */ /* 0x040fe200008e0614 */
[----:B------:R-:W-:Y:S01]  /*1f1d0*/  ISETP.GE.AND P1, PT, R215, c[0x0][0x1d4], PT ;  /* 0x00007500d7007a0c */ /* 0x000fe20003f26270 */
[----:B------:R-:W-:Y:S01]  /*1f1e0*/  IMAD.X R9, R4, 0x1, R16, P0 ;  /* 0x0000000104097824 */ /* 0x000fe200000e0610 */
[----:B------:R-:W-:-:S02]  /*1f1f0*/  ISETP.GE.AND P0, PT, R218, c[0x0][0x1d4], PT ;  /* 0x00007500da007a0c */ /* 0x000fc40003f06270 */
[----:B------:R-:W-:Y:S02]  /*1f200*/  IADD3 R2, P3, R34, R19, RZ ;  /* 0x0000001322027210 */ /* 0x000fe40007f7e0ff */
        /* <DEDUP_REMOVED lines=12> */
[----:B-1----:R-:W-:Y:S05]  /*1f2d0*/  CALL.REL.NOINC `($__internal_49_$__cuda_sm70_shflsync_idx_p) ;  /* 0x0000284000007944 */ /* 0x002fea0003c00000 */
        /* <DEDUP_REMOVED lines=8> */
.L_x_2890:
[----:B------:R-:W-:Y:S01]  /*1f360*/  IMAD.MOV.U32 R33, RZ, RZ, R42 ;  /* 0x000000ffff217224 */ /* 0x000fe200078e002a */
[----:B------:R-:W-:Y:S01]  /*1f370*/  MOV R2, RZ ;  /* 0x000000ff00027202 */ /* 0x000fe20000000f00 */
[----:B------:R-:W-:Y:S01]  /*1f380*/  IMAD.MOV.U32 R32, RZ, RZ, 0x1c1f ;  /* 0x00001c1fff207424 */ /* 0x000fe200078e00ff */
[----:B------:R-:W-:Y:S02]  /*1f390*/  MOV R3, 0x1f3b0 ;  /* 0x0001f3b000037802 */ /* 0x000fe40000000f00 */
[----:B------:R-:W-:Y:S05]  /*1f3a0*/  CALL.REL.NOINC `($__internal_49_$__cuda_sm70_shflsync_idx_p) ;  /* 0x0000277000007944 */ /* 0x000fea0003c00000 */
[----:B------:R-:W-:Y:S01]  /*1f3b0*/  MOV R5, R34 ;  /* 0x0000002200057202 */ /* 0x000fe20000000f00 */
[----:B------:R-:W-:Y:S05]  /*1f3c0*/  BRA `(.L_x_3040) ;  /* 0xfffea7e000007947 */ /* 0x000fea000383ffff */
.L_x_2891:
[----:B------:R-:W-:Y:S01]  /*1f3d0*/  IMAD.MOV.U32 R33, RZ, RZ, R43 ;  /* 0x000000ffff217224 */ /* 0x000fe200078e002b */
[----:B------:R-:W-:Y:S01]  /*1f3e0*/  MOV R2, RZ ;  /* 0x000000ff00027202 */ /* 0x000fe20000000f00 */
[----:B------:R-:W-:Y:S01]  /*1f3f0*/  IMAD.MOV.U32 R32, RZ, RZ, 0x1c1f ;  /* 0x00001c1fff207424 */ /* 0x000fe200078e00ff */
[----:B------:R-:W-:Y:S02]  /*1f400*/  MOV R3, 0x1f420 ;  /* 0x0001f42000037802 */ /* 0x000fe40000000f00 */
[----:B-12---:R-:W-:Y:S05]  /*1f410*/  CALL.REL.NOINC `($__internal_49_$__cuda_sm70_shflsync_idx_p) ;  /* 0x0000270000007944 */ /* 0x006fea0003c00000 */
[----:B------:R-:W-:Y:S01]  /*1f420*/  IMAD.MOV.U32 R33, RZ, RZ, R13 ;  /* 0x000000ffff217224 */ /* 0x000fe200078e000d */
[----:B------:R-:W-:Y:S01]  /*1f430*/  MOV R32, 0x1c1f ;  /* 0x00001c1f00207802 */ /* 0x000fe20000000f00 */
[----:B------:R-:W-:Y:S01]  /*1f440*/  IMAD.MOV.U32 R2, RZ, RZ, RZ ;  /* 0x000000ffff027224 */ /* 0x000fe200078e00ff */
[----:B------:R-:W-:-:S02]  /*1f450*/  MOV R4, R34 ;  /* 0x0000002200047202 */ /* 0x000fc40000000f00 */
[----:B------:R-:W-:Y:S02]  /*1f460*/  MOV R3, 0x1f480 ;  /* 0x0001f48000037802 */ /* 0x000fe40000000f00 */
[----:B------:R-:W-:Y:S05]  /*1f470*/  CALL.REL.NOINC `($__internal_49_$__cuda_sm70_shflsync_idx_p) ;  /* 0x000026a000007944 */ /* 0x000fea0003c00000 */
[----:B------:R-:W-:Y:S01]  /*1f480*/  IMAD.MOV.U32 R12, RZ, RZ, R34 ;  /* 0x000000ffff0c7224 */ /* 0x000fe200078e0022 */
[----:B------:R-:W-:Y:S01]  /*1f490*/  MOV R2, RZ ;  /* 0x000000ff00027202 */ /* 0x000fe20000000f00 */
[----:B------:R-:W-:Y:S01]  /*1f4a0*/  IMAD.MOV.U32 R33, RZ, RZ, R44 ;  /* 0x000000ffff217224 */ /* 0x000fe200078e002c */
[----:B------:R-:W-:Y:S02]  /*1f4b0*/  MOV R32, 0x1c1f ;  /* 0x00001c1f00207802 */ /* 0x000fe40000000f00 */
[----:B------:R-:W-:Y:S02]  /*1f4c0*/  MOV R3, 0x1f4e0 ;  /* 0x0001f4e000037802 */ /* 0x000fe40000000f00 */
[----:B------:R-:W-:Y:S05]  /*1f4d0*/  CALL.REL.NOINC `($__internal_49_$__cuda_sm70_shflsync_idx_p) ;  /* 0x0000264000007944 */ /* 0x000fea0003c00000 */
[----:B------:R-:W-:Y:S01]  /*1f4e0*/  MOV R0, R34 ;  /* 0x0000002200007202 */ /* 0x000fe20000000f00 */
[----:B------:R-:W-:Y:S05]  /*1f4f0*/  BRA `(.L_x_3041) ;  /* 0xfffea6f000007947 */ /* 0x000fea000383ffff */
.L_x_2894:
[----:B------:R-:W-:Y:S01]  /*1f500*/  IMAD.MOV.U32 R33, RZ, RZ, R42 ;  /* 0x000000ffff217224 */ /* 0x000fe200078e002a */
[----:B------:R-:W-:Y:S01]  /*1f510*/  MOV R2, 0x1 ;  /* 0x0000000100027802 */ /* 0x000fe20000000f00 */
[----:B------:R-:W-:Y:S01]  /*1f520*/  IMAD.MOV.U32 R32, RZ, RZ, 0x1c1f ;  /* 0x00001c1fff207424 */ /* 0x000fe200078e00ff */
[----:B------:R-:W-:Y:S02]  /*1f530*/  MOV R3, 0x1f550 ;  /* 0x0001f55000037802 */ /* 0x000fe40000000f00 */
[----:B---3--:R-:W-:Y:S05]  /*1f540*/  CALL.REL.NOINC `($__internal_49_$__cuda_sm70_shflsync_idx_p) ;  /* 0x000025d000007944 */ /* 0x008fea0003c00000 */
[----:B------:R-:W-:Y:S01]  /*1f550*/  IMAD.MOV.U32 R5, RZ, RZ, R34 ;  /* 0x000000ffff057224 */ /* 0x000fe200078e0022 */
[----:B------:R-:W-:Y:S01]  /*1f560*/  MOV R2, 0x1 ;  /* 0x0000000100027802 */ /* 0x000fe20000000f00 */
[----:B------:R-:W-:Y:S01]  /*1f570*/  IMAD.MOV.U32 R33, RZ, RZ, R43 ;  /* 0x000000ffff217224 */ /* 0x000fe200078e002b */
[----:B------:R-:W-:-:S02]  /*1f580*/  MOV R32, 0x1c1f ;  /* 0x00001c1f00207802 */ /* 0x000fc40000000f00 */
[----:B------:R-:W-:Y:S02]  /*1f590*/  MOV R3, 0x1f5b0 ;  /* 0x0001f5b000037802 */ /* 0x000fe40000000f00 */
[----:B------:R-:W-:Y:S05]  /*1f5a0*/  CALL.REL.NOINC `($__internal_49_$__cuda_sm70_shflsync_idx_p) ;  /* 0x0000257000007944 */ /* 0x000fea0003c00000 */
[----:B------:R-:W-:Y:S01]  /*1f5b0*/  IMAD.MOV.U32 R33, RZ, RZ, R13 ;  /* 0x000000ffff217224 */ /* 0x000fe200078e000d */
[----:B------:R-:W-:Y:S01]  /*1f5c0*/  MOV R32, 0x1c1f ;  /* 0x00001c1f00207802 */ /* 0x000fe20000000f00 */
[----:B------:R-:W-:Y:S01]  /*1f5d0*/  IMAD.MOV.U32 R2, RZ, RZ, 0x1 ;  /* 0x00000001ff027424 */ /* 0x000fe200078e00ff */
[----:B------:R-:W-:Y:S02]  /*1f5e0*/  MOV R4, R34 ;  /* 0x0000002200047202 */ /* 0x000fe40000000f00 */
[----:B------:R-:W-:Y:S02]  /*1f5f0*/  MOV R3, 0x1f610 ;  /* 0x0001f61000037802 */ /* 0x000fe40000000f00 */
[----:B------:R-:W-:Y:S05]  /*1f600*/  CALL.REL.NOINC `($__internal_49_$__cuda_sm70_shflsync_idx_p) ;  /* 0x0000251000007944 */ /* 0x000fea0003c00000 */
[----:B------:R-:W-:Y:S01]  /*1f610*/  IMAD.MOV.U32 R12, RZ, RZ, R34 ;  /* 0x000000ffff0c7224 */ /* 0x000fe200078e0022 */
[----:B------:R-:W-:Y:S01]  /*1f620*/  MOV R2, 0x1 ;  /* 0x0000000100027802 */ /* 0x000fe20000000f00 */
[----:B------:R-:W-:Y:S01]  /*1f630*/  IMAD.MOV.U32 R33, RZ, RZ, R44 ;  /* 0x000000ffff217224 */ /* 0x000fe200078e002c */
[----:B------:R-:W-:Y:S02]  /*1f640*/  MOV R32, 0x1c1f ;  /* 0x00001c1f00207802 */ /* 0x000fe40000000f00 */
[----:B------:R-:W-:-:S02]  /*1f650*/  MOV R3, 0x1f670 ;  /* 0x0001f67000037802 */ /* 0x000fc40000000f00 */
[----:B------:R-:W-:Y:S05]  /*1f660*/  CALL.REL.NOINC `($__internal_49_$__cuda_sm70_shflsync_idx_p) ;  /* 0x000024b000007944 */ /* 0x000fea0003c00000 */
[----:B------:R-:W-:Y:S01]  /*1f670*/  MOV R0, R34 ;  /* 0x0000002200007202 */ /* 0x000fe20000000f00 */
[----:B------:R-:W-:Y:S05]  /*1f680*/  BRA `(.L_x_3042) ;  /* 0xfffeadb000007947 */ /* 0x000fea000383ffff */
.L_x_2919:
[----:B------:R-:W-:Y:S01]  /*1f690*/  IMAD.MOV.U32 R33, RZ, RZ, R22 ;  /* 0x000000ffff217224 */ /* 0x000fe200078e0016 */
[----:B------:R-:W-:Y:S01]  /*1f6a0*/  MOV R2, RZ ;  /* 0x000000ff00027202 */ /* 0x000fe20000000f00 */
[----:B------:R-:W-:Y:S01]  /*1f6b0*/  IMAD.MOV.U32 R32, RZ, RZ, 0x1c1f ;  /* 0x00001c1fff207424 */ /* 0x000fe200078e00ff */
[----:B------:R-:W-:-:S02]  /*1f6c0*/  MOV R3, 0x1f6e0 ;  /* 0x0001f6e000037802 */ /* 0x000fc40000000f00 */
[----:B------:R-:W-:Y:S05]  /*1f6d0*/  CALL.REL.NOINC `($__internal_49_$__cuda_sm70_shflsync_idx_p) ;  /* 0x0000244000007944 */ /* 0x000fea0003c00000 */
[----:B------:R-:W-:Y:S01]  /*1f6e0*/  MOV R0, R34 ;  /* 0x0000002200007202 */ /* 0x000fe20000000f00 */
[----:B------:R-:W-:Y:S05]  /*1f6f0*/  BRA `(.L_x_3043) ;  /* 0xfffeda3000007947 */ /* 0x000fea000383ffff */
.L_x_2920:
[----:B------:R-:W-:Y:S01]  /*1f700*/  IMAD.MOV.U32 R33, RZ, RZ, R23 ;  /* 0x000000ffff217224 */ /* 0x000fe200078e0017 */
[----:B------:R-:W-:Y:S01]  /*1f710*/  MOV R2, RZ ;  /* 0x000000ff00027202 */ /* 0x000fe20000000f00 */
[----:B------:R-:W-:Y:S01]  /*1f720*/  IMAD.MOV.U32 R32, RZ, RZ, 0x1c1f ;  /* 0x00001c1fff207424 */ /* 0x000fe200078e00ff */
[----:B------:R-:W-:-:S02]  /*1f730*/  MOV R3, 0x1f750 ;  /* 0x0001f75000037802 */ /* 0x000fc40000000f00 */
[----:B-12---:R-:W-:Y:S05]  /*1f740*/  CALL.REL.NOINC `($__internal_49_$__cuda_sm70_shflsync_idx_p) ;  /* 0x000023d000007944 */ /* 0x006fea0003c00000 */
[----:B------:R-:W-:Y:S01]  /*1f750*/  IMAD.MOV.U32 R33, RZ, RZ, R21 ;  /* 0x000000ffff217224 */ /* 0x000fe200078e0015 */
[----:B------:R-:W-:Y:S01]  /*1f760*/  MOV R2, RZ ;  /* 0x000000ff00027202 */ /* 0x000fe20000000f00 */
[----:B------:R-:W-:Y:S01]  /*1f770*/  IMAD.MOV.U32 R32, RZ, RZ, 0x1c1f ;  /* 0x00001c1fff207424 */ /* 0x000fe200078e00ff */
[----:B------:R-:W-:Y:S01]  /*1f780*/  MOV R8, R34 ;  /* 0x0000002200087202 */ /* 0x000fe20000000f00 */
[----:B------:R-:W-:Y:S01]  /*1f790*/  IMAD.MOV.U32 R9, RZ, RZ, R0 ;  /* 0x000000ffff097224 */ /* 0x000fe200078e0000 */
[----:B------:R-:W-:-:S02]  /*1f7a0*/  MOV R3, 0x1f7c0 ;  /* 0x0001f7c000037802 */ /* 0x000fc40000000f00 */
[----:B------:R-:W-:Y:S05]  /*1f7b0*/  CALL.REL.NOINC `($__internal_49_$__cuda_sm70_shflsync_idx_p) ;  /* 0x0000236000007944 */ /* 0x000fea0003c00000 */
[----:B------:R-:W-:Y:S01]  /*1f7c0*/  IMAD.MOV.U32 R20, RZ, RZ, R34 ;  /* 0x000000ffff147224 */ /* 0x000fe200078e0022 */
[----:B------:R-:W-:Y:S01]  /*1f7d0*/  MOV R2, RZ ;  /* 0x000000ff00027202 */ /* 0x000fe20000000f00 */
[----:B------:R-:W-:Y:S01]  /*1f7e0*/  IMAD.MOV.U32 R33, RZ, RZ, R24 ;  /* 0x000000ffff217224 */ /* 0x000fe200078e0018 */
[----:B------:R-:W-:-:S02]  /*1f7f0*/  MOV R32, 0x1c1f ;  /* 0x00001c1f00207802 */ /* 0x000fc40000000f00 */
[----:B------:R-:W-:Y:S02]  /*1f800*/  MOV R3, 0x1f820 ;  /* 0x0001f82000037802 */ /* 0x000fe40000000f00 */
[----:B------:R-:W-:Y:S05]  /*1f810*/  CALL.REL.NOINC `($__internal_49_$__cuda_sm70_shflsync_idx_p) ;  /* 0x0000230000007944 */ /* 0x000fea0003c00000 */
[----:B------:R-:W-:Y:S01]  /*1f820*/  MOV R3, R34 ;  /* 0x0000002200037202 */ /* 0x000fe20000000f00 */
[----:B------:R-:W-:Y:S05]  /*1f830*/  BRA `(.L_x_3044) ;  /* 0xfffed94000007947 */ /* 0x000fea000383ffff */
.L_x_2923:
[----:B------:R-:W-:Y:S01]  /*1f840*/  IMAD.MOV.U32 R33, RZ, RZ, R22 ;  /* 0x000000ffff217224 */ /* 0x000fe200078e0016 */
[----:B------:R-:W-:Y:S01]  /*1f850*/  MOV R2, 0x1 ;  /* 0x0000000100027802 */ /* 0x000fe20000000f00 */
[----:B------:R-:W-:Y:S01]  /*1f860*/  IMAD.MOV.U32 R32, RZ, RZ, 0x1c1f ;  /* 0x00001c1fff207424 */ /* 0x000fe200078e00ff */
[----:B------:R-:W-:Y:S02]  /*1f870*/  MOV R3, 0x1f890 ;  /* 0x0001f89000037802 */ /* 0x000fe40000000f00 */
[----:B--2---:R-:W-:Y:S05]  /*1f880*/  CALL.REL.NOINC `($__internal_49_$__cuda_sm70_shflsync_idx_p) ;  /* 0x0000229000007944 */ /* 0x004fea0003c00000 */
[----:B------:R-:W-:Y:S01]  /*1f890*/  IMAD.MOV.U32 R0, RZ, RZ, R34 ;  /* 0x000000ffff007224 */ /* 0x000fe200078e0022 */
[----:B------:R-:W-:Y:S01]  /*1f8a0*/  MOV R2, 0x1 ;  /* 0x0000000100027802 */ /* 0x000fe20000000f00 */
[----:B------:R-:W-:Y:S01]  /*1f8b0*/  IMAD.MOV.U32 R33, RZ, RZ, R23 ;  /* 0x000000ffff217224 */ /* 0x000fe200078e0017 */
[----:B------:R-:W-:Y:S02]  /*1f8c0*/  MOV R32, 0x1c1f ;  /* 0x00001c1f00207802 */ /* 0x000fe40000000f00 */
[----:B------:R-:W-:Y:S02]  /*1f8d0*/  MOV R3, 0x1f8f0 ;  /* 0x0001f8f000037802 */ /* 0x000fe40000000f00 */
[----:B------:R-:W-:Y:S05]  /*1f8e0*/  CALL.REL.NOINC `($__internal_49_$__cuda_sm70_shflsync_idx_p) ;  /* 0x0000223000007944 */ /* 0x000fea0003c00000 */
[----:B------:R-:W-:Y:S01]  /*1f8f0*/  IMAD.MOV.U32 R33, RZ, RZ, R21 ;  /* 0x000000ffff217224 */ /* 0x000fe200078e0015 */
[----:B------:R-:W-:Y:S01]  /*1f900*/  MOV R2, 0x1 ;  /* 0x0000000100027802 */ /* 0x000fe20000000f00 */
[----:B------:R-:W-:Y:S01]  /*1f910*/  IMAD.MOV.U32 R32, RZ, RZ, 0x1c1f ;  /* 0x00001c1fff207424 */ /* 0x000fe200078e00ff */
[----:B------:R-:W-:Y:S01]  /*1f920*/  MOV R8, R34 ;  /* 0x0000002200087202 */ /* 0x000fe20000000f00 */
[----:B------:R-:W-:Y:S01]  /*1f930*/  IMAD.MOV.U32 R9, RZ, RZ, R0 ;  /* 0x000000ffff097224 */ /* 0x000fe200078e0000 */
[----:B------:R-:W-:-:S02]  /*1f940*/  MOV R3, 0x1f960 ;  /* 0x0001f96000037802 */ /* 0x000fc40000000f00 */
[----:B------:R-:W-:Y:S05]  /*1f950*/  CALL.REL.NOINC `($__internal_49_$__cuda_sm70_shflsync_idx_p) ;  /* 0x000021c000007944 */ /* 0x000fea0003c00000 */
        /* <DEDUP_REMOVED lines=8> */
.L_x_2938:
[----:B------:R-:W-:Y:S01]  /*1f9e0*/  IMAD.MOV.U32 R33, RZ, RZ, R20 ;  /* 0x000000ffff217224 */ /* 0x000fe200078e0014 */
[----:B------:R-:W-:Y:S01]  /*1f9f0*/  MOV R2, RZ ;  /* 0x000000ff00027202 */ /* 0x000fe20000000f00 */
[----:B------:R-:W-:Y:S01]  /*1fa00*/  IMAD.MOV.U32 R32, RZ, RZ, 0x181f ;  /* 0x0000181fff207424 */ /* 0x000fe200078e00ff */
[----:B------:R-:W-:Y:S02]  /*1fa10*/  MOV R3, 0x1fa30 ;  /* 0x0001fa3000037802 */ /* 0x000fe40000000f00 */
[----:B-1--4-:R-:W-:Y:S05]  /*1fa20*/  CALL.REL.NOINC `($__internal_49_$__cuda_sm70_shflsync_idx_p) ;  /* 0x000020f000007944 */ /* 0x012fea0003c00000 */
[----:B------:R-:W-:Y:S01]  /*1fa30*/  MOV R9, R34 ;  /* 0x0000002200097202 */ /* 0x000fe20000000f00 */
[----:B------:R-:W-:Y:S05]  /*1fa40*/  BRA `(.L_x_3046) ;  /* 0xffff0ce000007947 */ /* 0x000fea000383ffff */
.L_x_2939:
[----:B------:R-:W-:Y:S01]  /*1fa50*/  IMAD.MOV.U32 R33, RZ, RZ, R23 ;  /* 0x000000ffff217224 */ /* 0x000fe200078e0017 */
[----:B------:R-:W-:Y:S01]  /*1fa60*/  MOV R2, RZ ;  /* 0x000000ff00027202 */ /* 0x000fe20000000f00 */
[----:B------:R-:W-:Y:S01]  /*1fa70*/  IMAD.MOV.U32 R32, RZ, RZ, 0x181f ;  /* 0x0000181fff207424 */ /* 0x000fe200078e00ff */
[----:B------:R-:W-:Y:S02]  /*1fa80*/  MOV R3, 0x1faa0 ;  /* 0x0001faa000037802 */ /* 0x000fe40000000f00 */
[----:B-1234-:R-:W-:Y:S05]  /*1fa90*/  CALL.REL.NOINC `($__internal_49_$__cuda_sm70_shflsync_idx_p) ;  /* 0x0000208000007944 */ /* 0x01efea0003c00000 */
[----:B------:R-:W-:Y:S01]  /*1faa0*/  ISETP.GE.AND P2, PT, R216, c[0x0][0x1d4], PT ;  /* 0x00007500d8007a0c */ /* 0x000fe20003f46270 */
[----:B------:R-:W-:Y:S01]  /*1fab0*/  IMAD.MOV.U32 R33, RZ, RZ, R20 ;  /* 0x000000ffff217224 */ /* 0x000fe200078e0014 */
[C---:B------:R-:W-:Y:S01]  /*1fac0*/  IADD3 R2, P0, R34.reuse, R24, RZ ;  /* 0x0000001822027210 */ /* 0x040fe20007f1e0ff */
[----:B------:R-:W-:Y:S01]  /*1fad0*/  IMAD.MOV.U32 R32, RZ, RZ, 0x181f ;  /* 0x0000181fff207424 */ /* 0x000fe200078e00ff */
[----:B------:R-:W-:-:S02]  /*1fae0*/  IADD3 R16, P3, R34, R25, RZ ;  /* 0x0000001922107210 */ /* 0x000fc40007f7e0ff */
[----:B------:R-:W-:Y:S01]  /*1faf0*/  ISETP.GE.AND P1, PT, R215, c[0x0][0x1d4], PT ;  /* 0x00007500d7007a0c */ /* 0x000fe20003f26270 */
[C---:B------:R-:W-:Y:S01]  /*1fb00*/  IMAD.X R3, R9.reuse, 0x1, R26, P0 ;  /* 0x0000000109037824 */ /* 0x040fe200000e061a */
[----:B------:R-:W-:Y:S01]  /*1fb10*/  ISETP.GE.AND P0, PT, R218, c[0x0][0x1d4], PT ;  /* 0x00007500da007a0c */ /* 0x000fe20003f06270 */
[----:B------:R-:W-:Y:S01]  /*1fb20*/  IMAD.X R17, R9, 0x1, R27, P3 ;  /* 0x0000000109117824 */ /* 0x000fe200018e061b */
[----:B------:R-:W-:Y:S02]  /*1fb30*/  SEL R22, RZ, 0x10, P2 ;  /* 0x00000010ff167807 */ /* 0x000fe40001000000 */
[----:B------:R-:W-:Y:S01]  /*1fb40*/  SEL R21, RZ, 0x10, P1 ;  /* 0x00000010ff157807 */ /* 0x000fe20000800000 */
[----:B------:R-:W-:Y:S01]  /*1fb50*/  @!PT LDS RZ, [RZ] ;  /* 0x00000000fffff984 */ /* 0x000fe20000000800 */
[----:B------:R-:W-:Y:S01]  /*1fb60*/  @!PT LDS RZ, [RZ] ;  /* 0x00000000fffff984 */ /* 0x000fe20000000800 */
[----:B------:R-:W-:Y:S01]  /*1fb70*/  @!PT LDS RZ, [RZ] ;  /* 0x00000000fffff984 */ /* 0x000fe20000000800 */
[----:B------:R1:W-:Y:S01]  /*1fb80*/  LDGSTS.E.BYPASS.LTC128B.128 [R144+0x6100], [R2.64], !P2 ;  /* 0x0610000002907fae */ /* 0x0003e2000d101d48 */
[----:B------:R-:W-:-:S05]  /*1fb90*/  SEL R20, RZ, 0x10, P0 ;  /* 0x00000010ff147807 */ /* 0x000fca0000000000 */
[----:B------:R2:W-:Y:S01]  /*1fba0*/  LDGSTS.E.BYPASS.LTC128B.128 [R144+0x8100], [R16.64], !P1 ;  /* 0x0810000010907fae */ /* 0x0005e2000c901d48 */
[----:B-1----:R-:W-:-:S05]  /*1fbb0*/  IADD3 R2, P3, R34, R28, RZ ;  /* 0x0000001c22027210 */ /* 0x002fca0007f7e0ff */
[----:B------:R-:W-:-:S05]  /*1fbc0*/  IMAD.X R3, R9, 0x1, R29, P3 ;  /* 0x0000000109037824 */ /* 0x000fca00018e061d */
[----:B------:R1:W-:Y:S02]  /*1fbd0*/  LDGSTS.E.BYPASS.LTC128B.128 [R144+0xa100], [R2.64], !P0 ;  /* 0x0a10000002907fae */ /* 0x0003e4000c101d48 */
[----:B-1----:R-:W-:Y:S01]  /*1fbe0*/  IMAD.MOV.U32 R2, RZ, RZ, 0x1 ;  /* 0x00000001ff027424 */ /* 0x002fe200078e00ff */
        /* <DEDUP_REMOVED lines=8> */
[----:B------:R-:W-:Y:S01]  /*1fc70*/  MOV R0, R34 ;  /* 0x0000002200007202 */ /* 0x000fe20000000f00 */
[----:B------:R-:W-:Y:S05]  /*1fc80*/  BRA `(.L_x_3047) ;  /* 0xffff0bf000007947 */ /* 0x000fea000383ffff */
.L_x_2942:
[----:B------:R-:W-:Y:S01]  /*1fc90*/  IMAD.MOV.U32 R33, RZ, RZ, R5 ;  /* 0x000000ffff217224 */ /* 0x000fe200078e0005 */
[----:B------:R-:W-:Y:S01]  /*1fca0*/  MOV R2, RZ ;  /* 0x000000ff00027202 */ /* 0x000fe20000000f00 */
[----:B------:R-:W-:Y:S01]  /*1fcb0*/  IMAD.MOV.U32 R32, RZ, RZ, 0x181f ;  /* 0x0000181fff207424 */ /* 0x000fe200078e00ff */
[----:B------:R-:W-:-:S02]  /*1fcc0*/  MOV R3, 0x1fce0 ;  /* 0x0001fce000037802 */ /* 0x000fc40000000f00 */
[----:B------:R-:W-:Y:S05]  /*1fcd0*/  CALL.REL.NOINC `($__internal_49_$__cuda_sm70_shflsync_idx_p) ;  /* 0x00001e4000007944 */ /* 0x000fea0003c00000 */
[----:B------:R-:W-:Y:S01]  /*1fce0*/  MOV R4, R34 ;  /* 0x0000002200047202 */ /* 0x000fe20000000f00 */
[----:B------:R-:W-:Y:S05]  /*1fcf0*/  BRA `(.L_x_3048) ;  /* 0xffff31c000007947 */ /* 0x000fea000383ffff */
.L_x_2943:
[----:B------:R-:W-:Y:S01]  /*1fd00*/  IMAD.MOV.U32 R33, RZ, RZ, R12 ;  /* 0x000000ffff217224 */ /* 0x000fe200078e000c */
[----:B------:R-:W-:Y:S01]  /*1fd10*/  MOV R2, RZ ;  /* 0x000000ff00027202 */ /* 0x000fe20000000f00 */
[----:B------:R-:W-:Y:S01]  /*1fd20*/  IMAD.MOV.U32 R32, RZ, RZ, 0x181f ;  /* 0x0000181fff207424 */ /* 0x000fe200078e00ff */
[----:B------:R-:W-:-:S02]  /*1fd30*/  MOV R3, 0x1fd50 ;  /* 0x0001fd5000037802 */ /* 0x000fc40000000f00 */
[----:B-12---:R-:W-:Y:S05]  /*1fd40*/  CALL.REL.NOINC `($__internal_49_$__cuda_sm70_shflsync_idx_p) ;  /* 0x00001dd000007944 */ /* 0x006fea0003c00000 */
        /* <DEDUP_REMOVED lines=17> */
[----:B-1----:R-:W-:-:S05]  /*1fe60*/  IADD3 R2, P3, R34, R17, RZ ;  /* 0x0000001122027210 */ /* 0x002fca0007f7e0ff */
[----:B------:R-:W-:-:S05]  /*1fe70*/  IMAD.X R3, R4, 0x1, R18, P3 ;  /* 0x0000000104037824 */ /* 0x000fca00018e0612 */
[----:B------:R1:W-:Y:S02]  /*1fe80*/  LDGSTS.E.BYPASS.LTC128B.128 [R144+0x10100], [R2.64], !P0 ;  /* 0x1010000002907fae */ /* 0x0003e4000c101d48 */
[----:B-1----:R-:W-:Y:S01]  /*1fe90*/  IMAD.MOV.U32 R2, RZ, RZ, 0x1 ;  /* 0x00000001ff027424 */ /* 0x002fe200078e00ff */
[----:B------:R-:W-:Y:S02]  /*1fea0*/  MOV R3, 0x1fec0 ;  /* 0x0001fec000037802 */ /* 0x000fe40000000f00 */
[----:B------:R-:W-:Y:S05]  /*1feb0*/  CALL.REL.NOINC `($__internal_49_$__cuda_sm70_shflsync_idx_p) ;  /* 0x00001c6000007944 */ /* 0x000fea0003c00000 */
        /* <DEDUP_REMOVED lines=8> */
.L_x_2947:
[----:B------:R-:W-:Y:S01]  /*1ff40*/  MOV R2, RZ ;  /* 0x000000ff00027202 */ /* 0x000fe20000000f00 */
[----:B------:R-:W-:Y:S01]  /*1ff50*/  IMAD.MOV.U32 R33, RZ, RZ, R8 ;  /* 0x000000ffff217224 */ /* 0x000fe200078e0008 */
[----:B------:R-:W-:Y:S01]  /*1ff60*/  MOV R3, 0x1ff90 ;  /* 0x0001ff9000037802 */ /* 0x000fe20000000f00 */
[----:B------:R-:W-:Y:S02]  /*1ff70*/  IMAD.MOV.U32 R32, RZ, RZ, 0x181f ;  /* 0x0000181fff207424 */ /* 0x000fe400078e00ff */
[----:B-1234-:R-:W-:Y:S05]  /*1ff80*/  CALL.REL.NOINC `($__internal_49_$__cuda_sm70_shflsync_idx_p) ;  /* 0x00001b9000007944 */ /* 0x01efea0003c00000 */
[----:B------:R-:W-:Y:S01]  /*1ff90*/  MOV R5, R34 ;  /* 0x0000002200057202 */ /* 0x000fe20000000f00 */
[----:B------:R-:W-:-:S05]  /*1ffa0*/  BRA `(.L_x_3050) ;  /* 0xffff358000007947 */ /* 0x000fca000383ffff */
.L_x_2948:
[----:B------:R-:W-:Y:S01]  /*1ffb0*/  MOV R2, RZ ;  /* 0x000000ff00027202 */ /* 0x000fe20000000f00 */
[----:B------:R-:W-:Y:S01]  /*1ffc0*/  IMAD.MOV.U32 R33, RZ, RZ, R17 ;  /* 0x000000ffff217224 */ /* 0x000fe200078e0011 */
[----:B------:R-:W-:Y:S01]  /*1ffd0*/  MOV R3, 0x20000 ;  /* 0x0002000000037802 */ /* 0x000fe20000000f00 */
[----:B------:R-:W-:Y:S02]  /*1ffe0*/  IMAD.MOV.U32 R32, RZ, RZ, 0x181f ;  /* 0x0000181fff207424 */ /* 0x000fe400078e00ff */
[----:B-1234-:R-:W-:Y:S05]  /*1fff0*/  CALL.REL.NOINC `($__internal_49_$__cuda_sm70_shflsync_idx_p) ;  /* 0x00001b2000007944 */ /* 0x01efea0003c00000 */
[----:B------:R-:W-:Y:S01]  /*20000*/  ISETP.GE.AND P2, PT, R216, c[0x0][0x1d4], PT ;  /* 0x00007500d8007a0c */ /* 0x000fe20003f46270 */
[----:B------:R-:W-:Y:S01]  /*20010*/  IMAD R4, R213, 0x6000, R10 ;  /* 0x00006000d5047824 */ /* 0x000fe200078e020a */
[C---:B------:R-:W-:Y:S01]  /*20020*/  IADD3 R2, P0, R34.reuse, R18, RZ ;  /* 0x0000001222027210 */ /* 0x040fe20007f1e0ff */
[----:B------:R-:W-:Y:S01]  /*20030*/  IMAD.MOV.U32 R33, RZ, RZ, R8 ;  /* 0x000000ffff217224 */ /* 0x000fe200078e0008 */
[----:B------:R-:W-:Y:S01]  /*20040*/  ISETP.GE.AND P1, PT, R215, c[0x0][0x1d4], PT ;  /* 0x00007500d7007a0c */ /* 0x000fe20003f26270 */
[----:B------:R-:W-:Y:S01]  /*20050*/  IMAD.MOV.U32 R32, RZ, RZ, 0x181f ;  /* 0x0000181fff207424 */ /* 0x000fe200078e00ff */
        /* <DEDUP_REMOVED lines=11> */
[----:B-1----:R-:W-:Y:S02]  /*20110*/  IADD3 R2, P3, R34, R26, RZ ;  /* 0x0000001a22027210 */ /* 0x002fe40007f7e0ff */
[----:B--2---:R-:W-:Y:S03]  /*20120*/  SEL R6, RZ, 0x10, P2 ;  /* 0x00000010ff067807 */ /* 0x004fe60001000000 */
[----:B------:R-:W-:Y:S05]  /*20130*/  IMAD.X R3, R5, 0x1, R27, P3 ;  /* 0x0000000105037824 */ /* 0x000fea00018e061b */
[----:B------:R1:W-:Y:S02]  /*20140*/  LDGSTS.E.BYPASS.LTC128B.128 [R4+0x4000], [R2.64], !P0 ;  /* 0x0400000002047fae */ /* 0x0003e4000c101d48 */
[----:B-1----:R-:W-:Y:S01]  /*20150*/  MOV R3, 0x20180 ;  /* 0x0002018000037802 */ /* 0x002fe20000000f00 */
[----:B------:R-:W-:Y:S02]  /*20160*/  IMAD.MOV.U32 R2, RZ, RZ, 0x1 ;  /* 0x00000001ff027424 */ /* 0x000fe400078e00ff */
[----:B------:R-:W-:Y:S05]  /*20170*/  CALL.REL.NOINC `($__internal_49_$__cuda_sm70_shflsync_idx_p) ;  /* 0x000019a000007944 */ /* 0x000fea0003c00000 */
[----:B------:R-:W-:Y:S01]  /*20180*/  MOV R2, 0x1 ;  /* 0x0000000100027802 */ /* 0x000fe20000000f00 */
[----:B------:R-:W-:Y:S01]  /*20190*/  IMAD.MOV.U32 R5, RZ, RZ, R34 ;  /* 0x000000ffff057224 */ /* 0x000fe200078e0022 */
[----:B------:R-:W-:Y:S01]  /*201a0*/  MOV R32, 0x181f ;  /* 0x0000181f00207802 */ /* 0x000fe20000000f00 */
[----:B------:R-:W-:Y:S01]  /*201b0*/  IMAD.MOV.U32 R33, RZ, RZ, R17 ;  /* 0x000000ffff217224 */ /* 0x000fe200078e0011 */
[----:B------:R-:W-:Y:S02]  /*201c0*/  MOV R3, 0x201e0 ;  /* 0x000201e000037802 */ /* 0x000fe40000000f00 */
[----:B------:R-:W-:Y:S05]  /*201d0*/  CALL.REL.NOINC `($__internal_49_$__cuda_sm70_shflsync_idx_p) ;  /* 0x0000194000007944 */ /* 0x000fea0003c00000 */
[----:B------:R-:W-:Y:S01]  /*201e0*/  MOV R2, R34 ;  /* 0x0000002200027202 */ /* 0x000fe20000000f00 */
[----:B------:R-:W-:-:S05]  /*201f0*/  BRA `(.L_x_3051) ;  /* 0xffff349000007947 */ /* 0x000fca000383ffff */
.L_x_2951:
[----:B------:R-:W-:Y:S01]  /*20200*/  MOV R2, RZ ;  /* 0x000000ff00027202 */ /* 0x000fe20000000f00 */
[----:B------:R-:W-:Y:S01]  /*20210*/  IMAD.MOV.U32 R33, RZ, RZ, R5 ;  /* 0x000000ffff217224 */ /* 0x000fe200078e0005 */
[----:B------:R-:W-:Y:S01]  /*20220*/  MOV R3, 0x20250 ;  /* 0x0002025000037802 */ /* 0x000fe20000000f00 */
[----:B------:R-:W-:Y:S02]  /*20230*/  IMAD.MOV.U32 R32, RZ, RZ, 0x181f ;  /* 0x0000181fff207424 */ /* 0x000fe400078e00ff */
[----:B------:R-:W-:Y:S05]  /*20240*/  CALL.REL.NOINC `($__internal_49_$__cuda_sm70_shflsync_idx_p) ;  /* 0x000018d000007944 */ /* 0x000fea0003c00000 */
[----:B------:R-:W-:Y:S01]  /*20250*/  MOV R4, R34 ;  /* 0x0000002200047202 */ /* 0x000fe20000000f00 */
[----:B------:R-:W-:-:S05]  /*20260*/  BRA `(.L_x_3052) ;  /* 0xffff604000007947 */ /* 0x000fca000383ffff */
.L_x_2952:
[----:B------:R-:W-:Y:S01]  /*20270*/  MOV R2, RZ ;  /* 0x000000ff00027202 */ /* 0x000fe20000000f00 */
[----:B------:R-:W-:Y:S01]  /*20280*/  IMAD.MOV.U32 R33, RZ, RZ, R14 ;  /* 0x000000ffff217224 */ /* 0x000fe200078e000e */
[----:B------:R-:W-:Y:S01]  /*20290*/  MOV R3, 0x202c0 ;  /* 0x000202c000037802 */ /* 0x000fe20000000f00 */
[----:B------:R-:W-:Y:S02]  /*202a0*/  IMAD.MOV.U32 R32, RZ, RZ, 0x181f ;  /* 0x0000181fff207424 */ /* 0x000fe400078e00ff */
[----:B-12---:R-:W-:Y:S05]  /*202b0*/  CALL.REL.NOINC `($__internal_49_$__cuda_sm70_shflsync_idx_p) ;  /* 0x0000186000007944 */ /* 0x006fea0003c00000 */
[----:B------:R-:W-:Y:S01]  /*202c0*/  ISETP.GE.AND P2, PT, R216, c[0x0][0x1d4], PT ;  /* 0x00007500d8007a0c */ /* 0x000fe20003f46270 */
[----:B------:R-:W-:Y:S01]  /*202d0*/  IMAD R0, R213, 0x6000, R11 ;  /* 0x00006000d5007824 */ /* 0x000fe200078e020b */
[C---:B------:R-:W-:Y:S01]  /*202e0*/  IADD3 R2, P0, R34.reuse, R15, RZ ;  /* 0x0000000f22027210 */ /* 0x040fe20007f1e0ff */
[----:B------:R-:W-:Y:S01]  /*202f0*/  IMAD.MOV.U32 R33, RZ, RZ, R5 ;  /* 0x000000ffff217224 */ /* 0x000fe200078e0005 */
[----:B------:R-:W-:Y:S01]  /*20300*/  ISETP.GE.AND P1, PT, R215, c[0x0][0x1d4], PT ;  /* 0x00007500d7007a0c */ /* 0x000fe20003f26270 */
[----:B------:R-:W-:Y:S01]  /*20310*/  IMAD.MOV.U32 R32, RZ, RZ, 0x181f ;  /* 0x0000181fff207424 */ /* 0x000fe200078e00ff */
        /* <DEDUP_REMOVED lines=9> */
[----:B------:R1:W-:Y:S01]  /*203b0*/  LDGSTS.E.BYPASS.LTC128B.128 [R0], [R2.64], !P2 ;  /* 0x0000000002007fae */ /* 0x0003e2000d101d48 */
[----:B------:R-:W-:Y:S03]  /*203c0*/  SEL R12, RZ, 0x10, P0 ;  /* 0x00000010ff0c7807 */ /* 0x000fe60000000000 */
[----:B------:R2:W-:Y:S01]  /*203d0*/  LDGSTS.E.BYPASS.LTC128B.128 [R0+0x2000], [R6.64], !P1 ;  /* 0x0200000006007fae */ /* 0x0005e2000c901d48 */
[----:B-1----:R-:W-:Y:S05]  /*203e0*/  IADD3 R2, P3, R34, R19, RZ ;  /* 0x0000001322027210 */ /* 0x002fea0007f7e0ff */
[----:B------:R-:W-:Y:S05]  /*203f0*/  IMAD.X R3, R4, 0x1, R20, P3 ;  /* 0x0000000104037824 */ /* 0x000fea00018e0614 */
[----:B------:R1:W-:Y:S02]  /*20400*/  LDGSTS.E.BYPASS.LTC128B.128 [R0+0x4000], [R2.64], !P0 ;  /* 0x0400000002007fae */ /* 0x0003e4000c101d48 */
[----:B-1----:R-:W-:Y:S01]  /*20410*/  MOV R3, 0x20440 ;  /* 0x0002044000037802 */ /* 0x002fe20000000f00 */
[----:B------:R-:W-:Y:S02]  /*20420*/  IMAD.MOV.U32 R2, RZ, RZ, 0x1 ;  /* 0x00000001ff027424 */ /* 0x000fe400078e00ff */
[----:B--2---:R-:W-:Y:S05]  /*20430*/  CALL.REL.NOINC `($__internal_49_$__cuda_sm70_shflsync_idx_p) ;  /* 0x000016e000007944 */ /* 0x004fea0003c00000 */
        /* <DEDUP_REMOVED lines=8> */
.L_x_2957:
[----:B------:R-:W-:Y:S01]  /*204c0*/  MOV R2, RZ ;  /* 0x000000ff00027202 */ /* 0x000fe20000000f00 */
[----:B------:R-:W-:Y:S01]  /*204d0*/  IMAD.MOV.U32 R33, RZ, RZ, R9 ;  /* 0x000000ffff217224 */ /* 0x000fe200078e0009 */
[----:B------:R-:W-:Y:S01]  /*204e0*/  MOV R3, 0x20510 ;  /* 0x0002051000037802 */ /* 0x000fe20000000f00 */
[----:B------:R-:W-:Y:S02]  /*204f0*/  IMAD.MOV.U32 R32, RZ, RZ, 0x181f ;  /* 0x0000181fff207424 */ /* 0x000fe400078e00ff */
[----:B-1234-:R-:W-:Y:S05]  /*20500*/  CALL.REL.NOINC `($__internal_49_$__cuda_sm70_shflsync_idx_p) ;  /* 0x0000161000007944 */ /* 0x01efea0003c00000 */
[----:B------:R-:W-:Y:S01]  /*20510*/  MOV R5, R34 ;  /* 0x0000002200057202 */ /* 0x000fe20000000f00 */
[----:B------:R-:W-:-:S05]  /*20520*/  BRA `(.L_x_3054) ;  /* 0xffff63b000007947 */ /* 0x000fca000383ffff */
.L_x_2958:
        /* <DEDUP_REMOVED lines=37> */
.L_x_2959:
[----:B------:R-:W-:Y:S01]  /*20780*/  MOV R152, 0x2 ;  /* 0x0000000200987802 */ /* 0x000fe20000000f00 */
[----:B------:R-:W-:Y:S01]  /*20790*/  IMAD.MOV.U32 R2, RZ, RZ, R8 ;  /* 0x000000ffff027224 */ /* 0x000fe200078e0008 */
[----:B------:R-:W-:Y:S02]  /*207a0*/  MOV R3, 0x207c0 ;  /* 0x000207c000037802 */ /* 0x000fe40000000f00 */
[----:B------:R-:W-:Y:S05]  /*207b0*/  CALL.REL.NOINC `($__internal_48_$__cuda_sm70_shflsync_bfly_p) ;  /* 0x0000131000007944 */ /* 0x000fea0003c00000 */
[----:B------:R-:W-:Y:S01]  /*207c0*/  MOV R2, R152 ;  /* 0x0000009800027202 */ /* 0x000fe20000000f00 */
[----:B------:R-:W-:-:S05]  /*207d0*/  BRA `(.L_x_3056) ;  /* 0xffff6f9000007947 */ /* 0x000fca000383ffff */
.L_x_2962:
[----:B------:R-:W-:Y:S01]  /*207e0*/  MOV R2, RZ ;  /* 0x000000ff00027202 */ /* 0x000fe20000000f00 */
[----:B------:R-:W-:Y:S01]  /*207f0*/  IMAD.MOV.U32 R33, RZ, RZ, R5 ;  /* 0x000000ffff217224 */ /* 0x000fe200078e0005 */
[----:B------:R-:W-:Y:S01]  /*20800*/  MOV R3, 0x20830 ;  /* 0x0002083000037802 */ /* 0x000fe20000000f00 */
[----:B------:R-:W-:Y:S02]  /*20810*/  IMAD.MOV.U32 R32, RZ, RZ, 0x181f ;  /* 0x0000181fff207424 */ /* 0x000fe400078e00ff */
[----:B------:R-:W-:Y:S05]  /*20820*/  CALL.REL.NOINC `($__internal_49_$__cuda_sm70_shflsync_idx_p) ;  /* 0x000012f000007944 */ /* 0x000fea0003c00000 */
[----:B------:R-:W-:Y:S01]  /*20830*/  MOV R4, R34 ;  /* 0x0000002200047202 */ /* 0x000fe20000000f00 */
[----:B------:R-:W-:-:S05]  /*20840*/  BRA `(.L_x_3057) ;  /* 0xffff88f000007947 */ /* 0x000fca000383ffff */
.L_x_2963:
        /* <DEDUP_REMOVED lines=37> */
.L_x_2965:
[----:B------:R-:W-:Y:S01]  /*20aa0*/  IMAD.MOV.U32 R2, RZ, RZ, R220 ;  /* 0x000000ffff027224 */ /* 0x000fe200078e00dc */
[----:B------:R-:W-:-:S02]  /*20ab0*/  MOV R152, 0x2 ;  /* 0x0000000200987802 */ /* 0x000fc40000000f00 */
[----:B------:R-:W-:Y:S02]  /*20ac0*/  MOV R3, 0x20ae0 ;  /* 0x00020ae000037802 */ /* 0x000fe40000000f00 */
[----:B------:R-:W-:Y:S05]  /*20ad0*/  CALL.REL.NOINC `($__internal_48_$__cuda_sm70_shflsync_bfly_p) ;  /* 0x00000ff000007944 */ /* 0x000fea0003c00000 */
[----:B------:R-:W-:Y:S01]  /*20ae0*/  MOV R0, R152 ;  /* 0x0000009800007202 */ /* 0x000fe20000000f00 */
[----:B------:R-:W-:Y:S05]  /*20af0*/  BRA `(.L_x_3059) ;  /* 0xffff89c000007947 */ /* 0x000fea000383ffff */
.L_x_2966:
[----:B------:R-:W-:Y:S01]  /*20b00*/  IMAD.MOV.U32 R2, RZ, RZ, R0 ;  /* 0x000000ffff027224 */ /* 0x000fe200078e0000 */
[----:B------:R-:W-:Y:S02]  /*20b10*/  MOV R152, 0x1 ;  /* 0x0000000100987802 */ /* 0x000fe40000000f00 */
[----:B------:R-:W-:Y:S02]  /*20b20*/  MOV R3, 0x20b40 ;  /* 0x00020b4000037802 */ /* 0x000fe40000000f00 */
[----:B-1----:R-:W-:Y:S05]  /*20b30*/  CALL.REL.NOINC `($__internal_48_$__cuda_sm70_shflsync_bfly_p) ;  /* 0x00000f9000007944 */ /* 0x002fea0003c00000 */
[----:B------:R-:W-:Y:S01]  /*20b40*/  FADD.FTZ R0, R0, R152 ;  /* 0x0000009800007221 */ /* 0x000fe20000010000 */
[----:B------:R-:W-:Y:S02]  /*20b50*/  MOV R2, R219 ;  /* 0x000000db00027202 */ /* 0x000fe40000000f00 */
[----:B------:R-:W-:Y:S02]  /*20b60*/  MOV R152, 0x2 ;  /* 0x0000000200987802 */ /* 0x000fe40000000f00 */
[----:B------:R-:W-:Y:S02]  /*20b70*/  MOV R3, 0x20b90 ;  /* 0x00020b9000037802 */ /* 0x000fe40000000f00 */
[----:B------:R-:W-:Y:S05]  /*20b80*/  CALL.REL.NOINC `($__internal_48_$__cuda_sm70_shflsync_bfly_p) ;  /* 0x00000f4000007944 */ /* 0x000fea0003c00000 */
[----:B------:R-:W-:Y:S01]  /*20b90*/  FADD.FTZ R4, R219, R152 ;  /* 0x00000098db047221 */ /* 0x000fe20000010000 */
[----:B------:R-:W-:-:S02]  /*20ba0*/  MOV R152, 0x1 ;  /* 0x0000000100987802 */ /* 0x000fc40000000f00 */
[----:B------:R-:W-:Y:S02]  /*20bb0*/  MOV R3, 0x20be0 ;  /* 0x00020be000037802 */ /* 0x000fe40000000f00 */
[----:B------:R-:W-:Y:S02]  /*20bc0*/  MOV R2, R4 ;  /* 0x0000000400027202 */ /* 0x000fe40000000f00 */
[----:B------:R-:W-:Y:S05]  /*20bd0*/  CALL.REL.NOINC `($__internal_48_$__cuda_sm70_shflsync_bfly_p) ;  /* 0x00000ef000007944 */ /* 0x000fea0003c00000 */
[----:B------:R-:W-:Y:S01]  /*20be0*/  MOV R3, R152 ;  /* 0x0000009800037202 */ /* 0x000fe20000000f00 */
[----:B------:R-:W-:Y:S05]  /*20bf0*/  BRA `(.L_x_3060) ;  /* 0xffff893000007947 */ /* 0x000fea000383ffff */
.L_x_2973:
[----:B--234-:R-:W-:Y:S01]  /*20c00*/  IMAD.MOV.U32 R33, RZ, RZ, R13 ;  /* 0x000000ffff217224 */ /* 0x01cfe200078e000d */
[----:B------:R-:W-:Y:S01]  /*20c10*/  MOV R2, RZ ;  /* 0x000000ff00027202 */ /* 0x000fe20000000f00 */
[----:B------:R-:W-:Y:S01]  /*20c20*/  IMAD.MOV.U32 R32, RZ, RZ, 0x181f ;  /* 0x0000181fff207424 */ /* 0x000fe200078e00ff */
[----:B------:R-:W-:Y:S02]  /*20c30*/  MOV R3, 0x20c50 ;  /* 0x00020c5000037802 */ /* 0x000fe40000000f00 */
[----:B-1----:R-:W-:Y:S05]  /*20c40*/  CALL.REL.NOINC `($__internal_49_$__cuda_sm70_shflsync_idx_p) ;  /* 0x00000ed000007944 */ /* 0x002fea0003c00000 */
[----:B------:R-:W-:Y:S01]  /*20c50*/  MOV R5, R34 ;  /* 0x0000002200057202 */ /* 0x000fe20000000f00 */
[----:B------:R-:W-:Y:S05]  /*20c60*/  BRA `(.L_x_3061) ;  /* 0xffffa25000007947 */ /* 0x000fea000383ffff */
.L_x_2974:
[----:B------:R-:W-:Y:S01]  /*20c70*/  IMAD.MOV.U32 R33, RZ, RZ, R14 ;  /* 0x000000ffff217224 */ /* 0x000fe200078e000e */
[----:B------:R-:W-:Y:S01]  /*20c80*/  MOV R2, RZ ;  /* 0x000000ff00027202 */ /* 0x000fe20000000f00 */
[----:B------:R-:W-:Y:S01]  /*20c90*/  IMAD.MOV.U32 R32, RZ, RZ, 0x181f ;  /* 0x0000181fff207424 */ /* 0x000fe200078e00ff */
[----:B------:R-:W-:-:S02]  /*20ca0*/  MOV R3, 0x20cc0 ;  /* 0x00020cc000037802 */ /* 0x000fc40000000f00 */
[----:B-123--:R-:W-:Y:S05]  /*20cb0*/  CALL.REL.NOINC `($__internal_49_$__cuda_sm70_shflsync_idx_p) ;  /* 0x00000e6000007944 */ /* 0x00efea0003c00000 */
[----:B------:R-:W-:Y:S01]  /*20cc0*/  MOV R0, R34 ;  /* 0x0000002200007202 */ /* 0x000fe20000000f00 */
[----:B------:R-:W-:Y:S05]  /*20cd0*/  BRA `(.L_x_3062) ;  /* 0xffffa20000007947 */ /* 0x000fea000383ffff */
.L_x_2977:
[----:B------:R-:W-:Y:S01]  /*20ce0*/  IMAD.MOV.U32 R33, RZ, RZ, R13 ;  /* 0x000000ffff217224 */ /* 0x000fe200078e000d */
[----:B--2---:R-:W-:Y:S01]  /*20cf0*/  MOV R2, 0x1 ;  /* 0x0000000100027802 */ /* 0x004fe20000000f00 */
[----:B------:R-:W-:Y:S01]  /*20d00*/  IMAD.MOV.U32 R32, RZ, RZ, 0x181f ;  /* 0x0000181fff207424 */ /* 0x000fe200078e00ff */
[----:B------:R-:W-:-:S02]  /*20d10*/  MOV R3, 0x20d30 ;  /* 0x00020d3000037802 */ /* 0x000fc40000000f00 */
[----:B-1-34-:R-:W-:Y:S05]  /*20d20*/  CALL.REL.NOINC `($__internal_49_$__cuda_sm70_shflsync_idx_p) ;  /* 0x00000df000007944 */ /* 0x01afea0003c00000 */
        /* <DEDUP_REMOVED lines=8> */
.L_x_2980:
[----:B------:R-:W-:Y:S01]  /*20db0*/  IMAD.MOV.U32 R33, RZ, RZ, R13 ;  /* 0x000000ffff217224 */ /* 0x000fe200078e000d */
[----:B--2---:R-:W-:Y:S01]  /*20dc0*/  MOV R2, 0x2 ;  /* 0x0000000200027802 */ /* 0x004fe20000000f00 */
[----:B------:R-:W-:Y:S01]  /*20dd0*/  IMAD.MOV.U32 R32, RZ, RZ, 0x181f ;  /* 0x0000181fff207424 */ /* 0x000fe200078e00ff */
[----:B------:R-:W-:Y:S02]  /*20de0*/  MOV R3, 0x20e00 ;  /* 0x00020e0000037802 */ /* 0x000fe40000000f00 */
[----:B-1-34-:R-:W-:Y:S05]  /*20df0*/  CALL.REL.NOINC `($__internal_49_$__cuda_sm70_shflsync_idx_p) ;  /* 0x00000d2000007944 */ /* 0x01afea0003c00000 */
[----:B------:R-:W-:Y:S01]  /*20e00*/  MOV R5, R34 ;  /* 0x0000002200057202 */ /* 0x000fe20000000f00 */
[----:B------:R-:W-:Y:S05]  /*20e10*/  BRA `(.L_x_3064) ;  /* 0xffffa32000007947 */ /* 0x000fea000383ffff */
.L_x_2981:
[----:B------:R-:W-:Y:S01]  /*20e20*/  IMAD.MOV.U32 R33, RZ, RZ, R14 ;  /* 0x000000ffff217224 */ /* 0x000fe200078e000e */
[----:B--2---:R-:W-:Y:S01]  /*20e30*/  MOV R2, 0x2 ;  /* 0x0000000200027802 */ /* 0x004fe20000000f00 */
[----:B------:R-:W-:Y:S01]  /*20e40*/  IMAD.MOV.U32 R32, RZ, RZ, 0x181f ;  /* 0x0000181fff207424 */ /* 0x000fe200078e00ff */
[----:B------:R-:W-:Y:S02]  /*20e50*/  MOV R3, 0x20e70 ;  /* 0x00020e7000037802 */ /* 0x000fe40000000f00 */
[----:B-1-34-:R-:W-:Y:S05]  /*20e60*/  CALL.REL.NOINC `($__internal_49_$__cuda_sm70_shflsync_idx_p) ;  /* 0x00000cb000007944 */ /* 0x01afea0003c00000 */
[----:B------:R-:W-:Y:S01]  /*20e70*/  MOV R0, R34 ;  /* 0x0000002200007202 */ /* 0x000fe20000000f00 */
[----:B------:R-:W-:Y:S05]  /*20e80*/  BRA `(.L_x_3065) ;  /* 0xffffa2d000007947 */ /* 0x000fea000383ffff */
.L_x_2984:
[----:B------:R-:W-:Y:S01]  /*20e90*/  IMAD.MOV.U32 R33, RZ, RZ, R13 ;  /* 0x000000ffff217224 */ /* 0x000fe200078e000d */
[----:B---3--:R-:W-:Y:S01]  /*20ea0*/  MOV R2, 0x3 ;  /* 0x0000000300027802 */ /* 0x008fe20000000f00 */
        /* <DEDUP_REMOVED lines=11> */
.L_x_2986:
[----:B------:R-:W-:Y:S01]  /*20f60*/  IMAD.MOV.U32 R33, RZ, RZ, R5 ;  /* 0x000000ffff217224 */ /* 0x000fe200078e0005 */
[----:B------:R-:W-:Y:S01]  /*20f70*/  MOV R2, RZ ;  /* 0x000000ff00027202 */ /* 0x000fe20000000f00 */
[----:B------:R-:W-:Y:S01]  /*20f80*/  IMAD.MOV.U32 R32, RZ, RZ, 0x1c1f ;  /* 0x00001c1fff207424 */ /* 0x000fe200078e00ff */
[----:B------:R-:W-:Y:S02]  /*20f90*/  MOV R3, 0x20fb0 ;  /* 0x00020fb000037802 */ /* 0x000fe40000000f00 */
[----:B--2---:R-:W-:Y:S05]  /*20fa0*/  CALL.REL.NOINC `($__internal_49_$__cuda_sm70_shflsync_idx_p) ;  /* 0x00000b7000007944 */ /* 0x004fea0003c00000 */
[----:B------:R-:W-:Y:S01]  /*20fb0*/  MOV R4, R34 ;  /* 0x0000002200047202 */ /* 0x000fe20000000f00 */
[----:B------:R-:W-:Y:S05]  /*20fc0*/  BRA `(.L_x_3067) ;  /* 0xffffa60000007947 */ /* 0x000fea000383ffff */
.L_x_2987:
[----:B------:R-:W-:Y:S01]  /*20fd0*/  IMAD.MOV.U32 R33, RZ, RZ, R14 ;  /* 0x000000ffff217224 */ /* 0x000fe200078e000e */
[----:B------:R-:W-:Y:S01]  /*20fe0*/  MOV R2, RZ ;  /* 0x000000ff00027202 */ /* 0x000fe20000000f00 */
[----:B------:R-:W-:Y:S01]  /*20ff0*/  IMAD.MOV.U32 R32, RZ, RZ, 0x1c1f ;  /* 0x00001c1fff207424 */ /* 0x000fe200078e00ff */
[----:B------:R-:W-:Y:S02]  /*21000*/  MOV R3, 0x21020 ;  /* 0x0002102000037802 */ /* 0x000fe40000000f00 */
[----:B-123--:R-:W-:Y:S05]  /*21010*/  CALL.REL.NOINC `($__internal_49_$__cuda_sm70_shflsync_idx_p) ;  /* 0x00000b0000007944 */ /* 0x00efea0003c00000 */
[----:B------:R-:W-:Y:S01]  /*21020*/  MOV R0, R34 ;  /* 0x0000002200007202 */ /* 0x000fe20000000f00 */
[----:B------:R-:W-:Y:S05]  /*21030*/  BRA `(.L_x_3068) ;  /* 0xffffa5b000007947 */ /* 0x000fea000383ffff */
.L_x_2990:
        /* <DEDUP_REMOVED lines=13> */
.L_x_2994:
[----:B------:R-:W-:Y:S01]  /*21110*/  IMAD.MOV.U32 R33, RZ, RZ, R5 ;  /* 0x000000ffff217224 */ /* 0x000fe200078e0005 */
[----:B------:R-:W-:Y:S01]  /*21120*/  MOV R2, RZ ;  /* 0x000000ff00027202 */ /* 0x000fe20000000f00 */
[----:B------:R-:W-:Y:S01]  /*21130*/  IMAD.MOV.U32 R32, RZ, RZ, 0x181f ;  /* 0x0000181fff207424 */ /* 0x000fe200078e00ff */
[----:B------:R-:W-:Y:S02]  /*21140*/  MOV R3, 0x21160 ;  /* 0x0002116000037802 */ /* 0x000fe40000000f00 */
[----:B------:R-:W-:Y:S05]  /*21150*/  CALL.REL.NOINC `($__internal_49_$__cuda_sm70_shflsync_idx_p) ;  /* 0x000009c000007944 */ /* 0x000fea0003c00000 */
[----:B------:R-:W-:Y:S01]  /*21160*/  MOV R4, R34 ;  /* 0x0000002200047202 */ /* 0x000fe20000000f00 */
[----:B------:R-:W-:Y:S05]  /*21170*/  BRA `(.L_x_3070) ;  /* 0xffffc20000007947 */ /* 0x000fea000383ffff */
.L_x_2995:
[----:B------:R-:W-:Y:S01]  /*21180*/  IMAD.MOV.U32 R33, RZ, RZ, R14 ;  /* 0x000000ffff217224 */ /* 0x000fe200078e000e */
[----:B------:R-:W-:Y:S01]  /*21190*/  MOV R2, RZ ;  /* 0x000000ff00027202 */ /* 0x000fe20000000f00 */
[----:B------:R-:W-:Y:S01]  /*211a0*/  IMAD.MOV.U32 R32, RZ, RZ, 0x181f ;  /* 0x0000181fff207424 */ /* 0x000fe200078e00ff */
[----:B------:R-:W-:Y:S02]  /*211b0*/  MOV R3, 0x211d0 ;  /* 0x000211d000037802 */ /* 0x000fe40000000f00 */
[----:B-12---:R-:W-:Y:S05]  /*211c0*/  CALL.REL.NOINC `($__internal_49_$__cuda_sm70_shflsync_idx_p) ;  /* 0x0000095000007944 */ /* 0x006fea0003c00000 */
[----:B------:R-:W-:Y:S01]  /*211d0*/  MOV R0, R34 ;  /* 0x0000002200007202 */ /* 0x000fe20000000f00 */
[----:B------:R-:W-:Y:S05]  /*211e0*/  BRA `(.L_x_3071) ;  /* 0xffffc1b000007947 */ /* 0x000fea000383ffff */
.L_x_2998:
        /* <DEDUP_REMOVED lines=13> */
.L_x_3001:
[----:B------:R-:W-:Y:S01]  /*212c0*/  IMAD.MOV.U32 R33, RZ, RZ, R5 ;  /* 0x000000ffff217224 */ /* 0x000fe200078e0005 */
[----:B-1----:R-:W-:Y:S01]  /*212d0*/  MOV R2, 0x2 ;  /* 0x0000000200027802 */ /* 0x002fe20000000f00 */
[----:B------:R-:W-:Y:S01]  /*212e0*/  IMAD.MOV.U32 R32, RZ, RZ, 0x181f ;  /* 0x0000181fff207424 */ /* 0x000fe200078e00ff */
[----:B------:R-:W-:Y:S02]  /*212f0*/  MOV R3, 0x21310 ;  /* 0x0002131000037802 */ /* 0x000fe40000000f00 */
[----:B--234-:R-:W-:Y:S05]  /*21300*/  CALL.REL.NOINC `($__internal_49_$__cuda_sm70_shflsync_idx_p) ;  /* 0x0000081000007944 */ /* 0x01cfea0003c00000 */
[----:B------:R-:W-:Y:S01]  /*21310*/  MOV R4, R34 ;  /* 0x0000002200047202 */ /* 0x000fe20000000f00 */
[----:B------:R-:W-:Y:S05]  /*21320*/  BRA `(.L_x_3073) ;  /* 0xffffc2e000007947 */ /* 0x000fea000383ffff */
.L_x_3002:
[----:B------:R-:W-:Y:S01]  /*21330*/  IMAD.MOV.U32 R33, RZ, RZ, R14 ;  /* 0x000000ffff217224 */ /* 0x000fe200078e000e */
[----:B------:R-:W-:Y:S01]  /*21340*/  MOV R2, 0x2 ;  /* 0x0000000200027802 */ /* 0x000fe20000000f00 */
[----:B------:R-:W-:Y:S01]  /*21350*/  IMAD.MOV.U32 R32, RZ, RZ, 0x181f ;  /* 0x0000181fff207424 */ /* 0x000fe200078e00ff */
[----:B------:R-:W-:Y:S02]  /*21360*/  MOV R3, 0x21380 ;  /* 0x0002138000037802 */ /* 0x000fe40000000f00 */
[----:B-1234-:R-:W-:Y:S05]  /*21370*/  CALL.REL.NOINC `($__internal_49_$__cuda_sm70_shflsync_idx_p) ;  /* 0x000007a000007944 */ /* 0x01efea0003c00000 */
[----:B------:R-:W-:Y:S01]  /*21380*/  MOV R0, R34 ;  /* 0x0000002200007202 */ /* 0x000fe20000000f00 */
[----:B------:R-:W-:Y:S05]  /*21390*/  BRA `(.L_x_3074) ;  /* 0xffffc29000007947 */ /* 0x000fea000383ffff */
.L_x_3005:
[----:B------:R-:W-:Y:S01]  /*213a0*/  IMAD.MOV.U32 R33, RZ, RZ, R5 ;  /* 0x000000ffff217224 */ /* 0x000fe200078e0005 */
[----:B-1----:R-:W-:Y:S01]  /*213b0*/  MOV R2, 0x3 ;  /* 0x0000000300027802 */ /* 0x002fe20000000f00 */
[----:B------:R-:W-:Y:S01]  /*213c0*/  IMAD.MOV.U32 R32, RZ, RZ, 0x181f ;  /* 0x0000181fff207424 */ /* 0x000fe200078e00ff */
[----:B------:R-:W-:-:S02]  /*213d0*/  MOV R3, 0x213f0 ;  /* 0x000213f000037802 */ /* 0x000fc40000000f00 */
[----:B--234-:R-:W-:Y:S05]  /*213e0*/  CALL.REL.NOINC `($__internal_49_$__cuda_sm70_shflsync_idx_p) ;  /* 0x0000073000007944 */ /* 0x01cfea0003c00000 */
        /* <DEDUP_REMOVED lines=8> */
.L_x_3007:
[----:B------:R-:W-:Y:S01]  /*21470*/  IMAD.MOV.U32 R33, RZ, RZ, R35 ;  /* 0x000000ffff217224 */ /* 0x000fe200078e0023 */
[----:B------:R-:W-:Y:S01]  /*21480*/  MOV R2, RZ ;  /* 0x000000ff00027202 */ /* 0x000fe20000000f00 */
[----:B------:R-:W-:Y:S01]  /*21490*/  IMAD.MOV.U32 R32, RZ, RZ, 0x1f ;  /* 0x0000001fff207424 */ /* 0x000fe200078e00ff */
[----:B------:R-:W-:Y:S02]  /*214a0*/  MOV R3, 0x214c0 ;  /* 0x000214c000037802 */ /* 0x000fe40000000f00 */
[----:B-1----:R-:W-:Y:S05]  /*214b0*/  CALL.REL.NOINC `($__internal_49_$__cuda_sm70_shflsync_idx_p) ;  /* 0x0000066000007944 */ /* 0x002fea0003c00000 */
[----:B------:R-:W-:Y:S01]  /*214c0*/  MOV R9, R34 ;  /* 0x0000002200097202 */ /* 0x000fe20000000f00 */
[----:B------:R-:W-:Y:S05]  /*214d0*/  BRA `(.L_x_3076) ;  /* 0xffffc48000007947 */ /* 0x000fea000383ffff */
.L_x_3008:
[----:B------:R-:W-:Y:S01]  /*214e0*/  IMAD.MOV.U32 R33, RZ, RZ, R35 ;  /* 0x000000ffff217224 */ /* 0x000fe200078e0023 */
[----:B------:R-:W-:Y:S01]  /*214f0*/  MOV R2, 0x1 ;  /* 0x0000000100027802 */ /* 0x000fe20000000f00 */
[----:B------:R-:W-:Y:S01]  /*21500*/  IMAD.MOV.U32 R32, RZ, RZ, 0x1f ;  /* 0x0000001fff207424 */ /* 0x000fe200078e00ff */
[----:B------:R-:W-:Y:S02]  /*21510*/  MOV R3, 0x21530 ;  /* 0x0002153000037802 */ /* 0x000fe40000000f00 */
[----:B-123--:R-:W-:Y:S05]  /*21520*/  CALL.REL.NOINC `($__internal_49_$__cuda_sm70_shflsync_idx_p) ;  /* 0x000005f000007944 */ /* 0x00efea0003c00000 */
[----:B------:R-:W-:Y:S01]  /*21530*/  MOV R6, R34 ;  /* 0x0000002200067202 */ /* 0x000fe20000000f00 */
[----:B------:R-:W-:Y:S05]  /*21540*/  BRA `(.L_x_3077) ;  /* 0xffffc43000007947 */ /* 0x000fea000383ffff */
.L_x_3009:
[----:B------:R-:W-:Y:S02]  /*21550*/  MOV R3, 0x1 ;  /* 0x0000000100037802 */ /* 0x000fe40000000f00 */
[----:B------:R-:W-:-:S02]  /*21560*/  MOV R2, 0x21580 ;  /* 0x0002158000027802 */ /* 0x000fc40000000f00 */
[----:B-1234-:R-:W-:Y:S05]  /*21570*/  CALL.REL.NOINC `($__internal_50_$__cuda_sm70_shflsync_up_p) ;  /* 0x0000060000007944 */ /* 0x01efea0003c00000 */
[----:B------:R-:W-:Y:S05]  /*21580*/  BRA `(.L_x_3078) ;  /* 0xffffc52000007947 */ /* 0x000fea000383ffff */
.L_x_3010:
[----:B------:R-:W-:Y:S02]  /*21590*/  MOV R3, 0x2 ;  /* 0x0000000200037802 */ /* 0x000fe40000000f00 */
[----:B------:R-:W-:-:S02]  /*215a0*/  MOV R2, 0x215c0 ;  /* 0x000215c000027802 */ /* 0x000fc40000000f00 */
[----:B---34-:R-:W-:Y:S05]  /*215b0*/  CALL.REL.NOINC `($__internal_50_$__cuda_sm70_shflsync_up_p) ;  /* 0x000005c000007944 */ /* 0x018fea0003c00000 */
        /* <DEDUP_REMOVED lines=24> */
.L_x_3014:
[----:B------:R-:W-:Y:S02]  /*21740*/  MOV R3, 0x1 ;  /* 0x0000000100037802 */ /* 0x000fe40000000f00 */
[----:B------:R-:W-:Y:S02]  /*21750*/  MOV R2, 0x21770 ;  /* 0x0002177000027802 */ /* 0x000fe40000000f00 */
[----:B------:R-:W-:Y:S05]  /*21760*/  CALL.REL.NOINC `($__internal_50_$__cuda_sm70_shflsync_up_p) ;  /* 0x0000041000007944 */ /* 0x000fea0003c00000 */
[----:B------:R-:W-:Y:S01]  /*21770*/  MOV R2, R4 ;  /* 0x0000000400027202 */ /* 0x000fe20000000f00 */
[----:B------:R-:W-:Y:S05]  /*21780*/  BRA `(.L_x_3080) ;  /* 0xffffc59000007947 */ /* 0x000fea000383ffff */
.L_x_3015:
        /* <DEDUP_REMOVED lines=27> */
.L_x_3017:
[----:B------:R-:W-:Y:S02]  /*21940*/  SEL R0, RZ, 0x1, P0 ;  /* 0x00000001ff007807 */ /* 0x000fe40000000000 */
[----:B------:R-:W-:Y:S02]  /*21950*/  MOV R2, 0x21970 ;  /* 0x0002197000027802 */ /* 0x000fe40000000f00 */
[----:B-1----:R-:W-:Y:S05]  /*21960*/  CALL.REL.NOINC `($__internal_51_$__cuda_sm70_votesync_ballot) ;  /* 0x0000027000007944 */ /* 0x002fea0003c00000 */
[----:B------:R-:W-:Y:S01]  /*21970*/  MOV R6, R0 ;  /* 0x0000000000067202 */ /* 0x000fe20000000f00 */
[----:B------:R-:W-:Y:S05]  /*21980*/  BRA `(.L_x_3082) ;  /* 0xffffc52000007947 */ /* 0x000fea000383ffff */
.L_x_3018:
[----:B------:R-:W-:Y:S01]  /*21990*/  IMAD.MOV.U32 R33, RZ, RZ, R7 ;  /* 0x000000ffff217224 */ /* 0x000fe200078e0007 */
[----:B--2---:R-:W-:Y:S01]  /*219a0*/  MOV R2, R0 ;  /* 0x0000000000027202 */ /* 0x004fe20000000f00 */
[----:B------:R-:W-:Y:S01]  /*219b0*/  IMAD.MOV.U32 R32, RZ, RZ, 0x1f ;  /* 0x0000001fff207424 */ /* 0x000fe200078e00ff */
[----:B------:R-:W-:Y:S02]  /*219c0*/  MOV R3, 0x219e0 ;  /* 0x000219e000037802 */ /* 0x000fe40000000f00 */
[----:B-1----:R-:W-:Y:S05]  /*219d0*/  CALL.REL.NOINC `($__internal_49_$__cuda_sm70_shflsync_idx_p) ;  /* 0x0000014000007944 */ /* 0x002fea0003c00000 */
[----:B------:R-:W-:Y:S01]  /*219e0*/  IMAD.MOV.U32 R12, RZ, RZ, R34 ;  /* 0x000000ffff0c7224 */ /* 0x000fe200078e0022 */
[----:B------:R-:W-:Y:S01]  /*219f0*/  MOV R2, R0 ;  /* 0x0000000000027202 */ /* 0x000fe20000000f00 */
[----:B------:R-:W-:Y:S01]  /*21a00*/  IMAD.MOV.U32 R33, RZ, RZ, R8 ;  /* 0x000000ffff217224 */ /* 0x000fe200078e0008 */
[----:B------:R-:W-:-:S02]  /*21a10*/  MOV R32, 0x1f ;  /* 0x0000001f00207802 */ /* 0x000fc40000000f00 */
[----:B------:R-:W-:Y:S02]  /*21a20*/  MOV R3, 0x21a40 ;  /* 0x00021a4000037802 */ /* 0x000fe40000000f00 */
[----:B------:R-:W-:Y:S05]  /*21a30*/  CALL.REL.NOINC `($__internal_49_$__cuda_sm70_shflsync_idx_p) ;  /* 0x000000e000007944 */ /* 0x000fea0003c00000 */
[----:B------:R-:W-:Y:S01]  /*21a40*/  MOV R5, R34 ;  /* 0x0000002200057202 */ /* 0x000fe20000000f00 */
[----:B------:R-:W-:Y:S05]  /*21a50*/  BRA `(.L_x_3083) ;  /* 0xffffc4c000007947 */ /* 0x000fea000383ffff */
.L_x_3021:
[----:B------:R-:W-:Y:S01]  /*21a60*/  IMAD.MOV.U32 R33, RZ, RZ, R4 ;  /* 0x000000ffff217224 */ /* 0x000fe200078e0004 */
[----:B--2---:R-:W-:Y:S01]  /*21a70*/  MOV R2, R0 ;  /* 0x0000000000027202 */ /* 0x004fe20000000f00 */
[----:B------:R-:W-:Y:S01]  /*21a80*/  IMAD.MOV.U32 R32, RZ, RZ, 0x1f ;  /* 0x0000001fff207424 */ /* 0x000fe200078e00ff */
[----:B------:R-:W-:Y:S02]  /*21a90*/  MOV R3, 0x21ab0 ;  /* 0x00021ab000037802 */ /* 0x000fe40000000f00 */
[----:B-1--4-:R-:W-:Y:S05]  /*21aa0*/  CALL.REL.NOINC `($__internal_49_$__cuda_sm70_shflsync_idx_p) ;  /* 0x0000007000007944 */ /* 0x012fea0003c00000 */
[----:B------:R-:W-:Y:S01]  /*21ab0*/  MOV R14, R34 ;  /* 0x00000022000e7202 */ /* 0x000fe20000000f00 */
[----:B------:R-:W-:Y:S05]  /*21ac0*/  BRA `(.L_x_3020) ;  /* 0xffffc4b000007947 */ /* 0x000fea000383ffff */
        .weak           $__internal_48_$__cuda_sm70_shflsync_bfly_p
        .type           $__internal_48_$__cuda_sm70_shflsync_bfly_p,@function
        .size           $__internal_48_$__cuda_sm70_shflsync_bfly_p,($__internal_49_$__cuda_sm70_shflsync_idx_p - $__internal_48_$__cuda_sm70_shflsync_bfly_p)
$__internal_48_$__cuda_sm70_shflsync_bfly_p:
[----:B------:R-:W-:Y:S04]  /*21ad0*/  WARPSYNC R196 ;  /* 0x000000c400007348 */ /* 0x000fe80003800000 */
[----:B------:R1:W2:Y:S02]  /*21ae0*/  SHFL.BFLY PT, R152, R2, R152, R198 ;  /* 0x0c00009802987389 */ /* 0x0002a400000e00c6 */
[----:B-1----:R-:W-:-:S02]  /*21af0*/  MOV R2, R3 ;  /* 0x0000000300027202 */ /* 0x002fc40000000f00 */
[----:B------:R-:W-:-:S04]  /*21b00*/  MOV R3, 0x0 ;  /* 0x0000000000037802 */ /* 0x000fc80000000f00 */
[----:B--2---:R-:W-:Y:S05]  /*21b10*/  RET.REL.NODEC R2 `(_ZN7cutlass13device_kernelIN5flash19enable_sm80_to_sm89INS1_16FlashAttnFwdSm80INS1_25CollectiveMainloopFwdSm80ILi8ELi2ELb0EN4cute5tupleIJNS5_1CILi128EEENS7_ILi64EEENS7_ILi192EEEEEELi192ENS_6half_tEfNS_4arch4Sm80ELb1ELb0ELb0ELb1ELb1ELb1ELb1ELb1EEENS1_21CollectiveEpilogueFwdINS6_IJS8_SA_S9_EEENS6_IJNS7_ILi1EEESI_SI_EEESC_SE_Li256ELb1ELb1ELb1ELb0EEENS1_36VarlenDynamicPersistentTileSchedulerILi128ELi64ELi256ELi256ELb1ELb1ELb0ELb1ELb1ELb1EEEEEEEEEvNT_6ParamsE) ;  /* 0xfffde4e002007950 */ /* 0x004fea0003c3ffff */
        .weak           $__internal_49_$__cuda_sm70_shflsync_idx_p
        .type           $__internal_49_$__cuda_sm70_shflsync_idx_p,@function
        .size           $__internal_49_$__cuda_sm70_shflsync_idx_p,($__internal_50_$__cuda_sm70_shflsync_up_p - $__internal_49_$__cuda_sm70_shflsync_idx_p)
$__internal_49_$__cuda_sm70_shflsync_idx_p:
[----:B------:R-:W-:-:S04]  /*21b20*/  MOV R34, 0xffffffff ;  /* 0xffffffff00227802 */ /* 0x000fc80000000f00 */
[----:B------:R-:W-:Y:S04]  /*21b30*/  WARPSYNC R34 ;  /* 0x0000002200007348 */ /* 0x000fe80003800000 */
[----:B------:R1:W2:Y:S02]  /*21b40*/  SHFL.IDX PT, R34, R33, R2, R32 ;  /* 0x0000000221227389 */ /* 0x0002a400000e0020 */
[----:B-1----:R-:W-:Y:S02]  /*21b50*/  MOV R2, R3 ;  /* 0x0000000300027202 */ /* 0x002fe40000000f00 */
[----:B------:R-:W-:-:S04]  /*21b60*/  MOV R3, 0x0 ;  /* 0x0000000000037802 */ /* 0x000fc80000000f00 */
[----:B--2---:R-:W-:Y:S05]  /*21b70*/  RET.REL.NODEC R2 `(_ZN7cutlass13device_kernelIN5flash19enable_sm80_to_sm89INS1_16FlashAttnFwdSm80INS1_25CollectiveMainloopFwdSm80ILi8ELi2ELb0EN4cute5tupleIJNS5_1CILi128EEENS7_ILi64EEENS7_ILi192EEEEEELi192ENS_6half_tEfNS_4arch4Sm80ELb1ELb0ELb0ELb1ELb1ELb1ELb1ELb1EEENS1_21CollectiveEpilogueFwdINS6_IJS8_SA_S9_EEENS6_IJNS7_ILi1EEESI_SI_EEESC_SE_Li256ELb1ELb1ELb1ELb0EEENS1_36VarlenDynamicPersistentTileSchedulerILi128ELi64ELi256ELi256ELb1ELb1ELb0ELb1ELb1ELb1EEEEEEEEEvNT_6ParamsE) ;  /* 0xfffde48002007950 */ /* 0x004fea0003c3ffff */
        .weak           $__internal_50_$__cuda_sm70_shflsync_up_p
        .type           $__internal_50_$__cuda_sm70_shflsync_up_p,@function
        .size           $__internal_50_$__cuda_sm70_shflsync_up_p,($__internal_51_$__cuda_sm70_votesync_ballot - $__internal_50_$__cuda_sm70_shflsync_up_p)
$__internal_50_$__cuda_sm70_shflsync_up_p:
[----:B------:R-:W-:Y:S02]  /*21b80*/  MOV R4, RZ ;  /* 0x000000ff00047202 */ /* 0x000fe40000000f00 */
[----:B------:R-:W-:-:S04]  /*21b90*/  MOV R12, 0xffffffff ;  /* 0xffffffff000c7802 */ /* 0x000fc80000000f00 */
[----:B------:R-:W-:Y:S04]  /*21ba0*/  WARPSYNC R12 ;  /* 0x0000000c00007348 */ /* 0x000fe80003800000 */
[----:B------:R1:W2:Y:S02]  /*21bb0*/  SHFL.UP PT, R4, R0, R3, R4 ;  /* 0x0400000300047389 */ /* 0x0002a400000e0004 */
[----:B-1----:R-:W-:-:S04]  /*21bc0*/  MOV R3, 0x0 ;  /* 0x0000000000037802 */ /* 0x002fc80000000f00 */
[----:B--2---:R-:W-:Y:S05]  /*21bd0*/  RET.REL.NODEC R2 `(_ZN7cutlass13device_kernelIN5flash19enable_sm80_to_sm89INS1_16FlashAttnFwdSm80INS1_25CollectiveMainloopFwdSm80ILi8ELi2ELb0EN4cute5tupleIJNS5_1CILi128EEENS7_ILi64EEENS7_ILi192EEEEEELi192ENS_6half_tEfNS_4arch4Sm80ELb1ELb0ELb0ELb1ELb1ELb1ELb1ELb1EEENS1_21CollectiveEpilogueFwdINS6_IJS8_SA_S9_EEENS6_IJNS7_ILi1EEESI_SI_EEESC_SE_Li256ELb1ELb1ELb1ELb0EEENS1_36VarlenDynamicPersistentTileSchedulerILi128ELi64ELi256ELi256ELb1ELb1ELb0ELb1ELb1ELb1EEEEEEEEEvNT_6ParamsE) ;  /* 0xfffde42002007950 */ /* 0x004fea0003c3ffff */
        .weak           $__internal_51_$__cuda_sm70_votesync_ballot
        .type           $__internal_51_$__cuda_sm70_votesync_ballot,@function
        .size           $__internal_51_$__cuda_sm70_votesync_ballot,(.L_x_3150 - $__internal_51_$__cuda_sm70_votesync_ballot)
$__internal_51_$__cuda_sm70_votesync_ballot:
[----:B------:R-:W-:Y:S01]  /*21be0*/  ISETP.NE.U32.AND P0, PT, R0, 0x1, PT ;  /* 0x000000010000780c */ /* 0x000fe20003f05070 */
[----:B------:R-:W-:-:S04]  /*21bf0*/  IMAD.MOV.U32 R3, RZ, RZ, -0x1 ;  /* 0xffffffffff037424 */ /* 0x000fc800078e00ff */
[----:B------:R-:W-:Y:S08]  /*21c00*/  WARPSYNC R3 ;  /* 0x0000000300007348 */ /* 0x000ff00003800000 */
[----:B------:R-:W-:-:S04]  /*21c10*/  VOTE.ANY R0, PT, !P0 ;  /* 0x0000000000007806 */ /* 0x000fc800040e0100 */
[----:B------:R-:W-:Y:S01]  /*21c20*/  LOP3.LUT R0, R0, R3, RZ, 0xc0, !PT ;  /* 0x0000000300007212 */ /* 0x000fe200078ec0ff */
[----:B------:R-:W-:-:S04]  /*21c30*/  IMAD.MOV.U32 R3, RZ, RZ, 0x0 ;  /* 0x00000000ff037424 */ /* 0x000fc800078e00ff */
[----:B------:R-:W-:Y:S05]  /*21c40*/  RET.REL.NODEC R2 `(_ZN7cutlass13device_kernelIN5flash19enable_sm80_to_sm89INS1_16FlashAttnFwdSm80INS1_25CollectiveMainloopFwdSm80ILi8ELi2ELb0EN4cute5tupleIJNS5_1CILi128EEENS7_ILi64EEENS7_ILi192EEEEEELi192ENS_6half_tEfNS_4arch4Sm80ELb1ELb0ELb0ELb1ELb1ELb1ELb1ELb1EEENS1_21CollectiveEpilogueFwdINS6_IJS8_SA_S9_EEENS6_IJNS7_ILi1EEESI_SI_EEESC_SE_Li256ELb1ELb1ELb1ELb0EEENS1_36VarlenDynamicPersistentTileSchedulerILi128ELi64ELi256ELi256ELb1ELb1ELb0ELb1ELb1ELb1EEEEEEEEEvNT_6ParamsE) ;  /* 0xfffde3b002007950 */ /* 0x000fea0003c3ffff */
.L_x_3084:
        /* <DEDUP_REMOVED lines=11> */
.L_x_3150:


//--------------------- .nv.shared._ZN7cutlass13device_kernelIN5flash19enable_sm80_to_sm89INS1_16FlashAttnFwdSm80INS1_25CollectiveMainloopFwdSm80ILi8ELi1ELb0EN4cute5tupleIJNS5_1CILi128EEENS7_ILi64EEENS7_ILi192EEEEEELi192ENS_6half_tEfNS_4arch4Sm80ELb0ELb0ELb0ELb0ELb1ELb0ELb1ELb1EEENS1_21CollectiveEpilogueFwdINS6_IJS8_SA_S9_EEENS6_IJNS7_ILi1EEESI_SI_EEESC_SE_Li256ELb0ELb1ELb1ELb0EEENS1_19SingleTileSchedulerILb0ELb1ELb1ELi128EEEEEEEEEvNT_6ParamsE --------------------------
	.section	.nv.shared._ZN7cutlass13device_kernelIN5flash19enable_sm80_to_sm89INS1_16FlashAttnFwdSm80INS1_25CollectiveMainloopFwdSm80ILi8ELi1ELb0EN4cute5tupleIJNS5_1CILi128EEENS7_ILi64EEENS7_ILi192EEEEEELi192ENS_6half_tEfNS_4arch4Sm80ELb0ELb0ELb0ELb0ELb1ELb0ELb1ELb1EEENS1_21CollectiveEpilogueFwdINS6_IJS8_SA_S9_EEENS6_IJNS7_ILi1EEESI_SI_EEESC_SE_Li256ELb0ELb1ELb1ELb0EEENS1_19SingleTileSchedulerILb0ELb1ELb1ELi128EEEEEEEEEvNT_6ParamsE,"aw",@nobits
	.sectionflags	@""
	.align	16


//--------------------- .nv.global                --------------------------
	.section	.nv.global,"aw",@nobits
.nv.global:
	.type		_ZN78_INTERNAL_f5b7be85_42_flash_fwd_hdim192_fp16_paged_split_sm80_cu_93b96ec2_36024cute1_E,@object
	.size		_ZN78_INTERNAL_f5b7be85_42_flash_fwd_hdim192_fp16_paged_split_sm80_cu_93b96ec2_36024cute1_E,(_ZN78_INTERNAL_f5b7be85_42_flash_fwd_hdim192_fp16_paged_split_sm80_cu_93b96ec2_36024cuda3std3__45__cpo6cbeginE - _ZN78_INTERNAL_f5b7be85_42_flash_fwd_hdim192_fp16_paged_split_sm80_cu_93b96ec2_36024cute1_E)
_ZN78_INTERNAL_f5b7be85_42_flash_fwd_hdim192_fp16_paged_split_sm80_cu_93b96ec2_36024cute1_E:
	.zero		1
	.type		_ZN78_INTERNAL_f5b7be85_42_flash_fwd_hdim192_fp16_paged_split_sm80_cu_93b96ec2_36024cuda3std3__45__cpo6cbeginE,@object
	.size		_ZN78_INTERNAL_f5b7be85_42_flash_fwd_hdim192_fp16_paged_split_sm80_cu_93b96ec2_36024cuda3std3__45__cpo6cbeginE,(_ZN78_INTERNAL_f5b7be85_42_flash_fwd_hdim192_fp16_paged_split_sm80_cu_93b96ec2_36024cuda3std3__48in_placeE - _ZN78_INTERNAL_f5b7be85_42_flash_fwd_hdim192_fp16_paged_split_sm80_cu_93b96ec2_36024cuda3std3__45__cpo6cbeginE)
_ZN78_INTERNAL_f5b7be85_42_flash_fwd_hdim192_fp16_paged_split_sm80_cu_93b96ec2_36024cuda3std3__45__cpo6cbeginE:
	.zero		1
	.type		_ZN78_INTERNAL_f5b7be85_42_flash_fwd_hdim192_fp16_paged_split_sm80_cu_93b96ec2_36024cuda3std3__48in_placeE,@object
	.size		_ZN78_INTERNAL_f5b7be85_42_flash_fwd_hdim192_fp16_paged_split_sm80_cu_93b96ec2_36024cuda3std3__48in_placeE,(_ZN78_INTERNAL_f5b7be85_42_flash_fwd_hdim192_fp16_paged_split_sm80_cu_93b96ec2_36024cuda3std6ranges3__45__cpo9iter_moveE - _ZN78_INTERNAL_f5b7be85_42_flash_fwd_hdim192_fp16_paged_split_sm80_cu_93b96ec2_36024cuda3std3__48in_placeE)
_ZN78_INTERNAL_f5b7be85_42_flash_fwd_hdim192_fp16_paged_split_sm80_cu_93b96ec2_36024cuda3std3__48in_placeE:
	.zero		1
	.type		_ZN78_INTERNAL_f5b7be85_42_flash_fwd_hdim192_fp16_paged_split_sm80_cu_93b96ec2_36024cuda3std6ranges3__45__cpo9iter_moveE,@object
	.size		_ZN78_INTERNAL_f5b7be85_42_flash_fwd_hdim192_fp16_paged_split_sm80_cu_93b96ec2_36024cuda3std6ranges3__45__cpo9iter_moveE,(_ZN78_INTERNAL_f5b7be85_42_flash_fwd_hdim192_fp16_paged_split_sm80_cu_93b96ec2_36024cuda3std3__45__cpo5beginE - _ZN78_INTERNAL_f5b7be85_42_flash_fwd_hdim192_fp16_paged_split_sm80_cu_93b96ec2_36024cuda3std6ranges3__45__cpo9iter_moveE)
_ZN78_INTERNAL_f5b7be85_42_flash_fwd_hdim192_fp16_paged_split_sm80_cu_93b96ec2_36024cuda3std6ranges3__45__cpo9iter_moveE:
	.zero		1
	.type		_ZN78_INTERNAL_f5b7be85_42_flash_fwd_hdim192_fp16_paged_split_sm80_cu_93b96ec2_36024cuda3std3__45__cpo5beginE,@object
	.size		_ZN78_INTERNAL_f5b7be85_42_flash_fwd_hdim192_fp16_paged_split_sm80_cu_93b96ec2_36024cuda3std3__45__cpo5beginE,(_ZN78_INTERNAL_f5b7be85_42_flash_fwd_hdim192_fp16_paged_split_sm80_cu_93b96ec2_36024cuda3std3__480_GLOBAL__N__f5b7be85_42_flash_fwd_hdim192_fp16_paged_split_sm80_cu_93b96ec2_36026ignoreE - _ZN78_INTERNAL_f5b7be85_42_flash_fwd_hdim192_fp16_paged_split_sm80_cu_93b96ec2_36024cuda3std3__45__cpo5beginE)
_ZN78_INTERNAL_f5b7be85_42_flash_fwd_hdim192_fp16_paged_split_sm80_cu_93b96ec2_36024cuda3std3__45__cpo5beginE:
	.zero		1
	.type		_ZN78_INTERNAL_f5b7be85_42_flash_fwd_hdim192_fp16_paged_split_sm80_cu_93b96ec2_36024cuda3std3__480_GLOBAL__N__f5b7be85_42_flash_fwd_hdim192_fp16_paged_split_sm80_cu_93b96ec2_36026ignoreE,@object
	.size		_ZN78_INTERNAL_f5b7be85_42_flash_fwd_hdim192_fp16_paged_split_sm80_cu_93b96ec2_36024cuda3std3__480_GLOBAL__N__f5b7be85_42_flash_fwd_hdim192_fp16_paged_split_sm80_cu_93b96ec2_36026ignoreE,(_ZN78_INTERNAL_f5b7be85_42_flash_fwd_hdim192_fp16_paged_split_sm80_cu_93b96ec2_36024cute7productE - _ZN78_INTERNAL_f5b7be85_42_flash_fwd_hdim192_fp16_paged_split_sm80_cu_93b96ec2_36024cuda3std3__480_GLOBAL__N__f5b7be85_42_flash_fwd_hdim192_fp16_paged_split_sm80_cu_93b96ec2_36026ignoreE)
_ZN78_INTERNAL_f5b7be85_42_flash_fwd_hdim192_fp16_paged_split_sm80_cu_93b96ec2_36024cuda3std3__480_GLOBAL__N__f5b7be85_42_flash_fwd_hdim192_fp16_paged_split_sm80_cu_93b96ec2_36026ignoreE:
	.zero		1
	.type		_ZN78_INTERNAL_f5b7be85_42_flash_fwd_hdim192_fp16_paged_split_sm80_cu_93b96ec2_36024cute7productE,@object
	.size		_ZN78_INTERNAL_f5b7be85_42_flash_fwd_hdim192_fp16_paged_split_sm80_cu_93b96ec2_36024cute7productE,(_ZN78_INTERNAL_f5b7be85_42_flash_fwd_hdim192_fp16_paged_split_sm80_cu_93b96ec2_36024cuda3std3__45__cpo3endE - _ZN78_INTERNAL_f5b7be85_42_flash_fwd_hdim192_fp16_paged_split_sm80_cu_93b96ec2_36024cute7productE)
_ZN78_INTERNAL_f5b7be85_42_flash_fwd_hdim192_fp16_paged_split_sm80_cu_93b96ec2_36024cute7productE:
	.zero		1
	.type		_ZN78_INTERNAL_f5b7be85_42_flash_fwd_hdim192_fp16_paged_split_sm80_cu_93b96ec2_36024cuda3std3__45__cpo3endE,@object
	.size		_ZN78_INTERNAL_f5b7be85_42_flash_fwd_hdim192_fp16_paged_split_sm80_cu_93b96ec2_36024cuda3std3__45__cpo3endE,(_ZN78_INTERNAL_f5b7be85_42_flash_fwd_hdim192_fp16_paged_split_sm80_cu_93b96ec2_36024cuda3std3__419piecewise_constructE - _ZN78_INTERNAL_f5b7be85_42_flash_fwd_hdim192_fp16_paged_split_sm80_cu_93b96ec2_36024cuda3std3__45__cpo3endE)
_ZN78_INTERNAL_f5b7be85_42_flash_fwd_hdim192_fp16_paged_split_sm80_cu_93b96ec2_36024cuda3std3__45__cpo3endE:
	.zero		1
	.type		_ZN78_INTERNAL_f5b7be85_42_flash_fwd_hdim192_fp16_paged_split_sm80_cu_93b96ec2_36024cuda3std3__419piecewise_constructE,@object
	.size		_ZN78_INTERNAL_f5b7be85_42_flash_fwd_hdim192_fp16_paged_split_sm80_cu_93b96ec2_36024cuda3std3__419piecewise_constructE,(_ZN78_INTERNAL_f5b7be85_42_flash_fwd_hdim192_fp16_paged_split_sm80_cu_93b96ec2_36024cuda3std3__45__cpo4cendE - _ZN78_INTERNAL_f5b7be85_42_flash_fwd_hdim192_fp16_paged_split_sm80_cu_93b96ec2_36024cuda3std3__419piecewise_constructE)
_ZN78_INTERNAL_f5b7be85_42_flash_fwd_hdim192_fp16_paged_split_sm80_cu_93b96ec2_36024cuda3std3__419piecewise_constructE:
	.zero		1
	.type		_ZN78_INTERNAL_f5b7be85_42_flash_fwd_hdim192_fp16_paged_split_sm80_cu_93b96ec2_36024cuda3std3__45__cpo4cendE,@object
	.size		_ZN78_INTERNAL_f5b7be85_42_flash_fwd_hdim192_fp16_paged_split_sm80_cu_93b96ec2_36024cuda3std3__45__cpo4cendE,(_ZN78_INTERNAL_f5b7be85_42_flash_fwd_hdim192_fp16_paged_split_sm80_cu_93b96ec2_36024cuda3std6ranges3__45__cpo4swapE - _ZN78_INTERNAL_f5b7be85_42_flash_fwd_hdim192_fp16_paged_split_sm80_cu_93b96ec2_36024cuda3std3__45__cpo4cendE)
_ZN78_INTERNAL_f5b7be85_42_flash_fwd_hdim192_fp16_paged_split_sm80_cu_93b96ec2_36024cuda3std3__45__cpo4cendE:
	.zero		1
	.type		_ZN78_INTERNAL_f5b7be85_42_flash_fwd_hdim192_fp16_paged_split_sm80_cu_93b96ec2_36024cuda3std6ranges3__45__cpo4swapE,@object
	.size		_ZN78_INTERNAL_f5b7be85_42_flash_fwd_hdim192_fp16_paged_split_sm80_cu_93b96ec2_36024cuda3std6ranges3__45__cpo4swapE,(.L_7 - _ZN78_INTERNAL_f5b7be85_42_flash_fwd_hdim192_fp16_paged_split_sm80_cu_93b96ec2_36024cuda3std6ranges3__45__cpo4swapE)
_ZN78_INTERNAL_f5b7be85_42_flash_fwd_hdim192_fp16_paged_split_sm80_cu_93b96ec2_36024cuda3std6ranges3__45__cpo4swapE:
	.zero		1
.L_7:


//--------------------- .nv.shared._ZN7cutlass13device_kernelIN5flash19enable_sm80_to_sm89INS1_16FlashAttnFwdSm80INS1_25CollectiveMainloopFwdSm80ILi8ELi1ELb0EN4cute5tupleIJNS5_1CILi128EEENS7_ILi64EEENS7_ILi192EEEEEELi192ENS_6half_tEfNS_4arch4Sm80ELb0ELb0ELb0ELb1ELb1ELb0ELb1ELb1EEENS1_21CollectiveEpilogueFwdINS6_IJS8_SA_S9_EEENS6_IJNS7_ILi1EEESI_SI_EEESC_SE_Li256ELb1ELb1ELb1ELb0EEENS1_36VarlenDynamicPersistentTileSchedulerILi128ELi64ELi256ELi256ELb1ELb1ELb0ELb0ELb1ELb1EEEEEEEEEvNT_6ParamsE --------------------------
	.section	.nv.shared._ZN7cutlass13device_kernelIN5flash19enable_sm80_to_sm89INS1_16FlashAttnFwdSm80INS1_25CollectiveMainloopFwdSm80ILi8ELi1ELb0EN4cute5tupleIJNS5_1CILi128EEENS7_ILi64EEENS7_ILi192EEEEEELi192ENS_6half_tEfNS_4arch4Sm80ELb0ELb0ELb0ELb1ELb1ELb0ELb1ELb1EEENS1_21CollectiveEpilogueFwdINS6_IJS8_SA_S9_EEENS6_IJNS7_ILi1EEESI_SI_EEESC_SE_Li256ELb1ELb1ELb1ELb0EEENS1_36VarlenDynamicPersistentTileSchedulerILi128ELi64ELi256ELi256ELb1ELb1ELb0ELb0ELb1ELb1EEEEEEEEEvNT_6ParamsE,"aw",@nobits
	.sectionflags	@""
	.align	16


//--------------------- .nv.shared._ZN7cutlass13device_kernelIN5flash19enable_sm80_to_sm89INS1_16FlashAttnFwdSm80INS1_25CollectiveMainloopFwdSm80ILi8ELi1ELb0EN4cute5tupleIJNS5_1CILi128EEENS7_ILi64EEENS7_ILi192EEEEEELi192ENS_6half_tEfNS_4arch4Sm80ELb0ELb0ELb0ELb1ELb1ELb1ELb1ELb1EEENS1_21CollectiveEpilogueFwdINS6_IJS8_SA_S9_EEENS6_IJNS7_ILi1EEESI_SI_EEESC_SE_Li256ELb1ELb1ELb1ELb0EEENS1_36VarlenDynamicPersistentTileSchedulerILi128ELi64ELi256ELi256ELb1ELb1ELb0ELb0ELb1ELb1EEEEEEEEEvNT_6ParamsE --------------------------
	.section	.nv.shared._ZN7cutlass13device_kernelIN5flash19enable_sm80_to_sm89INS1_16FlashAttnFwdSm80INS1_25CollectiveMainloopFwdSm80ILi8ELi1ELb0EN4cute5tupleIJNS5_1CILi128EEENS7_ILi64EEENS7_ILi192EEEEEELi192ENS_6half_tEfNS_4arch4Sm80ELb0ELb0ELb0ELb1ELb1ELb1ELb1ELb1EEENS1_21CollectiveEpilogueFwdINS6_IJS8_SA_S9_EEENS6_IJNS7_ILi1EEESI_SI_EEESC_SE_Li256ELb1ELb1ELb1ELb0EEENS1_36VarlenDynamicPersistentTileSchedulerILi128ELi64ELi256ELi256ELb1ELb1ELb0ELb0ELb1ELb1EEEEEEEEEvNT_6ParamsE,"aw",@nobits
	.sectionflags	@""
	.align	16


//--------------------- .nv.shared._ZN7cutlass13device_kernelIN5flash19enable_sm80_to_sm89INS1_16FlashAttnFwdSm80INS1_25CollectiveMainloopFwdSm80ILi8ELi1ELb0EN4cute5tupleIJNS5_1CILi128EEENS7_ILi64EEENS7_ILi192EEEEEELi192ENS_6half_tEfNS_4arch4Sm80ELb0ELb1ELb0ELb0ELb1ELb0ELb1ELb1EEENS1_21CollectiveEpilogueFwdINS6_IJS8_SA_S9_EEENS6_IJNS7_ILi1EEESI_SI_EEESC_SE_Li256ELb0ELb1ELb1ELb0EEENS1_19SingleTileSchedulerILb0ELb1ELb1ELi128EEEEEEEEEvNT_6ParamsE --------------------------
	.section	.nv.shared._ZN7cutlass13device_kernelIN5flash19enable_sm80_to_sm89INS1_16FlashAttnFwdSm80INS1_25CollectiveMainloopFwdSm80ILi8ELi1ELb0EN4cute5tupleIJNS5_1CILi128EEENS7_ILi64EEENS7_ILi192EEEEEELi192ENS_6half_tEfNS_4arch4Sm80ELb0ELb1ELb0ELb0ELb1ELb0ELb1ELb1EEENS1_21CollectiveEpilogueFwdINS6_IJS8_SA_S9_EEENS6_IJNS7_ILi1EEESI_SI_EEESC_SE_Li256ELb0ELb1ELb1ELb0EEENS1_19SingleTileSchedulerILb0ELb1ELb1ELi128EEEEEEEEEvNT_6ParamsE,"aw",@nobits
	.sectionflags	@""
	.align	16


//--------------------- .nv.shared._ZN7cutlass13device_kernelIN5flash19enable_sm80_to_sm89INS1_16FlashAttnFwdSm80INS1_25CollectiveMainloopFwdSm80ILi8ELi1ELb0EN4cute5tupleIJNS5_1CILi128EEENS7_ILi64EEENS7_ILi192EEEEEELi192ENS_6half_tEfNS_4arch4Sm80ELb0ELb1ELb0ELb1ELb1ELb0ELb1ELb1EEENS1_21CollectiveEpilogueFwdINS6_IJS8_SA_S9_EEENS6_IJNS7_ILi1EEESI_SI_EEESC_SE_Li256ELb1ELb1ELb1ELb0EEENS1_36VarlenDynamicPersistentTileSchedulerILi128ELi64ELi256ELi256ELb1ELb1ELb0ELb1ELb0ELb1EEEEEEEEEvNT_6ParamsE --------------------------
	.section	.nv.shared._ZN7cutlass13device_kernelIN5flash19enable_sm80_to_sm89INS1_16FlashAttnFwdSm80INS1_25CollectiveMainloopFwdSm80ILi8ELi1ELb0EN4cute5tupleIJNS5_1CILi128EEENS7_ILi64EEENS7_ILi192EEEEEELi192ENS_6half_tEfNS_4arch4Sm80ELb0ELb1ELb0ELb1ELb1ELb0ELb1ELb1EEENS1_21CollectiveEpilogueFwdINS6_IJS8_SA_S9_EEENS6_IJNS7_ILi1EEESI_SI_EEESC_SE_Li256ELb1ELb1ELb1ELb0EEENS1_36VarlenDynamicPersistentTileSchedulerILi128ELi64ELi256ELi256ELb1ELb1ELb0ELb1ELb0ELb1EEEEEEEEEvNT_6ParamsE,"aw",@nobits
	.sectionflags	@""
	.align	16


//--------------------- .nv.shared._ZN7cutlass13device_kernelIN5flash19enable_sm80_to_sm89INS1_16FlashAttnFwdSm80INS1_25CollectiveMainloopFwdSm80ILi8ELi1ELb0EN4cute5tupleIJNS5_1CILi128EEENS7_ILi64EEENS7_ILi192EEEEEELi192ENS_6half_tEfNS_4arch4Sm80ELb0ELb1ELb0ELb1ELb1ELb1ELb1ELb1EEENS1_21CollectiveEpilogueFwdINS6_IJS8_SA_S9_EEENS6_IJNS7_ILi1EEESI_SI_EEESC_SE_Li256ELb1ELb1ELb1ELb0EEENS1_36VarlenDynamicPersistentTileSchedulerILi128ELi64ELi256ELi256ELb1ELb1ELb0ELb1ELb0ELb1EEEEEEEEEvNT_6ParamsE --------------------------
	.section	.nv.shared._ZN7cutlass13device_kernelIN5flash19enable_sm80_to_sm89INS1_16FlashAttnFwdSm80INS1_25CollectiveMainloopFwdSm80ILi8ELi1ELb0EN4cute5tupleIJNS5_1CILi128EEENS7_ILi64EEENS7_ILi192EEEEEELi192ENS_6half_tEfNS_4arch4Sm80ELb0ELb1ELb0ELb1ELb1ELb1ELb1ELb1EEENS1_21CollectiveEpilogueFwdINS6_IJS8_SA_S9_EEENS6_IJNS7_ILi1EEESI_SI_EEESC_SE_Li256ELb1ELb1ELb1ELb0EEENS1_36VarlenDynamicPersistentTileSchedulerILi128ELi64ELi256ELi256ELb1ELb1ELb0ELb1ELb0ELb1EEEEEEEEEvNT_6ParamsE,"aw",@nobits
	.sectionflags	@""
	.align	16


//--------------------- .nv.shared._ZN7cutlass13device_kernelIN5flash19enable_sm80_to_sm89INS1_16FlashAttnFwdSm80INS1_25CollectiveMainloopFwdSm80ILi8ELi1ELb0EN4cute5tupleIJNS5_1CILi128EEENS7_ILi64EEENS7_ILi192EEEEEELi192ENS_6half_tEfNS_4arch4Sm80ELb1ELb0ELb0ELb0ELb1ELb0ELb1ELb1EEENS1_21CollectiveEpilogueFwdINS6_IJS8_SA_S9_EEENS6_IJNS7_ILi1EEESI_SI_EEESC_SE_Li256ELb0ELb1ELb1ELb0EEENS1_30DynamicPersistentTileSchedulerILi256ELi256ELb1ELb1ELb0EEEEEEEEEvNT_6ParamsE --------------------------
	.section	.nv.shared._ZN7cutlass13device_kernelIN5flash19enable_sm80_to_sm89INS1_16FlashAttnFwdSm80INS1_25CollectiveMainloopFwdSm80ILi8ELi1ELb0EN4cute5tupleIJNS5_1CILi128EEENS7_ILi64EEENS7_ILi192EEEEEELi192ENS_6half_tEfNS_4arch4Sm80ELb1ELb0ELb0ELb0ELb1ELb0ELb1ELb1EEENS1_21CollectiveEpilogueFwdINS6_IJS8_SA_S9_EEENS6_IJNS7_ILi1EEESI_SI_EEESC_SE_Li256ELb0ELb1ELb1ELb0EEENS1_30DynamicPersistentTileSchedulerILi256ELi256ELb1ELb1ELb0EEEEEEEEEvNT_6ParamsE,"aw",@nobits
	.sectionflags	@""
	.align	16


//--------------------- .nv.shared._ZN7cutlass13device_kernelIN5flash19enable_sm80_to_sm89INS1_16FlashAttnFwdSm80INS1_25CollectiveMainloopFwdSm80ILi8ELi1ELb0EN4cute5tupleIJNS5_1CILi128EEENS7_ILi64EEENS7_ILi192EEEEEELi192ENS_6half_tEfNS_4arch4Sm80ELb1ELb0ELb0ELb1ELb1ELb0ELb1ELb1EEENS1_21CollectiveEpilogueFwdINS6_IJS8_SA_S9_EEENS6_IJNS7_ILi1EEESI_SI_EEESC_SE_Li256ELb1ELb1ELb1ELb0EEENS1_36VarlenDynamicPersistentTileSchedulerILi128ELi64ELi256ELi256ELb1ELb1ELb0ELb1ELb1ELb1EEEEEEEEEvNT_6ParamsE --------------------------
	.section	.nv.shared._ZN7cutlass13device_kernelIN5flash19enable_sm80_to_sm89INS1_16FlashAttnFwdSm80INS1_25CollectiveMainloopFwdSm80ILi8ELi1ELb0EN4cute5tupleIJNS5_1CILi128EEENS7_ILi64EEENS7_ILi192EEEEEELi192ENS_6half_tEfNS_4arch4Sm80ELb1ELb0ELb0ELb1ELb1ELb0ELb1ELb1EEENS1_21CollectiveEpilogueFwdINS6_IJS8_SA_S9_EEENS6_IJNS7_ILi1EEESI_SI_EEESC_SE_Li256ELb1ELb1ELb1ELb0EEENS1_36VarlenDynamicPersistentTileSchedulerILi128ELi64ELi256ELi256ELb1ELb1ELb0ELb1ELb1ELb1EEEEEEEEEvNT_6ParamsE,"aw",@nobits
	.sectionflags	@""
	.align	16


//--------------------- .nv.shared._ZN7cutlass13device_kernelIN5flash19enable_sm80_to_sm89INS1_16FlashAttnFwdSm80INS1_25CollectiveMainloopFwdSm80ILi8ELi1ELb0EN4cute5tupleIJNS5_1CILi128EEENS7_ILi64EEENS7_ILi192EEEEEELi192ENS_6half_tEfNS_4arch4Sm80ELb1ELb0ELb0ELb1ELb1ELb1ELb1ELb1EEENS1_21CollectiveEpilogueFwdINS6_IJS8_SA_S9_EEENS6_IJNS7_ILi1EEESI_SI_EEESC_SE_Li256ELb1ELb1ELb1ELb0EEENS1_36VarlenDynamicPersistentTileSchedulerILi128ELi64ELi256ELi256ELb1ELb1ELb0ELb1ELb1ELb1EEEEEEEEEvNT_6ParamsE --------------------------
	.section	.nv.shared._ZN7cutlass13device_kernelIN5flash19enable_sm80_to_sm89INS1_16FlashAttnFwdSm80INS1_25CollectiveMainloopFwdSm80ILi8ELi1ELb0EN4cute5tupleIJNS5_1CILi128EEENS7_ILi64EEENS7_ILi192EEEEEELi192ENS_6half_tEfNS_4arch4Sm80ELb1ELb0ELb0ELb1ELb1ELb1ELb1ELb1EEENS1_21CollectiveEpilogueFwdINS6_IJS8_SA_S9_EEENS6_IJNS7_ILi1EEESI_SI_EEESC_SE_Li256ELb1ELb1ELb1ELb0EEENS1_36VarlenDynamicPersistentTileSchedulerILi128ELi64ELi256ELi256ELb1ELb1ELb0ELb1ELb1ELb1EEEEEEEEEvNT_6ParamsE,"aw",@nobits
	.sectionflags	@""
	.align	16


//--------------------- .nv.shared._ZN7cutlass13device_kernelIN5flash19enable_sm80_to_sm89INS1_16FlashAttnFwdSm80INS1_25CollectiveMainloopFwdSm80ILi8ELi2ELb0EN4cute5tupleIJNS5_1CILi128EEENS7_ILi64EEENS7_ILi192EEEEEELi192ENS_6half_tEfNS_4arch4Sm80ELb0ELb0ELb0ELb0ELb1ELb0ELb1ELb1EEENS1_21CollectiveEpilogueFwdINS6_IJS8_SA_S9_EEENS6_IJNS7_ILi1EEESI_SI_EEESC_SE_Li256ELb0ELb1ELb1ELb0EEENS1_19SingleTileSchedulerILb0ELb1ELb1ELi128EEEEEEEEEvNT_6ParamsE --------------------------
	.section	.nv.shared._ZN7cutlass13device_kernelIN5flash19enable_sm80_to_sm89INS1_16FlashAttnFwdSm80INS1_25CollectiveMainloopFwdSm80ILi8ELi2ELb0EN4cute5tupleIJNS5_1CILi128EEENS7_ILi64EEENS7_ILi192EEEEEELi192ENS_6half_tEfNS_4arch4Sm80ELb0ELb0ELb0ELb0ELb1ELb0ELb1ELb1EEENS1_21CollectiveEpilogueFwdINS6_IJS8_SA_S9_EEENS6_IJNS7_ILi1EEESI_SI_EEESC_SE_Li256ELb0ELb1ELb1ELb0EEENS1_19SingleTileSchedulerILb0ELb1ELb1ELi128EEEEEEEEEvNT_6ParamsE,"aw",@nobits
	.sectionflags	@""
	.align	16


//--------------------- .nv.shared._ZN7cutlass13device_kernelIN5flash19enable_sm80_to_sm89INS1_16FlashAttnFwdSm80INS1_25CollectiveMainloopFwdSm80ILi8ELi2ELb0EN4cute5tupleIJNS5_1CILi128EEENS7_ILi64EEENS7_ILi192EEEEEELi192ENS_6half_tEfNS_4arch4Sm80ELb0ELb0ELb0ELb1ELb1ELb0ELb1ELb1EEENS1_21CollectiveEpilogueFwdINS6_IJS8_SA_S9_EEENS6_IJNS7_ILi1EEESI_SI_EEESC_SE_Li256ELb1ELb1ELb1ELb0EEENS1_36VarlenDynamicPersistentTileSchedulerILi128ELi64ELi256ELi256ELb1ELb1ELb0ELb0ELb1ELb1EEEEEEEEEvNT_6ParamsE --------------------------
	.section	.nv.shared._ZN7cutlass13device_kernelIN5flash19enable_sm80_to_sm89INS1_16FlashAttnFwdSm80INS1_25CollectiveMainloopFwdSm80ILi8ELi2ELb0EN4cute5tupleIJNS5_1CILi128EEENS7_ILi64EEENS7_ILi192EEEEEELi192ENS_6half_tEfNS_4arch4Sm80ELb0ELb0ELb0ELb1ELb1ELb0ELb1ELb1EEENS1_21CollectiveEpilogueFwdINS6_IJS8_SA_S9_EEENS6_IJNS7_ILi1EEESI_SI_EEESC_SE_Li256ELb1ELb1ELb1ELb0EEENS1_36VarlenDynamicPersistentTileSchedulerILi128ELi64ELi256ELi256ELb1ELb1ELb0ELb0ELb1ELb1EEEEEEEEEvNT_6ParamsE,"aw",@nobits
	.sectionflags	@""
	.align	16


//--------------------- .nv.shared._ZN7cutlass13device_kernelIN5flash19enable_sm80_to_sm89INS1_16FlashAttnFwdSm80INS1_25CollectiveMainloopFwdSm80ILi8ELi2ELb0EN4cute5tupleIJNS5_1CILi128EEENS7_ILi64EEENS7_ILi192EEEEEELi192ENS_6half_tEfNS_4arch4Sm80ELb0ELb0ELb0ELb1ELb1ELb1ELb1ELb1EEENS1_21CollectiveEpilogueFwdINS6_IJS8_SA_S9_EEENS6_IJNS7_ILi1EEESI_SI_EEESC_SE_Li256ELb1ELb1ELb1ELb0EEENS1_36VarlenDynamicPersistentTileSchedulerILi128ELi64ELi256ELi256ELb1ELb1ELb0ELb0ELb1ELb1EEEEEEEEEvNT_6ParamsE --------------------------
	.section	.nv.shared._ZN7cutlass13device_kernelIN5flash19enable_sm80_to_sm89INS1_16FlashAttnFwdSm80INS1_25CollectiveMainloopFwdSm80ILi8ELi2ELb0EN4cute5tupleIJNS5_1CILi128EEENS7_ILi64EEENS7_ILi192EEEEEELi192ENS_6half_tEfNS_4arch4Sm80ELb0ELb0ELb0ELb1ELb1ELb1ELb1ELb1EEENS1_21CollectiveEpilogueFwdINS6_IJS8_SA_S9_EEENS6_IJNS7_ILi1EEESI_SI_EEESC_SE_Li256ELb1ELb1ELb1ELb0EEENS1_36VarlenDynamicPersistentTileSchedulerILi128ELi64ELi256ELi256ELb1ELb1ELb0ELb0ELb1ELb1EEEEEEEEEvNT_6ParamsE,"aw",@nobits
	.sectionflags	@""
	.align	16


//--------------------- .nv.shared._ZN7cutlass13device_kernelIN5flash19enable_sm80_to_sm89INS1_16FlashAttnFwdSm80INS1_25CollectiveMainloopFwdSm80ILi8ELi2ELb0EN4cute5tupleIJNS5_1CILi128EEENS7_ILi64EEENS7_ILi192EEEEEELi192ENS_6half_tEfNS_4arch4Sm80ELb0ELb1ELb0ELb0ELb1ELb0ELb1ELb1EEENS1_21CollectiveEpilogueFwdINS6_IJS8_SA_S9_EEENS6_IJNS7_ILi1EEESI_SI_EEESC_SE_Li256ELb0ELb1ELb1ELb0EEENS1_19SingleTileSchedulerILb0ELb1ELb1ELi128EEEEEEEEEvNT_6ParamsE --------------------------
	.section	.nv.shared._ZN7cutlass13device_kernelIN5flash19enable_sm80_to_sm89INS1_16FlashAttnFwdSm80INS1_25CollectiveMainloopFwdSm80ILi8ELi2ELb0EN4cute5tupleIJNS5_1CILi128EEENS7_ILi64EEENS7_ILi192EEEEEELi192ENS_6half_tEfNS_4arch4Sm80ELb0ELb1ELb0ELb0ELb1ELb0ELb1ELb1EEENS1_21CollectiveEpilogueFwdINS6_IJS8_SA_S9_EEENS6_IJNS7_ILi1EEESI_SI_EEESC_SE_Li256ELb0ELb1ELb1ELb0EEENS1_19SingleTileSchedulerILb0ELb1ELb1ELi128EEEEEEEEEvNT_6ParamsE,"aw",@nobits
	.sectionflags	@""
	.align	16


//--------------------- .nv.shared._ZN7cutlass13device_kernelIN5flash19enable_sm80_to_sm89INS1_16FlashAttnFwdSm80INS1_25CollectiveMainloopFwdSm80ILi8ELi2ELb0EN4cute5tupleIJNS5_1CILi128EEENS7_ILi64EEENS7_ILi192EEEEEELi192ENS_6half_tEfNS_4arch4Sm80ELb0ELb1ELb0ELb1ELb1ELb0ELb1ELb1EEENS1_21CollectiveEpilogueFwdINS6_IJS8_SA_S9_EEENS6_IJNS7_ILi1EEESI_SI_EEESC_SE_Li256ELb1ELb1ELb1ELb0EEENS1_36VarlenDynamicPersistentTileSchedulerILi128ELi64ELi256ELi256ELb1ELb1ELb0ELb1ELb0ELb1EEEEEEEEEvNT_6ParamsE --------------------------
	.section	.nv.shared._ZN7cutlass13device_kernelIN5flash19enable_sm80_to_sm89INS1_16FlashAttnFwdSm80INS1_25CollectiveMainloopFwdSm80ILi8ELi2ELb0EN4cute5tupleIJNS5_1CILi128EEENS7_ILi64EEENS7_ILi192EEEEEELi192ENS_6half_tEfNS_4arch4Sm80ELb0ELb1ELb0ELb1ELb1ELb0ELb1ELb1EEENS1_21CollectiveEpilogueFwdINS6_IJS8_SA_S9_EEENS6_IJNS7_ILi1EEESI_SI_EEESC_SE_Li256ELb1ELb1ELb1ELb0EEENS1_36VarlenDynamicPersistentTileSchedulerILi128ELi64ELi256ELi256ELb1ELb1ELb0ELb1ELb0ELb1EEEEEEEEEvNT_6ParamsE,"aw",@nobits
	.sectionflags	@""
	.align	16


//--------------------- .nv.shared._ZN7cutlass13device_kernelIN5flash19enable_sm80_to_sm89INS1_16FlashAttnFwdSm80INS1_25CollectiveMainloopFwdSm80ILi8ELi2ELb0EN4cute5tupleIJNS5_1CILi128EEENS7_ILi64EEENS7_ILi192EEEEEELi192ENS_6half_tEfNS_4arch4Sm80ELb0ELb1ELb0ELb1ELb1ELb1ELb1ELb1EEENS1_21CollectiveEpilogueFwdINS6_IJS8_SA_S9_EEENS6_IJNS7_ILi1EEESI_SI_EEESC_SE_Li256ELb1ELb1ELb1ELb0EEENS1_36VarlenDynamicPersistentTileSchedulerILi128ELi64ELi256ELi256ELb1ELb1ELb0ELb1ELb0ELb1EEEEEEEEEvNT_6ParamsE --------------------------
	.section	.nv.shared._ZN7cutlass13device_kernelIN5flash19enable_sm80_to_sm89INS1_16FlashAttnFwdSm80INS1_25CollectiveMainloopFwdSm80ILi8ELi2ELb0EN4cute5tupleIJNS5_1CILi128EEENS7_ILi64EEENS7_ILi192EEEEEELi192ENS_6half_tEfNS_4arch4Sm80ELb0ELb1ELb0ELb1ELb1ELb1ELb1ELb1EEENS1_21CollectiveEpilogueFwdINS6_IJS8_SA_S9_EEENS6_IJNS7_ILi1EEESI_SI_EEESC_SE_Li256ELb1ELb1ELb1ELb0EEENS1_36VarlenDynamicPersistentTileSchedulerILi128ELi64ELi256ELi256ELb1ELb1ELb0ELb1ELb0ELb1EEEEEEEEEvNT_6ParamsE,"aw",@nobits
	.sectionflags	@""
	.align	16


//--------------------- .nv.shared._ZN7cutlass13device_kernelIN5flash19enable_sm80_to_sm89INS1_16FlashAttnFwdSm80INS1_25CollectiveMainloopFwdSm80ILi8ELi2ELb0EN4cute5tupleIJNS5_1CILi128EEENS7_ILi64EEENS7_ILi192EEEEEELi192ENS_6half_tEfNS_4arch4Sm80ELb1ELb0ELb0ELb0ELb1ELb0ELb1ELb1EEENS1_21CollectiveEpilogueFwdINS6_IJS8_SA_S9_EEENS6_IJNS7_ILi1EEESI_SI_EEESC_SE_Li256ELb0ELb1ELb1ELb0EEENS1_30DynamicPersistentTileSchedulerILi256ELi256ELb1ELb1ELb0EEEEEEEEEvNT_6ParamsE --------------------------
	.section	.nv.shared._ZN7cutlass13device_kernelIN5flash19enable_sm80_to_sm89INS1_16FlashAttnFwdSm80INS1_25CollectiveMainloopFwdSm80ILi8ELi2ELb0EN4cute5tupleIJNS5_1CILi128EEENS7_ILi64EEENS7_ILi192EEEEEELi192ENS_6half_tEfNS_4arch4Sm80ELb1ELb0ELb0ELb0ELb1ELb0ELb1ELb1EEENS1_21CollectiveEpilogueFwdINS6_IJS8_SA_S9_EEENS6_IJNS7_ILi1EEESI_SI_EEESC_SE_Li256ELb0ELb1ELb1ELb0EEENS1_30DynamicPersistentTileSchedulerILi256ELi256ELb1ELb1ELb0EEEEEEEEEvNT_6ParamsE,"aw",@nobits
	.sectionflags	@""
	.align	16


//--------------------- .nv.shared._ZN7cutlass13device_kernelIN5flash19enable_sm80_to_sm89INS1_16FlashAttnFwdSm80INS1_25CollectiveMainloopFwdSm80ILi8ELi2ELb0EN4cute5tupleIJNS5_1CILi128EEENS7_ILi64EEENS7_ILi192EEEEEELi192ENS_6half_tEfNS_4arch4Sm80ELb1ELb0ELb0ELb1ELb1ELb0ELb1ELb1EEENS1_21CollectiveEpilogueFwdINS6_IJS8_SA_S9_EEENS6_IJNS7_ILi1EEESI_SI_EEESC_SE_Li256ELb1ELb1ELb1ELb0EEENS1_36VarlenDynamicPersistentTileSchedulerILi128ELi64ELi256ELi256ELb1ELb1ELb0ELb1ELb1ELb1EEEEEEEEEvNT_6ParamsE --------------------------
	.section	.nv.shared._ZN7cutlass13device_kernelIN5flash19enable_sm80_to_sm89INS1_16FlashAttnFwdSm80INS1_25CollectiveMainloopFwdSm80ILi8ELi2ELb0EN4cute5tupleIJNS5_1CILi128EEENS7_ILi64EEENS7_ILi192EEEEEELi192ENS_6half_tEfNS_4arch4Sm80ELb1ELb0ELb0ELb1ELb1ELb0ELb1ELb1EEENS1_21CollectiveEpilogueFwdINS6_IJS8_SA_S9_EEENS6_IJNS7_ILi1EEESI_SI_EEESC_SE_Li256ELb1ELb1ELb1ELb0EEENS1_36VarlenDynamicPersistentTileSchedulerILi128ELi64ELi256ELi256ELb1ELb1ELb0ELb1ELb1ELb1EEEEEEEEEvNT_6ParamsE,"aw",@nobits
	.sectionflags	@""
	.align	16


//--------------------- .nv.shared._ZN7cutlass13device_kernelIN5flash19enable_sm80_to_sm89INS1_16FlashAttnFwdSm80INS1_25CollectiveMainloopFwdSm80ILi8ELi2ELb0EN4cute5tupleIJNS5_1CILi128EEENS7_ILi64EEENS7_ILi192EEEEEELi192ENS_6half_tEfNS_4arch4Sm80ELb1ELb0ELb0ELb1ELb1ELb1ELb1ELb1EEENS1_21CollectiveEpilogueFwdINS6_IJS8_SA_S9_EEENS6_IJNS7_ILi1EEESI_SI_EEESC_SE_Li256ELb1ELb1ELb1ELb0EEENS1_36VarlenDynamicPersistentTileSchedulerILi128ELi64ELi256ELi256ELb1ELb1ELb0ELb1ELb1ELb1EEEEEEEEEvNT_6ParamsE --------------------------
	.section	.nv.shared._ZN7cutlass13device_kernelIN5flash19enable_sm80_to_sm89INS1_16FlashAttnFwdSm80INS1_25CollectiveMainloopFwdSm80ILi8ELi2ELb0EN4cute5tupleIJNS5_1CILi128EEENS7_ILi64EEENS7_ILi192EEEEEELi192ENS_6half_tEfNS_4arch4Sm80ELb1ELb0ELb0ELb1ELb1ELb1ELb1ELb1EEENS1_21CollectiveEpilogueFwdINS6_IJS8_SA_S9_EEENS6_IJNS7_ILi1EEESI_SI_EEESC_SE_Li256ELb1ELb1ELb1ELb0EEENS1_36VarlenDynamicPersistentTileSchedulerILi128ELi64ELi256ELi256ELb1ELb1ELb0ELb1ELb1ELb1EEEEEEEEEvNT_6ParamsE,"aw",@nobits
	.sectionflags	@""
	.align	16
